	.target	sm_90a

	.elftype	@"ET_EXEC"


//--------------------- .note.nv.tkinfo           --------------------------
	.section	.note.nv.tkinfo,"",@"SHT_NOTE"
	.sectionflags	@"SHF_NOTE_NV_TKINFO"
	.tkinfo
        /*0018*/ 	.word	0x00000002
        /*0030*/ 	.string	""
        /*0030*/ 	.string	"ptxas"
        /*0030*/ 	.string	"Cuda compilation tools, release 13.0, V13.0.88"
        /*0030*/ 	.string	"Build cuda_13.0.r13.0/compiler.36424714_0"
        /*0030*/ 	.string	"-arch sm_90a -m 64 "



//--------------------- .note.nv.cuinfo           --------------------------
	.section	.note.nv.cuinfo,"",@"SHT_NOTE"
	.sectionflags	@"SHF_NOTE_NV_CUINFO"
        /*0018*/ 	.short	0x0002
        /*001a*/ 	.short	0x005a
        /*001c*/ 	.short	0x0082
	.zero		2


//--------------------- .nv.info                  --------------------------
	.section	.nv.info,"",@"SHT_CUDA_INFO"
	.align	4


	//----- nvinfo : EIATTR_REGCOUNT
	.align		4
        /*0000*/ 	.byte	0x04, 0x2f
        /*0002*/ 	.short	(.L_23 - .L_22)
	.align		4
.L_22:
        /*0004*/ 	.word	index@(_ZN7cutlass13device_kernelIN5flash11enable_sm90INS1_16FlashAttnFwdSm90INS1_25CollectiveMainloopFwdSm90ILi2EN4cute5tupleIJNS5_1CILi1EEES8_S8_EEENS6_IJNS7_ILi128EEENS7_ILi80EEENS7_ILi256EEEEEELi256ENS_6half_tEfNS_4arch4Sm90ELb1ELb0ELb1ELb1ELb0ELb1ELb0ELb1ELb1ELb1ELb0ELb0EEENS1_21CollectiveEpilogueFwdINS6_IJSA_SC_SB_EEES9_SE_SG_Li256ELb1ELb1ELb0ELb0EEENS1_36VarlenDynamicPersistentTileSchedulerILi128ELi80ELi256ELi128ELb0ELb1ELb1ELb1ELb1ELb1EEEEEEEEEvNT_6ParamsE)
        /*0008*/ 	.word	0x000000a8


	//----- nvinfo : EIATTR_FRAME_SIZE
	.align		4
.L_23:
        /*000c*/ 	.byte	0x04, 0x11
        /*000e*/ 	.short	(.L_25 - .L_24)
	.align		4
.L_24:
        /*0010*/ 	.word	index@(_ZN7cutlass13device_kernelIN5flash11enable_sm90INS1_16FlashAttnFwdSm90INS1_25CollectiveMainloopFwdSm90ILi2EN4cute5tupleIJNS5_1CILi1EEES8_S8_EEENS6_IJNS7_ILi128EEENS7_ILi80EEENS7_ILi256EEEEEELi256ENS_6half_tEfNS_4arch4Sm90ELb1ELb0ELb1ELb1ELb0ELb1ELb0ELb1ELb1ELb1ELb0ELb0EEENS1_21CollectiveEpilogueFwdINS6_IJSA_SC_SB_EEES9_SE_SG_Li256ELb1ELb1ELb0ELb0EEENS1_36VarlenDynamicPersistentTileSchedulerILi128ELi80ELi256ELi128ELb0ELb1ELb1ELb1ELb1ELb1EEEEEEEEEvNT_6ParamsE)
        /*0014*/ 	.word	0x00000090


	//----- nvinfo : EIATTR_REGCOUNT
	.align		4
.L_25:
        /*0018*/ 	.byte	0x04, 0x2f
        /*001a*/ 	.short	(.L_27 - .L_26)
	.align		4
.L_26:
        /*001c*/ 	.word	index@(_ZN7cutlass13device_kernelIN5flash11enable_sm90INS1_16FlashAttnFwdSm90INS1_25CollectiveMainloopFwdSm90ILi2EN4cute5tupleIJNS5_1CILi1EEES8_S8_EEENS6_IJNS7_ILi128EEENS7_ILi80EEENS7_ILi256EEEEEELi256ENS_6half_tEfNS_4arch4Sm90ELb1ELb0ELb1ELb1ELb0ELb0ELb0ELb1ELb1ELb1ELb0ELb0EEENS1_21CollectiveEpilogueFwdINS6_IJSA_SC_SB_EEES9_SE_SG_Li256ELb1ELb1ELb0ELb0EEENS1_36VarlenDynamicPersistentTileSchedulerILi128ELi80ELi256ELi128ELb0ELb1ELb1ELb1ELb1ELb1EEEEEEEEEvNT_6ParamsE)
        /*0020*/ 	.word	0x000000a8


	//----- nvinfo : EIATTR_FRAME_SIZE
	.align		4
.L_27:
        /*0024*/ 	.byte	0x04, 0x11
        /*0026*/ 	.short	(.L_29 - .L_28)
	.align		4
.L_28:
        /*0028*/ 	.word	index@(_ZN7cutlass13device_kernelIN5flash11enable_sm90INS1_16FlashAttnFwdSm90INS1_25CollectiveMainloopFwdSm90ILi2EN4cute5tupleIJNS5_1CILi1EEES8_S8_EEENS6_IJNS7_ILi128EEENS7_ILi80EEENS7_ILi256EEEEEELi256ENS_6half_tEfNS_4arch4Sm90ELb1ELb0ELb1ELb1ELb0ELb0ELb0ELb1ELb1ELb1ELb0ELb0EEENS1_21CollectiveEpilogueFwdINS6_IJSA_SC_SB_EEES9_SE_SG_Li256ELb1ELb1ELb0ELb0EEENS1_36VarlenDynamicPersistentTileSchedulerILi128ELi80ELi256ELi128ELb0ELb1ELb1ELb1ELb1ELb1EEEEEEEEEvNT_6ParamsE)
        /*002c*/ 	.word	0x00000058


	//----- nvinfo : EIATTR_REGCOUNT
	.align		4
.L_29:
        /*0030*/ 	.byte	0x04, 0x2f
        /*0032*/ 	.short	(.L_31 - .L_30)
	.align		4
.L_30:
        /*0034*/ 	.word	index@(_ZN7cutlass13device_kernelIN5flash11enable_sm90INS1_16FlashAttnFwdSm90INS1_25CollectiveMainloopFwdSm90ILi2EN4cute5tupleIJNS5_1CILi1EEES8_S8_EEENS6_IJNS7_ILi128EEENS7_ILi80EEENS7_ILi256EEEEEELi256ENS_6half_tEfNS_4arch4Sm90ELb1ELb0ELb1ELb0ELb0ELb0ELb0ELb1ELb1ELb1ELb0ELb0EEENS1_21CollectiveEpilogueFwdINS6_IJSA_SC_SB_EEES9_SE_SG_Li256ELb0ELb1ELb0ELb0EEENS1_30DynamicPersistentTileSchedulerILi256ELi128ELb0ELb1ELb1EEEEEEEEEvNT_6ParamsE)
        /*0038*/ 	.word	0x000000a8


	//----- nvinfo : EIATTR_FRAME_SIZE
	.align		4
.L_31:
        /*003c*/ 	.byte	0x04, 0x11
        /*003e*/ 	.short	(.L_33 - .L_32)
	.align		4
.L_32:
        /*0040*/ 	.word	index@(_ZN7cutlass13device_kernelIN5flash11enable_sm90INS1_16FlashAttnFwdSm90INS1_25CollectiveMainloopFwdSm90ILi2EN4cute5tupleIJNS5_1CILi1EEES8_S8_EEENS6_IJNS7_ILi128EEENS7_ILi80EEENS7_ILi256EEEEEELi256ENS_6half_tEfNS_4arch4Sm90ELb1ELb0ELb1ELb0ELb0ELb0ELb0ELb1ELb1ELb1ELb0ELb0EEENS1_21CollectiveEpilogueFwdINS6_IJSA_SC_SB_EEES9_SE_SG_Li256ELb0ELb1ELb0ELb0EEENS1_30DynamicPersistentTileSchedulerILi256ELi128ELb0ELb1ELb1EEEEEEEEEvNT_6ParamsE)
        /*0044*/ 	.word	0x00000028


	//----- nvinfo : EIATTR_REGCOUNT
	.align		4
.L_33:
        /*0048*/ 	.byte	0x04, 0x2f
        /*004a*/ 	.short	(.L_35 - .L_34)
	.align		4
.L_34:
        /*004c*/ 	.word	index@(_ZN7cutlass13device_kernelIN5flash11enable_sm90INS1_16FlashAttnFwdSm90INS1_25CollectiveMainloopFwdSm90ILi2EN4cute5tupleIJNS5_1CILi1EEES8_S8_EEENS6_IJNS7_ILi128EEENS7_ILi64EEENS7_ILi256EEEEEELi256ENS_6half_tEfNS_4arch4Sm90ELb0ELb1ELb1ELb1ELb0ELb1ELb0ELb1ELb1ELb1ELb0ELb0EEENS1_21CollectiveEpilogueFwdINS6_IJSA_SC_SB_EEES9_SE_SG_Li256ELb1ELb1ELb0ELb0EEENS1_36VarlenDynamicPersistentTileSchedulerILi128ELi64ELi256ELi128ELb0ELb1ELb1ELb1ELb0ELb1EEEEEEEEEvNT_6ParamsE)
        /*0050*/ 	.word	0x000000a8


	//----- nvinfo : EIATTR_FRAME_SIZE
	.align		4
.L_35:
        /*0054*/ 	.byte	0x04, 0x11
        /*0056*/ 	.short	(.L_37 - .L_36)
	.align		4
.L_36:
        /*0058*/ 	.word	index@(_ZN7cutlass13device_kernelIN5flash11enable_sm90INS1_16FlashAttnFwdSm90INS1_25CollectiveMainloopFwdSm90ILi2EN4cute5tupleIJNS5_1CILi1EEES8_S8_EEENS6_IJNS7_ILi128EEENS7_ILi64EEENS7_ILi256EEEEEELi256ENS_6half_tEfNS_4arch4Sm90ELb0ELb1ELb1ELb1ELb0ELb1ELb0ELb1ELb1ELb1ELb0ELb0EEENS1_21CollectiveEpilogueFwdINS6_IJSA_SC_SB_EEES9_SE_SG_Li256ELb1ELb1ELb0ELb0EEENS1_36VarlenDynamicPersistentTileSchedulerILi128ELi64ELi256ELi128ELb0ELb1ELb1ELb1ELb0ELb1EEEEEEEEEvNT_6ParamsE)
        /*005c*/ 	.word	0x000000c0


	//----- nvinfo : EIATTR_REGCOUNT
	.align		4
.L_37:
        /*0060*/ 	.byte	0x04, 0x2f
        /*0062*/ 	.short	(.L_39 - .L_38)
	.align		4
.L_38:
        /*0064*/ 	.word	index@(_ZN7cutlass13device_kernelIN5flash11enable_sm90INS1_16FlashAttnFwdSm90INS1_25CollectiveMainloopFwdSm90ILi2EN4cute5tupleIJNS5_1CILi1EEES8_S8_EEENS6_IJNS7_ILi128EEENS7_ILi64EEENS7_ILi256EEEEEELi256ENS_6half_tEfNS_4arch4Sm90ELb0ELb1ELb1ELb1ELb0ELb0ELb0ELb1ELb1ELb1ELb0ELb0EEENS1_21CollectiveEpilogueFwdINS6_IJSA_SC_SB_EEES9_SE_SG_Li256ELb1ELb1ELb0ELb0EEENS1_36VarlenDynamicPersistentTileSchedulerILi128ELi64ELi256ELi128ELb0ELb1ELb1ELb1ELb0ELb1EEEEEEEEEvNT_6ParamsE)
        /*0068*/ 	.word	0x000000a8


	//----- nvinfo : EIATTR_FRAME_SIZE
	.align		4
.L_39:
        /*006c*/ 	.byte	0x04, 0x11
        /*006e*/ 	.short	(.L_41 - .L_40)
	.align		4
.L_40:
        /*0070*/ 	.word	index@(_ZN7cutlass13device_kernelIN5flash11enable_sm90INS1_16FlashAttnFwdSm90INS1_25CollectiveMainloopFwdSm90ILi2EN4cute5tupleIJNS5_1CILi1EEES8_S8_EEENS6_IJNS7_ILi128EEENS7_ILi64EEENS7_ILi256EEEEEELi256ENS_6half_tEfNS_4arch4Sm90ELb0ELb1ELb1ELb1ELb0ELb0ELb0ELb1ELb1ELb1ELb0ELb0EEENS1_21CollectiveEpilogueFwdINS6_IJSA_SC_SB_EEES9_SE_SG_Li256ELb1ELb1ELb0ELb0EEENS1_36VarlenDynamicPersistentTileSchedulerILi128ELi64ELi256ELi128ELb0ELb1ELb1ELb1ELb0ELb1EEEEEEEEEvNT_6ParamsE)
        /*0074*/ 	.word	0x00000050


	//----- nvinfo : EIATTR_REGCOUNT
	.align		4
.L_41:
        /*0078*/ 	.byte	0x04, 0x2f
        /*007a*/ 	.short	(.L_43 - .L_42)
	.align		4
.L_42:
        /*007c*/ 	.word	index@(_ZN7cutlass13device_kernelIN5flash11enable_sm90INS1_16FlashAttnFwdSm90INS1_25CollectiveMainloopFwdSm90ILi2EN4cute5tupleIJNS5_1CILi1EEES8_S8_EEENS6_IJNS7_ILi128EEENS7_ILi64EEENS7_ILi256EEEEEELi256ENS_6half_tEfNS_4arch4Sm90ELb0ELb1ELb1ELb0ELb0ELb0ELb0ELb1ELb1ELb1ELb0ELb0EEENS1_21CollectiveEpilogueFwdINS6_IJSA_SC_SB_EEES9_SE_SG_Li256ELb0ELb1ELb0ELb0EEENS1_30DynamicPersistentTileSchedulerILi256ELi128ELb0ELb1ELb1EEEEEEEEEvNT_6ParamsE)
        /*0080*/ 	.word	0x000000a8


	//----- nvinfo : EIATTR_FRAME_SIZE
	.align		4
.L_43:
        /*0084*/ 	.byte	0x04, 0x11
        /*0086*/ 	.short	(.L_45 - .L_44)
	.align		4
.L_44:
        /*0088*/ 	.word	index@(_ZN7cutlass13device_kernelIN5flash11enable_sm90INS1_16FlashAttnFwdSm90INS1_25CollectiveMainloopFwdSm90ILi2EN4cute5tupleIJNS5_1CILi1EEES8_S8_EEENS6_IJNS7_ILi128EEENS7_ILi64EEENS7_ILi256EEEEEELi256ENS_6half_tEfNS_4arch4Sm90ELb0ELb1ELb1ELb0ELb0ELb0ELb0ELb1ELb1ELb1ELb0ELb0EEENS1_21CollectiveEpilogueFwdINS6_IJSA_SC_SB_EEES9_SE_SG_Li256ELb0ELb1ELb0ELb0EEENS1_30DynamicPersistentTileSchedulerILi256ELi128ELb0ELb1ELb1EEEEEEEEEvNT_6ParamsE)
        /*008c*/ 	.word	0x00000020


	//----- nvinfo : EIATTR_REGCOUNT
	.align		4
.L_45:
        /*0090*/ 	.byte	0x04, 0x2f
        /*0092*/ 	.short	(.L_47 - .L_46)
	.align		4
.L_46:
        /*0094*/ 	.word	index@(_ZN7cutlass13device_kernelIN5flash11enable_sm90INS1_16FlashAttnFwdSm90INS1_25CollectiveMainloopFwdSm90ILi2EN4cute5tupleIJNS5_1CILi1EEES8_S8_EEENS6_IJNS7_ILi128EEENS7_ILi80EEENS7_ILi256EEEEEELi256ENS_6half_tEfNS_4arch4Sm90ELb0ELb0ELb1ELb1ELb0ELb1ELb0ELb1ELb1ELb1ELb0ELb0EEENS1_21CollectiveEpilogueFwdINS6_IJSA_SC_SB_EEES9_SE_SG_Li256ELb1ELb1ELb0ELb0EEENS1_36VarlenDynamicPersistentTileSchedulerILi128ELi80ELi256ELi128ELb0ELb1ELb1ELb0ELb1ELb1EEEEEEEEEvNT_6ParamsE)
        /*0098*/ 	.word	0x000000a8


	//----- nvinfo : EIATTR_FRAME_SIZE
	.align		4
.L_47:
        /*009c*/ 	.byte	0x04, 0x11
        /*009e*/ 	.short	(.L_49 - .L_48)
	.align		4
.L_48:
        /*00a0*/ 	.word	index@(_ZN7cutlass13device_kernelIN5flash11enable_sm90INS1_16FlashAttnFwdSm90INS1_25CollectiveMainloopFwdSm90ILi2EN4cute5tupleIJNS5_1CILi1EEES8_S8_EEENS6_IJNS7_ILi128EEENS7_ILi80EEENS7_ILi256EEEEEELi256ENS_6half_tEfNS_4arch4Sm90ELb0ELb0ELb1ELb1ELb0ELb1ELb0ELb1ELb1ELb1ELb0ELb0EEENS1_21CollectiveEpilogueFwdINS6_IJSA_SC_SB_EEES9_SE_SG_Li256ELb1ELb1ELb0ELb0EEENS1_36VarlenDynamicPersistentTileSchedulerILi128ELi80ELi256ELi128ELb0ELb1ELb1ELb0ELb1ELb1EEEEEEEEEvNT_6ParamsE)
        /*00a4*/ 	.word	0x00000090


	//----- nvinfo : EIATTR_REGCOUNT
	.align		4
.L_49:
        /*00a8*/ 	.byte	0x04, 0x2f
        /*00aa*/ 	.short	(.L_51 - .L_50)
	.align		4
.L_50:
        /*00ac*/ 	.word	index@(_ZN7cutlass13device_kernelIN5flash11enable_sm90INS1_16FlashAttnFwdSm90INS1_25CollectiveMainloopFwdSm90ILi2EN4cute5tupleIJNS5_1CILi1EEES8_S8_EEENS6_IJNS7_ILi128EEENS7_ILi80EEENS7_ILi256EEEEEELi256ENS_6half_tEfNS_4arch4Sm90ELb0ELb0ELb1ELb1ELb0ELb0ELb0ELb1ELb1ELb1ELb0ELb0EEENS1_21CollectiveEpilogueFwdINS6_IJSA_SC_SB_EEES9_SE_SG_Li256ELb1ELb1ELb0ELb0EEENS1_36VarlenDynamicPersistentTileSchedulerILi128ELi80ELi256ELi128ELb0ELb1ELb1ELb0ELb1ELb1EEEEEEEEEvNT_6ParamsE)
        /*00b0*/ 	.word	0x000000a8


	//----- nvinfo : EIATTR_FRAME_SIZE
	.align		4
.L_51:
        /*00b4*/ 	.byte	0x04, 0x11
        /*00b6*/ 	.short	(.L_53 - .L_52)
	.align		4
.L_52:
        /*00b8*/ 	.word	index@(_ZN7cutlass13device_kernelIN5flash11enable_sm90INS1_16FlashAttnFwdSm90INS1_25CollectiveMainloopFwdSm90ILi2EN4cute5tupleIJNS5_1CILi1EEES8_S8_EEENS6_IJNS7_ILi128EEENS7_ILi80EEENS7_ILi256EEEEEELi256ENS_6half_tEfNS_4arch4Sm90ELb0ELb0ELb1ELb1ELb0ELb0ELb0ELb1ELb1ELb1ELb0ELb0EEENS1_21CollectiveEpilogueFwdINS6_IJSA_SC_SB_EEES9_SE_SG_Li256ELb1ELb1ELb0ELb0EEENS1_36VarlenDynamicPersistentTileSchedulerILi128ELi80ELi256ELi128ELb0ELb1ELb1ELb0ELb1ELb1EEEEEEEEEvNT_6ParamsE)
        /*00bc*/ 	.word	0x00000060


	//----- nvinfo : EIATTR_REGCOUNT
	.align		4
.L_53:
        /*00c0*/ 	.byte	0x04, 0x2f
        /*00c2*/ 	.short	(.L_55 - .L_54)
	.align		4
.L_54:
        /*00c4*/ 	.word	index@(_ZN7cutlass13device_kernelIN5flash11enable_sm90INS1_16FlashAttnFwdSm90INS1_25CollectiveMainloopFwdSm90ILi2EN4cute5tupleIJNS5_1CILi2EEENS7_ILi1EEES9_EEENS6_IJNS7_ILi128EEENS7_ILi80EEENS7_ILi256EEEEEELi256ENS_6half_tEfNS_4arch4Sm90ELb0ELb0ELb1ELb0ELb0ELb0ELb0ELb1ELb1ELb1ELb0ELb0EEENS1_21CollectiveEpilogueFwdINS6_IJSB_SD_SC_EEESA_SF_SH_Li256ELb0ELb1ELb0ELb0EEENS1_29StaticPersistentTileSchedulerILb0EEEEEEEEEvNT_6ParamsE)
        /*00c8*/ 	.word	0x000000a8


	//----- nvinfo : EIATTR_FRAME_SIZE
	.align		4
.L_55:
        /*00cc*/ 	.byte	0x04, 0x11
        /*00ce*/ 	.short	(.L_57 - .L_56)
	.align		4
.L_56:
        /*00d0*/ 	.word	index@(_ZN7cutlass13device_kernelIN5flash11enable_sm90INS1_16FlashAttnFwdSm90INS1_25CollectiveMainloopFwdSm90ILi2EN4cute5tupleIJNS5_1CILi2EEENS7_ILi1EEES9_EEENS6_IJNS7_ILi128EEENS7_ILi80EEENS7_ILi256EEEEEELi256ENS_6half_tEfNS_4arch4Sm90ELb0ELb0ELb1ELb0ELb0ELb0ELb0ELb1ELb1ELb1ELb0ELb0EEENS1_21CollectiveEpilogueFwdINS6_IJSB_SD_SC_EEESA_SF_SH_Li256ELb0ELb1ELb0ELb0EEENS1_29StaticPersistentTileSchedulerILb0EEEEEEEEEvNT_6ParamsE)
        /*00d4*/ 	.word	0x00000038


	//----- nvinfo : EIATTR_REGCOUNT
	.align		4
.L_57:
        /*00d8*/ 	.byte	0x04, 0x2f
        /*00da*/ 	.short	(.L_59 - .L_58)
	.align		4
.L_58:
        /*00dc*/ 	.word	index@(_ZN7cutlass13device_kernelIN5flash11enable_sm90INS1_16FlashAttnFwdSm90INS1_25CollectiveMainloopFwdSm90ILi2EN4cute5tupleIJNS5_1CILi1EEES8_S8_EEENS6_IJNS7_ILi128EEENS7_ILi80EEENS7_ILi256EEEEEELi256ENS_6half_tEfNS_4arch4Sm90ELb0ELb0ELb1ELb0ELb0ELb0ELb0ELb1ELb1ELb1ELb0ELb0EEENS1_21CollectiveEpilogueFwdINS6_IJSA_SC_SB_EEES9_SE_SG_Li256ELb0ELb1ELb0ELb0EEENS1_29StaticPersistentTileSchedulerILb0EEEEEEEEEvNT_6ParamsE)
        /*00e0*/ 	.word	0x000000a8


	//----- nvinfo : EIATTR_FRAME_SIZE
	.align		4
.L_59:
        /*00e4*/ 	.byte	0x04, 0x11
        /*00e6*/ 	.short	(.L_61 - .L_60)
	.align		4
.L_60:
        /*00e8*/ 	.word	index@(_ZN7cutlass13device_kernelIN5flash11enable_sm90INS1_16FlashAttnFwdSm90INS1_25CollectiveMainloopFwdSm90ILi2EN4cute5tupleIJNS5_1CILi1EEES8_S8_EEENS6_IJNS7_ILi128EEENS7_ILi80EEENS7_ILi256EEEEEELi256ENS_6half_tEfNS_4arch4Sm90ELb0ELb0ELb1ELb0ELb0ELb0ELb0ELb1ELb1ELb1ELb0ELb0EEENS1_21CollectiveEpilogueFwdINS6_IJSA_SC_SB_EEES9_SE_SG_Li256ELb0ELb1ELb0ELb0EEENS1_29StaticPersistentTileSchedulerILb0EEEEEEEEEvNT_6ParamsE)
        /*00ec*/ 	.word	0x00000038


	//----- nvinfo : EIATTR_MIN_STACK_SIZE
	.align		4
.L_61:
        /*00f0*/ 	.byte	0x04, 0x12
        /*00f2*/ 	.short	(.L_63 - .L_62)
	.align		4
.L_62:
        /*00f4*/ 	.word	index@(_ZN7cutlass13device_kernelIN5flash11enable_sm90INS1_16FlashAttnFwdSm90INS1_25CollectiveMainloopFwdSm90ILi2EN4cute5tupleIJNS5_1CILi1EEES8_S8_EEENS6_IJNS7_ILi128EEENS7_ILi80EEENS7_ILi256EEEEEELi256ENS_6half_tEfNS_4arch4Sm90ELb0ELb0ELb1ELb0ELb0ELb0ELb0ELb1ELb1ELb1ELb0ELb0EEENS1_21CollectiveEpilogueFwdINS6_IJSA_SC_SB_EEES9_SE_SG_Li256ELb0ELb1ELb0ELb0EEENS1_29StaticPersistentTileSchedulerILb0EEEEEEEEEvNT_6ParamsE)
        /*00f8*/ 	.word	0x00000038


	//----- nvinfo : EIATTR_MIN_STACK_SIZE
	.align		4
.L_63:
        /*00fc*/ 	.byte	0x04, 0x12
        /*00fe*/ 	.short	(.L_65 - .L_64)
	.align		4
.L_64:
        /*0100*/ 	.word	index@(_ZN7cutlass13device_kernelIN5flash11enable_sm90INS1_16FlashAttnFwdSm90INS1_25CollectiveMainloopFwdSm90ILi2EN4cute5tupleIJNS5_1CILi2EEENS7_ILi1EEES9_EEENS6_IJNS7_ILi128EEENS7_ILi80EEENS7_ILi256EEEEEELi256ENS_6half_tEfNS_4arch4Sm90ELb0ELb0ELb1ELb0ELb0ELb0ELb0ELb1ELb1ELb1ELb0ELb0EEENS1_21CollectiveEpilogueFwdINS6_IJSB_SD_SC_EEESA_SF_SH_Li256ELb0ELb1ELb0ELb0EEENS1_29StaticPersistentTileSchedulerILb0EEEEEEEEEvNT_6ParamsE)
        /*0104*/ 	.word	0x00000038


	//----- nvinfo : EIATTR_MIN_STACK_SIZE
	.align		4
.L_65:
        /*0108*/ 	.byte	0x04, 0x12
        /*010a*/ 	.short	(.L_67 - .L_66)
	.align		4
.L_66:
        /*010c*/ 	.word	index@(_ZN7cutlass13device_kernelIN5flash11enable_sm90INS1_16FlashAttnFwdSm90INS1_25CollectiveMainloopFwdSm90ILi2EN4cute5tupleIJNS5_1CILi1EEES8_S8_EEENS6_IJNS7_ILi128EEENS7_ILi80EEENS7_ILi256EEEEEELi256ENS_6half_tEfNS_4arch4Sm90ELb0ELb0ELb1ELb1ELb0ELb0ELb0ELb1ELb1ELb1ELb0ELb0EEENS1_21CollectiveEpilogueFwdINS6_IJSA_SC_SB_EEES9_SE_SG_Li256ELb1ELb1ELb0ELb0EEENS1_36VarlenDynamicPersistentTileSchedulerILi128ELi80ELi256ELi128ELb0ELb1ELb1ELb0ELb1ELb1EEEEEEEEEvNT_6ParamsE)
        /*0110*/ 	.word	0x00000060


	//----- nvinfo : EIATTR_MIN_STACK_SIZE
	.align		4
.L_67:
        /*0114*/ 	.byte	0x04, 0x12
        /*0116*/ 	.short	(.L_69 - .L_68)
	.align		4
.L_68:
        /*0118*/ 	.word	index@(_ZN7cutlass13device_kernelIN5flash11enable_sm90INS1_16FlashAttnFwdSm90INS1_25CollectiveMainloopFwdSm90ILi2EN4cute5tupleIJNS5_1CILi1EEES8_S8_EEENS6_IJNS7_ILi128EEENS7_ILi80EEENS7_ILi256EEEEEELi256ENS_6half_tEfNS_4arch4Sm90ELb0ELb0ELb1ELb1ELb0ELb1ELb0ELb1ELb1ELb1ELb0ELb0EEENS1_21CollectiveEpilogueFwdINS6_IJSA_SC_SB_EEES9_SE_SG_Li256ELb1ELb1ELb0ELb0EEENS1_36VarlenDynamicPersistentTileSchedulerILi128ELi80ELi256ELi128ELb0ELb1ELb1ELb0ELb1ELb1EEEEEEEEEvNT_6ParamsE)
        /*011c*/ 	.word	0x00000090


	//----- nvinfo : EIATTR_MIN_STACK_SIZE
	.align		4
.L_69:
        /*0120*/ 	.byte	0x04, 0x12
        /*0122*/ 	.short	(.L_71 - .L_70)
	.align		4
.L_70:
        /*0124*/ 	.word	index@(_ZN7cutlass13device_kernelIN5flash11enable_sm90INS1_16FlashAttnFwdSm90INS1_25CollectiveMainloopFwdSm90ILi2EN4cute5tupleIJNS5_1CILi1EEES8_S8_EEENS6_IJNS7_ILi128EEENS7_ILi64EEENS7_ILi256EEEEEELi256ENS_6half_tEfNS_4arch4Sm90ELb0ELb1ELb1ELb0ELb0ELb0ELb0ELb1ELb1ELb1ELb0ELb0EEENS1_21CollectiveEpilogueFwdINS6_IJSA_SC_SB_EEES9_SE_SG_Li256ELb0ELb1ELb0ELb0EEENS1_30DynamicPersistentTileSchedulerILi256ELi128ELb0ELb1ELb1EEEEEEEEEvNT_6ParamsE)
        /*0128*/ 	.word	0x00000020


	//----- nvinfo : EIATTR_MIN_STACK_SIZE
	.align		4
.L_71:
        /*012c*/ 	.byte	0x04, 0x12
        /*012e*/ 	.short	(.L_73 - .L_72)
	.align		4
.L_72:
        /*0130*/ 	.word	index@(_ZN7cutlass13device_kernelIN5flash11enable_sm90INS1_16FlashAttnFwdSm90INS1_25CollectiveMainloopFwdSm90ILi2EN4cute5tupleIJNS5_1CILi1EEES8_S8_EEENS6_IJNS7_ILi128EEENS7_ILi64EEENS7_ILi256EEEEEELi256ENS_6half_tEfNS_4arch4Sm90ELb0ELb1ELb1ELb1ELb0ELb0ELb0ELb1ELb1ELb1ELb0ELb0EEENS1_21CollectiveEpilogueFwdINS6_IJSA_SC_SB_EEES9_SE_SG_Li256ELb1ELb1ELb0ELb0EEENS1_36VarlenDynamicPersistentTileSchedulerILi128ELi64ELi256ELi128ELb0ELb1ELb1ELb1ELb0ELb1EEEEEEEEEvNT_6ParamsE)
        /*0134*/ 	.word	0x00000050


	//----- nvinfo : EIATTR_MIN_STACK_SIZE
	.align		4
.L_73:
        /*0138*/ 	.byte	0x04, 0x12
        /*013a*/ 	.short	(.L_75 - .L_74)
	.align		4
.L_74:
        /*013c*/ 	.word	index@(_ZN7cutlass13device_kernelIN5flash11enable_sm90INS1_16FlashAttnFwdSm90INS1_25CollectiveMainloopFwdSm90ILi2EN4cute5tupleIJNS5_1CILi1EEES8_S8_EEENS6_IJNS7_ILi128EEENS7_ILi64EEENS7_ILi256EEEEEELi256ENS_6half_tEfNS_4arch4Sm90ELb0ELb1ELb1ELb1ELb0ELb1ELb0ELb1ELb1ELb1ELb0ELb0EEENS1_21CollectiveEpilogueFwdINS6_IJSA_SC_SB_EEES9_SE_SG_Li256ELb1ELb1ELb0ELb0EEENS1_36VarlenDynamicPersistentTileSchedulerILi128ELi64ELi256ELi128ELb0ELb1ELb1ELb1ELb0ELb1EEEEEEEEEvNT_6ParamsE)
        /*0140*/ 	.word	0x000000c0


	//----- nvinfo : EIATTR_MIN_STACK_SIZE
	.align		4
.L_75:
        /*0144*/ 	.byte	0x04, 0x12
        /*0146*/ 	.short	(.L_77 - .L_76)
	.align		4
.L_76:
        /*0148*/ 	.word	index@(_ZN7cutlass13device_kernelIN5flash11enable_sm90INS1_16FlashAttnFwdSm90INS1_25CollectiveMainloopFwdSm90ILi2EN4cute5tupleIJNS5_1CILi1EEES8_S8_EEENS6_IJNS7_ILi128EEENS7_ILi80EEENS7_ILi256EEEEEELi256ENS_6half_tEfNS_4arch4Sm90ELb1ELb0ELb1ELb0ELb0ELb0ELb0ELb1ELb1ELb1ELb0ELb0EEENS1_21CollectiveEpilogueFwdINS6_IJSA_SC_SB_EEES9_SE_SG_Li256ELb0ELb1ELb0ELb0EEENS1_30DynamicPersistentTileSchedulerILi256ELi128ELb0ELb1ELb1EEEEEEEEEvNT_6ParamsE)
        /*014c*/ 	.word	0x00000028


	//----- nvinfo : EIATTR_MIN_STACK_SIZE
	.align		4
.L_77:
        /*0150*/ 	.byte	0x04, 0x12
        /*0152*/ 	.short	(.L_79 - .L_78)
	.align		4
.L_78:
        /*0154*/ 	.word	index@(_ZN7cutlass13device_kernelIN5flash11enable_sm90INS1_16FlashAttnFwdSm90INS1_25CollectiveMainloopFwdSm90ILi2EN4cute5tupleIJNS5_1CILi1EEES8_S8_EEENS6_IJNS7_ILi128EEENS7_ILi80EEENS7_ILi256EEEEEELi256ENS_6half_tEfNS_4arch4Sm90ELb1ELb0ELb1ELb1ELb0ELb0ELb0ELb1ELb1ELb1ELb0ELb0EEENS1_21CollectiveEpilogueFwdINS6_IJSA_SC_SB_EEES9_SE_SG_Li256ELb1ELb1ELb0ELb0EEENS1_36VarlenDynamicPersistentTileSchedulerILi128ELi80ELi256ELi128ELb0ELb1ELb1ELb1ELb1ELb1EEEEEEEEEvNT_6ParamsE)
        /*0158*/ 	.word	0x00000058


	//----- nvinfo : EIATTR_MIN_STACK_SIZE
	.align		4
.L_79:
        /*015c*/ 	.byte	0x04, 0x12
        /*015e*/ 	.short	(.L_81 - .L_80)
	.align		4
.L_80:
        /*0160*/ 	.word	index@(_ZN7cutlass13device_kernelIN5flash11enable_sm90INS1_16FlashAttnFwdSm90INS1_25CollectiveMainloopFwdSm90ILi2EN4cute5tupleIJNS5_1CILi1EEES8_S8_EEENS6_IJNS7_ILi128EEENS7_ILi80EEENS7_ILi256EEEEEELi256ENS_6half_tEfNS_4arch4Sm90ELb1ELb0ELb1ELb1ELb0ELb1ELb0ELb1ELb1ELb1ELb0ELb0EEENS1_21CollectiveEpilogueFwdINS6_IJSA_SC_SB_EEES9_SE_SG_Li256ELb1ELb1ELb0ELb0EEENS1_36VarlenDynamicPersistentTileSchedulerILi128ELi80ELi256ELi128ELb0ELb1ELb1ELb1ELb1ELb1EEEEEEEEEvNT_6ParamsE)
        /*0164*/ 	.word	0x00000090
.L_81:


//--------------------- .nv.compat                --------------------------
	.section	.nv.compat,"",@"SHT_CUDA_COMPAT_INFO"
	.align	4
        /*0000*/ 	.byte	0x02, 0x09, 0x01, 0x00, 0x02, 0x02, 0x04, 0x00, 0x02, 0x05, 0x05, 0x00, 0x03, 0x07, 0x01, 0x01
        /*0010*/ 	.byte	0x02, 0x03, 0x01, 0x00, 0x02, 0x06, 0x01, 0x00, 0x04, 0x0b, 0x08, 0x00, 0x00, 0x00, 0x00, 0x00
        /*0020*/ 	.byte	0x00, 0x00, 0x00, 0x00


//--------------------- .nv.info._ZN7cutlass13device_kernelIN5flash11enable_sm90INS1_16FlashAttnFwdSm90INS1_25CollectiveMainloopFwdSm90ILi2EN4cute5tupleIJNS5_1CILi1EEES8_S8_EEENS6_IJNS7_ILi128EEENS7_ILi80EEENS7_ILi256EEEEEELi256ENS_6half_tEfNS_4arch4Sm90ELb0ELb0ELb1ELb0ELb0ELb0ELb0ELb1ELb1ELb1ELb0ELb0EEENS1_21CollectiveEpilogueFwdINS6_IJSA_SC_SB_EEES9_SE_SG_Li256ELb0ELb1ELb0ELb0EEENS1_29StaticPersistentTileSchedulerILb0EEEEEEEEEvNT_6ParamsE --------------------------
	.section	.nv.info._ZN7cutlass13device_kernelIN5flash11enable_sm90INS1_16FlashAttnFwdSm90INS1_25CollectiveMainloopFwdSm90ILi2EN4cute5tupleIJNS5_1CILi1EEES8_S8_EEENS6_IJNS7_ILi128EEENS7_ILi80EEENS7_ILi256EEEEEELi256ENS_6half_tEfNS_4arch4Sm90ELb0ELb0ELb1ELb0ELb0ELb0ELb0ELb1ELb1ELb1ELb0ELb0EEENS1_21CollectiveEpilogueFwdINS6_IJSA_SC_SB_EEES9_SE_SG_Li256ELb0ELb1ELb0ELb0EEENS1_29StaticPersistentTileSchedulerILb0EEEEEEEEEvNT_6ParamsE,"",@"SHT_CUDA_INFO"
	.sectionflags	@""
	.align	4


	//----- nvinfo : EIATTR_CUDA_API_VERSION
	.align		4
        /*0000*/ 	.byte	0x04, 0x37
        /*0002*/ 	.short	(.L_83 - .L_82)
.L_82:
        /*0004*/ 	.word	0x00000082


	//----- nvinfo : EIATTR_KPARAM_INFO
	.align		4
.L_83:
        /*0008*/ 	.byte	0x04, 0x17
        /*000a*/ 	.short	(.L_85 - .L_84)
.L_84:
        /*000c*/ 	.word	0x00000000
        /*0010*/ 	.short	0x0000
        /*0012*/ 	.short	0x0070
        /*0014*/ 	.byte	0x00, 0xf0, 0x01, 0x28


	//----- nvinfo : EIATTR_SPARSE_MMA_MASK
	.align		4
.L_85:
        /*0018*/ 	.byte	0x03, 0x50
        /*001a*/ 	.short	0x0000


	//----- nvinfo : EIATTR_MAXREG_COUNT
	.align		4
        /*001c*/ 	.byte	0x03, 0x1b
        /*001e*/ 	.short	0x00a8


	//----- nvinfo : EIATTR_NUM_BARRIERS
	.align		4
        /*0020*/ 	.byte	0x02, 0x4c
        /*0022*/ 	.byte	0x09
	.zero		1


	//----- nvinfo : EIATTR_EXTERNS
	.align		4
        /*0024*/ 	.byte	0x04, 0x0f
        /*0026*/ 	.short	(.L_87 - .L_86)


	//   ....[0]....
	.align		4
.L_86:
        /*0028*/ 	.word	index@(__assertfail)


	//----- nvinfo : EIATTR_ANNOTATIONS
	.align		4
.L_87:
        /*002c*/ 	.byte	0x04, 0x55
        /*002e*/ 	.short	(.L_89 - .L_88)


	//   ....[0]....
.L_88:
        /*0030*/ 	.word	0x00000001
        /*0034*/ 	.byte	0x50, 0x09, 0x00, 0x00, 0x01, 0x00, 0x00, 0x00, 0x10, 0x0a, 0x00, 0x00, 0x01, 0x00, 0x00, 0x00
        /* <DEDUP_REMOVED lines=30> */
        /*0224*/ 	.byte	0xd0, 0x18, 0x01, 0x00


	//----- nvinfo : EIATTR_MERCURY_ISA_VERSION
	.align		4
.L_89:
        /*0228*/ 	.byte	0x03, 0x5f
        /*022a*/ 	.short	0x0101


	//----- nvinfo : EIATTR_INT_WARP_WIDE_INSTR_OFFSETS
	.align		4
        /*022c*/ 	.byte	0x04, 0x31
        /*022e*/ 	.short	(.L_91 - .L_90)


	//   ....[0]....
.L_90:
        /*0230*/ 	.word	0x00000130


	//   ....[1]....
        /*0234*/ 	.word	0x00000170


	//   ....[2]....
        /*0238*/ 	.word	0x000001e0


	//----- nvinfo : EIATTR_COOP_GROUP_MASK_REGIDS
	.align		4
.L_91:
        /*023c*/ 	.byte	0x04, 0x29
        /*023e*/ 	.short	(.L_93 - .L_92)


	//   ....[0]....
.L_92:
        /*0240*/ 	.word	0xffffffff


	//   ....[1]....
        /*0244*/ 	.word	0xffffffff


	//   ....[2]....
        /*0248*/ 	.word	0xffffffff


	//   ....[3]....
        /*024c*/ 	.word	0xffffffff


	//   ....[4]....
        /*0250*/ 	.word	0xffffffff


	//   ....[5]....
        /*0254*/ 	.word	0xffffffff


	//   ....[6]....
        /*0258*/ 	.word	0xffffffff


	//   ....[7]....
        /*025c*/ 	.word	0xffffffff


	//   ....[8]....
        /*0260*/ 	.word	0xffffffff


	//   ....[9]....
        /*0264*/ 	.word	0xffffffff


	//   ....[10]....
        /*0268*/ 	.word	0xffffffff


	//   ....[11]....
        /*026c*/ 	.word	0xffffffff


	//   ....[12]....
        /*0270*/ 	.word	0xffffffff


	//   ....[13]....
        /*0274*/ 	.word	0xffffffff


	//   ....[14]....
        /*0278*/ 	.word	0xffffffff


	//   ....[15]....
        /*027c*/ 	.word	0xffffffff


	//   ....[16]....
        /*0280*/ 	.word	0xffffffff


	//   ....[17]....
        /*0284*/ 	.word	0xffffffff


	//   ....[18]....
        /*0288*/ 	.word	0xffffffff


	//   ....[19]....
        /*028c*/ 	.word	0xffffffff


	//   ....[20]....
        /*0290*/ 	.word	0xffffffff


	//   ....[21]....
        /*0294*/ 	.word	0xffffffff


	//   ....[22]....
        /*0298*/ 	.word	0xffffffff


	//   ....[23]....
        /*029c*/ 	.word	0xffffffff


	//   ....[24]....
        /*02a0*/ 	.word	0xffffffff


	//   ....[25]....
        /*02a4*/ 	.word	0xffffffff


	//   ....[26]....
        /*02a8*/ 	.word	0xffffffff


	//   ....[27]....
        /*02ac*/ 	.word	0xffffffff


	//   ....[28]....
        /*02b0*/ 	.word	0xffffffff


	//   ....[29]....
        /*02b4*/ 	.word	0xffffffff


	//   ....[30]....
        /*02b8*/ 	.word	0xffffffff


	//   ....[31]....
        /*02bc*/ 	.word	0xffffffff


	//   ....[32]....
        /*02c0*/ 	.word	0xffffffff


	//   ....[33]....
        /*02c4*/ 	.word	0xffffffff


	//   ....[34]....
        /*02c8*/ 	.word	0xffffffff


	//   ....[35]....
        /*02cc*/ 	.word	0xffffffff


	//   ....[36]....
        /*02d0*/ 	.word	0xffffffff


	//   ....[37]....
        /*02d4*/ 	.word	0xffffffff


	//   ....[38]....
        /*02d8*/ 	.word	0xffffffff


	//   ....[39]....
        /*02dc*/ 	.word	0xffffffff


	//   ....[40]....
        /*02e0*/ 	.word	0xffffffff


	//   ....[41]....
        /*02e4*/ 	.word	0xffffffff


	//   ....[42]....
        /*02e8*/ 	.word	0xffffffff


	//   ....[43]....
        /*02ec*/ 	.word	0xffffffff


	//   ....[44]....
        /*02f0*/ 	.word	0xffffffff


	//   ....[45]....
        /*02f4*/ 	.word	0xffffffff


	//   ....[46]....
        /*02f8*/ 	.word	0xffffffff


	//   ....[47]....
        /*02fc*/ 	.word	0xffffffff


	//   ....[48]....
        /*0300*/ 	.word	0xffffffff


	//   ....[49]....
        /*0304*/ 	.word	0xffffffff


	//   ....[50]....
        /*0308*/ 	.word	0x0500000f


	//   ....[51]....
        /*030c*/ 	.word	0x0500000f


	//   ....[52]....
        /*0310*/ 	.word	0x0500000f


	//   ....[53]....
        /*0314*/ 	.word	0x0500000f


	//   ....[54]....
        /*0318*/ 	.word	0x0500000f


	//   ....[55]....
        /*031c*/ 	.word	0x0500000f


	//   ....[56]....
        /*0320*/ 	.word	0x0500000f


	//   ....[57]....
        /*0324*/ 	.word	0x0500000f


	//   ....[58]....
        /*0328*/ 	.word	0x0500000f


	//   ....[59]....
        /*032c*/ 	.word	0x0500000f


	//   ....[60]....
        /*0330*/ 	.word	0x0500000f


	//   ....[61]....
        /*0334*/ 	.word	0x0500000f


	//   ....[62]....
        /*0338*/ 	.word	0x0500000f


	//   ....[63]....
        /*033c*/ 	.word	0x0500000f


	//   ....[64]....
        /*0340*/ 	.word	0x0500000f


	//   ....[65]....
        /*0344*/ 	.word	0x0500000f


	//   ....[66]....
        /*0348*/ 	.word	0x0500000f


	//   ....[67]....
        /*034c*/ 	.word	0x0500000f


	//----- nvinfo : EIATTR_COOP_GROUP_INSTR_OFFSETS
	.align		4
.L_93:
        /*0350*/ 	.byte	0x04, 0x28
        /*0352*/ 	.short	(.L_95 - .L_94)


	//   ....[0]....
.L_94:
        /*0354*/ 	.word	0x00000060


	//   ....[1]....
        /*0358*/ 	.word	0x00000140


	//   ....[2]....
        /*035c*/ 	.word	0x00000190


	//   ....[3]....
        /*0360*/ 	.word	0x000003c0


	//   ....[4]....
        /*0364*/ 	.word	0x00000520


	//   ....[5]....
        /*0368*/ 	.word	0x00000640


	//   ....[6]....
        /*036c*/ 	.word	0x000007a0


	//   ....[7]....
        /*0370*/ 	.word	0x00000e00


	//   ....[8]....
        /*0374*/ 	.word	0x00004680


	//   ....[9]....
        /*0378*/ 	.word	0x000046f0


	//   ....[10]....
        /*037c*/ 	.word	0x00004a90


	//   ....[11]....
        /*0380*/ 	.word	0x00004b10


	//   ....[12]....
        /*0384*/ 	.word	0x000089c0


	//   ....[13]....
        /*0388*/ 	.word	0x00008a20


	//   ....[14]....
        /*038c*/ 	.word	0x00009010


	//   ....[15]....
        /*0390*/ 	.word	0x00009070


	//   ....[16]....
        /*0394*/ 	.word	0x0000a160


	//   ....[17]....
        /*0398*/ 	.word	0x0000a1a0


	//   ....[18]....
        /*039c*/ 	.word	0x0000a2a0


	//   ....[19]....
        /*03a0*/ 	.word	0x0000a2b0


	//   ....[20]....
        /*03a4*/ 	.word	0x0000c000


	//   ....[21]....
        /*03a8*/ 	.word	0x0000c060


	//   ....[22]....
        /*03ac*/ 	.word	0x0000c170


	//   ....[23]....
        /*03b0*/ 	.word	0x0000c180


	//   ....[24]....
        /*03b4*/ 	.word	0x0000c5e0


	//   ....[25]....
        /*03b8*/ 	.word	0x0000c620


	//   ....[26]....
        /*03bc*/ 	.word	0x0000c760


	//   ....[27]....
        /*03c0*/ 	.word	0x0000c780


	//   ....[28]....
        /*03c4*/ 	.word	0x0000c8c0


	//   ....[29]....
        /*03c8*/ 	.word	0x0000c8e0


	//   ....[30]....
        /*03cc*/ 	.word	0x0000ca40


	//   ....[31]....
        /*03d0*/ 	.word	0x0000ca70


	//   ....[32]....
        /*03d4*/ 	.word	0x0000d540


	//   ....[33]....
        /*03d8*/ 	.word	0x0000e050


	//   ....[34]....
        /*03dc*/ 	.word	0x0000e080


	//   ....[35]....
        /*03e0*/ 	.word	0x0000e140


	//   ....[36]....
        /*03e4*/ 	.word	0x0000e150


	//   ....[37]....
        /*03e8*/ 	.word	0x0000e1f0


	//   ....[38]....
        /*03ec*/ 	.word	0x0000e200


	//   ....[39]....
        /*03f0*/ 	.word	0x0000e2a0


	//   ....[40]....
        /*03f4*/ 	.word	0x0000e2b0


	//   ....[41]....
        /*03f8*/ 	.word	0x0000e350


	//   ....[42]....
        /*03fc*/ 	.word	0x0000e360


	//   ....[43]....
        /*0400*/ 	.word	0x0000e400


	//   ....[44]....
        /*0404*/ 	.word	0x0000e410


	//   ....[45]....
        /*0408*/ 	.word	0x0000e4b0


	//   ....[46]....
        /*040c*/ 	.word	0x0000e4c0


	//   ....[47]....
        /*0410*/ 	.word	0x0000e500


	//   ....[48]....
        /*0414*/ 	.word	0x0000e550


	//   ....[49]....
        /*0418*/ 	.word	0x000117e0


	//   ....[50]....
        /*041c*/ 	.word	0x00011d00


	//   ....[51]....
        /*0420*/ 	.word	0x00011e70


	//   ....[52]....
        /*0424*/ 	.word	0x00011ed0


	//   ....[53]....
        /*0428*/ 	.word	0x00012040


	//   ....[54]....
        /*042c*/ 	.word	0x00012090


	//   ....[55]....
        /*0430*/ 	.word	0x000121c0


	//   ....[56]....
        /*0434*/ 	.word	0x00012210


	//   ....[57]....
        /*0438*/ 	.word	0x00012340


	//   ....[58]....
        /*043c*/ 	.word	0x00012390


	//   ....[59]....
        /*0440*/ 	.word	0x000124c0


	//   ....[60]....
        /*0444*/ 	.word	0x00012510


	//   ....[61]....
        /*0448*/ 	.word	0x00012640


	//   ....[62]....
        /*044c*/ 	.word	0x00012690


	//   ....[63]....
        /*0450*/ 	.word	0x000127c0


	//   ....[64]....
        /*0454*/ 	.word	0x00012810


	//   ....[65]....
        /*0458*/ 	.word	0x00012920


	//   ....[66]....
        /*045c*/ 	.word	0x00012970


	//   ....[67]....
        /*0460*/ 	.word	0x00012d10


	//----- nvinfo : EIATTR_REG_RECONFIG
	.align		4
.L_95:
        /*0464*/ 	.byte	0x01, 0x54
	.zero		2


	//----- nvinfo : EIATTR_SYSCALL_OFFSETS
	.align		4
        /*0468*/ 	.byte	0x04, 0x46
        /*046a*/ 	.short	(.L_97 - .L_96)


	//   ....[0]....
.L_96:
        /*046c*/ 	.word	0x000011c0


	//   ....[1]....
        /*0470*/ 	.word	0x0000d190


	//   ....[2]....
        /*0474*/ 	.word	0x0000d2d0


	//   ....[3]....
        /*0478*/ 	.word	0x0000d3c0


	//   ....[4]....
        /*047c*/ 	.word	0x0000dbd0


	//----- nvinfo : EIATTR_MBARRIER_INSTR_OFFSETS
	.align		4
.L_97:
        /*0480*/ 	.byte	0x04, 0x39
        /*0482*/ 	.short	(.L_99 - .L_98)


	//   ....[0]....
.L_98:
        /*0484*/ 	.word	0x00000270
        /*0488*/ 	.word	0x000000ff
        /*048c*/ 	.word	0x00038800
        /*0490*/ 	.short	0x0100
        /*0492*/ 	.byte	0x08
	.zero		1


	//   ....[1]....
        /*0494*/ 	.word	0x00000280
        /*0498*/ 	.word	0x000000ff
        /*049c*/ 	.word	0x00038820
        /*04a0*/ 	.short	0x0100
        /*04a2*/ 	.byte	0x08
	.zero		1


	//   ....[2]....
        /*04a4*/ 	.word	0x00000370
        /*04a8*/ 	.word	0x000000ff
        /*04ac*/ 	.word	0x00038830
        /*04b0*/ 	.short	0x0100
        /*04b2*/ 	.byte	0x08
	.zero		1


	//   ....[3]....
        /*04b4*/ 	.word	0x00000380
        /*04b8*/ 	.word	0x000000ff
        /*04bc*/ 	.word	0x00038840
        /*04c0*/ 	.short	0x0100
        /*04c2*/ 	.byte	0x08
	.zero		1


	//   ....[4]....
        /*04c4*/ 	.word	0x00000390
        /*04c8*/ 	.word	0x000000ff
        /*04cc*/ 	.word	0x00038838
        /*04d0*/ 	.short	0x0100
        /*04d2*/ 	.byte	0x08
	.zero		1


	//   ....[5]....
        /*04d4*/ 	.word	0x000003a0
        /*04d8*/ 	.word	0x000000ff
        /*04dc*/ 	.word	0x00038848
        /*04e0*/ 	.short	0x0100
        /*04e2*/ 	.byte	0x08
	.zero		1


	//   ....[6]....
        /*04e4*/ 	.word	0x000004d0
        /*04e8*/ 	.word	0x000000ff
        /*04ec*/ 	.word	0x00038850
        /*04f0*/ 	.short	0x0100
        /*04f2*/ 	.byte	0x08
	.zero		1


	//   ....[7]....
        /*04f4*/ 	.word	0x000004e0
        /*04f8*/ 	.word	0x000000ff
        /*04fc*/ 	.word	0x00038860
        /*0500*/ 	.short	0x0100
        /*0502*/ 	.byte	0x08
	.zero		1


	//   ....[8]....
        /*0504*/ 	.word	0x000004f0
        /*0508*/ 	.word	0x000000ff
        /*050c*/ 	.word	0x00038858
        /*0510*/ 	.short	0x0100
        /*0512*/ 	.byte	0x08
	.zero		1


	//   ....[9]....
        /*0514*/ 	.word	0x00000500
        /*0518*/ 	.word	0x000000ff
        /*051c*/ 	.word	0x00038868
        /*0520*/ 	.short	0x0100
        /*0522*/ 	.byte	0x08
	.zero		1


	//   ....[10]....
        /*0524*/ 	.word	0x000005f0
        /*0528*/ 	.word	0x000000ff
        /*052c*/ 	.word	0x00038870
        /*0530*/ 	.short	0x0100
        /*0532*/ 	.byte	0x06
	.zero		1


	//   ....[11]....
        /*0534*/ 	.word	0x00000600
        /*0538*/ 	.word	0x000000ff
        /*053c*/ 	.word	0x00038880
        /*0540*/ 	.short	0x0100
        /*0542*/ 	.byte	0x06
	.zero		1


	//   ....[12]....
        /*0544*/ 	.word	0x00000610
        /*0548*/ 	.word	0x000000ff
        /*054c*/ 	.word	0x00038878
        /*0550*/ 	.short	0x0100
        /*0552*/ 	.byte	0x06
	.zero		1


	//   ....[13]....
        /*0554*/ 	.word	0x00000620
        /*0558*/ 	.word	0x000000ff
        /*055c*/ 	.word	0x00038888
        /*0560*/ 	.short	0x0100
        /*0562*/ 	.byte	0x06
	.zero		1


	//   ....[14]....
        /*0564*/ 	.word	0x00000750
        /*0568*/ 	.word	0x000000ff
        /*056c*/ 	.word	0x00038890
        /*0570*/ 	.short	0x0100
        /*0572*/ 	.byte	0x08
	.zero		1


	//   ....[15]....
        /*0574*/ 	.word	0x00000760
        /*0578*/ 	.word	0x000000ff
        /*057c*/ 	.word	0x000388a0
        /*0580*/ 	.short	0x0100
        /*0582*/ 	.byte	0x08
	.zero		1


	//   ....[16]....
        /*0584*/ 	.word	0x00000770
        /*0588*/ 	.word	0x000000ff
        /*058c*/ 	.word	0x00038898
        /*0590*/ 	.short	0x0100
        /*0592*/ 	.byte	0x08
	.zero		1


	//   ....[17]....
        /*0594*/ 	.word	0x00000780
        /*0598*/ 	.word	0x000000ff
        /*059c*/ 	.word	0x000388a8
        /*05a0*/ 	.short	0x0100
        /*05a2*/ 	.byte	0x08
	.zero		1


	//   ....[18]....
        /*05a4*/ 	.word	0x000008b0
        /*05a8*/ 	.word	0x000000ff
        /*05ac*/ 	.word	0x000388b0
        /*05b0*/ 	.short	0x0100
        /*05b2*/ 	.byte	0x08
	.zero		1


	//   ....[19]....
        /*05b4*/ 	.word	0x000008c0
        /*05b8*/ 	.word	0x000000ff
        /*05bc*/ 	.word	0x000388c0
        /*05c0*/ 	.short	0x0100
        /*05c2*/ 	.byte	0x08
	.zero		1


	//   ....[20]....
        /*05c4*/ 	.word	0x000008d0
        /*05c8*/ 	.word	0x000000ff
        /*05cc*/ 	.word	0x000388b8
        /*05d0*/ 	.short	0x0100
        /*05d2*/ 	.byte	0x08
	.zero		1


	//   ....[21]....
        /*05d4*/ 	.word	0x000008e0
        /*05d8*/ 	.word	0x000000ff
        /*05dc*/ 	.word	0x000388c8
        /*05e0*/ 	.short	0x0100
        /*05e2*/ 	.byte	0x08
	.zero		1


	//   ....[22]....
        /*05e4*/ 	.word	0x00001240
        /*05e8*/ 	.word	0x000000ff
        /*05ec*/ 	.word	0x00038800
        /*05f0*/ 	.short	0x010a
        /*05f2*/ 	.byte	0x24
	.zero		1


	//   ....[23]....
        /*05f4*/ 	.word	0x000012d0
        /*05f8*/ 	.word	0x00000000
        /*05fc*/ 	.word	0x00038830
        /*0600*/ 	.short	0x010a
        /*0602*/ 	.byte	0x3f
	.zero		1


	//   ....[24]....
        /*0604*/ 	.word	0x00001350
        /*0608*/ 	.word	0x00000000
        /*060c*/ 	.word	0x00038830
        /*0610*/ 	.short	0x010a
        /*0612*/ 	.byte	0x3f
	.zero		1


	//   ....[25]....
        /*0614*/ 	.word	0x00004500
        /*0618*/ 	.word	0x00000000
        /*061c*/ 	.word	0x00000000
        /*0620*/ 	.short	0x0101
        /*0622*/ 	.byte	0x3f
	.zero		1


	//   ....[26]....
        /*0624*/ 	.word	0x00005a30
        /*0628*/ 	.word	0x000000ff
        /*062c*/ 	.word	0x00038830
        /*0630*/ 	.short	0x010a
        /*0632*/ 	.byte	0x06
	.zero		1


	//   ....[27]....
        /*0634*/ 	.word	0x00005a80
        /*0638*/ 	.word	0x000000ff
        /*063c*/ 	.word	0x00038830
        /*0640*/ 	.short	0x010a
        /*0642*/ 	.byte	0x04
	.zero		1


	//   ....[28]....
        /*0644*/ 	.word	0x00008330
        /*0648*/ 	.word	0x000000ff
        /*064c*/ 	.word	0x00038850
        /*0650*/ 	.short	0x010a
        /*0652*/ 	.byte	0x04
	.zero		1


	//   ....[29]....
        /*0654*/ 	.word	0x00008370
        /*0658*/ 	.word	0x000000ff
        /*065c*/ 	.word	0x00038850
        /*0660*/ 	.short	0x010a
        /*0662*/ 	.byte	0x04
	.zero		1


	//   ....[30]....
        /*0664*/ 	.word	0x000093d0
        /*0668*/ 	.word	0x0000009d
        /*066c*/ 	.word	0x00000000
        /*0670*/ 	.short	0x0101
        /*0672*/ 	.byte	0x3f
	.zero		1


	//   ....[31]....
        /*0674*/ 	.word	0x00009440
        /*0678*/ 	.word	0x000000a5
        /*067c*/ 	.word	0x00000000
        /*0680*/ 	.short	0x0101
        /*0682*/ 	.byte	0x3f
	.zero		1


	//   ....[32]....
        /*0684*/ 	.word	0x0000a0d0
        /*0688*/ 	.word	0x000000ff
        /*068c*/ 	.word	0x00038850
        /*0690*/ 	.short	0x010a
        /*0692*/ 	.byte	0x0c
	.zero		1


	//   ....[33]....
        /*0694*/ 	.word	0x0000a110
        /*0698*/ 	.word	0x000000ff
        /*069c*/ 	.word	0x00038850
        /*06a0*/ 	.short	0x010a
        /*06a2*/ 	.byte	0x0c
	.zero		1


	//   ....[34]....
        /*06a4*/ 	.word	0x0000b250
        /*06a8*/ 	.word	0x0000009b
        /*06ac*/ 	.word	0x00000000
        /*06b0*/ 	.short	0x0101
        /*06b2*/ 	.byte	0x3f
	.zero		1


	//   ....[35]....
        /*06b4*/ 	.word	0x0000c500
        /*06b8*/ 	.word	0x000000ff
        /*06bc*/ 	.word	0x00000000
        /*06c0*/ 	.short	0x0101
        /*06c2*/ 	.byte	0x04
	.zero		1


	//   ....[36]....
        /*06c4*/ 	.word	0x0000d780
        /*06c8*/ 	.word	0x00000000
        /*06cc*/ 	.word	0x00038840
        /*06d0*/ 	.short	0x010a
        /*06d2*/ 	.byte	0x3f
	.zero		1


	//   ....[37]....
        /*06d4*/ 	.word	0x0000e660
        /*06d8*/ 	.word	0x000000ff
        /*06dc*/ 	.word	0x00038800
        /*06e0*/ 	.short	0x0107
        /*06e2*/ 	.byte	0x24
	.zero		1


	//   ....[38]....
        /*06e4*/ 	.word	0x0000e6d0
        /*06e8*/ 	.word	0x000000ff
        /*06ec*/ 	.word	0x00038800
        /*06f0*/ 	.short	0x0101
        /*06f2*/ 	.byte	0x24
	.zero		1


	//   ....[39]....
        /*06f4*/ 	.word	0x0000e700
        /*06f8*/ 	.word	0x000000ff
        /*06fc*/ 	.word	0x00038820
        /*0700*/ 	.short	0x010a
        /*0702*/ 	.byte	0x24
	.zero		1


	//   ....[40]....
        /*0704*/ 	.word	0x0000ea40
        /*0708*/ 	.word	0x00000003
        /*070c*/ 	.word	0x00038840
        /*0710*/ 	.short	0x010a
        /*0712*/ 	.byte	0x3f
	.zero		1


	//   ....[41]....
        /*0714*/ 	.word	0x0000efd0
        /*0718*/ 	.word	0x00000003
        /*071c*/ 	.word	0x00000060
        /*0720*/ 	.short	0x010a
        /*0722*/ 	.byte	0x3f
	.zero		1


	//   ....[42]....
        /*0724*/ 	.word	0x0000f820
        /*0728*/ 	.word	0x00000003
        /*072c*/ 	.word	0x00038840
        /*0730*/ 	.short	0x010a
        /*0732*/ 	.byte	0x3f
	.zero		1


	//   ....[43]....
        /*0734*/ 	.word	0x0000fdb0
        /*0738*/ 	.word	0x00000005
        /*073c*/ 	.word	0x00000060
        /*0740*/ 	.short	0x010a
        /*0742*/ 	.byte	0x3f
	.zero		1


	//   ....[44]....
        /*0744*/ 	.word	0x00010540
        /*0748*/ 	.word	0x00000002
        /*074c*/ 	.word	0x00038840
        /*0750*/ 	.short	0x010a
        /*0752*/ 	.byte	0x3f
	.zero		1


	//   ....[45]....
        /*0754*/ 	.word	0x00010ad0
        /*0758*/ 	.word	0x00000005
        /*075c*/ 	.word	0x00000060
        /*0760*/ 	.short	0x010a
        /*0762*/ 	.byte	0x3f
	.zero		1


	//   ....[46]....
        /*0764*/ 	.word	0x00011100
        /*0768*/ 	.word	0x00000002
        /*076c*/ 	.word	0x00038860
        /*0770*/ 	.short	0x010a
        /*0772*/ 	.byte	0x3f
	.zero		1


	//   ....[47]....
        /*0774*/ 	.word	0x00011760
        /*0778*/ 	.word	0x00000000
        /*077c*/ 	.word	0x00038820
        /*0780*/ 	.short	0x010a
        /*0782*/ 	.byte	0x3f
	.zero		1


	//   ....[48]....
        /*0784*/ 	.word	0x00011950
        /*0788*/ 	.word	0x00000006
        /*078c*/ 	.word	0x00000000
        /*0790*/ 	.short	0x010a
        /*0792*/ 	.byte	0x3f
	.zero		1


	//   ....[49]....
        /*0794*/ 	.word	0x000119a0
        /*0798*/ 	.word	0x00000003
        /*079c*/ 	.word	0x00000000
        /*07a0*/ 	.short	0x010a
        /*07a2*/ 	.byte	0x3f
	.zero		1


	//   ....[50]....
        /*07a4*/ 	.word	0x00011a00
        /*07a8*/ 	.word	0x00000012
        /*07ac*/ 	.word	0x00000000
        /*07b0*/ 	.short	0x010a
        /*07b2*/ 	.byte	0x3f
	.zero		1


	//   ....[51]....
        /*07b4*/ 	.word	0x00011a30
        /*07b8*/ 	.word	0x00000003
        /*07bc*/ 	.word	0x00000000
        /*07c0*/ 	.short	0x010a
        /*07c2*/ 	.byte	0x3f
	.zero		1


	//   ....[52]....
        /*07c4*/ 	.word	0x00011aa0
        /*07c8*/ 	.word	0x00000003
        /*07cc*/ 	.word	0x00038800
        /*07d0*/ 	.short	0x010a
        /*07d2*/ 	.byte	0x3f
	.zero		1


	//   ....[53]....
        /*07d4*/ 	.word	0x00011af0
        /*07d8*/ 	.word	0x00000000
        /*07dc*/ 	.word	0x00038830
        /*07e0*/ 	.short	0x010a
        /*07e2*/ 	.byte	0x3f
	.zero		1


	//   ....[54]....
        /*07e4*/ 	.word	0x00011b60
        /*07e8*/ 	.word	0x00000004
        /*07ec*/ 	.word	0x00038830
        /*07f0*/ 	.short	0x010a
        /*07f2*/ 	.byte	0x3f
	.zero		1


	//   ....[55]....
        /*07f4*/ 	.word	0x00011bc0
        /*07f8*/ 	.word	0x00000003
        /*07fc*/ 	.word	0x00038850
        /*0800*/ 	.short	0x010a
        /*0802*/ 	.byte	0x3f
	.zero		1


	//   ....[56]....
        /*0804*/ 	.word	0x00011c20
        /*0808*/ 	.word	0x00000007
        /*080c*/ 	.word	0x00038850
        /*0810*/ 	.short	0x010a
        /*0812*/ 	.byte	0x3f
	.zero		1


	//   ....[57]....
        /*0814*/ 	.word	0x00011dc0
        /*0818*/ 	.word	0x00000000
        /*081c*/ 	.word	0x00038840
        /*0820*/ 	.short	0x010a
        /*0822*/ 	.byte	0x3f
	.zero		1


	//   ....[58]....
        /*0824*/ 	.word	0x000129b0
        /*0828*/ 	.word	0x00000009
        /*082c*/ 	.word	0x00038820
        /*0830*/ 	.short	0x010a
        /*0832*/ 	.byte	0x3f
	.zero		1


	//   ....[59]....
        /*0834*/ 	.word	0x00012a00
        /*0838*/ 	.word	0x00000003
        /*083c*/ 	.word	0x00038840
        /*0840*/ 	.short	0x010a
        /*0842*/ 	.byte	0x3f
	.zero		1


	//   ....[60]....
        /*0844*/ 	.word	0x00012a50
        /*0848*/ 	.word	0x00000003
        /*084c*/ 	.word	0x00000060
        /*0850*/ 	.short	0x010a
        /*0852*/ 	.byte	0x3f
	.zero		1


	//   ....[61]....
        /*0854*/ 	.word	0x00012aa0
        /*0858*/ 	.word	0x00000003
        /*085c*/ 	.word	0x00038840
        /*0860*/ 	.short	0x010a
        /*0862*/ 	.byte	0x3f
	.zero		1


	//   ....[62]....
        /*0864*/ 	.word	0x00012af0
        /*0868*/ 	.word	0x00000005
        /*086c*/ 	.word	0x00000060
        /*0870*/ 	.short	0x010a
        /*0872*/ 	.byte	0x3f
	.zero		1


	//   ....[63]....
        /*0874*/ 	.word	0x00012b40
        /*0878*/ 	.word	0x00000002
        /*087c*/ 	.word	0x00038840
        /*0880*/ 	.short	0x010a
        /*0882*/ 	.byte	0x3f
	.zero		1


	//   ....[64]....
        /*0884*/ 	.word	0x00012b90
        /*0888*/ 	.word	0x00000005
        /*088c*/ 	.word	0x00000060
        /*0890*/ 	.short	0x010a
        /*0892*/ 	.byte	0x3f
	.zero		1


	//   ....[65]....
        /*0894*/ 	.word	0x00012be0
        /*0898*/ 	.word	0x00000002
        /*089c*/ 	.word	0x00038860
        /*08a0*/ 	.short	0x010a
        /*08a2*/ 	.byte	0x3f
	.zero		1


	//   ....[66]....
        /*08a4*/ 	.word	0x00012c30
        /*08a8*/ 	.word	0x00000000
        /*08ac*/ 	.word	0x00038820
        /*08b0*/ 	.short	0x010a
        /*08b2*/ 	.byte	0x3f
	.zero		1


	//   ....[67]....
        /*08b4*/ 	.word	0x00012dd0
        /*08b8*/ 	.word	0x00000006
        /*08bc*/ 	.word	0x00000000
        /*08c0*/ 	.short	0x010a
        /*08c2*/ 	.byte	0x3f
	.zero		1


	//   ....[68]....
        /*08c4*/ 	.word	0x00012e20
        /*08c8*/ 	.word	0x00000003
        /*08cc*/ 	.word	0x00000000
        /*08d0*/ 	.short	0x010a
        /*08d2*/ 	.byte	0x3f
	.zero		1


	//   ....[69]....
        /*08d4*/ 	.word	0x00012e70
        /*08d8*/ 	.word	0x00000012
        /*08dc*/ 	.word	0x00000000
        /*08e0*/ 	.short	0x010a
        /*08e2*/ 	.byte	0x3f
	.zero		1


	//----- nvinfo : EIATTR_NUM_MBARRIERS
	.align		4
.L_99:
        /*08e4*/ 	.byte	0x03, 0x38
        /*08e6*/ 	.short	0x0016


	//----- nvinfo : EIATTR_EXIT_INSTR_OFFSETS
	.align		4
        /*08e8*/ 	.byte	0x04, 0x1c
        /*08ea*/ 	.short	(.L_101 - .L_100)


	//   ....[0]....
.L_100:
        /*08ec*/ 	.word	0x00000a00


	//   ....[1]....
        /*08f0*/ 	.word	0x0000cc10


	//   ....[2]....
        /*08f4*/ 	.word	0x00011a80


	//----- nvinfo : EIATTR_MAX_THREADS
	.align		4
.L_101:
        /*08f8*/ 	.byte	0x04, 0x05
        /*08fa*/ 	.short	(.L_103 - .L_102)
.L_102:
        /*08fc*/ 	.word	0x00000180
        /*0900*/ 	.word	0x00000001
        /*0904*/ 	.word	0x00000001


	//----- nvinfo : EIATTR_CRS_STACK_SIZE
	.align		4
.L_103:
        /*0908*/ 	.byte	0x04, 0x1e
        /*090a*/ 	.short	(.L_105 - .L_104)
.L_104:
        /*090c*/ 	.word	0x00000000


	//----- nvinfo : EIATTR_CBANK_PARAM_SIZE
	.align		4
.L_105:
        /*0910*/ 	.byte	0x03, 0x19
        /*0912*/ 	.short	0x0a70


	//----- nvinfo : EIATTR_PARAM_CBANK
	.align		4
        /*0914*/ 	.byte	0x04, 0x0a
        /*0916*/ 	.short	(.L_107 - .L_106)
	.align		4
.L_106:
        /*0918*/ 	.word	index@(.nv.constant0._ZN7cutlass13device_kernelIN5flash11enable_sm90INS1_16FlashAttnFwdSm90INS1_25CollectiveMainloopFwdSm90ILi2EN4cute5tupleIJNS5_1CILi1EEES8_S8_EEENS6_IJNS7_ILi128EEENS7_ILi80EEENS7_ILi256EEEEEELi256ENS_6half_tEfNS_4arch4Sm90ELb0ELb0ELb1ELb0ELb0ELb0ELb0ELb1ELb1ELb1ELb0ELb0EEENS1_21CollectiveEpilogueFwdINS6_IJSA_SC_SB_EEES9_SE_SG_Li256ELb0ELb1ELb0ELb0EEENS1_29StaticPersistentTileSchedulerILb0EEEEEEEEEvNT_6ParamsE)
        /*091c*/ 	.short	0x0210
        /*091e*/ 	.short	0x0a70


	//----- nvinfo : EIATTR_SW_WAR
	.align		4
.L_107:
        /*0920*/ 	.byte	0x04, 0x36
        /*0922*/ 	.short	(.L_109 - .L_108)
.L_108:
        /*0924*/ 	.word	0x00000008
.L_109:


//--------------------- .nv.info._ZN7cutlass13device_kernelIN5flash11enable_sm90INS1_16FlashAttnFwdSm90INS1_25CollectiveMainloopFwdSm90ILi2EN4cute5tupleIJNS5_1CILi2EEENS7_ILi1EEES9_EEENS6_IJNS7_ILi128EEENS7_ILi80EEENS7_ILi256EEEEEELi256ENS_6half_tEfNS_4arch4Sm90ELb0ELb0ELb1ELb0ELb0ELb0ELb0ELb1ELb1ELb1ELb0ELb0EEENS1_21CollectiveEpilogueFwdINS6_IJSB_SD_SC_EEESA_SF_SH_Li256ELb0ELb1ELb0ELb0EEENS1_29StaticPersistentTileSchedulerILb0EEEEEEEEEvNT_6ParamsE --------------------------
	.section	.nv.info._ZN7cutlass13device_kernelIN5flash11enable_sm90INS1_16FlashAttnFwdSm90INS1_25CollectiveMainloopFwdSm90ILi2EN4cute5tupleIJNS5_1CILi2EEENS7_ILi1EEES9_EEENS6_IJNS7_ILi128EEENS7_ILi80EEENS7_ILi256EEEEEELi256ENS_6half_tEfNS_4arch4Sm90ELb0ELb0ELb1ELb0ELb0ELb0ELb0ELb1ELb1ELb1ELb0ELb0EEENS1_21CollectiveEpilogueFwdINS6_IJSB_SD_SC_EEESA_SF_SH_Li256ELb0ELb1ELb0ELb0EEENS1_29StaticPersistentTileSchedulerILb0EEEEEEEEEvNT_6ParamsE,"",@"SHT_CUDA_INFO"
	.sectionflags	@""
	.align	4


	//----- nvinfo : EIATTR_CUDA_API_VERSION
	.align		4
        /*0000*/ 	.byte	0x04, 0x37
        /*0002*/ 	.short	(.L_111 - .L_110)
.L_110:
        /*0004*/ 	.word	0x00000082


	//----- nvinfo : EIATTR_KPARAM_INFO
	.align		4
.L_111:
        /*0008*/ 	.byte	0x04, 0x17
        /*000a*/ 	.short	(.L_113 - .L_112)
.L_112:
        /*000c*/ 	.word	0x00000000
        /*0010*/ 	.short	0x0000
        /*0012*/ 	.short	0x0070
        /*0014*/ 	.byte	0x00, 0xf0, 0x01, 0x28


	//----- nvinfo : EIATTR_SPARSE_MMA_MASK
	.align		4
.L_113:
        /*0018*/ 	.byte	0x03, 0x50
        /*001a*/ 	.short	0x0000


	//----- nvinfo : EIATTR_MAXREG_COUNT
	.align		4
        /*001c*/ 	.byte	0x03, 0x1b
        /*001e*/ 	.short	0x00a8


	//----- nvinfo : EIATTR_NUM_BARRIERS
	.align		4
        /*0020*/ 	.byte	0x02, 0x4c
        /*0022*/ 	.byte	0x09
	.zero		1


	//----- nvinfo : EIATTR_EXTERNS
	.align		4
        /*0024*/ 	.byte	0x04, 0x0f
        /*0026*/ 	.short	(.L_115 - .L_114)


	//   ....[0]....
	.align		4
.L_114:
        /*0028*/ 	.word	index@(__assertfail)


	//----- nvinfo : EIATTR_ANNOTATIONS
	.align		4
.L_115:
        /*002c*/ 	.byte	0x04, 0x55
        /*002e*/ 	.short	(.L_117 - .L_116)


	//   ....[0]....
.L_116:
        /* <DEDUP_REMOVED lines=32> */


	//----- nvinfo : EIATTR_MERCURY_ISA_VERSION
	.align		4
.L_117:
        /*0218*/ 	.byte	0x03, 0x5f
        /*021a*/ 	.short	0x0101


	//----- nvinfo : EIATTR_INT_WARP_WIDE_INSTR_OFFSETS
	.align		4
        /*021c*/ 	.byte	0x04, 0x31
        /*021e*/ 	.short	(.L_119 - .L_118)


	//   ....[0]....
.L_118:
        /*0220*/ 	.word	0x00000130


	//   ....[1]....
        /*0224*/ 	.word	0x00000170


	//   ....[2]....
        /*0228*/ 	.word	0x000001e0


	//----- nvinfo : EIATTR_COOP_GROUP_MASK_REGIDS
	.align		4
.L_119:
        /*022c*/ 	.byte	0x04, 0x29
        /*022e*/ 	.short	(.L_121 - .L_120)


	//   ....[0]....
.L_120:
        /*0230*/ 	.word	0xffffffff


	//   ....[1]....
        /*0234*/ 	.word	0xffffffff


	//   ....[2]....
        /*0238*/ 	.word	0xffffffff


	//   ....[3]....
        /*023c*/ 	.word	0xffffffff


	//   ....[4]....
        /*0240*/ 	.word	0xffffffff


	//   ....[5]....
        /*0244*/ 	.word	0xffffffff


	//   ....[6]....
        /*0248*/ 	.word	0xffffffff


	//   ....[7]....
        /*024c*/ 	.word	0xffffffff


	//   ....[8]....
        /*0250*/ 	.word	0xffffffff


	//   ....[9]....
        /*0254*/ 	.word	0xffffffff


	//   ....[10]....
        /*0258*/ 	.word	0xffffffff


	//   ....[11]....
        /*025c*/ 	.word	0xffffffff


	//   ....[12]....
        /*0260*/ 	.word	0xffffffff


	//   ....[13]....
        /*0264*/ 	.word	0xffffffff


	//   ....[14]....
        /*0268*/ 	.word	0xffffffff


	//   ....[15]....
        /*026c*/ 	.word	0xffffffff


	//   ....[16]....
        /*0270*/ 	.word	0xffffffff


	//   ....[17]....
        /*0274*/ 	.word	0xffffffff


	//   ....[18]....
        /*0278*/ 	.word	0xffffffff


	//   ....[19]....
        /*027c*/ 	.word	0xffffffff


	//   ....[20]....
        /*0280*/ 	.word	0xffffffff


	//   ....[21]....
        /*0284*/ 	.word	0xffffffff


	//   ....[22]....
        /*0288*/ 	.word	0xffffffff


	//   ....[23]....
        /*028c*/ 	.word	0xffffffff


	//   ....[24]....
        /*0290*/ 	.word	0xffffffff


	//   ....[25]....
        /*0294*/ 	.word	0xffffffff


	//   ....[26]....
        /*0298*/ 	.word	0xffffffff


	//   ....[27]....
        /*029c*/ 	.word	0xffffffff


	//   ....[28]....
        /*02a0*/ 	.word	0xffffffff


	//   ....[29]....
        /*02a4*/ 	.word	0xffffffff


	//   ....[30]....
        /*02a8*/ 	.word	0xffffffff


	//   ....[31]....
        /*02ac*/ 	.word	0xffffffff


	//   ....[32]....
        /*02b0*/ 	.word	0xffffffff


	//   ....[33]....
        /*02b4*/ 	.word	0xffffffff


	//   ....[34]....
        /*02b8*/ 	.word	0xffffffff


	//   ....[35]....
        /*02bc*/ 	.word	0xffffffff


	//   ....[36]....
        /*02c0*/ 	.word	0xffffffff


	//   ....[37]....
        /*02c4*/ 	.word	0xffffffff


	//   ....[38]....
        /*02c8*/ 	.word	0xffffffff


	//   ....[39]....
        /*02cc*/ 	.word	0xffffffff


	//   ....[40]....
        /*02d0*/ 	.word	0xffffffff


	//   ....[41]....
        /*02d4*/ 	.word	0xffffffff


	//   ....[42]....
        /*02d8*/ 	.word	0xffffffff


	//   ....[43]....
        /*02dc*/ 	.word	0xffffffff


	//   ....[44]....
        /*02e0*/ 	.word	0xffffffff


	//   ....[45]....
        /*02e4*/ 	.word	0xffffffff


	//   ....[46]....
        /*02e8*/ 	.word	0xffffffff


	//   ....[47]....
        /*02ec*/ 	.word	0xffffffff


	//   ....[48]....
        /*02f0*/ 	.word	0xffffffff


	//   ....[49]....
        /*02f4*/ 	.word	0xffffffff


	//   ....[50]....
        /*02f8*/ 	.word	0xffffffff


	//   ....[51]....
        /*02fc*/ 	.word	0x0500000f


	//   ....[52]....
        /*0300*/ 	.word	0x0500000f


	//   ....[53]....
        /*0304*/ 	.word	0x0500000f


	//   ....[54]....
        /*0308*/ 	.word	0x0500000f


	//   ....[55]....
        /*030c*/ 	.word	0x0500000f


	//   ....[56]....
        /*0310*/ 	.word	0x0500000f


	//   ....[57]....
        /*0314*/ 	.word	0x0500000f


	//   ....[58]....
        /*0318*/ 	.word	0x0500000f


	//   ....[59]....
        /*031c*/ 	.word	0x0500000f


	//   ....[60]....
        /*0320*/ 	.word	0x0500000f


	//   ....[61]....
        /*0324*/ 	.word	0x0500000f


	//   ....[62]....
        /*0328*/ 	.word	0x0500000f


	//   ....[63]....
        /*032c*/ 	.word	0x0500000f


	//   ....[64]....
        /*0330*/ 	.word	0x0500000f


	//   ....[65]....
        /*0334*/ 	.word	0x0500000f


	//   ....[66]....
        /*0338*/ 	.word	0x0500000f


	//   ....[67]....
        /*033c*/ 	.word	0x0500000f


	//   ....[68]....
        /*0340*/ 	.word	0x0500000f


	//----- nvinfo : EIATTR_COOP_GROUP_INSTR_OFFSETS
	.align		4
.L_121:
        /*0344*/ 	.byte	0x04, 0x28
        /*0346*/ 	.short	(.L_123 - .L_122)


	//   ....[0]....
.L_122:
        /*0348*/ 	.word	0x00000060


	//   ....[1]....
        /*034c*/ 	.word	0x00000140


	//   ....[2]....
        /*0350*/ 	.word	0x00000190


	//   ....[3]....
        /*0354*/ 	.word	0x000003d0


	//   ....[4]....
        /*0358*/ 	.word	0x00000600


	//   ....[5]....
        /*035c*/ 	.word	0x00000830


	//   ....[6]....
        /*0360*/ 	.word	0x00000ac0


	//   ....[7]....
        /*0364*/ 	.word	0x00000dd0


	//   ....[8]....
        /*0368*/ 	.word	0x00001310


	//   ....[9]....
        /*036c*/ 	.word	0x00004850


	//   ....[10]....
        /*0370*/ 	.word	0x000048d0


	//   ....[11]....
        /*0374*/ 	.word	0x00004c70


	//   ....[12]....
        /*0378*/ 	.word	0x00004cf0


	//   ....[13]....
        /*037c*/ 	.word	0x00008a90


	//   ....[14]....
        /*0380*/ 	.word	0x00008ab0


	//   ....[15]....
        /*0384*/ 	.word	0x00008ad0


	//   ....[16]....
        /*0388*/ 	.word	0x00008af0


	//   ....[17]....
        /*038c*/ 	.word	0x00009ee0


	//   ....[18]....
        /*0390*/ 	.word	0x00009f10


	//   ....[19]....
        /*0394*/ 	.word	0x00009fd0


	//   ....[20]....
        /*0398*/ 	.word	0x00009fe0


	//   ....[21]....
        /*039c*/ 	.word	0x0000bb80


	//   ....[22]....
        /*03a0*/ 	.word	0x0000bbb0


	//   ....[23]....
        /*03a4*/ 	.word	0x0000bcd0


	//   ....[24]....
        /*03a8*/ 	.word	0x0000bd00


	//   ....[25]....
        /*03ac*/ 	.word	0x0000c3d0


	//   ....[26]....
        /*03b0*/ 	.word	0x0000c400


	//   ....[27]....
        /*03b4*/ 	.word	0x0000c560


	//   ....[28]....
        /*03b8*/ 	.word	0x0000c580


	//   ....[29]....
        /*03bc*/ 	.word	0x0000c6c0


	//   ....[30]....
        /*03c0*/ 	.word	0x0000c6e0


	//   ....[31]....
        /*03c4*/ 	.word	0x0000c840


	//   ....[32]....
        /*03c8*/ 	.word	0x0000c870


	//   ....[33]....
        /*03cc*/ 	.word	0x0000d420


	//   ....[34]....
        /*03d0*/ 	.word	0x0000dfb0


	//   ....[35]....
        /*03d4*/ 	.word	0x0000dff0


	//   ....[36]....
        /*03d8*/ 	.word	0x0000e0f0


	//   ....[37]....
        /*03dc*/ 	.word	0x0000e100


	//   ....[38]....
        /*03e0*/ 	.word	0x0000e1b0


	//   ....[39]....
        /*03e4*/ 	.word	0x0000e1c0


	//   ....[40]....
        /*03e8*/ 	.word	0x0000e280


	//   ....[41]....
        /*03ec*/ 	.word	0x0000e290


	//   ....[42]....
        /*03f0*/ 	.word	0x0000e350


	//   ....[43]....
        /*03f4*/ 	.word	0x0000e360


	//   ....[44]....
        /*03f8*/ 	.word	0x0000e420


	//   ....[45]....
        /*03fc*/ 	.word	0x0000e430


	//   ....[46]....
        /*0400*/ 	.word	0x0000e4f0


	//   ....[47]....
        /*0404*/ 	.word	0x0000e500


	//   ....[48]....
        /*0408*/ 	.word	0x0000e570


	//   ....[49]....
        /*040c*/ 	.word	0x0000e5c0


	//   ....[50]....
        /*0410*/ 	.word	0x00011d20


	//   ....[51]....
        /*0414*/ 	.word	0x00012240


	//   ....[52]....
        /*0418*/ 	.word	0x000123c0


	//   ....[53]....
        /*041c*/ 	.word	0x00012420


	//   ....[54]....
        /*0420*/ 	.word	0x000125d0


	//   ....[55]....
        /*0424*/ 	.word	0x00012620


	//   ....[56]....
        /*0428*/ 	.word	0x00012770


	//   ....[57]....
        /*042c*/ 	.word	0x000127c0


	//   ....[58]....
        /*0430*/ 	.word	0x00012910


	//   ....[59]....
        /*0434*/ 	.word	0x00012960


	//   ....[60]....
        /*0438*/ 	.word	0x00012ab0


	//   ....[61]....
        /*043c*/ 	.word	0x00012b00


	//   ....[62]....
        /*0440*/ 	.word	0x00012c50


	//   ....[63]....
        /*0444*/ 	.word	0x00012ca0


	//   ....[64]....
        /*0448*/ 	.word	0x00012de0


	//   ....[65]....
        /*044c*/ 	.word	0x00012e30


	//   ....[66]....
        /*0450*/ 	.word	0x00012f60


	//   ....[67]....
        /*0454*/ 	.word	0x00012fb0


	//   ....[68]....
        /*0458*/ 	.word	0x00013360


	//----- nvinfo : EIATTR_REG_RECONFIG
	.align		4
.L_123:
        /*045c*/ 	.byte	0x01, 0x54
	.zero		2


	//----- nvinfo : EIATTR_SYSCALL_OFFSETS
	.align		4
        /*0460*/ 	.byte	0x04, 0x46
        /*0462*/ 	.short	(.L_125 - .L_124)


	//   ....[0]....
.L_124:
        /*0464*/ 	.word	0x000016d0


	//   ....[1]....
        /*0468*/ 	.word	0x0000d040


	//   ....[2]....
        /*046c*/ 	.word	0x0000d180


	//   ....[3]....
        /*0470*/ 	.word	0x0000d270


	//   ....[4]....
        /*0474*/ 	.word	0x0000db50


	//----- nvinfo : EIATTR_MBARRIER_INSTR_OFFSETS
	.align		4
.L_125:
        /*0478*/ 	.byte	0x04, 0x39
        /*047a*/ 	.short	(.L_127 - .L_126)


	//   ....[0]....
.L_126:
        /*047c*/ 	.word	0x00000270
        /*0480*/ 	.word	0x000000ff
        /*0484*/ 	.word	0x00038800
        /*0488*/ 	.short	0x0100
        /*048a*/ 	.byte	0x08
	.zero		1


	//   ....[1]....
        /*048c*/ 	.word	0x00000280
        /*0490*/ 	.word	0x000000ff
        /*0494*/ 	.word	0x00038820
        /*0498*/ 	.short	0x0100
        /*049a*/ 	.byte	0x08
	.zero		1


	//   ....[2]....
        /*049c*/ 	.word	0x00000370
        /*04a0*/ 	.word	0x000000ff
        /*04a4*/ 	.word	0x00038830
        /*04a8*/ 	.short	0x0100
        /*04aa*/ 	.byte	0x08
	.zero		1


	//   ....[3]....
        /*04ac*/ 	.word	0x00000380
        /*04b0*/ 	.word	0x000000ff
        /*04b4*/ 	.word	0x00038840
        /*04b8*/ 	.short	0x0100
        /*04ba*/ 	.byte	0x08
	.zero		1


	//   ....[4]....
        /*04bc*/ 	.word	0x00000390
        /*04c0*/ 	.word	0x000000ff
        /*04c4*/ 	.word	0x00038838
        /*04c8*/ 	.short	0x0100
        /*04ca*/ 	.byte	0x08
	.zero		1


	//   ....[5]....
        /*04cc*/ 	.word	0x000003a0
        /*04d0*/ 	.word	0x000000ff
        /*04d4*/ 	.word	0x00038848
        /*04d8*/ 	.short	0x0100
        /*04da*/ 	.byte	0x08
	.zero		1


	//   ....[6]....
        /*04dc*/ 	.word	0x000005b0
        /*04e0*/ 	.word	0x000000ff
        /*04e4*/ 	.word	0x00038850
        /*04e8*/ 	.short	0x0100
        /*04ea*/ 	.byte	0x08
	.zero		1


	//   ....[7]....
        /*04ec*/ 	.word	0x000005c0
        /*04f0*/ 	.word	0x000000ff
        /*04f4*/ 	.word	0x00038860
        /*04f8*/ 	.short	0x0100
        /*04fa*/ 	.byte	0x08
	.zero		1


	//   ....[8]....
        /*04fc*/ 	.word	0x000005d0
        /*0500*/ 	.word	0x000000ff
        /*0504*/ 	.word	0x00038858
        /*0508*/ 	.short	0x0100
        /*050a*/ 	.byte	0x08
	.zero		1


	//   ....[9]....
        /*050c*/ 	.word	0x000005e0
        /*0510*/ 	.word	0x000000ff
        /*0514*/ 	.word	0x00038868
        /*0518*/ 	.short	0x0100
        /*051a*/ 	.byte	0x08
	.zero		1


	//   ....[10]....
        /*051c*/ 	.word	0x000007e0
        /*0520*/ 	.word	0x000000ff
        /*0524*/ 	.word	0x00038870
        /*0528*/ 	.short	0x0100
        /*052a*/ 	.byte	0x08
	.zero		1


	//   ....[11]....
        /*052c*/ 	.word	0x000007f0
        /*0530*/ 	.word	0x000000ff
        /*0534*/ 	.word	0x00038880
        /*0538*/ 	.short	0x0100
        /*053a*/ 	.byte	0x08
	.zero		1


	//   ....[12]....
        /*053c*/ 	.word	0x00000800
        /*0540*/ 	.word	0x000000ff
        /*0544*/ 	.word	0x00038878
        /*0548*/ 	.short	0x0100
        /*054a*/ 	.byte	0x08
	.zero		1


	//   ....[13]....
        /*054c*/ 	.word	0x00000810
        /*0550*/ 	.word	0x000000ff
        /*0554*/ 	.word	0x00038888
        /*0558*/ 	.short	0x0100
        /*055a*/ 	.byte	0x08
	.zero		1


	//   ....[14]....
        /*055c*/ 	.word	0x00000a70
        /*0560*/ 	.word	0x000000ff
        /*0564*/ 	.word	0x00038890
        /*0568*/ 	.short	0x0100
        /*056a*/ 	.byte	0x08
	.zero		1


	//   ....[15]....
        /*056c*/ 	.word	0x00000a80
        /*0570*/ 	.word	0x000000ff
        /*0574*/ 	.word	0x000388a0
        /*0578*/ 	.short	0x0100
        /*057a*/ 	.byte	0x08
	.zero		1


	//   ....[16]....
        /*057c*/ 	.word	0x00000a90
        /*0580*/ 	.word	0x000000ff
        /*0584*/ 	.word	0x00038898
        /*0588*/ 	.short	0x0100
        /*058a*/ 	.byte	0x08
	.zero		1


	//   ....[17]....
        /*058c*/ 	.word	0x00000aa0
        /*0590*/ 	.word	0x000000ff
        /*0594*/ 	.word	0x000388a8
        /*0598*/ 	.short	0x0100
        /*059a*/ 	.byte	0x08
	.zero		1


	//   ....[18]....
        /*059c*/ 	.word	0x00000d30
        /*05a0*/ 	.word	0x000000ff
        /*05a4*/ 	.word	0x000388b0
        /*05a8*/ 	.short	0x0100
        /*05aa*/ 	.byte	0x08
	.zero		1


	//   ....[19]....
        /*05ac*/ 	.word	0x00000d40
        /*05b0*/ 	.word	0x000000ff
        /*05b4*/ 	.word	0x000388c0
        /*05b8*/ 	.short	0x0100
        /*05ba*/ 	.byte	0x08
	.zero		1


	//   ....[20]....
        /*05bc*/ 	.word	0x00000d50
        /*05c0*/ 	.word	0x000000ff
        /*05c4*/ 	.word	0x000388b8
        /*05c8*/ 	.short	0x0100
        /*05ca*/ 	.byte	0x08
	.zero		1


	//   ....[21]....
        /*05cc*/ 	.word	0x00000d60
        /*05d0*/ 	.word	0x000000ff
        /*05d4*/ 	.word	0x000388c8
        /*05d8*/ 	.short	0x0100
        /*05da*/ 	.byte	0x08
	.zero		1


	//   ....[22]....
        /*05dc*/ 	.word	0x00001750
        /*05e0*/ 	.word	0x000000ff
        /*05e4*/ 	.word	0x00038800
        /*05e8*/ 	.short	0x010a
        /*05ea*/ 	.byte	0x24
	.zero		1


	//   ....[23]....
        /*05ec*/ 	.word	0x000017e0
        /*05f0*/ 	.word	0x00000000
        /*05f4*/ 	.word	0x00038830
        /*05f8*/ 	.short	0x010a
        /*05fa*/ 	.byte	0x3f
	.zero		1


	//   ....[24]....
        /*05fc*/ 	.word	0x00001820
        /*0600*/ 	.word	0x00000000
        /*0604*/ 	.word	0x00038830
        /*0608*/ 	.short	0x010a
        /*060a*/ 	.byte	0x3f
	.zero		1


	//   ....[25]....
        /*060c*/ 	.word	0x00004f60
        /*0610*/ 	.word	0x00000000
        /*0614*/ 	.word	0x00000000
        /*0618*/ 	.short	0x0101
        /*061a*/ 	.byte	0x3f
	.zero		1


	//   ....[26]....
        /*061c*/ 	.word	0x00005730
        /*0620*/ 	.word	0x000000ff
        /*0624*/ 	.word	0x00038830
        /*0628*/ 	.short	0x010a
        /*062a*/ 	.byte	0x06
	.zero		1


	//   ....[27]....
        /*062c*/ 	.word	0x00005780
        /*0630*/ 	.word	0x000000ff
        /*0634*/ 	.word	0x00038830
        /*0638*/ 	.short	0x010a
        /*063a*/ 	.byte	0x04
	.zero		1


	//   ....[28]....
        /*063c*/ 	.word	0x00008030
        /*0640*/ 	.word	0x000000ff
        /*0644*/ 	.word	0x00038850
        /*0648*/ 	.short	0x010a
        /*064a*/ 	.byte	0x04
	.zero		1


	//   ....[29]....
        /*064c*/ 	.word	0x00008070
        /*0650*/ 	.word	0x000000ff
        /*0654*/ 	.word	0x00038850
        /*0658*/ 	.short	0x010a
        /*065a*/ 	.byte	0x04
	.zero		1


	//   ....[30]....
        /*065c*/ 	.word	0x000091d0
        /*0660*/ 	.word	0x0000000e
        /*0664*/ 	.word	0x00000000
        /*0668*/ 	.short	0x0101
        /*066a*/ 	.byte	0x3f
	.zero		1


	//   ....[31]....
        /*066c*/ 	.word	0x000094a0
        /*0670*/ 	.word	0x0000009b
        /*0674*/ 	.word	0x00000000
        /*0678*/ 	.short	0x0101
        /*067a*/ 	.byte	0x3f
	.zero		1


	//   ....[32]....
        /*067c*/ 	.word	0x00009e50
        /*0680*/ 	.word	0x000000ff
        /*0684*/ 	.word	0x00038850
        /*0688*/ 	.short	0x010a
        /*068a*/ 	.byte	0x09
	.zero		1


	//   ....[33]....
        /*068c*/ 	.word	0x00009e90
        /*0690*/ 	.word	0x000000ff
        /*0694*/ 	.word	0x00038850
        /*0698*/ 	.short	0x010a
        /*069a*/ 	.byte	0x09
	.zero		1


	//   ....[34]....
        /*069c*/ 	.word	0x0000a850
        /*06a0*/ 	.word	0x00000007
        /*06a4*/ 	.word	0x00000000
        /*06a8*/ 	.short	0x0101
        /*06aa*/ 	.byte	0x3f
	.zero		1


	//   ....[35]....
        /*06ac*/ 	.word	0x0000c3a0
        /*06b0*/ 	.word	0x000000ff
        /*06b4*/ 	.word	0x00000000
        /*06b8*/ 	.short	0x0101
        /*06ba*/ 	.byte	0x05
	.zero		1


	//   ....[36]....
        /*06bc*/ 	.word	0x0000c410
        /*06c0*/ 	.word	0x000000ff
        /*06c4*/ 	.word	0x00000000
        /*06c8*/ 	.short	0x0101
        /*06ca*/ 	.byte	0x04
	.zero		1


	//   ....[37]....
        /*06cc*/ 	.word	0x0000d640
        /*06d0*/ 	.word	0x00000002
        /*06d4*/ 	.word	0x00038840
        /*06d8*/ 	.short	0x010a
        /*06da*/ 	.byte	0x3f
	.zero		1


	//   ....[38]....
        /*06dc*/ 	.word	0x0000e6e0
        /*06e0*/ 	.word	0x000000ff
        /*06e4*/ 	.word	0x00038800
        /*06e8*/ 	.short	0x0107
        /*06ea*/ 	.byte	0x24
	.zero		1


	//   ....[39]....
        /*06ec*/ 	.word	0x0000e750
        /*06f0*/ 	.word	0x000000ff
        /*06f4*/ 	.word	0x00038800
        /*06f8*/ 	.short	0x0101
        /*06fa*/ 	.byte	0x24
	.zero		1


	//   ....[40]....
        /*06fc*/ 	.word	0x0000e770
        /*0700*/ 	.word	0x000000ff
        /*0704*/ 	.word	0x00038820
        /*0708*/ 	.short	0x010a
        /*070a*/ 	.byte	0x24
	.zero		1


	//   ....[41]....
        /*070c*/ 	.word	0x0000ea90
        /*0710*/ 	.word	0x00000003
        /*0714*/ 	.word	0x00038840
        /*0718*/ 	.short	0x010a
        /*071a*/ 	.byte	0x3f
	.zero		1


	//   ....[42]....
        /*071c*/ 	.word	0x0000f0f0
        /*0720*/ 	.word	0x00000002
        /*0724*/ 	.word	0x00038860
        /*0728*/ 	.short	0x010a
        /*072a*/ 	.byte	0x3f
	.zero		1


	//   ....[43]....
        /*072c*/ 	.word	0x0000f9c0
        /*0730*/ 	.word	0x00000003
        /*0734*/ 	.word	0x00038840
        /*0738*/ 	.short	0x010a
        /*073a*/ 	.byte	0x3f
	.zero		1


	//   ....[44]....
        /*073c*/ 	.word	0x00010020
        /*0740*/ 	.word	0x00000002
        /*0744*/ 	.word	0x00038860
        /*0748*/ 	.short	0x010a
        /*074a*/ 	.byte	0x3f
	.zero		1


	//   ....[45]....
        /*074c*/ 	.word	0x00010850
        /*0750*/ 	.word	0x00000003
        /*0754*/ 	.word	0x00038840
        /*0758*/ 	.short	0x010a
        /*075a*/ 	.byte	0x3f
	.zero		1


	//   ....[46]....
        /*075c*/ 	.word	0x00010ea0
        /*0760*/ 	.word	0x00000002
        /*0764*/ 	.word	0x00038860
        /*0768*/ 	.short	0x010a
        /*076a*/ 	.byte	0x3f
	.zero		1


	//   ....[47]....
        /*076c*/ 	.word	0x00011540
        /*0770*/ 	.word	0x00000000
        /*0774*/ 	.word	0x00038860
        /*0778*/ 	.short	0x010a
        /*077a*/ 	.byte	0x3f
	.zero		1


	//   ....[48]....
        /*077c*/ 	.word	0x00011ca0
        /*0780*/ 	.word	0x00000000
        /*0784*/ 	.word	0x00038820
        /*0788*/ 	.short	0x010a
        /*078a*/ 	.byte	0x3f
	.zero		1


	//   ....[49]....
        /*078c*/ 	.word	0x00011eb0
        /*0790*/ 	.word	0x00000006
        /*0794*/ 	.word	0x00000000
        /*0798*/ 	.short	0x010a
        /*079a*/ 	.byte	0x3f
	.zero		1


	//   ....[50]....
        /*079c*/ 	.word	0x00011ee0
        /*07a0*/ 	.word	0x00000007
        /*07a4*/ 	.word	0x00000000
        /*07a8*/ 	.short	0x010a
        /*07aa*/ 	.byte	0x3f
	.zero		1


	//   ....[51]....
        /*07ac*/ 	.word	0x00011f40
        /*07b0*/ 	.word	0x00000004
        /*07b4*/ 	.word	0x00000000
        /*07b8*/ 	.short	0x010a
        /*07ba*/ 	.byte	0x3f
	.zero		1


	//   ....[52]....
        /*07bc*/ 	.word	0x00011f70
        /*07c0*/ 	.word	0x00000003
        /*07c4*/ 	.word	0x00000000
        /*07c8*/ 	.short	0x010a
        /*07ca*/ 	.byte	0x3f
	.zero		1


	//   ....[53]....
        /*07cc*/ 	.word	0x00011fe0
        /*07d0*/ 	.word	0x00000003
        /*07d4*/ 	.word	0x00038800
        /*07d8*/ 	.short	0x010a
        /*07da*/ 	.byte	0x3f
	.zero		1


	//   ....[54]....
        /*07dc*/ 	.word	0x00012030
        /*07e0*/ 	.word	0x00000000
        /*07e4*/ 	.word	0x00038830
        /*07e8*/ 	.short	0x010a
        /*07ea*/ 	.byte	0x3f
	.zero		1


	//   ....[55]....
        /*07ec*/ 	.word	0x000120a0
        /*07f0*/ 	.word	0x00000098
        /*07f4*/ 	.word	0x00038830
        /*07f8*/ 	.short	0x010a
        /*07fa*/ 	.byte	0x3f
	.zero		1


	//   ....[56]....
        /*07fc*/ 	.word	0x00012100
        /*0800*/ 	.word	0x00000003
        /*0804*/ 	.word	0x00038850
        /*0808*/ 	.short	0x010a
        /*080a*/ 	.byte	0x3f
	.zero		1


	//   ....[57]....
        /*080c*/ 	.word	0x00012160
        /*0810*/ 	.word	0x00000007
        /*0814*/ 	.word	0x00038850
        /*0818*/ 	.short	0x010a
        /*081a*/ 	.byte	0x3f
	.zero		1


	//   ....[58]....
        /*081c*/ 	.word	0x00012300
        /*0820*/ 	.word	0x00000002
        /*0824*/ 	.word	0x00038840
        /*0828*/ 	.short	0x010a
        /*082a*/ 	.byte	0x3f
	.zero		1


	//   ....[59]....
        /*082c*/ 	.word	0x00013000
        /*0830*/ 	.word	0x00000002
        /*0834*/ 	.word	0x00038820
        /*0838*/ 	.short	0x010a
        /*083a*/ 	.byte	0x3f
	.zero		1


	//   ....[60]....
        /*083c*/ 	.word	0x00013050
        /*0840*/ 	.word	0x00000003
        /*0844*/ 	.word	0x00038840
        /*0848*/ 	.short	0x010a
        /*084a*/ 	.byte	0x3f
	.zero		1


	//   ....[61]....
        /*084c*/ 	.word	0x000130a0
        /*0850*/ 	.word	0x00000002
        /*0854*/ 	.word	0x00038860
        /*0858*/ 	.short	0x010a
        /*085a*/ 	.byte	0x3f
	.zero		1


	//   ....[62]....
        /*085c*/ 	.word	0x000130f0
        /*0860*/ 	.word	0x00000003
        /*0864*/ 	.word	0x00038840
        /*0868*/ 	.short	0x010a
        /*086a*/ 	.byte	0x3f
	.zero		1


	//   ....[63]....
        /*086c*/ 	.word	0x00013140
        /*0870*/ 	.word	0x00000002
        /*0874*/ 	.word	0x00038860
        /*0878*/ 	.short	0x010a
        /*087a*/ 	.byte	0x3f
	.zero		1


	//   ....[64]....
        /*087c*/ 	.word	0x00013190
        /*0880*/ 	.word	0x00000003
        /*0884*/ 	.word	0x00038840
        /*0888*/ 	.short	0x010a
        /*088a*/ 	.byte	0x3f
	.zero		1


	//   ....[65]....
        /*088c*/ 	.word	0x000131e0
        /*0890*/ 	.word	0x00000002
        /*0894*/ 	.word	0x00038860
        /*0898*/ 	.short	0x010a
        /*089a*/ 	.byte	0x3f
	.zero		1


	//   ....[66]....
        /*089c*/ 	.word	0x00013230
        /*08a0*/ 	.word	0x00000000
        /*08a4*/ 	.word	0x00038860
        /*08a8*/ 	.short	0x010a
        /*08aa*/ 	.byte	0x3f
	.zero		1


	//   ....[67]....
        /*08ac*/ 	.word	0x00013280
        /*08b0*/ 	.word	0x00000000
        /*08b4*/ 	.word	0x00038820
        /*08b8*/ 	.short	0x010a
        /*08ba*/ 	.byte	0x3f
	.zero		1


	//   ....[68]....
        /*08bc*/ 	.word	0x00013420
        /*08c0*/ 	.word	0x00000006
        /*08c4*/ 	.word	0x00000000
        /*08c8*/ 	.short	0x010a
        /*08ca*/ 	.byte	0x3f
	.zero		1


	//   ....[69]....
        /*08cc*/ 	.word	0x00013470
        /*08d0*/ 	.word	0x00000007
        /*08d4*/ 	.word	0x00000000
        /*08d8*/ 	.short	0x010a
        /*08da*/ 	.byte	0x3f
	.zero		1


	//   ....[70]....
        /*08dc*/ 	.word	0x000134c0
        /*08e0*/ 	.word	0x00000004
        /*08e4*/ 	.word	0x00000000
        /*08e8*/ 	.short	0x010a
        /*08ea*/ 	.byte	0x3f
	.zero		1


	//----- nvinfo : EIATTR_NUM_MBARRIERS
	.align		4
.L_127:
        /*08ec*/ 	.byte	0x03, 0x38
        /*08ee*/ 	.short	0x0016


	//----- nvinfo : EIATTR_EXIT_INSTR_OFFSETS
	.align		4
        /*08f0*/ 	.byte	0x04, 0x1c
        /*08f2*/ 	.short	(.L_129 - .L_128)


	//   ....[0]....
.L_128:
        /*08f4*/ 	.word	0x00000f10


	//   ....[1]....
        /*08f8*/ 	.word	0x0000ca10


	//   ....[2]....
        /*08fc*/ 	.word	0x00011fc0


	//----- nvinfo : EIATTR_MAX_THREADS
	.align		4
.L_129:
        /*0900*/ 	.byte	0x04, 0x05
        /*0902*/ 	.short	(.L_131 - .L_130)
.L_130:
        /*0904*/ 	.word	0x00000180
        /*0908*/ 	.word	0x00000001
        /*090c*/ 	.word	0x00000001


	//----- nvinfo : EIATTR_CRS_STACK_SIZE
	.align		4
.L_131:
        /*0910*/ 	.byte	0x04, 0x1e
        /*0912*/ 	.short	(.L_133 - .L_132)
.L_132:
        /*0914*/ 	.word	0x00000000


	//----- nvinfo : EIATTR_CBANK_PARAM_SIZE
	.align		4
.L_133:
        /*0918*/ 	.byte	0x03, 0x19
        /*091a*/ 	.short	0x0a70


	//----- nvinfo : EIATTR_PARAM_CBANK
	.align		4
        /*091c*/ 	.byte	0x04, 0x0a
        /*091e*/ 	.short	(.L_135 - .L_134)
	.align		4
.L_134:
        /*0920*/ 	.word	index@(.nv.constant0._ZN7cutlass13device_kernelIN5flash11enable_sm90INS1_16FlashAttnFwdSm90INS1_25CollectiveMainloopFwdSm90ILi2EN4cute5tupleIJNS5_1CILi2EEENS7_ILi1EEES9_EEENS6_IJNS7_ILi128EEENS7_ILi80EEENS7_ILi256EEEEEELi256ENS_6half_tEfNS_4arch4Sm90ELb0ELb0ELb1ELb0ELb0ELb0ELb0ELb1ELb1ELb1ELb0ELb0EEENS1_21CollectiveEpilogueFwdINS6_IJSB_SD_SC_EEESA_SF_SH_Li256ELb0ELb1ELb0ELb0EEENS1_29StaticPersistentTileSchedulerILb0EEEEEEEEEvNT_6ParamsE)
        /*0924*/ 	.short	0x0210
        /*0926*/ 	.short	0x0a70


	//----- nvinfo : EIATTR_SW_WAR
	.align		4
.L_135:
        /*0928*/ 	.byte	0x04, 0x36
        /*092a*/ 	.short	(.L_137 - .L_136)
.L_136:
        /*092c*/ 	.word	0x00000008
.L_137:


//--------------------- .nv.info._ZN7cutlass13device_kernelIN5flash11enable_sm90INS1_16FlashAttnFwdSm90INS1_25CollectiveMainloopFwdSm90ILi2EN4cute5tupleIJNS5_1CILi1EEES8_S8_EEENS6_IJNS7_ILi128EEENS7_ILi80EEENS7_ILi256EEEEEELi256ENS_6half_tEfNS_4arch4Sm90ELb0ELb0ELb1ELb1ELb0ELb0ELb0ELb1ELb1ELb1ELb0ELb0EEENS1_21CollectiveEpilogueFwdINS6_IJSA_SC_SB_EEES9_SE_SG_Li256ELb1ELb1ELb0ELb0EEENS1_36VarlenDynamicPersistentTileSchedulerILi128ELi80ELi256ELi128ELb0ELb1ELb1ELb0ELb1ELb1EEEEEEEEEvNT_6ParamsE --------------------------
	.section	.nv.info._ZN7cutlass13device_kernelIN5flash11enable_sm90INS1_16FlashAttnFwdSm90INS1_25CollectiveMainloopFwdSm90ILi2EN4cute5tupleIJNS5_1CILi1EEES8_S8_EEENS6_IJNS7_ILi128EEENS7_ILi80EEENS7_ILi256EEEEEELi256ENS_6half_tEfNS_4arch4Sm90ELb0ELb0ELb1ELb1ELb0ELb0ELb0ELb1ELb1ELb1ELb0ELb0EEENS1_21CollectiveEpilogueFwdINS6_IJSA_SC_SB_EEES9_SE_SG_Li256ELb1ELb1ELb0ELb0EEENS1_36VarlenDynamicPersistentTileSchedulerILi128ELi80ELi256ELi128ELb0ELb1ELb1ELb0ELb1ELb1EEEEEEEEEvNT_6ParamsE,"",@"SHT_CUDA_INFO"
	.sectionflags	@""
	.align	4


	//----- nvinfo : EIATTR_CUDA_API_VERSION
	.align		4
        /*0000*/ 	.byte	0x04, 0x37
        /*0002*/ 	.short	(.L_139 - .L_138)
.L_138:
        /*0004*/ 	.word	0x00000082


	//----- nvinfo : EIATTR_KPARAM_INFO
	.align		4
.L_139:
        /*0008*/ 	.byte	0x04, 0x17
        /*000a*/ 	.short	(.L_141 - .L_140)
.L_140:
        /*000c*/ 	.word	0x00000000
        /*0010*/ 	.short	0x0000
        /*0012*/ 	.short	0x0070
        /*0014*/ 	.byte	0x00, 0xf0, 0x01, 0x2a


	//----- nvinfo : EIATTR_SPARSE_MMA_MASK
	.align		4
.L_141:
        /*0018*/ 	.byte	0x03, 0x50
        /*001a*/ 	.short	0x0000


	//----- nvinfo : EIATTR_MAXREG_COUNT
	.align		4
        /*001c*/ 	.byte	0x03, 0x1b
        /*001e*/ 	.short	0x00a8


	//----- nvinfo : EIATTR_NUM_BARRIERS
	.align		4
        /*0020*/ 	.byte	0x02, 0x4c
        /*0022*/ 	.byte	0x09
	.zero		1


	//----- nvinfo : EIATTR_EXTERNS
	.align		4
        /*0024*/ 	.byte	0x04, 0x0f
        /*0026*/ 	.short	(.L_143 - .L_142)


	//   ....[0]....
	.align		4
.L_142:
        /*0028*/ 	.word	index@(__assertfail)


	//----- nvinfo : EIATTR_ANNOTATIONS
	.align		4
.L_143:
        /*002c*/ 	.byte	0x04, 0x55
        /*002e*/ 	.short	(.L_145 - .L_144)


	//   ....[0]....
.L_144:
        /* <DEDUP_REMOVED lines=80> */
        /*0524*/ 	.byte	0xc0, 0x55, 0x01, 0x00, 0x01, 0x00, 0x00, 0x00, 0xe0, 0x61, 0x01, 0x00


	//----- nvinfo : EIATTR_MERCURY_ISA_VERSION
	.align		4
.L_145:
        /*0530*/ 	.byte	0x03, 0x5f
        /*0532*/ 	.short	0x0101


	//----- nvinfo : EIATTR_UNUSED_LOAD_BYTE_OFFSET
	.align		4
        /*0534*/ 	.byte	0x04, 0x44
        /*0536*/ 	.short	(.L_147 - .L_146)


	//   ....[0]....
.L_146:
        /*0538*/ 	.word	0x00000a10
        /*053c*/ 	.word	0x0000fff0


	//   ....[1]....
        /*0540*/ 	.word	0x0000b4a0
        /*0544*/ 	.word	0x0000fff0


	//----- nvinfo : EIATTR_INT_WARP_WIDE_INSTR_OFFSETS
	.align		4
.L_147:
        /*0548*/ 	.byte	0x04, 0x31
        /*054a*/ 	.short	(.L_149 - .L_148)


	//   ....[0]....
.L_148:
        /*054c*/ 	.word	0x00000130


	//   ....[1]....
        /*0550*/ 	.word	0x00000170


	//   ....[2]....
        /*0554*/ 	.word	0x000001e0


	//   ....[3]....
        /*0558*/ 	.word	0x00008e90


	//   ....[4]....
        /*055c*/ 	.word	0x0000f550


	//   ....[5]....
        /*0560*/ 	.word	0x0000f5f0


	//   ....[6]....
        /*0564*/ 	.word	0x00013c90


	//   ....[7]....
        /*0568*/ 	.word	0x00013d00


	//----- nvinfo : EIATTR_COOP_GROUP_MASK_REGIDS
	.align		4
.L_149:
        /*056c*/ 	.byte	0x04, 0x29
        /*056e*/ 	.short	(.L_151 - .L_150)


	//   ....[0]....
.L_150:
        /*0570*/ 	.word	0xffffffff


	//   ....[1]....
        /*0574*/ 	.word	0xffffffff


	//   ....[2]....
        /*0578*/ 	.word	0xffffffff


	//   ....[3]....
        /*057c*/ 	.word	0xffffffff


	//   ....[4]....
        /*0580*/ 	.word	0xffffffff


	//   ....[5]....
        /*0584*/ 	.word	0xffffffff


	//   ....[6]....
        /*0588*/ 	.word	0xffffffff


	//   ....[7]....
        /*058c*/ 	.word	0xffffffff


	//   ....[8]....
        /*0590*/ 	.word	0xffffffff


	//   ....[9]....
        /*0594*/ 	.word	0xffffffff


	//   ....[10]....
        /*0598*/ 	.word	0xffffffff


	//   ....[11]....
        /*059c*/ 	.word	0xffffffff


	//   ....[12]....
        /*05a0*/ 	.word	0xffffffff


	//   ....[13]....
        /*05a4*/ 	.word	0xffffffff


	//   ....[14]....
        /*05a8*/ 	.word	0xffffffff


	//   ....[15]....
        /*05ac*/ 	.word	0xffffffff


	//   ....[16]....
        /*05b0*/ 	.word	0xffffffff


	//   ....[17]....
        /*05b4*/ 	.word	0xffffffff


	//   ....[18]....
        /*05b8*/ 	.word	0xffffffff


	//   ....[19]....
        /*05bc*/ 	.word	0xffffffff


	//   ....[20]....
        /*05c0*/ 	.word	0xffffffff


	//   ....[21]....
        /*05c4*/ 	.word	0xffffffff


	//   ....[22]....
        /*05c8*/ 	.word	0xffffffff


	//   ....[23]....
        /*05cc*/ 	.word	0xffffffff


	//   ....[24]....
        /*05d0*/ 	.word	0xffffffff


	//   ....[25]....
        /*05d4*/ 	.word	0xffffffff


	//   ....[26]....
        /*05d8*/ 	.word	0xffffffff


	//   ....[27]....
        /*05dc*/ 	.word	0xffffffff


	//   ....[28]....
        /*05e0*/ 	.word	0xffffffff


	//   ....[29]....
        /*05e4*/ 	.word	0xffffffff


	//   ....[30]....
        /*05e8*/ 	.word	0xffffffff


	//   ....[31]....
        /*05ec*/ 	.word	0xffffffff


	//   ....[32]....
        /*05f0*/ 	.word	0xffffffff


	//   ....[33]....
        /*05f4*/ 	.word	0xffffffff


	//   ....[34]....
        /*05f8*/ 	.word	0xffffffff


	//   ....[35]....
        /*05fc*/ 	.word	0xffffffff


	//   ....[36]....
        /*0600*/ 	.word	0xffffffff


	//   ....[37]....
        /*0604*/ 	.word	0xffffffff


	//   ....[38]....
        /*0608*/ 	.word	0xffffffff


	//   ....[39]....
        /*060c*/ 	.word	0xffffffff


	//   ....[40]....
        /*0610*/ 	.word	0xffffffff


	//   ....[41]....
        /*0614*/ 	.word	0xffffffff


	//   ....[42]....
        /*0618*/ 	.word	0xffffffff


	//   ....[43]....
        /*061c*/ 	.word	0xffffffff


	//   ....[44]....
        /*0620*/ 	.word	0xffffffff


	//   ....[45]....
        /*0624*/ 	.word	0xffffffff


	//   ....[46]....
        /*0628*/ 	.word	0xffffffff


	//   ....[47]....
        /*062c*/ 	.word	0xffffffff


	//   ....[48]....
        /*0630*/ 	.word	0xffffffff


	//   ....[49]....
        /*0634*/ 	.word	0xffffffff


	//   ....[50]....
        /*0638*/ 	.word	0xffffffff


	//   ....[51]....
        /*063c*/ 	.word	0xffffffff


	//   ....[52]....
        /*0640*/ 	.word	0xffffffff


	//   ....[53]....
        /*0644*/ 	.word	0xffffffff


	//   ....[54]....
        /*0648*/ 	.word	0xffffffff


	//   ....[55]....
        /*064c*/ 	.word	0xffffffff


	//   ....[56]....
        /*0650*/ 	.word	0xffffffff


	//   ....[57]....
        /*0654*/ 	.word	0xffffffff


	//   ....[58]....
        /*0658*/ 	.word	0xffffffff


	//   ....[59]....
        /*065c*/ 	.word	0xffffffff


	//   ....[60]....
        /*0660*/ 	.word	0xffffffff


	//   ....[61]....
        /*0664*/ 	.word	0xffffffff


	//   ....[62]....
        /*0668*/ 	.word	0xffffffff


	//   ....[63]....
        /*066c*/ 	.word	0xffffffff


	//   ....[64]....
        /*0670*/ 	.word	0xffffffff


	//   ....[65]....
        /*0674*/ 	.word	0xffffffff


	//   ....[66]....
        /*0678*/ 	.word	0xffffffff


	//   ....[67]....
        /*067c*/ 	.word	0xffffffff


	//   ....[68]....
        /*0680*/ 	.word	0xffffffff


	//   ....[69]....
        /*0684*/ 	.word	0xffffffff


	//   ....[70]....
        /*0688*/ 	.word	0xffffffff


	//   ....[71]....
        /*068c*/ 	.word	0xffffffff


	//   ....[72]....
        /*0690*/ 	.word	0xffffffff


	//   ....[73]....
        /*0694*/ 	.word	0xffffffff


	//   ....[74]....
        /*0698*/ 	.word	0xffffffff


	//   ....[75]....
        /*069c*/ 	.word	0xffffffff


	//   ....[76]....
        /*06a0*/ 	.word	0xffffffff


	//   ....[77]....
        /*06a4*/ 	.word	0xffffffff


	//   ....[78]....
        /*06a8*/ 	.word	0xffffffff


	//   ....[79]....
        /*06ac*/ 	.word	0xffffffff


	//   ....[80]....
        /*06b0*/ 	.word	0xffffffff


	//   ....[81]....
        /*06b4*/ 	.word	0xffffffff


	//   ....[82]....
        /*06b8*/ 	.word	0xffffffff


	//   ....[83]....
        /*06bc*/ 	.word	0xffffffff


	//   ....[84]....
        /*06c0*/ 	.word	0xffffffff


	//   ....[85]....
        /*06c4*/ 	.word	0xffffffff


	//   ....[86]....
        /*06c8*/ 	.word	0xffffffff


	//   ....[87]....
        /*06cc*/ 	.word	0xffffffff


	//   ....[88]....
        /*06d0*/ 	.word	0xffffffff


	//   ....[89]....
        /*06d4*/ 	.word	0xffffffff


	//   ....[90]....
        /*06d8*/ 	.word	0xffffffff


	//   ....[91]....
        /*06dc*/ 	.word	0x0500000f


	//   ....[92]....
        /*06e0*/ 	.word	0x0500000f


	//   ....[93]....
        /*06e4*/ 	.word	0x0500000f


	//   ....[94]....
        /*06e8*/ 	.word	0x0500000f


	//   ....[95]....
        /*06ec*/ 	.word	0x0500000f


	//   ....[96]....
        /*06f0*/ 	.word	0x0500000f


	//   ....[97]....
        /*06f4*/ 	.word	0x0500000f


	//   ....[98]....
        /*06f8*/ 	.word	0x0500000f


	//   ....[99]....
        /*06fc*/ 	.word	0x0500000f


	//   ....[100]....
        /*0700*/ 	.word	0x0500000f


	//   ....[101]....
        /*0704*/ 	.word	0x0500000f


	//   ....[102]....
        /*0708*/ 	.word	0x0500000f


	//   ....[103]....
        /*070c*/ 	.word	0x0500000f


	//   ....[104]....
        /*0710*/ 	.word	0x0500000f


	//   ....[105]....
        /*0714*/ 	.word	0x0500000f


	//   ....[106]....
        /*0718*/ 	.word	0x0500000f


	//   ....[107]....
        /*071c*/ 	.word	0x0500000f


	//   ....[108]....
        /*0720*/ 	.word	0x0500000f


	//   ....[109]....
        /*0724*/ 	.word	0x0500000f


	//   ....[110]....
        /*0728*/ 	.word	0x0500000f


	//   ....[111]....
        /*072c*/ 	.word	0x0500000f


	//   ....[112]....
        /*0730*/ 	.word	0x0500000f


	//   ....[113]....
        /*0734*/ 	.word	0x0500000f


	//   ....[114]....
        /*0738*/ 	.word	0x0500000f


	//   ....[115]....
        /*073c*/ 	.word	0x0500000f


	//   ....[116]....
        /*0740*/ 	.word	0x0500000f


	//   ....[117]....
        /*0744*/ 	.word	0x0500000f


	//   ....[118]....
        /*0748*/ 	.word	0x0500000f


	//   ....[119]....
        /*074c*/ 	.word	0x0500000f


	//   ....[120]....
        /*0750*/ 	.word	0x0500000f


	//   ....[121]....
        /*0754*/ 	.word	0x0500000f


	//   ....[122]....
        /*0758*/ 	.word	0x0500000f


	//   ....[123]....
        /*075c*/ 	.word	0x0500000f


	//   ....[124]....
        /*0760*/ 	.word	0x0500000f


	//   ....[125]....
        /*0764*/ 	.word	0x0500000f


	//----- nvinfo : EIATTR_COOP_GROUP_INSTR_OFFSETS
	.align		4
.L_151:
        /*0768*/ 	.byte	0x04, 0x28
        /*076a*/ 	.short	(.L_153 - .L_152)


	//   ....[0]....
.L_152:
        /*076c*/ 	.word	0x00000060


	//   ....[1]....
        /*0770*/ 	.word	0x00000140


	//   ....[2]....
        /*0774*/ 	.word	0x00000190


	//   ....[3]....
        /*0778*/ 	.word	0x000003c0


	//   ....[4]....
        /*077c*/ 	.word	0x00000520


	//   ....[5]....
        /*0780*/ 	.word	0x00000640


	//   ....[6]....
        /*0784*/ 	.word	0x000007a0


	//   ....[7]....
        /*0788*/ 	.word	0x000016c0


	//   ....[8]....
        /*078c*/ 	.word	0x00004d90


	//   ....[9]....
        /*0790*/ 	.word	0x00004e10


	//   ....[10]....
        /*0794*/ 	.word	0x00005180


	//   ....[11]....
        /*0798*/ 	.word	0x00005200


	//   ....[12]....
        /*079c*/ 	.word	0x000090a0


	//   ....[13]....
        /*07a0*/ 	.word	0x00009100


	//   ....[14]....
        /*07a4*/ 	.word	0x000096f0


	//   ....[15]....
        /*07a8*/ 	.word	0x00009750


	//   ....[16]....
        /*07ac*/ 	.word	0x0000a7b0


	//   ....[17]....
        /*07b0*/ 	.word	0x0000a870


	//   ....[18]....
        /*07b4*/ 	.word	0x0000a940


	//   ....[19]....
        /*07b8*/ 	.word	0x0000ab20


	//   ....[20]....
        /*07bc*/ 	.word	0x0000c6a0


	//   ....[21]....
        /*07c0*/ 	.word	0x0000c6d0


	//   ....[22]....
        /*07c4*/ 	.word	0x0000c780


	//   ....[23]....
        /*07c8*/ 	.word	0x0000c7c0


	//   ....[24]....
        /*07cc*/ 	.word	0x0000cf40


	//   ....[25]....
        /*07d0*/ 	.word	0x0000cf80


	//   ....[26]....
        /*07d4*/ 	.word	0x0000d0f0


	//   ....[27]....
        /*07d8*/ 	.word	0x0000d110


	//   ....[28]....
        /*07dc*/ 	.word	0x0000d260


	//   ....[29]....
        /*07e0*/ 	.word	0x0000d280


	//   ....[30]....
        /*07e4*/ 	.word	0x0000d3e0


	//   ....[31]....
        /*07e8*/ 	.word	0x0000d400


	//   ....[32]....
        /*07ec*/ 	.word	0x0000de20


	//   ....[33]....
        /*07f0*/ 	.word	0x0000de50


	//   ....[34]....
        /*07f4*/ 	.word	0x0000dfb0


	//   ....[35]....
        /*07f8*/ 	.word	0x0000dfd0


	//   ....[36]....
        /*07fc*/ 	.word	0x0000e120


	//   ....[37]....
        /*0800*/ 	.word	0x0000e140


	//   ....[38]....
        /*0804*/ 	.word	0x0000e2a0


	//   ....[39]....
        /*0808*/ 	.word	0x0000e2c0


	//   ....[40]....
        /*080c*/ 	.word	0x0000e480


	//   ....[41]....
        /*0810*/ 	.word	0x0000e670


	//   ....[42]....
        /*0814*/ 	.word	0x0000e6a0


	//   ....[43]....
        /*0818*/ 	.word	0x0000e6d0


	//   ....[44]....
        /*081c*/ 	.word	0x0000e700


	//   ....[45]....
        /*0820*/ 	.word	0x0000e730


	//   ....[46]....
        /*0824*/ 	.word	0x0000e760


	//   ....[47]....
        /*0828*/ 	.word	0x0000e8e0


	//   ....[48]....
        /*082c*/ 	.word	0x0000e910


	//   ....[49]....
        /*0830*/ 	.word	0x0000e940


	//   ....[50]....
        /*0834*/ 	.word	0x0000e970


	//   ....[51]....
        /*0838*/ 	.word	0x0000e9a0


	//   ....[52]....
        /*083c*/ 	.word	0x0000e9d0


	//   ....[53]....
        /*0840*/ 	.word	0x0000ea70


	//   ....[54]....
        /*0844*/ 	.word	0x0000eaa0


	//   ....[55]....
        /*0848*/ 	.word	0x0000eb30


	//   ....[56]....
        /*084c*/ 	.word	0x0000fb80


	//   ....[57]....
        /*0850*/ 	.word	0x00010880


	//   ....[58]....
        /*0854*/ 	.word	0x000108b0


	//   ....[59]....
        /*0858*/ 	.word	0x000108d0


	//   ....[60]....
        /*085c*/ 	.word	0x00010980


	//   ....[61]....
        /*0860*/ 	.word	0x00010990


	//   ....[62]....
        /*0864*/ 	.word	0x00010a40


	//   ....[63]....
        /*0868*/ 	.word	0x00010a50


	//   ....[64]....
        /*086c*/ 	.word	0x00010b00


	//   ....[65]....
        /*0870*/ 	.word	0x00010b10


	//   ....[66]....
        /*0874*/ 	.word	0x00010bc0


	//   ....[67]....
        /*0878*/ 	.word	0x00010bd0


	//   ....[68]....
        /*087c*/ 	.word	0x00010c80


	//   ....[69]....
        /*0880*/ 	.word	0x00010c90


	//   ....[70]....
        /*0884*/ 	.word	0x00010d40


	//   ....[71]....
        /*0888*/ 	.word	0x00010d50


	//   ....[72]....
        /*088c*/ 	.word	0x00010da0


	//   ....[73]....
        /*0890*/ 	.word	0x000145d0


	//   ....[74]....
        /*0894*/ 	.word	0x00014600


	//   ....[75]....
        /*0898*/ 	.word	0x00014640


	//   ....[76]....
        /*089c*/ 	.word	0x00014670


	//   ....[77]....
        /*08a0*/ 	.word	0x000146a0


	//   ....[78]....
        /*08a4*/ 	.word	0x000146d0


	//   ....[79]....
        /*08a8*/ 	.word	0x00014700


	//   ....[80]....
        /*08ac*/ 	.word	0x00014730


	//   ....[81]....
        /*08b0*/ 	.word	0x000148c0


	//   ....[82]....
        /*08b4*/ 	.word	0x000148f0


	//   ....[83]....
        /*08b8*/ 	.word	0x00014920


	//   ....[84]....
        /*08bc*/ 	.word	0x00014950


	//   ....[85]....
        /*08c0*/ 	.word	0x00014980


	//   ....[86]....
        /*08c4*/ 	.word	0x000149b0


	//   ....[87]....
        /*08c8*/ 	.word	0x00014a70


	//   ....[88]....
        /*08cc*/ 	.word	0x00014a90


	//   ....[89]....
        /*08d0*/ 	.word	0x00014b00


	//   ....[90]....
        /*08d4*/ 	.word	0x00014f90


	//   ....[91]....
        /*08d8*/ 	.word	0x000154b0


	//   ....[92]....
        /*08dc*/ 	.word	0x00015680


	//   ....[93]....
        /*08e0*/ 	.word	0x000156d0


	//   ....[94]....
        /*08e4*/ 	.word	0x00015810


	//   ....[95]....
        /*08e8*/ 	.word	0x00015860


	//   ....[96]....
        /*08ec*/ 	.word	0x000159a0


	//   ....[97]....
        /*08f0*/ 	.word	0x000159f0


	//   ....[98]....
        /*08f4*/ 	.word	0x00015b30


	//   ....[99]....
        /*08f8*/ 	.word	0x00015b80


	//   ....[100]....
        /*08fc*/ 	.word	0x00015cc0


	//   ....[101]....
        /*0900*/ 	.word	0x00015d10


	//   ....[102]....
        /*0904*/ 	.word	0x00015e50


	//   ....[103]....
        /*0908*/ 	.word	0x00015ea0


	//   ....[104]....
        /*090c*/ 	.word	0x00015fc0


	//   ....[105]....
        /*0910*/ 	.word	0x00016030


	//   ....[106]....
        /*0914*/ 	.word	0x00016150


	//   ....[107]....
        /*0918*/ 	.word	0x000161a0


	//   ....[108]....
        /*091c*/ 	.word	0x000164d0


	//   ....[109]....
        /*0920*/ 	.word	0x00016570


	//   ....[110]....
        /*0924*/ 	.word	0x000166a0


	//   ....[111]....
        /*0928*/ 	.word	0x00016720


	//   ....[112]....
        /*092c*/ 	.word	0x000167a0


	//   ....[113]....
        /*0930*/ 	.word	0x00016820


	//   ....[114]....
        /*0934*/ 	.word	0x000168a0


	//   ....[115]....
        /*0938*/ 	.word	0x00016930


	//   ....[116]....
        /*093c*/ 	.word	0x000169d0


	//   ....[117]....
        /*0940*/ 	.word	0x00016a80


	//   ....[118]....
        /*0944*/ 	.word	0x00016b00


	//   ....[119]....
        /*0948*/ 	.word	0x00016b80


	//   ....[120]....
        /*094c*/ 	.word	0x00016c00


	//   ....[121]....
        /*0950*/ 	.word	0x00016c90


	//   ....[122]....
        /*0954*/ 	.word	0x00016d10


	//   ....[123]....
        /*0958*/ 	.word	0x00016db0


	//   ....[124]....
        /*095c*/ 	.word	0x00016e40


	//   ....[125]....
        /*0960*/ 	.word	0x00016f70


	//----- nvinfo : EIATTR_REG_RECONFIG
	.align		4
.L_153:
        /*0964*/ 	.byte	0x01, 0x54
	.zero		2


	//----- nvinfo : EIATTR_SYSCALL_OFFSETS
	.align		4
        /*0968*/ 	.byte	0x04, 0x46
        /*096a*/ 	.short	(.L_155 - .L_154)


	//   ....[0]....
.L_154:
        /*096c*/ 	.word	0x000018a0


	//   ....[1]....
        /*0970*/ 	.word	0x0000f760


	//   ....[2]....
        /*0974*/ 	.word	0x0000f8c0


	//   ....[3]....
        /*0978*/ 	.word	0x0000f9c0


	//   ....[4]....
        /*097c*/ 	.word	0x00010400


	//----- nvinfo : EIATTR_MBARRIER_INSTR_OFFSETS
	.align		4
.L_155:
        /*0980*/ 	.byte	0x04, 0x39
        /*0982*/ 	.short	(.L_157 - .L_156)


	//   ....[0]....
.L_156:
        /*0984*/ 	.word	0x00000270
        /*0988*/ 	.word	0x000000ff
        /*098c*/ 	.word	0x00038800
        /*0990*/ 	.short	0x0100
        /*0992*/ 	.byte	0x08
	.zero		1


	//   ....[1]....
        /*0994*/ 	.word	0x00000280
        /*0998*/ 	.word	0x000000ff
        /*099c*/ 	.word	0x00038820
        /*09a0*/ 	.short	0x0100
        /*09a2*/ 	.byte	0x08
	.zero		1


	//   ....[2]....
        /*09a4*/ 	.word	0x00000370
        /*09a8*/ 	.word	0x000000ff
        /*09ac*/ 	.word	0x00038830
        /*09b0*/ 	.short	0x0100
        /*09b2*/ 	.byte	0x08
	.zero		1


	//   ....[3]....
        /*09b4*/ 	.word	0x00000380
        /*09b8*/ 	.word	0x000000ff
        /*09bc*/ 	.word	0x00038840
        /*09c0*/ 	.short	0x0100
        /*09c2*/ 	.byte	0x08
	.zero		1


	//   ....[4]....
        /*09c4*/ 	.word	0x00000390
        /*09c8*/ 	.word	0x000000ff
        /*09cc*/ 	.word	0x00038838
        /*09d0*/ 	.short	0x0100
        /*09d2*/ 	.byte	0x08
	.zero		1


	//   ....[5]....
        /*09d4*/ 	.word	0x000003a0
        /*09d8*/ 	.word	0x000000ff
        /*09dc*/ 	.word	0x00038848
        /*09e0*/ 	.short	0x0100
        /*09e2*/ 	.byte	0x08
	.zero		1


	//   ....[6]....
        /*09e4*/ 	.word	0x000004d0
        /*09e8*/ 	.word	0x000000ff
        /*09ec*/ 	.word	0x00038850
        /*09f0*/ 	.short	0x0100
        /*09f2*/ 	.byte	0x08
	.zero		1


	//   ....[7]....
        /*09f4*/ 	.word	0x000004e0
        /*09f8*/ 	.word	0x000000ff
        /*09fc*/ 	.word	0x00038860
        /*0a00*/ 	.short	0x0100
        /*0a02*/ 	.byte	0x08
	.zero		1


	//   ....[8]....
        /*0a04*/ 	.word	0x000004f0
        /*0a08*/ 	.word	0x000000ff
        /*0a0c*/ 	.word	0x00038858
        /*0a10*/ 	.short	0x0100
        /*0a12*/ 	.byte	0x08
	.zero		1


	//   ....[9]....
        /*0a14*/ 	.word	0x00000500
        /*0a18*/ 	.word	0x000000ff
        /*0a1c*/ 	.word	0x00038868
        /*0a20*/ 	.short	0x0100
        /*0a22*/ 	.byte	0x08
	.zero		1


	//   ....[10]....
        /*0a24*/ 	.word	0x000005f0
        /*0a28*/ 	.word	0x000000ff
        /*0a2c*/ 	.word	0x00038870
        /*0a30*/ 	.short	0x0100
        /*0a32*/ 	.byte	0x06
	.zero		1


	//   ....[11]....
        /*0a34*/ 	.word	0x00000600
        /*0a38*/ 	.word	0x000000ff
        /*0a3c*/ 	.word	0x00038880
        /*0a40*/ 	.short	0x0100
        /*0a42*/ 	.byte	0x06
	.zero		1


	//   ....[12]....
        /*0a44*/ 	.word	0x00000610
        /*0a48*/ 	.word	0x000000ff
        /*0a4c*/ 	.word	0x00038878
        /*0a50*/ 	.short	0x0100
        /*0a52*/ 	.byte	0x06
	.zero		1


	//   ....[13]....
        /*0a54*/ 	.word	0x00000620
        /*0a58*/ 	.word	0x000000ff
        /*0a5c*/ 	.word	0x00038888
        /*0a60*/ 	.short	0x0100
        /*0a62*/ 	.byte	0x06
	.zero		1


	//   ....[14]....
        /*0a64*/ 	.word	0x00000750
        /*0a68*/ 	.word	0x000000ff
        /*0a6c*/ 	.word	0x00038890
        /*0a70*/ 	.short	0x0100
        /*0a72*/ 	.byte	0x08
	.zero		1


	//   ....[15]....
        /*0a74*/ 	.word	0x00000760
        /*0a78*/ 	.word	0x000000ff
        /*0a7c*/ 	.word	0x000388a0
        /*0a80*/ 	.short	0x0100
        /*0a82*/ 	.byte	0x08
	.zero		1


	//   ....[16]....
        /*0a84*/ 	.word	0x00000770
        /*0a88*/ 	.word	0x000000ff
        /*0a8c*/ 	.word	0x00038898
        /*0a90*/ 	.short	0x0100
        /*0a92*/ 	.byte	0x08
	.zero		1


	//   ....[17]....
        /*0a94*/ 	.word	0x00000780
        /*0a98*/ 	.word	0x000000ff
        /*0a9c*/ 	.word	0x000388a8
        /*0aa0*/ 	.short	0x0100
        /*0aa2*/ 	.byte	0x08
	.zero		1


	//   ....[18]....
        /*0aa4*/ 	.word	0x000008b0
        /*0aa8*/ 	.word	0x000000ff
        /*0aac*/ 	.word	0x000388b0
        /*0ab0*/ 	.short	0x0100
        /*0ab2*/ 	.byte	0x08
	.zero		1


	//   ....[19]....
        /*0ab4*/ 	.word	0x000008c0
        /*0ab8*/ 	.word	0x000000ff
        /*0abc*/ 	.word	0x000388c0
        /*0ac0*/ 	.short	0x0100
        /*0ac2*/ 	.byte	0x08
	.zero		1


	//   ....[20]....
        /*0ac4*/ 	.word	0x000008d0
        /*0ac8*/ 	.word	0x000000ff
        /*0acc*/ 	.word	0x000388b8
        /*0ad0*/ 	.short	0x0100
        /*0ad2*/ 	.byte	0x08
	.zero		1


	//   ....[21]....
        /*0ad4*/ 	.word	0x000008e0
        /*0ad8*/ 	.word	0x000000ff
        /*0adc*/ 	.word	0x000388c8
        /*0ae0*/ 	.short	0x0100
        /*0ae2*/ 	.byte	0x08
	.zero		1


	//   ....[22]....
        /*0ae4*/ 	.word	0x00001970
        /*0ae8*/ 	.word	0x00000005
        /*0aec*/ 	.word	0x00038800
        /*0af0*/ 	.short	0x010a
        /*0af2*/ 	.byte	0x3f
	.zero		1


	//   ....[23]....
        /*0af4*/ 	.word	0x000019e0
        /*0af8*/ 	.word	0x00000000
        /*0afc*/ 	.word	0x00038830
        /*0b00*/ 	.short	0x010a
        /*0b02*/ 	.byte	0x3f
	.zero		1


	//   ....[24]....
        /*0b04*/ 	.word	0x00001a50
        /*0b08*/ 	.word	0x00000000
        /*0b0c*/ 	.word	0x00038830
        /*0b10*/ 	.short	0x010a
        /*0b12*/ 	.byte	0x3f
	.zero		1


	//   ....[25]....
        /*0b14*/ 	.word	0x00004c10
        /*0b18*/ 	.word	0x00000000
        /*0b1c*/ 	.word	0x00000000
        /*0b20*/ 	.short	0x0101
        /*0b22*/ 	.byte	0x3f
	.zero		1


	//   ....[26]....
        /*0b24*/ 	.word	0x00006100
        /*0b28*/ 	.word	0x000000ff
        /*0b2c*/ 	.word	0x00038830
        /*0b30*/ 	.short	0x010a
        /*0b32*/ 	.byte	0x04
	.zero		1


	//   ....[27]....
        /*0b34*/ 	.word	0x00006150
        /*0b38*/ 	.word	0x000000ff
        /*0b3c*/ 	.word	0x00038830
        /*0b40*/ 	.short	0x010a
        /*0b42*/ 	.byte	0x04
	.zero		1


	//   ....[28]....
        /*0b44*/ 	.word	0x000089f0
        /*0b48*/ 	.word	0x000000ff
        /*0b4c*/ 	.word	0x00038850
        /*0b50*/ 	.short	0x010a
        /*0b52*/ 	.byte	0x04
	.zero		1


	//   ....[29]....
        /*0b54*/ 	.word	0x00008a30
        /*0b58*/ 	.word	0x000000ff
        /*0b5c*/ 	.word	0x00038850
        /*0b60*/ 	.short	0x010a
        /*0b62*/ 	.byte	0x04
	.zero		1


	//   ....[30]....
        /*0b64*/ 	.word	0x00009c80
        /*0b68*/ 	.word	0x000000ff
        /*0b6c*/ 	.word	0x00000000
        /*0b70*/ 	.short	0x0101
        /*0b72*/ 	.byte	0x06
	.zero		1


	//   ....[31]....
        /*0b74*/ 	.word	0x00009ca0
        /*0b78*/ 	.word	0x000000ff
        /*0b7c*/ 	.word	0x00000000
        /*0b80*/ 	.short	0x0101
        /*0b82*/ 	.byte	0x04
	.zero		1


	//   ....[32]....
        /*0b84*/ 	.word	0x0000a710
        /*0b88*/ 	.word	0x0000000b
        /*0b8c*/ 	.word	0x00038850
        /*0b90*/ 	.short	0x010a
        /*0b92*/ 	.byte	0x3f
	.zero		1


	//   ....[33]....
        /*0b94*/ 	.word	0x0000a750
        /*0b98*/ 	.word	0x0000000b
        /*0b9c*/ 	.word	0x00038850
        /*0ba0*/ 	.short	0x010a
        /*0ba2*/ 	.byte	0x3f
	.zero		1


	//   ....[34]....
        /*0ba4*/ 	.word	0x0000ac40
        /*0ba8*/ 	.word	0x0000000b
        /*0bac*/ 	.word	0x00000000
        /*0bb0*/ 	.short	0x0101
        /*0bb2*/ 	.byte	0x3f
	.zero		1


	//   ....[35]....
        /*0bb4*/ 	.word	0x0000cf90
        /*0bb8*/ 	.word	0x00000098
        /*0bbc*/ 	.word	0x00000000
        /*0bc0*/ 	.short	0x0101
        /*0bc2*/ 	.byte	0x3f
	.zero		1


	//   ....[36]....
        /*0bc4*/ 	.word	0x0000fe10
        /*0bc8*/ 	.word	0x00000000
        /*0bcc*/ 	.word	0x00038840
        /*0bd0*/ 	.short	0x010a
        /*0bd2*/ 	.byte	0x3f
	.zero		1


	//   ....[37]....
        /*0bd4*/ 	.word	0x00010f00
        /*0bd8*/ 	.word	0x00000009
        /*0bdc*/ 	.word	0x00038800
        /*0be0*/ 	.short	0x0107
        /*0be2*/ 	.byte	0x3f
	.zero		1


	//   ....[38]....
        /*0be4*/ 	.word	0x00011010
        /*0be8*/ 	.word	0x00000002
        /*0bec*/ 	.word	0x00038800
        /*0bf0*/ 	.short	0x0101
        /*0bf2*/ 	.byte	0x3f
	.zero		1


	//   ....[39]....
        /*0bf4*/ 	.word	0x00011030
        /*0bf8*/ 	.word	0x00000002
        /*0bfc*/ 	.word	0x00038820
        /*0c00*/ 	.short	0x010a
        /*0c02*/ 	.byte	0x3f
	.zero		1


	//   ....[40]....
        /*0c04*/ 	.word	0x000113c0
        /*0c08*/ 	.word	0x00000003
        /*0c0c*/ 	.word	0x00038840
        /*0c10*/ 	.short	0x010a
        /*0c12*/ 	.byte	0x3f
	.zero		1


	//   ....[41]....
        /*0c14*/ 	.word	0x00011980
        /*0c18*/ 	.word	0x00000003
        /*0c1c*/ 	.word	0x00000060
        /*0c20*/ 	.short	0x010a
        /*0c22*/ 	.byte	0x3f
	.zero		1


	//   ....[42]....
        /*0c24*/ 	.word	0x000122a0
        /*0c28*/ 	.word	0x00000003
        /*0c2c*/ 	.word	0x00038840
        /*0c30*/ 	.short	0x010a
        /*0c32*/ 	.byte	0x3f
	.zero		1


	//   ....[43]....
        /*0c34*/ 	.word	0x00012860
        /*0c38*/ 	.word	0x00000002
        /*0c3c*/ 	.word	0x00000060
        /*0c40*/ 	.short	0x010a
        /*0c42*/ 	.byte	0x3f
	.zero		1


	//   ....[44]....
        /*0c44*/ 	.word	0x00013090
        /*0c48*/ 	.word	0x00000002
        /*0c4c*/ 	.word	0x00038840
        /*0c50*/ 	.short	0x010a
        /*0c52*/ 	.byte	0x3f
	.zero		1


	//   ....[45]....
        /*0c54*/ 	.word	0x00013650
        /*0c58*/ 	.word	0x00000002
        /*0c5c*/ 	.word	0x00000060
        /*0c60*/ 	.short	0x010a
        /*0c62*/ 	.byte	0x3f
	.zero		1


	//   ....[46]....
        /*0c64*/ 	.word	0x00013e10
        /*0c68*/ 	.word	0x00000002
        /*0c6c*/ 	.word	0x00038860
        /*0c70*/ 	.short	0x010a
        /*0c72*/ 	.byte	0x3f
	.zero		1


	//   ....[47]....
        /*0c74*/ 	.word	0x00014f10
        /*0c78*/ 	.word	0x00000000
        /*0c7c*/ 	.word	0x00038820
        /*0c80*/ 	.short	0x010a
        /*0c82*/ 	.byte	0x3f
	.zero		1


	//   ....[48]....
        /*0c84*/ 	.word	0x000150f0
        /*0c88*/ 	.word	0x00000006
        /*0c8c*/ 	.word	0x00000000
        /*0c90*/ 	.short	0x010a
        /*0c92*/ 	.byte	0x3f
	.zero		1


	//   ....[49]....
        /*0c94*/ 	.word	0x00015160
        /*0c98*/ 	.word	0x00000007
        /*0c9c*/ 	.word	0x00000000
        /*0ca0*/ 	.short	0x010a
        /*0ca2*/ 	.byte	0x3f
	.zero		1


	//   ....[50]....
        /*0ca4*/ 	.word	0x000151d0
        /*0ca8*/ 	.word	0x00000004
        /*0cac*/ 	.word	0x00000000
        /*0cb0*/ 	.short	0x010a
        /*0cb2*/ 	.byte	0x3f
	.zero		1


	//   ....[51]....
        /*0cb4*/ 	.word	0x00015200
        /*0cb8*/ 	.word	0x00000003
        /*0cbc*/ 	.word	0x00000000
        /*0cc0*/ 	.short	0x010a
        /*0cc2*/ 	.byte	0x3f
	.zero		1


	//   ....[52]....
        /*0cc4*/ 	.word	0x00015260
        /*0cc8*/ 	.word	0x00000005
        /*0ccc*/ 	.word	0x00038800
        /*0cd0*/ 	.short	0x010a
        /*0cd2*/ 	.byte	0x3f
	.zero		1


	//   ....[53]....
        /*0cd4*/ 	.word	0x000152b0
        /*0cd8*/ 	.word	0x00000000
        /*0cdc*/ 	.word	0x00038830
        /*0ce0*/ 	.short	0x010a
        /*0ce2*/ 	.byte	0x3f
	.zero		1


	//   ....[54]....
        /*0ce4*/ 	.word	0x00015320
        /*0ce8*/ 	.word	0x00000004
        /*0cec*/ 	.word	0x00038830
        /*0cf0*/ 	.short	0x010a
        /*0cf2*/ 	.byte	0x3f
	.zero		1


	//   ....[55]....
        /*0cf4*/ 	.word	0x00015380
        /*0cf8*/ 	.word	0x00000003
        /*0cfc*/ 	.word	0x00038850
        /*0d00*/ 	.short	0x010a
        /*0d02*/ 	.byte	0x3f
	.zero		1


	//   ....[56]....
        /*0d04*/ 	.word	0x000153d0
        /*0d08*/ 	.word	0x0000000b
        /*0d0c*/ 	.word	0x00038850
        /*0d10*/ 	.short	0x010a
        /*0d12*/ 	.byte	0x3f
	.zero		1


	//   ....[57]....
        /*0d14*/ 	.word	0x00015570
        /*0d18*/ 	.word	0x00000000
        /*0d1c*/ 	.word	0x00038840
        /*0d20*/ 	.short	0x010a
        /*0d22*/ 	.byte	0x3f
	.zero		1


	//   ....[58]....
        /*0d24*/ 	.word	0x000161f0
        /*0d28*/ 	.word	0x00000002
        /*0d2c*/ 	.word	0x00038820
        /*0d30*/ 	.short	0x010a
        /*0d32*/ 	.byte	0x3f
	.zero		1


	//   ....[59]....
        /*0d34*/ 	.word	0x00016240
        /*0d38*/ 	.word	0x00000003
        /*0d3c*/ 	.word	0x00038840
        /*0d40*/ 	.short	0x010a
        /*0d42*/ 	.byte	0x3f
	.zero		1


	//   ....[60]....
        /*0d44*/ 	.word	0x00016290
        /*0d48*/ 	.word	0x00000003
        /*0d4c*/ 	.word	0x00000060
        /*0d50*/ 	.short	0x010a
        /*0d52*/ 	.byte	0x3f
	.zero		1


	//   ....[61]....
        /*0d54*/ 	.word	0x000162e0
        /*0d58*/ 	.word	0x00000003
        /*0d5c*/ 	.word	0x00038840
        /*0d60*/ 	.short	0x010a
        /*0d62*/ 	.byte	0x3f
	.zero		1


	//   ....[62]....
        /*0d64*/ 	.word	0x00016330
        /*0d68*/ 	.word	0x00000002
        /*0d6c*/ 	.word	0x00000060
        /*0d70*/ 	.short	0x010a
        /*0d72*/ 	.byte	0x3f
	.zero		1


	//   ....[63]....
        /*0d74*/ 	.word	0x00016380
        /*0d78*/ 	.word	0x00000002
        /*0d7c*/ 	.word	0x00038840
        /*0d80*/ 	.short	0x010a
        /*0d82*/ 	.byte	0x3f
	.zero		1


	//   ....[64]....
        /*0d84*/ 	.word	0x000163d0
        /*0d88*/ 	.word	0x00000002
        /*0d8c*/ 	.word	0x00000060
        /*0d90*/ 	.short	0x010a
        /*0d92*/ 	.byte	0x3f
	.zero		1


	//   ....[65]....
        /*0d94*/ 	.word	0x00016420
        /*0d98*/ 	.word	0x00000002
        /*0d9c*/ 	.word	0x00038860
        /*0da0*/ 	.short	0x010a
        /*0da2*/ 	.byte	0x3f
	.zero		1


	//   ....[66]....
        /*0da4*/ 	.word	0x00016e90
        /*0da8*/ 	.word	0x00000000
        /*0dac*/ 	.word	0x00038820
        /*0db0*/ 	.short	0x010a
        /*0db2*/ 	.byte	0x3f
	.zero		1


	//   ....[67]....
        /*0db4*/ 	.word	0x00017030
        /*0db8*/ 	.word	0x00000006
        /*0dbc*/ 	.word	0x00000000
        /*0dc0*/ 	.short	0x010a
        /*0dc2*/ 	.byte	0x3f
	.zero		1


	//   ....[68]....
        /*0dc4*/ 	.word	0x00017080
        /*0dc8*/ 	.word	0x00000007
        /*0dcc*/ 	.word	0x00000000
        /*0dd0*/ 	.short	0x010a
        /*0dd2*/ 	.byte	0x3f
	.zero		1


	//   ....[69]....
        /*0dd4*/ 	.word	0x000170d0
        /*0dd8*/ 	.word	0x00000004
        /*0ddc*/ 	.word	0x00000000
        /*0de0*/ 	.short	0x010a
        /*0de2*/ 	.byte	0x3f
	.zero		1


	//----- nvinfo : EIATTR_NUM_MBARRIERS
	.align		4
.L_157:
        /*0de4*/ 	.byte	0x03, 0x38
        /*0de6*/ 	.short	0x0016


	//----- nvinfo : EIATTR_EXIT_INSTR_OFFSETS
	.align		4
        /*0de8*/ 	.byte	0x04, 0x1c
        /*0dea*/ 	.short	(.L_159 - .L_158)


	//   ....[0]....
.L_158:
        /*0dec*/ 	.word	0x00000a50


	//   ....[1]....
        /*0df0*/ 	.word	0x0000e440


	//   ....[2]....
        /*0df4*/ 	.word	0x00015250


	//----- nvinfo : EIATTR_MAX_THREADS
	.align		4
.L_159:
        /*0df8*/ 	.byte	0x04, 0x05
        /*0dfa*/ 	.short	(.L_161 - .L_160)
.L_160:
        /*0dfc*/ 	.word	0x00000180
        /*0e00*/ 	.word	0x00000001
        /*0e04*/ 	.word	0x00000001


	//----- nvinfo : EIATTR_CRS_STACK_SIZE
	.align		4
.L_161:
        /*0e08*/ 	.byte	0x04, 0x1e
        /*0e0a*/ 	.short	(.L_163 - .L_162)
.L_162:
        /*0e0c*/ 	.word	0x00000000


	//----- nvinfo : EIATTR_CBANK_PARAM_SIZE
	.align		4
.L_163:
        /*0e10*/ 	.byte	0x03, 0x19
        /*0e12*/ 	.short	0x0af0


	//----- nvinfo : EIATTR_PARAM_CBANK
	.align		4
        /*0e14*/ 	.byte	0x04, 0x0a
        /*0e16*/ 	.short	(.L_165 - .L_164)
	.align		4
.L_164:
        /*0e18*/ 	.word	index@(.nv.constant0._ZN7cutlass13device_kernelIN5flash11enable_sm90INS1_16FlashAttnFwdSm90INS1_25CollectiveMainloopFwdSm90ILi2EN4cute5tupleIJNS5_1CILi1EEES8_S8_EEENS6_IJNS7_ILi128EEENS7_ILi80EEENS7_ILi256EEEEEELi256ENS_6half_tEfNS_4arch4Sm90ELb0ELb0ELb1ELb1ELb0ELb0ELb0ELb1ELb1ELb1ELb0ELb0EEENS1_21CollectiveEpilogueFwdINS6_IJSA_SC_SB_EEES9_SE_SG_Li256ELb1ELb1ELb0ELb0EEENS1_36VarlenDynamicPersistentTileSchedulerILi128ELi80ELi256ELi128ELb0ELb1ELb1ELb0ELb1ELb1EEEEEEEEEvNT_6ParamsE)
        /*0e1c*/ 	.short	0x0210
        /*0e1e*/ 	.short	0x0af0


	//----- nvinfo : EIATTR_SW_WAR
	.align		4
.L_165:
        /*0e20*/ 	.byte	0x04, 0x36
        /*0e22*/ 	.short	(.L_167 - .L_166)
.L_166:
        /*0e24*/ 	.word	0x00000008
.L_167:


//--------------------- .nv.info._ZN7cutlass13device_kernelIN5flash11enable_sm90INS1_16FlashAttnFwdSm90INS1_25CollectiveMainloopFwdSm90ILi2EN4cute5tupleIJNS5_1CILi1EEES8_S8_EEENS6_IJNS7_ILi128EEENS7_ILi80EEENS7_ILi256EEEEEELi256ENS_6half_tEfNS_4arch4Sm90ELb0ELb0ELb1ELb1ELb0ELb1ELb0ELb1ELb1ELb1ELb0ELb0EEENS1_21CollectiveEpilogueFwdINS6_IJSA_SC_SB_EEES9_SE_SG_Li256ELb1ELb1ELb0ELb0EEENS1_36VarlenDynamicPersistentTileSchedulerILi128ELi80ELi256ELi128ELb0ELb1ELb1ELb0ELb1ELb1EEEEEEEEEvNT_6ParamsE --------------------------
	.section	.nv.info._ZN7cutlass13device_kernelIN5flash11enable_sm90INS1_16FlashAttnFwdSm90INS1_25CollectiveMainloopFwdSm90ILi2EN4cute5tupleIJNS5_1CILi1EEES8_S8_EEENS6_IJNS7_ILi128EEENS7_ILi80EEENS7_ILi256EEEEEELi256ENS_6half_tEfNS_4arch4Sm90ELb0ELb0ELb1ELb1ELb0ELb1ELb0ELb1ELb1ELb1ELb0ELb0EEENS1_21CollectiveEpilogueFwdINS6_IJSA_SC_SB_EEES9_SE_SG_Li256ELb1ELb1ELb0ELb0EEENS1_36VarlenDynamicPersistentTileSchedulerILi128ELi80ELi256ELi128ELb0ELb1ELb1ELb0ELb1ELb1EEEEEEEEEvNT_6ParamsE,"",@"SHT_CUDA_INFO"
	.sectionflags	@""
	.align	4


	//----- nvinfo : EIATTR_CUDA_API_VERSION
	.align		4
        /*0000*/ 	.byte	0x04, 0x37
        /*0002*/ 	.short	(.L_169 - .L_168)
.L_168:
        /*0004*/ 	.word	0x00000082


	//----- nvinfo : EIATTR_KPARAM_INFO
	.align		4
.L_169:
        /*0008*/ 	.byte	0x04, 0x17
        /*000a*/ 	.short	(.L_171 - .L_170)
.L_170:
        /*000c*/ 	.word	0x00000000
        /*0010*/ 	.short	0x0000
        /*0012*/ 	.short	0x0070
        /*0014*/ 	.byte	0x00, 0xf0, 0x01, 0x2a


	//----- nvinfo : EIATTR_SPARSE_MMA_MASK
	.align		4
.L_171:
        /*0018*/ 	.byte	0x03, 0x50
        /*001a*/ 	.short	0x0000


	//----- nvinfo : EIATTR_MAXREG_COUNT
	.align		4
        /*001c*/ 	.byte	0x03, 0x1b
        /*001e*/ 	.short	0x00a8


	//----- nvinfo : EIATTR_NUM_BARRIERS
	.align		4
        /*0020*/ 	.byte	0x02, 0x4c
        /*0022*/ 	.byte	0x10
	.zero		1


	//----- nvinfo : EIATTR_EXTERNS
	.align		4
        /*0024*/ 	.byte	0x04, 0x0f
        /*0026*/ 	.short	(.L_173 - .L_172)


	//   ....[0]....
	.align		4
.L_172:
        /*0028*/ 	.word	index@(__assertfail)


	//----- nvinfo : EIATTR_ANNOTATIONS
	.align		4
.L_173:
        /*002c*/ 	.byte	0x04, 0x55
        /*002e*/ 	.short	(.L_175 - .L_174)


	//   ....[0]....
.L_174:
        /* <DEDUP_REMOVED lines=120> */


	//----- nvinfo : EIATTR_MERCURY_ISA_VERSION
	.align		4
.L_175:
        /*07a0*/ 	.byte	0x03, 0x5f
        /*07a2*/ 	.short	0x0101


	//----- nvinfo : EIATTR_UNUSED_LOAD_BYTE_OFFSET
	.align		4
        /*07a4*/ 	.byte	0x04, 0x44
        /*07a6*/ 	.short	(.L_177 - .L_176)


	//   ....[0]....
.L_176:
        /*07a8*/ 	.word	0x00000a70
        /*07ac*/ 	.word	0x0000fff0


	//   ....[1]....
        /*07b0*/ 	.word	0x0001d240
        /*07b4*/ 	.word	0x0000fff0


	//----- nvinfo : EIATTR_INT_WARP_WIDE_INSTR_OFFSETS
	.align		4
.L_177:
        /*07b8*/ 	.byte	0x04, 0x31
        /*07ba*/ 	.short	(.L_179 - .L_178)


	//   ....[0]....
.L_178:
        /*07bc*/ 	.word	0x00000180


	//   ....[1]....
        /*07c0*/ 	.word	0x000001c0


	//   ....[2]....
        /*07c4*/ 	.word	0x00000280


	//   ....[3]....
        /*07c8*/ 	.word	0x00022cc0


	//   ....[4]....
        /*07cc*/ 	.word	0x00022d30


	//   ....[5]....
        /*07d0*/ 	.word	0x00027460


	//   ....[6]....
        /*07d4*/ 	.word	0x000274d0


	//----- nvinfo : EIATTR_COOP_GROUP_MASK_REGIDS
	.align		4
.L_179:
        /*07d8*/ 	.byte	0x04, 0x29
        /*07da*/ 	.short	(.L_181 - .L_180)


	//   ....[0]....
.L_180:
        /*07dc*/ 	.word	0xffffffff


	//   ....[1]....
        /*07e0*/ 	.word	0xffffffff


	//   ....[2]....
        /*07e4*/ 	.word	0xffffffff


	//   ....[3]....
        /*07e8*/ 	.word	0xffffffff


	//   ....[4]....
        /*07ec*/ 	.word	0xffffffff


	//   ....[5]....
        /*07f0*/ 	.word	0xffffffff


	//   ....[6]....
        /*07f4*/ 	.word	0xffffffff


	//   ....[7]....
        /*07f8*/ 	.word	0xffffffff


	//   ....[8]....
        /*07fc*/ 	.word	0xffffffff


	//   ....[9]....
        /*0800*/ 	.word	0xffffffff


	//   ....[10]....
        /*0804*/ 	.word	0xffffffff


	//   ....[11]....
        /*0808*/ 	.word	0xffffffff


	//   ....[12]....
        /*080c*/ 	.word	0xffffffff


	//   ....[13]....
        /*0810*/ 	.word	0xffffffff


	//   ....[14]....
        /*0814*/ 	.word	0xffffffff


	//   ....[15]....
        /*0818*/ 	.word	0xffffffff


	//   ....[16]....
        /*081c*/ 	.word	0xffffffff


	//   ....[17]....
        /*0820*/ 	.word	0xffffffff


	//   ....[18]....
        /*0824*/ 	.word	0xffffffff


	//   ....[19]....
        /*0828*/ 	.word	0xffffffff


	//   ....[20]....
        /*082c*/ 	.word	0xffffffff


	//   ....[21]....
        /*0830*/ 	.word	0xffffffff


	//   ....[22]....
        /*0834*/ 	.word	0xffffffff


	//   ....[23]....
        /*0838*/ 	.word	0xffffffff


	//   ....[24]....
        /*083c*/ 	.word	0xffffffff


	//   ....[25]....
        /*0840*/ 	.word	0xffffffff


	//   ....[26]....
        /*0844*/ 	.word	0xffffffff


	//   ....[27]....
        /*0848*/ 	.word	0xffffffff


	//   ....[28]....
        /*084c*/ 	.word	0xffffffff


	//   ....[29]....
        /*0850*/ 	.word	0xffffffff


	//   ....[30]....
        /*0854*/ 	.word	0xffffffff


	//   ....[31]....
        /*0858*/ 	.word	0xffffffff


	//   ....[32]....
        /*085c*/ 	.word	0xffffffff


	//   ....[33]....
        /*0860*/ 	.word	0xffffffff


	//   ....[34]....
        /*0864*/ 	.word	0xffffffff


	//   ....[35]....
        /*0868*/ 	.word	0xffffffff


	//   ....[36]....
        /*086c*/ 	.word	0xffffffff


	//   ....[37]....
        /*0870*/ 	.word	0xffffffff


	//   ....[38]....
        /*0874*/ 	.word	0xffffffff


	//   ....[39]....
        /*0878*/ 	.word	0xffffffff


	//   ....[40]....
        /*087c*/ 	.word	0xffffffff


	//   ....[41]....
        /*0880*/ 	.word	0xffffffff


	//   ....[42]....
        /*0884*/ 	.word	0xffffffff


	//   ....[43]....
        /*0888*/ 	.word	0xffffffff


	//   ....[44]....
        /*088c*/ 	.word	0xffffffff


	//   ....[45]....
        /*0890*/ 	.word	0xffffffff


	//   ....[46]....
        /*0894*/ 	.word	0xffffffff


	//   ....[47]....
        /*0898*/ 	.word	0xffffffff


	//   ....[48]....
        /*089c*/ 	.word	0xffffffff


	//   ....[49]....
        /*08a0*/ 	.word	0xffffffff


	//   ....[50]....
        /*08a4*/ 	.word	0xffffffff


	//   ....[51]....
        /*08a8*/ 	.word	0xffffffff


	//   ....[52]....
        /*08ac*/ 	.word	0xffffffff


	//   ....[53]....
        /*08b0*/ 	.word	0xffffffff


	//   ....[54]....
        /*08b4*/ 	.word	0xffffffff


	//   ....[55]....
        /*08b8*/ 	.word	0xffffffff


	//   ....[56]....
        /*08bc*/ 	.word	0xffffffff


	//   ....[57]....
        /*08c0*/ 	.word	0xffffffff


	//   ....[58]....
        /*08c4*/ 	.word	0xffffffff


	//   ....[59]....
        /*08c8*/ 	.word	0xffffffff


	//   ....[60]....
        /*08cc*/ 	.word	0xffffffff


	//   ....[61]....
        /*08d0*/ 	.word	0xffffffff


	//   ....[62]....
        /*08d4*/ 	.word	0xffffffff


	//   ....[63]....
        /*08d8*/ 	.word	0xffffffff


	//   ....[64]....
        /*08dc*/ 	.word	0xffffffff


	//   ....[65]....
        /*08e0*/ 	.word	0xffffffff


	//   ....[66]....
        /*08e4*/ 	.word	0xffffffff


	//   ....[67]....
        /*08e8*/ 	.word	0xffffffff


	//   ....[68]....
        /*08ec*/ 	.word	0xffffffff


	//   ....[69]....
        /*08f0*/ 	.word	0xffffffff


	//   ....[70]....
        /*08f4*/ 	.word	0xffffffff


	//   ....[71]....
        /*08f8*/ 	.word	0xffffffff


	//   ....[72]....
        /*08fc*/ 	.word	0xffffffff


	//   ....[73]....
        /*0900*/ 	.word	0xffffffff


	//   ....[74]....
        /*0904*/ 	.word	0xffffffff


	//   ....[75]....
        /*0908*/ 	.word	0xffffffff


	//   ....[76]....
        /*090c*/ 	.word	0xffffffff


	//   ....[77]....
        /*0910*/ 	.word	0xffffffff


	//   ....[78]....
        /*0914*/ 	.word	0xffffffff


	//   ....[79]....
        /*0918*/ 	.word	0xffffffff


	//   ....[80]....
        /*091c*/ 	.word	0xffffffff


	//   ....[81]....
        /*0920*/ 	.word	0xffffffff


	//   ....[82]....
        /*0924*/ 	.word	0xffffffff


	//   ....[83]....
        /*0928*/ 	.word	0xffffffff


	//   ....[84]....
        /*092c*/ 	.word	0xffffffff


	//   ....[85]....
        /*0930*/ 	.word	0xffffffff


	//   ....[86]....
        /*0934*/ 	.word	0xffffffff


	//   ....[87]....
        /*0938*/ 	.word	0xffffffff


	//   ....[88]....
        /*093c*/ 	.word	0xffffffff


	//   ....[89]....
        /*0940*/ 	.word	0xffffffff


	//   ....[90]....
        /*0944*/ 	.word	0xffffffff


	//   ....[91]....
        /*0948*/ 	.word	0xffffffff


	//   ....[92]....
        /*094c*/ 	.word	0xffffffff


	//   ....[93]....
        /*0950*/ 	.word	0xffffffff


	//   ....[94]....
        /*0954*/ 	.word	0xffffffff


	//   ....[95]....
        /*0958*/ 	.word	0xffffffff


	//   ....[96]....
        /*095c*/ 	.word	0xffffffff


	//   ....[97]....
        /*0960*/ 	.word	0xffffffff


	//   ....[98]....
        /*0964*/ 	.word	0xffffffff


	//   ....[99]....
        /*0968*/ 	.word	0xffffffff


	//   ....[100]....
        /*096c*/ 	.word	0x0500000f


	//   ....[101]....
        /*0970*/ 	.word	0x0500000f


	//   ....[102]....
        /*0974*/ 	.word	0x0500000f


	//   ....[103]....
        /*0978*/ 	.word	0x0500000f


	//   ....[104]....
        /*097c*/ 	.word	0x0500000f


	//   ....[105]....
        /*0980*/ 	.word	0x0500000f


	//   ....[106]....
        /*0984*/ 	.word	0x0500000f


	//   ....[107]....
        /*0988*/ 	.word	0x0500000f


	//   ....[108]....
        /*098c*/ 	.word	0x0500000f


	//   ....[109]....
        /*0990*/ 	.word	0x0500000f


	//   ....[110]....
        /*0994*/ 	.word	0x0500000f


	//   ....[111]....
        /*0998*/ 	.word	0x0500000f


	//   ....[112]....
        /*099c*/ 	.word	0x0500000f


	//   ....[113]....
        /*09a0*/ 	.word	0x0500000f


	//   ....[114]....
        /*09a4*/ 	.word	0x0500000f


	//   ....[115]....
        /*09a8*/ 	.word	0x0500000f


	//   ....[116]....
        /*09ac*/ 	.word	0x0500000f


	//   ....[117]....
        /*09b0*/ 	.word	0x0500000f


	//   ....[118]....
        /*09b4*/ 	.word	0x0500000f


	//   ....[119]....
        /*09b8*/ 	.word	0x0500000f


	//   ....[120]....
        /*09bc*/ 	.word	0x0500000f


	//   ....[121]....
        /*09c0*/ 	.word	0x0500000f


	//   ....[122]....
        /*09c4*/ 	.word	0x0500000f


	//   ....[123]....
        /*09c8*/ 	.word	0x0500000f


	//   ....[124]....
        /*09cc*/ 	.word	0x0500000f


	//   ....[125]....
        /*09d0*/ 	.word	0x0500000f


	//   ....[126]....
        /*09d4*/ 	.word	0x0500000f


	//   ....[127]....
        /*09d8*/ 	.word	0x0500000f


	//   ....[128]....
        /*09dc*/ 	.word	0x0500000f


	//   ....[129]....
        /*09e0*/ 	.word	0x0500000f


	//   ....[130]....
        /*09e4*/ 	.word	0x0500000f


	//   ....[131]....
        /*09e8*/ 	.word	0x0500000f


	//   ....[132]....
        /*09ec*/ 	.word	0x0500000f


	//   ....[133]....
        /*09f0*/ 	.word	0x0500000f


	//   ....[134]....
        /*09f4*/ 	.word	0x0500000f


	//   ....[135]....
        /*09f8*/ 	.word	0x0500000f


	//   ....[136]....
        /*09fc*/ 	.word	0x0500000f


	//   ....[137]....
        /*0a00*/ 	.word	0x0500000f


	//   ....[138]....
        /*0a04*/ 	.word	0x0500000f


	//   ....[139]....
        /*0a08*/ 	.word	0x0500000f


	//   ....[140]....
        /*0a0c*/ 	.word	0x0500000f


	//   ....[141]....
        /*0a10*/ 	.word	0x0500000f


	//   ....[142]....
        /*0a14*/ 	.word	0x0500000f


	//   ....[143]....
        /*0a18*/ 	.word	0x0500000f


	//----- nvinfo : EIATTR_COOP_GROUP_INSTR_OFFSETS
	.align		4
.L_181:
        /*0a1c*/ 	.byte	0x04, 0x28
        /*0a1e*/ 	.short	(.L_183 - .L_182)


	//   ....[0]....
.L_182:
        /*0a20*/ 	.word	0x00000060


	//   ....[1]....
        /*0a24*/ 	.word	0x00000190


	//   ....[2]....
        /*0a28*/ 	.word	0x00000290


	//   ....[3]....
        /*0a2c*/ 	.word	0x00000400


	//   ....[4]....
        /*0a30*/ 	.word	0x00000560


	//   ....[5]....
        /*0a34*/ 	.word	0x00000680


	//   ....[6]....
        /*0a38*/ 	.word	0x000007e0


	//   ....[7]....
        /*0a3c*/ 	.word	0x0000ad60


	//   ....[8]....
        /*0a40*/ 	.word	0x0000b2d0


	//   ....[9]....
        /*0a44*/ 	.word	0x0000b2e0


	//   ....[10]....
        /*0a48*/ 	.word	0x0000b2f0


	//   ....[11]....
        /*0a4c*/ 	.word	0x0000b300


	//   ....[12]....
        /*0a50*/ 	.word	0x0000e580


	//   ....[13]....
        /*0a54*/ 	.word	0x0000e590


	//   ....[14]....
        /*0a58*/ 	.word	0x0000e5a0


	//   ....[15]....
        /*0a5c*/ 	.word	0x0000e5b0


	//   ....[16]....
        /*0a60*/ 	.word	0x00015660


	//   ....[17]....
        /*0a64*/ 	.word	0x00015680


	//   ....[18]....
        /*0a68*/ 	.word	0x00015960


	//   ....[19]....
        /*0a6c*/ 	.word	0x00015990


	//   ....[20]....
        /*0a70*/ 	.word	0x0001b070


	//   ....[21]....
        /*0a74*/ 	.word	0x0001b0a0


	//   ....[22]....
        /*0a78*/ 	.word	0x0001b420


	//   ....[23]....
        /*0a7c*/ 	.word	0x0001b4c0


	//   ....[24]....
        /*0a80*/ 	.word	0x0001c7a0


	//   ....[25]....
        /*0a84*/ 	.word	0x0001c820


	//   ....[26]....
        /*0a88*/ 	.word	0x0001c830


	//   ....[27]....
        /*0a8c*/ 	.word	0x0001c860


	//   ....[28]....
        /*0a90*/ 	.word	0x0001e490


	//   ....[29]....
        /*0a94*/ 	.word	0x0001e590


	//   ....[30]....
        /*0a98*/ 	.word	0x0001e5e0


	//   ....[31]....
        /*0a9c*/ 	.word	0x0001e610


	//   ....[32]....
        /*0aa0*/ 	.word	0x0001ec80


	//   ....[33]....
        /*0aa4*/ 	.word	0x0001ecc0


	//   ....[34]....
        /*0aa8*/ 	.word	0x0001ee20


	//   ....[35]....
        /*0aac*/ 	.word	0x0001ee40


	//   ....[36]....
        /*0ab0*/ 	.word	0x0001ef90


	//   ....[37]....
        /*0ab4*/ 	.word	0x0001efb0


	//   ....[38]....
        /*0ab8*/ 	.word	0x0001f110


	//   ....[39]....
        /*0abc*/ 	.word	0x0001f130


	//   ....[40]....
        /*0ac0*/ 	.word	0x0001fa80


	//   ....[41]....
        /*0ac4*/ 	.word	0x0001faa0


	//   ....[42]....
        /*0ac8*/ 	.word	0x0001fbf0


	//   ....[43]....
        /*0acc*/ 	.word	0x0001fc10


	//   ....[44]....
        /*0ad0*/ 	.word	0x0001fd60


	//   ....[45]....
        /*0ad4*/ 	.word	0x0001fd80


	//   ....[46]....
        /*0ad8*/ 	.word	0x0001fee0


	//   ....[47]....
        /*0adc*/ 	.word	0x0001ff00


	//   ....[48]....
        /*0ae0*/ 	.word	0x000200e0


	//   ....[49]....
        /*0ae4*/ 	.word	0x000202c0


	//   ....[50]....
        /*0ae8*/ 	.word	0x000202f0


	//   ....[51]....
        /*0aec*/ 	.word	0x00020320


	//   ....[52]....
        /*0af0*/ 	.word	0x00020350


	//   ....[53]....
        /*0af4*/ 	.word	0x00020380


	//   ....[54]....
        /*0af8*/ 	.word	0x000203b0


	//   ....[55]....
        /*0afc*/ 	.word	0x00020530


	//   ....[56]....
        /*0b00*/ 	.word	0x00020560


	//   ....[57]....
        /*0b04*/ 	.word	0x00020590


	//   ....[58]....
        /*0b08*/ 	.word	0x000205c0


	//   ....[59]....
        /*0b0c*/ 	.word	0x000205f0


	//   ....[60]....
        /*0b10*/ 	.word	0x00020620


	//   ....[61]....
        /*0b14*/ 	.word	0x000206b0


	//   ....[62]....
        /*0b18*/ 	.word	0x000206e0


	//   ....[63]....
        /*0b1c*/ 	.word	0x00020770


	//   ....[64]....
        /*0b20*/ 	.word	0x00021350


	//   ....[65]....
        /*0b24*/ 	.word	0x000232f0


	//   ....[66]....
        /*0b28*/ 	.word	0x00024060


	//   ....[67]....
        /*0b2c*/ 	.word	0x00024070


	//   ....[68]....
        /*0b30*/ 	.word	0x00024140


	//   ....[69]....
        /*0b34*/ 	.word	0x00024150


	//   ....[70]....
        /*0b38*/ 	.word	0x00024200


	//   ....[71]....
        /*0b3c*/ 	.word	0x00024210


	//   ....[72]....
        /*0b40*/ 	.word	0x000242c0


	//   ....[73]....
        /*0b44*/ 	.word	0x000242d0


	//   ....[74]....
        /*0b48*/ 	.word	0x00024380


	//   ....[75]....
        /*0b4c*/ 	.word	0x00024390


	//   ....[76]....
        /*0b50*/ 	.word	0x00024440


	//   ....[77]....
        /*0b54*/ 	.word	0x00024450


	//   ....[78]....
        /*0b58*/ 	.word	0x00024500


	//   ....[79]....
        /*0b5c*/ 	.word	0x00024510


	//   ....[80]....
        /*0b60*/ 	.word	0x00024560


	//   ....[81]....
        /*0b64*/ 	.word	0x000245b0


	//   ....[82]....
        /*0b68*/ 	.word	0x00027da0


	//   ....[83]....
        /*0b6c*/ 	.word	0x00027dd0


	//   ....[84]....
        /*0b70*/ 	.word	0x00027e10


	//   ....[85]....
        /*0b74*/ 	.word	0x00027e40


	//   ....[86]....
        /*0b78*/ 	.word	0x00027e70


	//   ....[87]....
        /*0b7c*/ 	.word	0x00027ea0


	//   ....[88]....
        /*0b80*/ 	.word	0x00027ed0


	//   ....[89]....
        /*0b84*/ 	.word	0x00027f00


	//   ....[90]....
        /*0b88*/ 	.word	0x00028090


	//   ....[91]....
        /*0b8c*/ 	.word	0x000280c0


	//   ....[92]....
        /*0b90*/ 	.word	0x000280f0


	//   ....[93]....
        /*0b94*/ 	.word	0x00028120


	//   ....[94]....
        /*0b98*/ 	.word	0x00028150


	//   ....[95]....
        /*0b9c*/ 	.word	0x00028180


	//   ....[96]....
        /*0ba0*/ 	.word	0x00028240


	//   ....[97]....
        /*0ba4*/ 	.word	0x00028260


	//   ....[98]....
        /*0ba8*/ 	.word	0x000282d0


	//   ....[99]....
        /*0bac*/ 	.word	0x00028760


	//   ....[100]....
        /*0bb0*/ 	.word	0x00028ba0


	//   ....[101]....
        /*0bb4*/ 	.word	0x00028c30


	//   ....[102]....
        /*0bb8*/ 	.word	0x00028c80


	//   ....[103]....
        /*0bbc*/ 	.word	0x00028cd0


	//   ....[104]....
        /*0bc0*/ 	.word	0x00028db0


	//   ....[105]....
        /*0bc4*/ 	.word	0x00028e40


	//   ....[106]....
        /*0bc8*/ 	.word	0x00028e90


	//   ....[107]....
        /*0bcc*/ 	.word	0x00028ee0


	//   ....[108]....
        /*0bd0*/ 	.word	0x00029140


	//   ....[109]....
        /*0bd4*/ 	.word	0x00029430


	//   ....[110]....
        /*0bd8*/ 	.word	0x000295a0


	//   ....[111]....
        /*0bdc*/ 	.word	0x000295f0


	//   ....[112]....
        /*0be0*/ 	.word	0x000297a0


	//   ....[113]....
        /*0be4*/ 	.word	0x000297f0


	//   ....[114]....
        /*0be8*/ 	.word	0x00029930


	//   ....[115]....
        /*0bec*/ 	.word	0x00029980


	//   ....[116]....
        /*0bf0*/ 	.word	0x00029ac0


	//   ....[117]....
        /*0bf4*/ 	.word	0x00029b10


	//   ....[118]....
        /*0bf8*/ 	.word	0x00029c50


	//   ....[119]....
        /*0bfc*/ 	.word	0x00029ca0


	//   ....[120]....
        /*0c00*/ 	.word	0x00029de0


	//   ....[121]....
        /*0c04*/ 	.word	0x00029e30


	//   ....[122]....
        /*0c08*/ 	.word	0x00029f50


	//   ....[123]....
        /*0c0c*/ 	.word	0x00029fc0


	//   ....[124]....
        /*0c10*/ 	.word	0x0002a0e0


	//   ....[125]....
        /*0c14*/ 	.word	0x0002a130


	//   ....[126]....
        /*0c18*/ 	.word	0x0002a460


	//   ....[127]....
        /*0c1c*/ 	.word	0x0002a500


	//   ....[128]....
        /*0c20*/ 	.word	0x0002a630


	//   ....[129]....
        /*0c24*/ 	.word	0x0002a6b0


	//   ....[130]....
        /*0c28*/ 	.word	0x0002a730


	//   ....[131]....
        /*0c2c*/ 	.word	0x0002a7b0


	//   ....[132]....
        /*0c30*/ 	.word	0x0002a830


	//   ....[133]....
        /*0c34*/ 	.word	0x0002a8c0


	//   ....[134]....
        /*0c38*/ 	.word	0x0002a960


	//   ....[135]....
        /*0c3c*/ 	.word	0x0002aa10


	//   ....[136]....
        /*0c40*/ 	.word	0x0002aa90


	//   ....[137]....
        /*0c44*/ 	.word	0x0002ab10


	//   ....[138]....
        /*0c48*/ 	.word	0x0002ab90


	//   ....[139]....
        /*0c4c*/ 	.word	0x0002ac20


	//   ....[140]....
        /*0c50*/ 	.word	0x0002aca0


	//   ....[141]....
        /*0c54*/ 	.word	0x0002ad40


	//   ....[142]....
        /*0c58*/ 	.word	0x0002add0


	//   ....[143]....
        /*0c5c*/ 	.word	0x0002af00


	//----- nvinfo : EIATTR_REG_RECONFIG
	.align		4
.L_183:
        /*0c60*/ 	.byte	0x01, 0x54
	.zero		2


	//----- nvinfo : EIATTR_SYSCALL_OFFSETS
	.align		4
        /*0c64*/ 	.byte	0x04, 0x46
        /*0c66*/ 	.short	(.L_185 - .L_184)


	//   ....[0]....
.L_184:
        /*0c68*/ 	.word	0x00001b00


	//   ....[1]....
        /*0c6c*/ 	.word	0x00001c50


	//   ....[2]....
        /*0c70*/ 	.word	0x0000aee0


	//   ....[3]....
        /*0c74*/ 	.word	0x0000b240


	//   ....[4]....
        /*0c78*/ 	.word	0x00022ed0


	//   ....[5]....
        /*0c7c*/ 	.word	0x00023030


	//   ....[6]....
        /*0c80*/ 	.word	0x00023130


	//   ....[7]....
        /*0c84*/ 	.word	0x00023bb0


	//----- nvinfo : EIATTR_MBARRIER_INSTR_OFFSETS
	.align		4
.L_185:
        /*0c88*/ 	.byte	0x04, 0x39
        /*0c8a*/ 	.short	(.L_187 - .L_186)


	//   ....[0]....
.L_186:
        /*0c8c*/ 	.word	0x000002b0
        /*0c90*/ 	.word	0x000000ff
        /*0c94*/ 	.word	0x00038800
        /*0c98*/ 	.short	0x0100
        /*0c9a*/ 	.byte	0x08
	.zero		1


	//   ....[1]....
        /*0c9c*/ 	.word	0x000002c0
        /*0ca0*/ 	.word	0x000000ff
        /*0ca4*/ 	.word	0x00038820
        /*0ca8*/ 	.short	0x0100
        /*0caa*/ 	.byte	0x08
	.zero		1


	//   ....[2]....
        /*0cac*/ 	.word	0x000003b0
        /*0cb0*/ 	.word	0x000000ff
        /*0cb4*/ 	.word	0x00038830
        /*0cb8*/ 	.short	0x0100
        /*0cba*/ 	.byte	0x08
	.zero		1


	//   ....[3]....
        /*0cbc*/ 	.word	0x000003c0
        /*0cc0*/ 	.word	0x000000ff
        /*0cc4*/ 	.word	0x00038840
        /*0cc8*/ 	.short	0x0100
        /*0cca*/ 	.byte	0x08
	.zero		1


	//   ....[4]....
        /*0ccc*/ 	.word	0x000003d0
        /*0cd0*/ 	.word	0x000000ff
        /*0cd4*/ 	.word	0x00038838
        /*0cd8*/ 	.short	0x0100
        /*0cda*/ 	.byte	0x08
	.zero		1


	//   ....[5]....
        /*0cdc*/ 	.word	0x000003e0
        /*0ce0*/ 	.word	0x000000ff
        /*0ce4*/ 	.word	0x00038848
        /*0ce8*/ 	.short	0x0100
        /*0cea*/ 	.byte	0x08
	.zero		1


	//   ....[6]....
        /*0cec*/ 	.word	0x00000510
        /*0cf0*/ 	.word	0x000000ff
        /*0cf4*/ 	.word	0x00038850
        /*0cf8*/ 	.short	0x0100
        /*0cfa*/ 	.byte	0x08
	.zero		1


	//   ....[7]....
        /*0cfc*/ 	.word	0x00000520
        /*0d00*/ 	.word	0x000000ff
        /*0d04*/ 	.word	0x00038860
        /*0d08*/ 	.short	0x0100
        /*0d0a*/ 	.byte	0x08
	.zero		1


	//   ....[8]....
        /*0d0c*/ 	.word	0x00000530
        /*0d10*/ 	.word	0x000000ff
        /*0d14*/ 	.word	0x00038858
        /*0d18*/ 	.short	0x0100
        /*0d1a*/ 	.byte	0x08
	.zero		1


	//   ....[9]....
        /*0d1c*/ 	.word	0x00000540
        /*0d20*/ 	.word	0x000000ff
        /*0d24*/ 	.word	0x00038868
        /*0d28*/ 	.short	0x0100
        /*0d2a*/ 	.byte	0x08
	.zero		1


	//   ....[10]....
        /*0d2c*/ 	.word	0x00000630
        /*0d30*/ 	.word	0x000000ff
        /*0d34*/ 	.word	0x00038870
        /*0d38*/ 	.short	0x0100
        /*0d3a*/ 	.byte	0x06
	.zero		1


	//   ....[11]....
        /*0d3c*/ 	.word	0x00000640
        /*0d40*/ 	.word	0x000000ff
        /*0d44*/ 	.word	0x00038880
        /*0d48*/ 	.short	0x0100
        /*0d4a*/ 	.byte	0x06
	.zero		1


	//   ....[12]....
        /*0d4c*/ 	.word	0x00000650
        /*0d50*/ 	.word	0x000000ff
        /*0d54*/ 	.word	0x00038878
        /*0d58*/ 	.short	0x0100
        /*0d5a*/ 	.byte	0x06
	.zero		1


	//   ....[13]....
        /*0d5c*/ 	.word	0x00000660
        /*0d60*/ 	.word	0x000000ff
        /*0d64*/ 	.word	0x00038888
        /*0d68*/ 	.short	0x0100
        /*0d6a*/ 	.byte	0x06
	.zero		1


	//   ....[14]....
        /*0d6c*/ 	.word	0x00000790
        /*0d70*/ 	.word	0x000000ff
        /*0d74*/ 	.word	0x00038890
        /*0d78*/ 	.short	0x0100
        /*0d7a*/ 	.byte	0x08
	.zero		1


	//   ....[15]....
        /*0d7c*/ 	.word	0x000007a0
        /*0d80*/ 	.word	0x000000ff
        /*0d84*/ 	.word	0x000388a0
        /*0d88*/ 	.short	0x0100
        /*0d8a*/ 	.byte	0x08
	.zero		1


	//   ....[16]....
        /*0d8c*/ 	.word	0x000007b0
        /*0d90*/ 	.word	0x000000ff
        /*0d94*/ 	.word	0x00038898
        /*0d98*/ 	.short	0x0100
        /*0d9a*/ 	.byte	0x08
	.zero		1


	//   ....[17]....
        /*0d9c*/ 	.word	0x000007c0
        /*0da0*/ 	.word	0x000000ff
        /*0da4*/ 	.word	0x000388a8
        /*0da8*/ 	.short	0x0100
        /*0daa*/ 	.byte	0x08
	.zero		1


	//   ....[18]....
        /*0dac*/ 	.word	0x000008f0
        /*0db0*/ 	.word	0x000000ff
        /*0db4*/ 	.word	0x000388b0
        /*0db8*/ 	.short	0x0100
        /*0dba*/ 	.byte	0x08
	.zero		1


	//   ....[19]....
        /*0dbc*/ 	.word	0x00000900
        /*0dc0*/ 	.word	0x000000ff
        /*0dc4*/ 	.word	0x000388c0
        /*0dc8*/ 	.short	0x0100
        /*0dca*/ 	.byte	0x08
	.zero		1


	//   ....[20]....
        /*0dcc*/ 	.word	0x00000910
        /*0dd0*/ 	.word	0x000000ff
        /*0dd4*/ 	.word	0x000388b8
        /*0dd8*/ 	.short	0x0100
        /*0dda*/ 	.byte	0x08
	.zero		1


	//   ....[21]....
        /*0ddc*/ 	.word	0x00000920
        /*0de0*/ 	.word	0x000000ff
        /*0de4*/ 	.word	0x000388c8
        /*0de8*/ 	.short	0x0100
        /*0dea*/ 	.byte	0x08
	.zero		1


	//   ....[22]....
        /*0dec*/ 	.word	0x00003790
        /*0df0*/ 	.word	0x00000000
        /*0df4*/ 	.word	0x00038890
        /*0df8*/ 	.short	0x010a
        /*0dfa*/ 	.byte	0x3f
	.zero		1


	//   ....[23]....
        /*0dfc*/ 	.word	0x00006b30
        /*0e00*/ 	.word	0x00000000
        /*0e04*/ 	.word	0x00038890
        /*0e08*/ 	.short	0x010a
        /*0e0a*/ 	.byte	0x3f
	.zero		1


	//   ....[24]....
        /*0e0c*/ 	.word	0x00009d00
        /*0e10*/ 	.word	0x00000000
        /*0e14*/ 	.word	0x00038890
        /*0e18*/ 	.short	0x010a
        /*0e1a*/ 	.byte	0x3f
	.zero		1


	//   ....[25]....
        /*0e1c*/ 	.word	0x0000a150
        /*0e20*/ 	.word	0x00000024
        /*0e24*/ 	.word	0x00000000
        /*0e28*/ 	.short	0x0101
        /*0e2a*/ 	.byte	0x3f
	.zero		1


	//   ....[26]....
        /*0e2c*/ 	.word	0x0000a190
        /*0e30*/ 	.word	0x00000000
        /*0e34*/ 	.word	0x000388b0
        /*0e38*/ 	.short	0x010a
        /*0e3a*/ 	.byte	0x3f
	.zero		1


	//   ....[27]....
        /*0e3c*/ 	.word	0x0000a7d0
        /*0e40*/ 	.word	0x00000000
        /*0e44*/ 	.word	0x00000000
        /*0e48*/ 	.short	0x0101
        /*0e4a*/ 	.byte	0x3f
	.zero		1


	//   ....[28]....
        /*0e4c*/ 	.word	0x0000af60
        /*0e50*/ 	.word	0x00000012
        /*0e54*/ 	.word	0x00038800
        /*0e58*/ 	.short	0x010a
        /*0e5a*/ 	.byte	0x3f
	.zero		1


	//   ....[29]....
        /*0e5c*/ 	.word	0x0000afb0
        /*0e60*/ 	.word	0x00000012
        /*0e64*/ 	.word	0x00038800
        /*0e68*/ 	.short	0x010a
        /*0e6a*/ 	.byte	0x3f
	.zero		1


	//   ....[30]....
        /*0e6c*/ 	.word	0x0000b820
        /*0e70*/ 	.word	0x00000012
        /*0e74*/ 	.word	0x00038800
        /*0e78*/ 	.short	0x010a
        /*0e7a*/ 	.byte	0x3f
	.zero		1


	//   ....[31]....
        /*0e7c*/ 	.word	0x0000e9b0
        /*0e80*/ 	.word	0x00000012
        /*0e84*/ 	.word	0x00038800
        /*0e88*/ 	.short	0x010a
        /*0e8a*/ 	.byte	0x3f
	.zero		1


	//   ....[32]....
        /*0e8c*/ 	.word	0x00011c10
        /*0e90*/ 	.word	0x00000000
        /*0e94*/ 	.word	0x00038830
        /*0e98*/ 	.short	0x010a
        /*0e9a*/ 	.byte	0x3f
	.zero		1


	//   ....[33]....
        /*0e9c*/ 	.word	0x00011c90
        /*0ea0*/ 	.word	0x00000000
        /*0ea4*/ 	.word	0x00038830
        /*0ea8*/ 	.short	0x010a
        /*0eaa*/ 	.byte	0x3f
	.zero		1


	//   ....[34]....
        /*0eac*/ 	.word	0x00015f60
        /*0eb0*/ 	.word	0x00000000
        /*0eb4*/ 	.word	0x00000000
        /*0eb8*/ 	.short	0x0101
        /*0eba*/ 	.byte	0x3f
	.zero		1


	//   ....[35]....
        /*0ebc*/ 	.word	0x00016f70
        /*0ec0*/ 	.word	0x0000000b
        /*0ec4*/ 	.word	0x00038830
        /*0ec8*/ 	.short	0x010a
        /*0eca*/ 	.byte	0x3f
	.zero		1


	//   ....[36]....
        /*0ecc*/ 	.word	0x00016ff0
        /*0ed0*/ 	.word	0x0000000b
        /*0ed4*/ 	.word	0x00038830
        /*0ed8*/ 	.short	0x010a
        /*0eda*/ 	.byte	0x3f
	.zero		1


	//   ....[37]....
        /*0edc*/ 	.word	0x0001a720
        /*0ee0*/ 	.word	0x00000009
        /*0ee4*/ 	.word	0x00038850
        /*0ee8*/ 	.short	0x010a
        /*0eea*/ 	.byte	0x3f
	.zero		1


	//   ....[38]....
        /*0eec*/ 	.word	0x0001a770
        /*0ef0*/ 	.word	0x00000009
        /*0ef4*/ 	.word	0x00038850
        /*0ef8*/ 	.short	0x010a
        /*0efa*/ 	.byte	0x3f
	.zero		1


	//   ....[39]....
        /*0efc*/ 	.word	0x0001b6f0
        /*0f00*/ 	.word	0x000000a4
        /*0f04*/ 	.word	0x00000000
        /*0f08*/ 	.short	0x0101
        /*0f0a*/ 	.byte	0x3f
	.zero		1


	//   ....[40]....
        /*0f0c*/ 	.word	0x0001b810
        /*0f10*/ 	.word	0x00000009
        /*0f14*/ 	.word	0x00000000
        /*0f18*/ 	.short	0x0101
        /*0f1a*/ 	.byte	0x3f
	.zero		1


	//   ....[41]....
        /*0f1c*/ 	.word	0x0001c4a0
        /*0f20*/ 	.word	0x00000000
        /*0f24*/ 	.word	0x00038850
        /*0f28*/ 	.short	0x010a
        /*0f2a*/ 	.byte	0x3f
	.zero		1


	//   ....[42]....
        /*0f2c*/ 	.word	0x0001c540
        /*0f30*/ 	.word	0x00000000
        /*0f34*/ 	.word	0x00038850
        /*0f38*/ 	.short	0x010a
        /*0f3a*/ 	.byte	0x3f
	.zero		1


	//   ....[43]....
        /*0f3c*/ 	.word	0x0001c9d0
        /*0f40*/ 	.word	0x0000000c
        /*0f44*/ 	.word	0x00000000
        /*0f48*/ 	.short	0x0101
        /*0f4a*/ 	.byte	0x3f
	.zero		1


	//   ....[44]....
        /*0f4c*/ 	.word	0x0001ecb0
        /*0f50*/ 	.word	0x00000000
        /*0f54*/ 	.word	0x00000000
        /*0f58*/ 	.short	0x0101
        /*0f5a*/ 	.byte	0x3f
	.zero		1


	//   ....[45]....
        /*0f5c*/ 	.word	0x00021440
        /*0f60*/ 	.word	0x00000004
        /*0f64*/ 	.word	0x00038820
        /*0f68*/ 	.short	0x010a
        /*0f6a*/ 	.byte	0x3f
	.zero		1


	//   ....[46]....
        /*0f6c*/ 	.word	0x00021520
        /*0f70*/ 	.word	0x00000006
        /*0f74*/ 	.word	0x000388a0
        /*0f78*/ 	.short	0x010a
        /*0f7a*/ 	.byte	0x3f
	.zero		1


	//   ....[47]....
        /*0f7c*/ 	.word	0x00021a70
        /*0f80*/ 	.word	0x00000006
        /*0f84*/ 	.word	0x000388c0
        /*0f88*/ 	.short	0x010a
        /*0f8a*/ 	.byte	0x3f
	.zero		1


	//   ....[48]....
        /*0f8c*/ 	.word	0x00022100
        /*0f90*/ 	.word	0x00000006
        /*0f94*/ 	.word	0x000388a0
        /*0f98*/ 	.short	0x010a
        /*0f9a*/ 	.byte	0x3f
	.zero		1


	//   ....[49]....
        /*0f9c*/ 	.word	0x00022640
        /*0fa0*/ 	.word	0x00000006
        /*0fa4*/ 	.word	0x000388c0
        /*0fa8*/ 	.short	0x010a
        /*0faa*/ 	.byte	0x3f
	.zero		1


	//   ....[50]....
        /*0fac*/ 	.word	0x000235a0
        /*0fb0*/ 	.word	0x00000000
        /*0fb4*/ 	.word	0x00038840
        /*0fb8*/ 	.short	0x010a
        /*0fba*/ 	.byte	0x3f
	.zero		1


	//   ....[51]....
        /*0fbc*/ 	.word	0x000246d0
        /*0fc0*/ 	.word	0x00000009
        /*0fc4*/ 	.word	0x00038800
        /*0fc8*/ 	.short	0x0107
        /*0fca*/ 	.byte	0x3f
	.zero		1


	//   ....[52]....
        /*0fcc*/ 	.word	0x000247e0
        /*0fd0*/ 	.word	0x00000002
        /*0fd4*/ 	.word	0x00038800
        /*0fd8*/ 	.short	0x0101
        /*0fda*/ 	.byte	0x3f
	.zero		1


	//   ....[53]....
        /*0fdc*/ 	.word	0x00024800
        /*0fe0*/ 	.word	0x00000002
        /*0fe4*/ 	.word	0x00038820
        /*0fe8*/ 	.short	0x010a
        /*0fea*/ 	.byte	0x3f
	.zero		1


	//   ....[54]....
        /*0fec*/ 	.word	0x00024b90
        /*0ff0*/ 	.word	0x00000003
        /*0ff4*/ 	.word	0x00038840
        /*0ff8*/ 	.short	0x010a
        /*0ffa*/ 	.byte	0x3f
	.zero		1


	//   ....[55]....
        /*0ffc*/ 	.word	0x00025150
        /*1000*/ 	.word	0x00000003
        /*1004*/ 	.word	0x00000060
        /*1008*/ 	.short	0x010a
        /*100a*/ 	.byte	0x3f
	.zero		1


	//   ....[56]....
        /*100c*/ 	.word	0x00025a70
        /*1010*/ 	.word	0x00000003
        /*1014*/ 	.word	0x00038840
        /*1018*/ 	.short	0x010a
        /*101a*/ 	.byte	0x3f
	.zero		1


	//   ....[57]....
        /*101c*/ 	.word	0x00026030
        /*1020*/ 	.word	0x00000002
        /*1024*/ 	.word	0x00000060
        /*1028*/ 	.short	0x010a
        /*102a*/ 	.byte	0x3f
	.zero		1


	//   ....[58]....
        /*102c*/ 	.word	0x00026860
        /*1030*/ 	.word	0x00000002
        /*1034*/ 	.word	0x00038840
        /*1038*/ 	.short	0x010a
        /*103a*/ 	.byte	0x3f
	.zero		1


	//   ....[59]....
        /*103c*/ 	.word	0x00026e20
        /*1040*/ 	.word	0x00000002
        /*1044*/ 	.word	0x00000060
        /*1048*/ 	.short	0x010a
        /*104a*/ 	.byte	0x3f
	.zero		1


	//   ....[60]....
        /*104c*/ 	.word	0x000275e0
        /*1050*/ 	.word	0x00000002
        /*1054*/ 	.word	0x00038860
        /*1058*/ 	.short	0x010a
        /*105a*/ 	.byte	0x3f
	.zero		1


	//   ....[61]....
        /*105c*/ 	.word	0x000286e0
        /*1060*/ 	.word	0x00000000
        /*1064*/ 	.word	0x00038820
        /*1068*/ 	.short	0x010a
        /*106a*/ 	.byte	0x3f
	.zero		1


	//   ....[62]....
        /*106c*/ 	.word	0x00028890
        /*1070*/ 	.word	0x00000006
        /*1074*/ 	.word	0x00000000
        /*1078*/ 	.short	0x010a
        /*107a*/ 	.byte	0x3f
	.zero		1


	//   ....[63]....
        /*107c*/ 	.word	0x00028900
        /*1080*/ 	.word	0x00000007
        /*1084*/ 	.word	0x00000000
        /*1088*/ 	.short	0x010a
        /*108a*/ 	.byte	0x3f
	.zero		1


	//   ....[64]....
        /*108c*/ 	.word	0x00028970
        /*1090*/ 	.word	0x00000004
        /*1094*/ 	.word	0x00000000
        /*1098*/ 	.short	0x010a
        /*109a*/ 	.byte	0x3f
	.zero		1


	//   ....[65]....
        /*109c*/ 	.word	0x000289a0
        /*10a0*/ 	.word	0x00000003
        /*10a4*/ 	.word	0x00000000
        /*10a8*/ 	.short	0x010a
        /*10aa*/ 	.byte	0x3f
	.zero		1


	//   ....[66]....
        /*10ac*/ 	.word	0x00028a00
        /*10b0*/ 	.word	0x00000000
        /*10b4*/ 	.word	0x00038890
        /*10b8*/ 	.short	0x010a
        /*10ba*/ 	.byte	0x3f
	.zero		1


	//   ....[67]....
        /*10bc*/ 	.word	0x00028a50
        /*10c0*/ 	.word	0x00000000
        /*10c4*/ 	.word	0x00038890
        /*10c8*/ 	.short	0x010a
        /*10ca*/ 	.byte	0x3f
	.zero		1


	//   ....[68]....
        /*10cc*/ 	.word	0x00028aa0
        /*10d0*/ 	.word	0x00000000
        /*10d4*/ 	.word	0x00038890
        /*10d8*/ 	.short	0x010a
        /*10da*/ 	.byte	0x3f
	.zero		1


	//   ....[69]....
        /*10dc*/ 	.word	0x00028af0
        /*10e0*/ 	.word	0x00000000
        /*10e4*/ 	.word	0x000388b0
        /*10e8*/ 	.short	0x010a
        /*10ea*/ 	.byte	0x3f
	.zero		1


	//   ....[70]....
        /*10ec*/ 	.word	0x00028d00
        /*10f0*/ 	.word	0x00000012
        /*10f4*/ 	.word	0x00038800
        /*10f8*/ 	.short	0x010a
        /*10fa*/ 	.byte	0x3f
	.zero		1


	//   ....[71]....
        /*10fc*/ 	.word	0x00028f20
        /*1100*/ 	.word	0x00000012
        /*1104*/ 	.word	0x00038800
        /*1108*/ 	.short	0x010a
        /*110a*/ 	.byte	0x3f
	.zero		1


	//   ....[72]....
        /*110c*/ 	.word	0x00028f70
        /*1110*/ 	.word	0x00000000
        /*1114*/ 	.word	0x00038830
        /*1118*/ 	.short	0x010a
        /*111a*/ 	.byte	0x3f
	.zero		1


	//   ....[73]....
        /*111c*/ 	.word	0x00028fc0
        /*1120*/ 	.word	0x0000000b
        /*1124*/ 	.word	0x00038830
        /*1128*/ 	.short	0x010a
        /*112a*/ 	.byte	0x3f
	.zero		1


	//   ....[74]....
        /*112c*/ 	.word	0x00029010
        /*1130*/ 	.word	0x00000009
        /*1134*/ 	.word	0x00038850
        /*1138*/ 	.short	0x010a
        /*113a*/ 	.byte	0x3f
	.zero		1


	//   ....[75]....
        /*113c*/ 	.word	0x00029060
        /*1140*/ 	.word	0x00000000
        /*1144*/ 	.word	0x00038850
        /*1148*/ 	.short	0x010a
        /*114a*/ 	.byte	0x3f
	.zero		1


	//   ....[76]....
        /*114c*/ 	.word	0x00029210
        /*1150*/ 	.word	0x00000003
        /*1154*/ 	.word	0x00038820
        /*1158*/ 	.short	0x010a
        /*115a*/ 	.byte	0x3f
	.zero		1


	//   ....[77]....
        /*115c*/ 	.word	0x00029260
        /*1160*/ 	.word	0x00000006
        /*1164*/ 	.word	0x000388a0
        /*1168*/ 	.short	0x010a
        /*116a*/ 	.byte	0x3f
	.zero		1


	//   ....[78]....
        /*116c*/ 	.word	0x000292b0
        /*1170*/ 	.word	0x00000006
        /*1174*/ 	.word	0x000388c0
        /*1178*/ 	.short	0x010a
        /*117a*/ 	.byte	0x3f
	.zero		1


	//   ....[79]....
        /*117c*/ 	.word	0x00029300
        /*1180*/ 	.word	0x00000006
        /*1184*/ 	.word	0x000388a0
        /*1188*/ 	.short	0x010a
        /*118a*/ 	.byte	0x3f
	.zero		1


	//   ....[80]....
        /*118c*/ 	.word	0x00029350
        /*1190*/ 	.word	0x00000006
        /*1194*/ 	.word	0x000388c0
        /*1198*/ 	.short	0x010a
        /*119a*/ 	.byte	0x3f
	.zero		1


	//   ....[81]....
        /*119c*/ 	.word	0x000294f0
        /*11a0*/ 	.word	0x00000000
        /*11a4*/ 	.word	0x00038840
        /*11a8*/ 	.short	0x010a
        /*11aa*/ 	.byte	0x3f
	.zero		1


	//   ....[82]....
        /*11ac*/ 	.word	0x0002a180
        /*11b0*/ 	.word	0x00000002
        /*11b4*/ 	.word	0x00038820
        /*11b8*/ 	.short	0x010a
        /*11ba*/ 	.byte	0x3f
	.zero		1


	//   ....[83]....
        /*11bc*/ 	.word	0x0002a1d0
        /*11c0*/ 	.word	0x00000003
        /*11c4*/ 	.word	0x00038840
        /*11c8*/ 	.short	0x010a
        /*11ca*/ 	.byte	0x3f
	.zero		1


	//   ....[84]....
        /*11cc*/ 	.word	0x0002a220
        /*11d0*/ 	.word	0x00000003
        /*11d4*/ 	.word	0x00000060
        /*11d8*/ 	.short	0x010a
        /*11da*/ 	.byte	0x3f
	.zero		1


	//   ....[85]....
        /*11dc*/ 	.word	0x0002a270
        /*11e0*/ 	.word	0x00000003
        /*11e4*/ 	.word	0x00038840
        /*11e8*/ 	.short	0x010a
        /*11ea*/ 	.byte	0x3f
	.zero		1


	//   ....[86]....
        /*11ec*/ 	.word	0x0002a2c0
        /*11f0*/ 	.word	0x00000002
        /*11f4*/ 	.word	0x00000060
        /*11f8*/ 	.short	0x010a
        /*11fa*/ 	.byte	0x3f
	.zero		1


	//   ....[87]....
        /*11fc*/ 	.word	0x0002a310
        /*1200*/ 	.word	0x00000002
        /*1204*/ 	.word	0x00038840
        /*1208*/ 	.short	0x010a
        /*120a*/ 	.byte	0x3f
	.zero		1


	//   ....[88]....
        /*120c*/ 	.word	0x0002a360
        /*1210*/ 	.word	0x00000002
        /*1214*/ 	.word	0x00000060
        /*1218*/ 	.short	0x010a
        /*121a*/ 	.byte	0x3f
	.zero		1


	//   ....[89]....
        /*121c*/ 	.word	0x0002a3b0
        /*1220*/ 	.word	0x00000002
        /*1224*/ 	.word	0x00038860
        /*1228*/ 	.short	0x010a
        /*122a*/ 	.byte	0x3f
	.zero		1


	//   ....[90]....
        /*122c*/ 	.word	0x0002ae20
        /*1230*/ 	.word	0x00000000
        /*1234*/ 	.word	0x00038820
        /*1238*/ 	.short	0x010a
        /*123a*/ 	.byte	0x3f
	.zero		1


	//   ....[91]....
        /*123c*/ 	.word	0x0002afc0
        /*1240*/ 	.word	0x00000006
        /*1244*/ 	.word	0x00000000
        /*1248*/ 	.short	0x010a
        /*124a*/ 	.byte	0x3f
	.zero		1


	//   ....[92]....
        /*124c*/ 	.word	0x0002b010
        /*1250*/ 	.word	0x00000007
        /*1254*/ 	.word	0x00000000
        /*1258*/ 	.short	0x010a
        /*125a*/ 	.byte	0x3f
	.zero		1


	//   ....[93]....
        /*125c*/ 	.word	0x0002b060
        /*1260*/ 	.word	0x00000004
        /*1264*/ 	.word	0x00000000
        /*1268*/ 	.short	0x010a
        /*126a*/ 	.byte	0x3f
	.zero		1


	//----- nvinfo : EIATTR_NUM_MBARRIERS
	.align		4
.L_187:
        /*126c*/ 	.byte	0x03, 0x38
        /*126e*/ 	.short	0x0016


	//----- nvinfo : EIATTR_EXIT_INSTR_OFFSETS
	.align		4
        /*1270*/ 	.byte	0x04, 0x1c
        /*1272*/ 	.short	(.L_189 - .L_188)


	//   ....[0]....
.L_188:
        /*1274*/ 	.word	0x000289f0


	//----- nvinfo : EIATTR_MAX_THREADS
	.align		4
.L_189:
        /*1278*/ 	.byte	0x04, 0x05
        /*127a*/ 	.short	(.L_191 - .L_190)
.L_190:
        /*127c*/ 	.word	0x00000180
        /*1280*/ 	.word	0x00000001
        /*1284*/ 	.word	0x00000001


	//----- nvinfo : EIATTR_CRS_STACK_SIZE
	.align		4
.L_191:
        /*1288*/ 	.byte	0x04, 0x1e
        /*128a*/ 	.short	(.L_193 - .L_192)
.L_192:
        /*128c*/ 	.word	0x00000000


	//----- nvinfo : EIATTR_CBANK_PARAM_SIZE
	.align		4
.L_193:
        /*1290*/ 	.byte	0x03, 0x19
        /*1292*/ 	.short	0x0af0


	//----- nvinfo : EIATTR_PARAM_CBANK
	.align		4
        /*1294*/ 	.byte	0x04, 0x0a
        /*1296*/ 	.short	(.L_195 - .L_194)
	.align		4
.L_194:
        /*1298*/ 	.word	index@(.nv.constant0._ZN7cutlass13device_kernelIN5flash11enable_sm90INS1_16FlashAttnFwdSm90INS1_25CollectiveMainloopFwdSm90ILi2EN4cute5tupleIJNS5_1CILi1EEES8_S8_EEENS6_IJNS7_ILi128EEENS7_ILi80EEENS7_ILi256EEEEEELi256ENS_6half_tEfNS_4arch4Sm90ELb0ELb0ELb1ELb1ELb0ELb1ELb0ELb1ELb1ELb1ELb0ELb0EEENS1_21CollectiveEpilogueFwdINS6_IJSA_SC_SB_EEES9_SE_SG_Li256ELb1ELb1ELb0ELb0EEENS1_36VarlenDynamicPersistentTileSchedulerILi128ELi80ELi256ELi128ELb0ELb1ELb1ELb0ELb1ELb1EEEEEEEEEvNT_6ParamsE)
        /*129c*/ 	.short	0x0210
        /*129e*/ 	.short	0x0af0


	//----- nvinfo : EIATTR_SW_WAR
	.align		4
.L_195:
        /*12a0*/ 	.byte	0x04, 0x36
        /*12a2*/ 	.short	(.L_197 - .L_196)
.L_196:
        /*12a4*/ 	.word	0x00000008
.L_197:


//--------------------- .nv.info._ZN7cutlass13device_kernelIN5flash11enable_sm90INS1_16FlashAttnFwdSm90INS1_25CollectiveMainloopFwdSm90ILi2EN4cute5tupleIJNS5_1CILi1EEES8_S8_EEENS6_IJNS7_ILi128EEENS7_ILi64EEENS7_ILi256EEEEEELi256ENS_6half_tEfNS_4arch4Sm90ELb0ELb1ELb1ELb0ELb0ELb0ELb0ELb1ELb1ELb1ELb0ELb0EEENS1_21CollectiveEpilogueFwdINS6_IJSA_SC_SB_EEES9_SE_SG_Li256ELb0ELb1ELb0ELb0EEENS1_30DynamicPersistentTileSchedulerILi256ELi128ELb0ELb1ELb1EEEEEEEEEvNT_6ParamsE --------------------------
	.section	.nv.info._ZN7cutlass13device_kernelIN5flash11enable_sm90INS1_16FlashAttnFwdSm90INS1_25CollectiveMainloopFwdSm90ILi2EN4cute5tupleIJNS5_1CILi1EEES8_S8_EEENS6_IJNS7_ILi128EEENS7_ILi64EEENS7_ILi256EEEEEELi256ENS_6half_tEfNS_4arch4Sm90ELb0ELb1ELb1ELb0ELb0ELb0ELb0ELb1ELb1ELb1ELb0ELb0EEENS1_21CollectiveEpilogueFwdINS6_IJSA_SC_SB_EEES9_SE_SG_Li256ELb0ELb1ELb0ELb0EEENS1_30DynamicPersistentTileSchedulerILi256ELi128ELb0ELb1ELb1EEEEEEEEEvNT_6ParamsE,"",@"SHT_CUDA_INFO"
	.sectionflags	@""
	.align	4


	//----- nvinfo : EIATTR_CUDA_API_VERSION
	.align		4
        /*0000*/ 	.byte	0x04, 0x37
        /*0002*/ 	.short	(.L_199 - .L_198)
.L_198:
        /*0004*/ 	.word	0x00000082


	//----- nvinfo : EIATTR_KPARAM_INFO
	.align		4
.L_199:
        /*0008*/ 	.byte	0x04, 0x17
        /*000a*/ 	.short	(.L_201 - .L_200)
.L_200:
        /*000c*/ 	.word	0x00000000
        /*0010*/ 	.short	0x0000
        /*0012*/ 	.short	0x0070
        /*0014*/ 	.byte	0x00, 0xf0, 0x01, 0x2a


	//----- nvinfo : EIATTR_SPARSE_MMA_MASK
	.align		4
.L_201:
        /*0018*/ 	.byte	0x03, 0x50
        /*001a*/ 	.short	0x0000


	//----- nvinfo : EIATTR_MAXREG_COUNT
	.align		4
        /*001c*/ 	.byte	0x03, 0x1b
        /*001e*/ 	.short	0x00a8


	//----- nvinfo : EIATTR_NUM_BARRIERS
	.align		4
        /*0020*/ 	.byte	0x02, 0x4c
        /*0022*/ 	.byte	0x09
	.zero		1


	//----- nvinfo : EIATTR_EXTERNS
	.align		4
        /*0024*/ 	.byte	0x04, 0x0f
        /*0026*/ 	.short	(.L_203 - .L_202)


	//   ....[0]....
	.align		4
.L_202:
        /*0028*/ 	.word	index@(__assertfail)


	//----- nvinfo : EIATTR_ANNOTATIONS
	.align		4
.L_203:
        /*002c*/ 	.byte	0x04, 0x55
        /*002e*/ 	.short	(.L_205 - .L_204)


	//   ....[0]....
.L_204:
        /* <DEDUP_REMOVED lines=26> */


	//----- nvinfo : EIATTR_MERCURY_ISA_VERSION
	.align		4
.L_205:
        /*01b8*/ 	.byte	0x03, 0x5f
        /*01ba*/ 	.short	0x0101


	//----- nvinfo : EIATTR_INT_WARP_WIDE_INSTR_OFFSETS
	.align		4
        /*01bc*/ 	.byte	0x04, 0x31
        /*01be*/ 	.short	(.L_207 - .L_206)


	//   ....[0]....
.L_206:
        /*01c0*/ 	.word	0x00000130


	//   ....[1]....
        /*01c4*/ 	.word	0x00000170


	//   ....[2]....
        /*01c8*/ 	.word	0x000001e0


	//   ....[3]....
        /*01cc*/ 	.word	0x00010ea0


	//   ....[4]....
        /*01d0*/ 	.word	0x00010f40


	//   ....[5]....
        /*01d4*/ 	.word	0x000151a0


	//   ....[6]....
        /*01d8*/ 	.word	0x00015240


	//----- nvinfo : EIATTR_COOP_GROUP_MASK_REGIDS
	.align		4
.L_207:
        /*01dc*/ 	.byte	0x04, 0x29
        /*01de*/ 	.short	(.L_209 - .L_208)


	//   ....[0]....
.L_208:
        /*01e0*/ 	.word	0xffffffff


	//   ....[1]....
        /*01e4*/ 	.word	0xffffffff


	//   ....[2]....
        /*01e8*/ 	.word	0xffffffff


	//   ....[3]....
        /*01ec*/ 	.word	0xffffffff


	//   ....[4]....
        /*01f0*/ 	.word	0xffffffff


	//   ....[5]....
        /*01f4*/ 	.word	0xffffffff


	//   ....[6]....
        /*01f8*/ 	.word	0xffffffff


	//   ....[7]....
        /*01fc*/ 	.word	0xffffffff


	//   ....[8]....
        /*0200*/ 	.word	0xffffffff


	//   ....[9]....
        /*0204*/ 	.word	0xffffffff


	//   ....[10]....
        /*0208*/ 	.word	0xffffffff


	//   ....[11]....
        /*020c*/ 	.word	0xffffffff


	//   ....[12]....
        /*0210*/ 	.word	0xffffffff


	//   ....[13]....
        /*0214*/ 	.word	0xffffffff


	//   ....[14]....
        /*0218*/ 	.word	0xffffffff


	//   ....[15]....
        /*021c*/ 	.word	0xffffffff


	//   ....[16]....
        /*0220*/ 	.word	0xffffffff


	//   ....[17]....
        /*0224*/ 	.word	0xffffffff


	//   ....[18]....
        /*0228*/ 	.word	0xffffffff


	//   ....[19]....
        /*022c*/ 	.word	0xffffffff


	//   ....[20]....
        /*0230*/ 	.word	0xffffffff


	//   ....[21]....
        /*0234*/ 	.word	0xffffffff


	//   ....[22]....
        /*0238*/ 	.word	0xffffffff


	//   ....[23]....
        /*023c*/ 	.word	0xffffffff


	//   ....[24]....
        /*0240*/ 	.word	0xffffffff


	//   ....[25]....
        /*0244*/ 	.word	0xffffffff


	//   ....[26]....
        /*0248*/ 	.word	0xffffffff


	//   ....[27]....
        /*024c*/ 	.word	0xffffffff


	//   ....[28]....
        /*0250*/ 	.word	0xffffffff


	//   ....[29]....
        /*0254*/ 	.word	0xffffffff


	//   ....[30]....
        /*0258*/ 	.word	0xffffffff


	//   ....[31]....
        /*025c*/ 	.word	0xffffffff


	//   ....[32]....
        /*0260*/ 	.word	0xffffffff


	//   ....[33]....
        /*0264*/ 	.word	0xffffffff


	//   ....[34]....
        /*0268*/ 	.word	0xffffffff


	//   ....[35]....
        /*026c*/ 	.word	0xffffffff


	//   ....[36]....
        /*0270*/ 	.word	0xffffffff


	//   ....[37]....
        /*0274*/ 	.word	0xffffffff


	//   ....[38]....
        /*0278*/ 	.word	0xffffffff


	//   ....[39]....
        /*027c*/ 	.word	0xffffffff


	//   ....[40]....
        /*0280*/ 	.word	0xffffffff


	//   ....[41]....
        /*0284*/ 	.word	0xffffffff


	//   ....[42]....
        /*0288*/ 	.word	0xffffffff


	//   ....[43]....
        /*028c*/ 	.word	0xffffffff


	//   ....[44]....
        /*0290*/ 	.word	0xffffffff


	//   ....[45]....
        /*0294*/ 	.word	0xffffffff


	//   ....[46]....
        /*0298*/ 	.word	0xffffffff


	//   ....[47]....
        /*029c*/ 	.word	0xffffffff


	//   ....[48]....
        /*02a0*/ 	.word	0xffffffff


	//   ....[49]....
        /*02a4*/ 	.word	0xffffffff


	//   ....[50]....
        /*02a8*/ 	.word	0xffffffff


	//   ....[51]....
        /*02ac*/ 	.word	0xffffffff


	//   ....[52]....
        /*02b0*/ 	.word	0xffffffff


	//   ....[53]....
        /*02b4*/ 	.word	0xffffffff


	//   ....[54]....
        /*02b8*/ 	.word	0xffffffff


	//   ....[55]....
        /*02bc*/ 	.word	0xffffffff


	//   ....[56]....
        /*02c0*/ 	.word	0xffffffff


	//   ....[57]....
        /*02c4*/ 	.word	0xffffffff


	//   ....[58]....
        /*02c8*/ 	.word	0xffffffff


	//   ....[59]....
        /*02cc*/ 	.word	0xffffffff


	//   ....[60]....
        /*02d0*/ 	.word	0xffffffff


	//   ....[61]....
        /*02d4*/ 	.word	0xffffffff


	//   ....[62]....
        /*02d8*/ 	.word	0xffffffff


	//   ....[63]....
        /*02dc*/ 	.word	0xffffffff


	//   ....[64]....
        /*02e0*/ 	.word	0xffffffff


	//   ....[65]....
        /*02e4*/ 	.word	0xffffffff


	//   ....[66]....
        /*02e8*/ 	.word	0xffffffff


	//   ....[67]....
        /*02ec*/ 	.word	0xffffffff


	//   ....[68]....
        /*02f0*/ 	.word	0xffffffff


	//   ....[69]....
        /*02f4*/ 	.word	0xffffffff


	//   ....[70]....
        /*02f8*/ 	.word	0xffffffff


	//   ....[71]....
        /*02fc*/ 	.word	0xffffffff


	//   ....[72]....
        /*0300*/ 	.word	0xffffffff


	//   ....[73]....
        /*0304*/ 	.word	0xffffffff


	//   ....[74]....
        /*0308*/ 	.word	0x0500000f


	//   ....[75]....
        /*030c*/ 	.word	0x0500000f


	//   ....[76]....
        /*0310*/ 	.word	0x0500000f


	//   ....[77]....
        /*0314*/ 	.word	0x0500000f


	//   ....[78]....
        /*0318*/ 	.word	0x0500000f


	//   ....[79]....
        /*031c*/ 	.word	0x0500000f


	//   ....[80]....
        /*0320*/ 	.word	0x0500000f


	//   ....[81]....
        /*0324*/ 	.word	0x0500000f


	//   ....[82]....
        /*0328*/ 	.word	0x0500000f


	//   ....[83]....
        /*032c*/ 	.word	0x0500000f


	//   ....[84]....
        /*0330*/ 	.word	0x0500000f


	//   ....[85]....
        /*0334*/ 	.word	0x0500000f


	//   ....[86]....
        /*0338*/ 	.word	0x0500000f


	//   ....[87]....
        /*033c*/ 	.word	0x0500000f


	//   ....[88]....
        /*0340*/ 	.word	0x0500000f


	//   ....[89]....
        /*0344*/ 	.word	0x0500000f


	//   ....[90]....
        /*0348*/ 	.word	0x0500000f


	//   ....[91]....
        /*034c*/ 	.word	0x0500000f


	//   ....[92]....
        /*0350*/ 	.word	0x0500000f


	//----- nvinfo : EIATTR_COOP_GROUP_INSTR_OFFSETS
	.align		4
.L_209:
        /*0354*/ 	.byte	0x04, 0x28
        /*0356*/ 	.short	(.L_211 - .L_210)


	//   ....[0]....
.L_210:
        /*0358*/ 	.word	0x00000060


	//   ....[1]....
        /*035c*/ 	.word	0x00000140


	//   ....[2]....
        /*0360*/ 	.word	0x00000190


	//   ....[3]....
        /*0364*/ 	.word	0x000003c0


	//   ....[4]....
        /*0368*/ 	.word	0x00000520


	//   ....[5]....
        /*036c*/ 	.word	0x00000640


	//   ....[6]....
        /*0370*/ 	.word	0x000007a0


	//   ....[7]....
        /*0374*/ 	.word	0x00001a50


	//   ....[8]....
        /*0378*/ 	.word	0x00002570


	//   ....[9]....
        /*037c*/ 	.word	0x00002e30


	//   ....[10]....
        /*0380*/ 	.word	0x000037b0


	//   ....[11]....
        /*0384*/ 	.word	0x000038c0


	//   ....[12]....
        /*0388*/ 	.word	0x00003c60


	//   ....[13]....
        /*038c*/ 	.word	0x00003cf0


	//   ....[14]....
        /*0390*/ 	.word	0x00005cd0


	//   ....[15]....
        /*0394*/ 	.word	0x00006150


	//   ....[16]....
        /*0398*/ 	.word	0x00006850


	//   ....[17]....
        /*039c*/ 	.word	0x00006950


	//   ....[18]....
        /*03a0*/ 	.word	0x00006c90


	//   ....[19]....
        /*03a4*/ 	.word	0x00006d50


	//   ....[20]....
        /*03a8*/ 	.word	0x00008d80


	//   ....[21]....
        /*03ac*/ 	.word	0x00008e40


	//   ....[22]....
        /*03b0*/ 	.word	0x00009090


	//   ....[23]....
        /*03b4*/ 	.word	0x000090e0


	//   ....[24]....
        /*03b8*/ 	.word	0x0000aad0


	//   ....[25]....
        /*03bc*/ 	.word	0x0000b0d0


	//   ....[26]....
        /*03c0*/ 	.word	0x0000b7b0


	//   ....[27]....
        /*03c4*/ 	.word	0x0000b8b0


	//   ....[28]....
        /*03c8*/ 	.word	0x0000bc40


	//   ....[29]....
        /*03cc*/ 	.word	0x0000bcc0


	//   ....[30]....
        /*03d0*/ 	.word	0x0000cca0


	//   ....[31]....
        /*03d4*/ 	.word	0x0000cce0


	//   ....[32]....
        /*03d8*/ 	.word	0x0000ce20


	//   ....[33]....
        /*03dc*/ 	.word	0x0000ce40


	//   ....[34]....
        /*03e0*/ 	.word	0x0000ea00


	//   ....[35]....
        /*03e4*/ 	.word	0x0000ea30


	//   ....[36]....
        /*03e8*/ 	.word	0x0000eb20


	//   ....[37]....
        /*03ec*/ 	.word	0x0000eb50


	//   ....[38]....
        /*03f0*/ 	.word	0x0000f0f0


	//   ....[39]....
        /*03f4*/ 	.word	0x0000f130


	//   ....[40]....
        /*03f8*/ 	.word	0x0000f280


	//   ....[41]....
        /*03fc*/ 	.word	0x0000f2a0


	//   ....[42]....
        /*0400*/ 	.word	0x0000f3f0


	//   ....[43]....
        /*0404*/ 	.word	0x0000f410


	//   ....[44]....
        /*0408*/ 	.word	0x0000f570


	//   ....[45]....
        /*040c*/ 	.word	0x0000f590


	//   ....[46]....
        /*0410*/ 	.word	0x0000fd40


	//   ....[47]....
        /*0414*/ 	.word	0x0000fd60


	//   ....[48]....
        /*0418*/ 	.word	0x0000feb0


	//   ....[49]....
        /*041c*/ 	.word	0x0000fed0


	//   ....[50]....
        /*0420*/ 	.word	0x00010020


	//   ....[51]....
        /*0424*/ 	.word	0x00010040


	//   ....[52]....
        /*0428*/ 	.word	0x000101a0


	//   ....[53]....
        /*042c*/ 	.word	0x000101c0


	//   ....[54]....
        /*0430*/ 	.word	0x000103d0


	//   ....[55]....
        /*0434*/ 	.word	0x000114c0


	//   ....[56]....
        /*0438*/ 	.word	0x00011fd0


	//   ....[57]....
        /*043c*/ 	.word	0x00012010


	//   ....[58]....
        /*0440*/ 	.word	0x00012030


	//   ....[59]....
        /*0444*/ 	.word	0x000120f0


	//   ....[60]....
        /*0448*/ 	.word	0x00012110


	//   ....[61]....
        /*044c*/ 	.word	0x000121c0


	//   ....[62]....
        /*0450*/ 	.word	0x000121e0


	//   ....[63]....
        /*0454*/ 	.word	0x00012290


	//   ....[64]....
        /*0458*/ 	.word	0x000122b0


	//   ....[65]....
        /*045c*/ 	.word	0x00012360


	//   ....[66]....
        /*0460*/ 	.word	0x00012380


	//   ....[67]....
        /*0464*/ 	.word	0x00012430


	//   ....[68]....
        /*0468*/ 	.word	0x00012450


	//   ....[69]....
        /*046c*/ 	.word	0x00012500


	//   ....[70]....
        /*0470*/ 	.word	0x00012520


	//   ....[71]....
        /*0474*/ 	.word	0x000125c0


	//   ....[72]....
        /*0478*/ 	.word	0x00015970


	//   ....[73]....
        /*047c*/ 	.word	0x00015b60


	//   ....[74]....
        /*0480*/ 	.word	0x000161b0


	//   ....[75]....
        /*0484*/ 	.word	0x00016310


	//   ....[76]....
        /*0488*/ 	.word	0x00016360


	//   ....[77]....
        /*048c*/ 	.word	0x000164e0


	//   ....[78]....
        /*0490*/ 	.word	0x00016530


	//   ....[79]....
        /*0494*/ 	.word	0x00016660


	//   ....[80]....
        /*0498*/ 	.word	0x000166d0


	//   ....[81]....
        /*049c*/ 	.word	0x00016800


	//   ....[82]....
        /*04a0*/ 	.word	0x00016870


	//   ....[83]....
        /*04a4*/ 	.word	0x000169a0


	//   ....[84]....
        /*04a8*/ 	.word	0x00016a10


	//   ....[85]....
        /*04ac*/ 	.word	0x00016b40


	//   ....[86]....
        /*04b0*/ 	.word	0x00016bb0


	//   ....[87]....
        /*04b4*/ 	.word	0x00016ce0


	//   ....[88]....
        /*04b8*/ 	.word	0x00016d50


	//   ....[89]....
        /*04bc*/ 	.word	0x00016e80


	//   ....[90]....
        /*04c0*/ 	.word	0x00016ed0


	//   ....[91]....
        /*04c4*/ 	.word	0x000171f0


	//   ....[92]....
        /*04c8*/ 	.word	0x00017310


	//----- nvinfo : EIATTR_REG_RECONFIG
	.align		4
.L_211:
        /*04cc*/ 	.byte	0x01, 0x54
	.zero		2


	//----- nvinfo : EIATTR_SYSCALL_OFFSETS
	.align		4
        /*04d0*/ 	.byte	0x04, 0x46
        /*04d2*/ 	.short	(.L_213 - .L_212)


	//   ....[0]....
.L_212:
        /*04d4*/ 	.word	0x00001c30


	//   ....[1]....
        /*04d8*/ 	.word	0x000110b0


	//   ....[2]....
        /*04dc*/ 	.word	0x00011200


	//   ....[3]....
        /*04e0*/ 	.word	0x000112f0


	//   ....[4]....
        /*04e4*/ 	.word	0x00011ba0


	//----- nvinfo : EIATTR_MBARRIER_INSTR_OFFSETS
	.align		4
.L_213:
        /*04e8*/ 	.byte	0x04, 0x39
        /*04ea*/ 	.short	(.L_215 - .L_214)


	//   ....[0]....
.L_214:
        /*04ec*/ 	.word	0x00000270
        /*04f0*/ 	.word	0x000000ff
        /*04f4*/ 	.word	0x00030800
        /*04f8*/ 	.short	0x0100
        /*04fa*/ 	.byte	0x08
	.zero		1


	//   ....[1]....
        /*04fc*/ 	.word	0x00000280
        /*0500*/ 	.word	0x000000ff
        /*0504*/ 	.word	0x00030820
        /*0508*/ 	.short	0x0100
        /*050a*/ 	.byte	0x08
	.zero		1


	//   ....[2]....
        /*050c*/ 	.word	0x00000370
        /*0510*/ 	.word	0x000000ff
        /*0514*/ 	.word	0x00030830
        /*0518*/ 	.short	0x0100
        /*051a*/ 	.byte	0x08
	.zero		1


	//   ....[3]....
        /*051c*/ 	.word	0x00000380
        /*0520*/ 	.word	0x000000ff
        /*0524*/ 	.word	0x00030840
        /*0528*/ 	.short	0x0100
        /*052a*/ 	.byte	0x08
	.zero		1


	//   ....[4]....
        /*052c*/ 	.word	0x00000390
        /*0530*/ 	.word	0x000000ff
        /*0534*/ 	.word	0x00030838
        /*0538*/ 	.short	0x0100
        /*053a*/ 	.byte	0x08
	.zero		1


	//   ....[5]....
        /*053c*/ 	.word	0x000003a0
        /*0540*/ 	.word	0x000000ff
        /*0544*/ 	.word	0x00030848
        /*0548*/ 	.short	0x0100
        /*054a*/ 	.byte	0x08
	.zero		1


	//   ....[6]....
        /*054c*/ 	.word	0x000004d0
        /*0550*/ 	.word	0x000000ff
        /*0554*/ 	.word	0x00030850
        /*0558*/ 	.short	0x0100
        /*055a*/ 	.byte	0x08
	.zero		1


	//   ....[7]....
        /*055c*/ 	.word	0x000004e0
        /*0560*/ 	.word	0x000000ff
        /*0564*/ 	.word	0x00030860
        /*0568*/ 	.short	0x0100
        /*056a*/ 	.byte	0x08
	.zero		1


	//   ....[8]....
        /*056c*/ 	.word	0x000004f0
        /*0570*/ 	.word	0x000000ff
        /*0574*/ 	.word	0x00030858
        /*0578*/ 	.short	0x0100
        /*057a*/ 	.byte	0x08
	.zero		1


	//   ....[9]....
        /*057c*/ 	.word	0x00000500
        /*0580*/ 	.word	0x000000ff
        /*0584*/ 	.word	0x00030868
        /*0588*/ 	.short	0x0100
        /*058a*/ 	.byte	0x08
	.zero		1


	//   ....[10]....
        /*058c*/ 	.word	0x000005f0
        /*0590*/ 	.word	0x000000ff
        /*0594*/ 	.word	0x00030870
        /*0598*/ 	.short	0x0100
        /*059a*/ 	.byte	0x06
	.zero		1


	//   ....[11]....
        /*059c*/ 	.word	0x00000600
        /*05a0*/ 	.word	0x000000ff
        /*05a4*/ 	.word	0x00030880
        /*05a8*/ 	.short	0x0100
        /*05aa*/ 	.byte	0x06
	.zero		1


	//   ....[12]....
        /*05ac*/ 	.word	0x00000610
        /*05b0*/ 	.word	0x000000ff
        /*05b4*/ 	.word	0x00030878
        /*05b8*/ 	.short	0x0100
        /*05ba*/ 	.byte	0x06
	.zero		1


	//   ....[13]....
        /*05bc*/ 	.word	0x00000620
        /*05c0*/ 	.word	0x000000ff
        /*05c4*/ 	.word	0x00030888
        /*05c8*/ 	.short	0x0100
        /*05ca*/ 	.byte	0x06
	.zero		1


	//   ....[14]....
        /*05cc*/ 	.word	0x00000750
        /*05d0*/ 	.word	0x000000ff
        /*05d4*/ 	.word	0x00030890
        /*05d8*/ 	.short	0x0100
        /*05da*/ 	.byte	0x08
	.zero		1


	//   ....[15]....
        /*05dc*/ 	.word	0x00000760
        /*05e0*/ 	.word	0x000000ff
        /*05e4*/ 	.word	0x000308a0
        /*05e8*/ 	.short	0x0100
        /*05ea*/ 	.byte	0x08
	.zero		1


	//   ....[16]....
        /*05ec*/ 	.word	0x00000770
        /*05f0*/ 	.word	0x000000ff
        /*05f4*/ 	.word	0x00030898
        /*05f8*/ 	.short	0x0100
        /*05fa*/ 	.byte	0x08
	.zero		1


	//   ....[17]....
        /*05fc*/ 	.word	0x00000780
        /*0600*/ 	.word	0x000000ff
        /*0604*/ 	.word	0x000308a8
        /*0608*/ 	.short	0x0100
        /*060a*/ 	.byte	0x08
	.zero		1


	//   ....[18]....
        /*060c*/ 	.word	0x000008b0
        /*0610*/ 	.word	0x000000ff
        /*0614*/ 	.word	0x000308b0
        /*0618*/ 	.short	0x0100
        /*061a*/ 	.byte	0x08
	.zero		1


	//   ....[19]....
        /*061c*/ 	.word	0x000008c0
        /*0620*/ 	.word	0x000000ff
        /*0624*/ 	.word	0x000308c0
        /*0628*/ 	.short	0x0100
        /*062a*/ 	.byte	0x08
	.zero		1


	//   ....[20]....
        /*062c*/ 	.word	0x000008d0
        /*0630*/ 	.word	0x000000ff
        /*0634*/ 	.word	0x000308b8
        /*0638*/ 	.short	0x0100
        /*063a*/ 	.byte	0x08
	.zero		1


	//   ....[21]....
        /*063c*/ 	.word	0x000008e0
        /*0640*/ 	.word	0x000000ff
        /*0644*/ 	.word	0x000308c8
        /*0648*/ 	.short	0x0100
        /*064a*/ 	.byte	0x08
	.zero		1


	//   ....[22]....
        /*064c*/ 	.word	0x00001cd0
        /*0650*/ 	.word	0x000000ff
        /*0654*/ 	.word	0x00030800
        /*0658*/ 	.short	0x010a
        /*065a*/ 	.byte	0x26
	.zero		1


	//   ....[23]....
        /*065c*/ 	.word	0x00001d50
        /*0660*/ 	.word	0x00000039
        /*0664*/ 	.word	0x00030830
        /*0668*/ 	.short	0x010a
        /*066a*/ 	.byte	0x3f
	.zero		1


	//   ....[24]....
        /*066c*/ 	.word	0x00001db0
        /*0670*/ 	.word	0x00000039
        /*0674*/ 	.word	0x00030830
        /*0678*/ 	.short	0x010a
        /*067a*/ 	.byte	0x3f
	.zero		1


	//   ....[25]....
        /*067c*/ 	.word	0x00002a40
        /*0680*/ 	.word	0x00000000
        /*0684*/ 	.word	0x00000000
        /*0688*/ 	.short	0x0101
        /*068a*/ 	.byte	0x3f
	.zero		1


	//   ....[26]....
        /*068c*/ 	.word	0x00004980
        /*0690*/ 	.word	0x000000ff
        /*0694*/ 	.word	0x00030830
        /*0698*/ 	.short	0x010a
        /*069a*/ 	.byte	0x07
	.zero		1


	//   ....[27]....
        /*069c*/ 	.word	0x000049c0
        /*06a0*/ 	.word	0x000000ff
        /*06a4*/ 	.word	0x00030830
        /*06a8*/ 	.short	0x010a
        /*06aa*/ 	.byte	0x07
	.zero		1


	//   ....[28]....
        /*06ac*/ 	.word	0x00005850
        /*06b0*/ 	.word	0x000000ff
        /*06b4*/ 	.word	0x00030850
        /*06b8*/ 	.short	0x010a
        /*06ba*/ 	.byte	0x0e
	.zero		1


	//   ....[29]....
        /*06bc*/ 	.word	0x00005890
        /*06c0*/ 	.word	0x000000ff
        /*06c4*/ 	.word	0x00030850
        /*06c8*/ 	.short	0x010a
        /*06ca*/ 	.byte	0x0e
	.zero		1


	//   ....[30]....
        /*06cc*/ 	.word	0x00005ed0
        /*06d0*/ 	.word	0x00000098
        /*06d4*/ 	.word	0x00000000
        /*06d8*/ 	.short	0x0101
        /*06da*/ 	.byte	0x3f
	.zero		1


	//   ....[31]....
        /*06dc*/ 	.word	0x00007040
        /*06e0*/ 	.word	0x0000009d
        /*06e4*/ 	.word	0x00000000
        /*06e8*/ 	.short	0x0101
        /*06ea*/ 	.byte	0x3f
	.zero		1


	//   ....[32]....
        /*06ec*/ 	.word	0x000077e0
        /*06f0*/ 	.word	0x000000ff
        /*06f4*/ 	.word	0x00030830
        /*06f8*/ 	.short	0x010a
        /*06fa*/ 	.byte	0x06
	.zero		1


	//   ....[33]....
        /*06fc*/ 	.word	0x00007820
        /*0700*/ 	.word	0x000000ff
        /*0704*/ 	.word	0x00030830
        /*0708*/ 	.short	0x010a
        /*070a*/ 	.byte	0x06
	.zero		1


	//   ....[34]....
        /*070c*/ 	.word	0x000086b0
        /*0710*/ 	.word	0x000000ff
        /*0714*/ 	.word	0x00030850
        /*0718*/ 	.short	0x010a
        /*071a*/ 	.byte	0x0e
	.zero		1


	//   ....[35]....
        /*071c*/ 	.word	0x000086f0
        /*0720*/ 	.word	0x000000ff
        /*0724*/ 	.word	0x00030850
        /*0728*/ 	.short	0x010a
        /*072a*/ 	.byte	0x0e
	.zero		1


	//   ....[36]....
        /*072c*/ 	.word	0x00009340
        /*0730*/ 	.word	0x00000099
        /*0734*/ 	.word	0x00000000
        /*0738*/ 	.short	0x0101
        /*073a*/ 	.byte	0x3f
	.zero		1


	//   ....[37]....
        /*073c*/ 	.word	0x000093e0
        /*0740*/ 	.word	0x00000010
        /*0744*/ 	.word	0x00000000
        /*0748*/ 	.short	0x0101
        /*074a*/ 	.byte	0x3f
	.zero		1


	//   ....[38]....
        /*074c*/ 	.word	0x00009920
        /*0750*/ 	.word	0x000000ff
        /*0754*/ 	.word	0x00030830
        /*0758*/ 	.short	0x010a
        /*075a*/ 	.byte	0x06
	.zero		1


	//   ....[39]....
        /*075c*/ 	.word	0x00009960
        /*0760*/ 	.word	0x000000ff
        /*0764*/ 	.word	0x00030830
        /*0768*/ 	.short	0x010a
        /*076a*/ 	.byte	0x06
	.zero		1


	//   ....[40]....
        /*076c*/ 	.word	0x0000a7f0
        /*0770*/ 	.word	0x000000ff
        /*0774*/ 	.word	0x00030850
        /*0778*/ 	.short	0x010a
        /*077a*/ 	.byte	0x0a
	.zero		1


	//   ....[41]....
        /*077c*/ 	.word	0x0000a830
        /*0780*/ 	.word	0x000000ff
        /*0784*/ 	.word	0x00030850
        /*0788*/ 	.short	0x010a
        /*078a*/ 	.byte	0x0a
	.zero		1


	//   ....[42]....
        /*078c*/ 	.word	0x0000ae40
        /*0790*/ 	.word	0x00000002
        /*0794*/ 	.word	0x00000000
        /*0798*/ 	.short	0x0101
        /*079a*/ 	.byte	0x3f
	.zero		1


	//   ....[43]....
        /*079c*/ 	.word	0x0000bf80
        /*07a0*/ 	.word	0x0000009b
        /*07a4*/ 	.word	0x00000000
        /*07a8*/ 	.short	0x0101
        /*07aa*/ 	.byte	0x3f
	.zero		1


	//   ....[44]....
        /*07ac*/ 	.word	0x0000cc10
        /*07b0*/ 	.word	0x000000ff
        /*07b4*/ 	.word	0x00030850
        /*07b8*/ 	.short	0x010a
        /*07ba*/ 	.byte	0x05
	.zero		1


	//   ....[45]....
        /*07bc*/ 	.word	0x0000cc50
        /*07c0*/ 	.word	0x000000ff
        /*07c4*/ 	.word	0x00030850
        /*07c8*/ 	.short	0x010a
        /*07ca*/ 	.byte	0x05
	.zero		1


	//   ....[46]....
        /*07cc*/ 	.word	0x0000d0b0
        /*07d0*/ 	.word	0x00000009
        /*07d4*/ 	.word	0x00000000
        /*07d8*/ 	.short	0x0101
        /*07da*/ 	.byte	0x3f
	.zero		1


	//   ....[47]....
        /*07dc*/ 	.word	0x0000f120
        /*07e0*/ 	.word	0x000000cf
        /*07e4*/ 	.word	0x00000000
        /*07e8*/ 	.short	0x0101
        /*07ea*/ 	.byte	0x3f
	.zero		1


	//   ....[48]....
        /*07ec*/ 	.word	0x00011700
        /*07f0*/ 	.word	0x00000000
        /*07f4*/ 	.word	0x00030840
        /*07f8*/ 	.short	0x010a
        /*07fa*/ 	.byte	0x3f
	.zero		1


	//   ....[49]....
        /*07fc*/ 	.word	0x000126c0
        /*0800*/ 	.word	0x00000011
        /*0804*/ 	.word	0x00030800
        /*0808*/ 	.short	0x0107
        /*080a*/ 	.byte	0x3f
	.zero		1


	//   ....[50]....
        /*080c*/ 	.word	0x000127d0
        /*0810*/ 	.word	0x00000011
        /*0814*/ 	.word	0x00030800
        /*0818*/ 	.short	0x0101
        /*081a*/ 	.byte	0x3f
	.zero		1


	//   ....[51]....
        /*081c*/ 	.word	0x000127f0
        /*0820*/ 	.word	0x00000011
        /*0824*/ 	.word	0x00030820
        /*0828*/ 	.short	0x010a
        /*082a*/ 	.byte	0x3f
	.zero		1


	//   ....[52]....
        /*082c*/ 	.word	0x00012b30
        /*0830*/ 	.word	0x00000003
        /*0834*/ 	.word	0x00030840
        /*0838*/ 	.short	0x010a
        /*083a*/ 	.byte	0x3f
	.zero		1


	//   ....[53]....
        /*083c*/ 	.word	0x000130c0
        /*0840*/ 	.word	0x00000003
        /*0844*/ 	.word	0x00000060
        /*0848*/ 	.short	0x010a
        /*084a*/ 	.byte	0x3f
	.zero		1


	//   ....[54]....
        /*084c*/ 	.word	0x00013910
        /*0850*/ 	.word	0x00000003
        /*0854*/ 	.word	0x00030840
        /*0858*/ 	.short	0x010a
        /*085a*/ 	.byte	0x3f
	.zero		1


	//   ....[55]....
        /*085c*/ 	.word	0x00013ea0
        /*0860*/ 	.word	0x00000009
        /*0864*/ 	.word	0x00000060
        /*0868*/ 	.short	0x010a
        /*086a*/ 	.byte	0x3f
	.zero		1


	//   ....[56]....
        /*086c*/ 	.word	0x00014630
        /*0870*/ 	.word	0x00000002
        /*0874*/ 	.word	0x00030840
        /*0878*/ 	.short	0x010a
        /*087a*/ 	.byte	0x3f
	.zero		1


	//   ....[57]....
        /*087c*/ 	.word	0x00014bc0
        /*0880*/ 	.word	0x00000002
        /*0884*/ 	.word	0x00000060
        /*0888*/ 	.short	0x010a
        /*088a*/ 	.byte	0x3f
	.zero		1


	//   ....[58]....
        /*088c*/ 	.word	0x00015300
        /*0890*/ 	.word	0x00000000
        /*0894*/ 	.word	0x00030860
        /*0898*/ 	.short	0x010a
        /*089a*/ 	.byte	0x3f
	.zero		1


	//   ....[59]....
        /*089c*/ 	.word	0x00015ae0
        /*08a0*/ 	.word	0x00000000
        /*08a4*/ 	.word	0x00030820
        /*08a8*/ 	.short	0x010a
        /*08aa*/ 	.byte	0x3f
	.zero		1


	//   ....[60]....
        /*08ac*/ 	.word	0x00015cd0
        /*08b0*/ 	.word	0x00000006
        /*08b4*/ 	.word	0x00000000
        /*08b8*/ 	.short	0x010a
        /*08ba*/ 	.byte	0x3f
	.zero		1


	//   ....[61]....
        /*08bc*/ 	.word	0x00015d20
        /*08c0*/ 	.word	0x00000003
        /*08c4*/ 	.word	0x00000000
        /*08c8*/ 	.short	0x010a
        /*08ca*/ 	.byte	0x3f
	.zero		1


	//   ....[62]....
        /*08cc*/ 	.word	0x00015d80
        /*08d0*/ 	.word	0x00000012
        /*08d4*/ 	.word	0x00000000
        /*08d8*/ 	.short	0x010a
        /*08da*/ 	.byte	0x3f
	.zero		1


	//   ....[63]....
        /*08dc*/ 	.word	0x00015db0
        /*08e0*/ 	.word	0x00000003
        /*08e4*/ 	.word	0x00000000
        /*08e8*/ 	.short	0x010a
        /*08ea*/ 	.byte	0x3f
	.zero		1


	//   ....[64]....
        /*08ec*/ 	.word	0x00015e20
        /*08f0*/ 	.word	0x00000003
        /*08f4*/ 	.word	0x00030800
        /*08f8*/ 	.short	0x010a
        /*08fa*/ 	.byte	0x3f
	.zero		1


	//   ....[65]....
        /*08fc*/ 	.word	0x00015e70
        /*0900*/ 	.word	0x00000039
        /*0904*/ 	.word	0x00030830
        /*0908*/ 	.short	0x010a
        /*090a*/ 	.byte	0x3f
	.zero		1


	//   ....[66]....
        /*090c*/ 	.word	0x00015ed0
        /*0910*/ 	.word	0x00000098
        /*0914*/ 	.word	0x00030830
        /*0918*/ 	.short	0x010a
        /*091a*/ 	.byte	0x3f
	.zero		1


	//   ....[67]....
        /*091c*/ 	.word	0x00015f30
        /*0920*/ 	.word	0x00000015
        /*0924*/ 	.word	0x00030850
        /*0928*/ 	.short	0x010a
        /*092a*/ 	.byte	0x3f
	.zero		1


	//   ....[68]....
        /*092c*/ 	.word	0x00015f90
        /*0930*/ 	.word	0x00000004
        /*0934*/ 	.word	0x00030830
        /*0938*/ 	.short	0x010a
        /*093a*/ 	.byte	0x3f
	.zero		1


	//   ....[69]....
        /*093c*/ 	.word	0x00015ff0
        /*0940*/ 	.word	0x00000003
        /*0944*/ 	.word	0x00030850
        /*0948*/ 	.short	0x010a
        /*094a*/ 	.byte	0x3f
	.zero		1


	//   ....[70]....
        /*094c*/ 	.word	0x00016050
        /*0950*/ 	.word	0x00000004
        /*0954*/ 	.word	0x00030830
        /*0958*/ 	.short	0x010a
        /*095a*/ 	.byte	0x3f
	.zero		1


	//   ....[71]....
        /*095c*/ 	.word	0x000160b0
        /*0960*/ 	.word	0x00000003
        /*0964*/ 	.word	0x00030850
        /*0968*/ 	.short	0x010a
        /*096a*/ 	.byte	0x3f
	.zero		1


	//   ....[72]....
        /*096c*/ 	.word	0x00016110
        /*0970*/ 	.word	0x00000007
        /*0974*/ 	.word	0x00030850
        /*0978*/ 	.short	0x010a
        /*097a*/ 	.byte	0x3f
	.zero		1


	//   ....[73]....
        /*097c*/ 	.word	0x00016260
        /*0980*/ 	.word	0x00000000
        /*0984*/ 	.word	0x00030840
        /*0988*/ 	.short	0x010a
        /*098a*/ 	.byte	0x3f
	.zero		1


	//   ....[74]....
        /*098c*/ 	.word	0x00016f10
        /*0990*/ 	.word	0x00000011
        /*0994*/ 	.word	0x00030820
        /*0998*/ 	.short	0x010a
        /*099a*/ 	.byte	0x3f
	.zero		1


	//   ....[75]....
        /*099c*/ 	.word	0x00016f60
        /*09a0*/ 	.word	0x00000003
        /*09a4*/ 	.word	0x00030840
        /*09a8*/ 	.short	0x010a
        /*09aa*/ 	.byte	0x3f
	.zero		1


	//   ....[76]....
        /*09ac*/ 	.word	0x00016fb0
        /*09b0*/ 	.word	0x00000003
        /*09b4*/ 	.word	0x00000060
        /*09b8*/ 	.short	0x010a
        /*09ba*/ 	.byte	0x3f
	.zero		1


	//   ....[77]....
        /*09bc*/ 	.word	0x00017000
        /*09c0*/ 	.word	0x00000003
        /*09c4*/ 	.word	0x00030840
        /*09c8*/ 	.short	0x010a
        /*09ca*/ 	.byte	0x3f
	.zero		1


	//   ....[78]....
        /*09cc*/ 	.word	0x00017050
        /*09d0*/ 	.word	0x00000009
        /*09d4*/ 	.word	0x00000060
        /*09d8*/ 	.short	0x010a
        /*09da*/ 	.byte	0x3f
	.zero		1


	//   ....[79]....
        /*09dc*/ 	.word	0x000170a0
        /*09e0*/ 	.word	0x00000002
        /*09e4*/ 	.word	0x00030840
        /*09e8*/ 	.short	0x010a
        /*09ea*/ 	.byte	0x3f
	.zero		1


	//   ....[80]....
        /*09ec*/ 	.word	0x000170f0
        /*09f0*/ 	.word	0x00000002
        /*09f4*/ 	.word	0x00000060
        /*09f8*/ 	.short	0x010a
        /*09fa*/ 	.byte	0x3f
	.zero		1


	//   ....[81]....
        /*09fc*/ 	.word	0x00017140
        /*0a00*/ 	.word	0x00000000
        /*0a04*/ 	.word	0x00030860
        /*0a08*/ 	.short	0x010a
        /*0a0a*/ 	.byte	0x3f
	.zero		1


	//   ....[82]....
        /*0a0c*/ 	.word	0x00017230
        /*0a10*/ 	.word	0x00000000
        /*0a14*/ 	.word	0x00030820
        /*0a18*/ 	.short	0x010a
        /*0a1a*/ 	.byte	0x3f
	.zero		1


	//   ....[83]....
        /*0a1c*/ 	.word	0x000173d0
        /*0a20*/ 	.word	0x00000006
        /*0a24*/ 	.word	0x00000000
        /*0a28*/ 	.short	0x010a
        /*0a2a*/ 	.byte	0x3f
	.zero		1


	//   ....[84]....
        /*0a2c*/ 	.word	0x00017420
        /*0a30*/ 	.word	0x00000003
        /*0a34*/ 	.word	0x00000000
        /*0a38*/ 	.short	0x010a
        /*0a3a*/ 	.byte	0x3f
	.zero		1


	//   ....[85]....
        /*0a3c*/ 	.word	0x00017470
        /*0a40*/ 	.word	0x00000012
        /*0a44*/ 	.word	0x00000000
        /*0a48*/ 	.short	0x010a
        /*0a4a*/ 	.byte	0x3f
	.zero		1


	//----- nvinfo : EIATTR_NUM_MBARRIERS
	.align		4
.L_215:
        /*0a4c*/ 	.byte	0x03, 0x38
        /*0a4e*/ 	.short	0x0016


	//----- nvinfo : EIATTR_EXIT_INSTR_OFFSETS
	.align		4
        /*0a50*/ 	.byte	0x04, 0x1c
        /*0a52*/ 	.short	(.L_217 - .L_216)


	//   ....[0]....
.L_216:
        /*0a54*/ 	.word	0x00000a10


	//   ....[1]....
        /*0a58*/ 	.word	0x00010350


	//   ....[2]....
        /*0a5c*/ 	.word	0x00015e00


	//----- nvinfo : EIATTR_MAX_THREADS
	.align		4
.L_217:
        /*0a60*/ 	.byte	0x04, 0x05
        /*0a62*/ 	.short	(.L_219 - .L_218)
.L_218:
        /*0a64*/ 	.word	0x00000180
        /*0a68*/ 	.word	0x00000001
        /*0a6c*/ 	.word	0x00000001


	//----- nvinfo : EIATTR_CRS_STACK_SIZE
	.align		4
.L_219:
        /*0a70*/ 	.byte	0x04, 0x1e
        /*0a72*/ 	.short	(.L_221 - .L_220)
.L_220:
        /*0a74*/ 	.word	0x00000000


	//----- nvinfo : EIATTR_CBANK_PARAM_SIZE
	.align		4
.L_221:
        /*0a78*/ 	.byte	0x03, 0x19
        /*0a7a*/ 	.short	0x0af0


	//----- nvinfo : EIATTR_PARAM_CBANK
	.align		4
        /*0a7c*/ 	.byte	0x04, 0x0a
        /*0a7e*/ 	.short	(.L_223 - .L_222)
	.align		4
.L_222:
        /*0a80*/ 	.word	index@(.nv.constant0._ZN7cutlass13device_kernelIN5flash11enable_sm90INS1_16FlashAttnFwdSm90INS1_25CollectiveMainloopFwdSm90ILi2EN4cute5tupleIJNS5_1CILi1EEES8_S8_EEENS6_IJNS7_ILi128EEENS7_ILi64EEENS7_ILi256EEEEEELi256ENS_6half_tEfNS_4arch4Sm90ELb0ELb1ELb1ELb0ELb0ELb0ELb0ELb1ELb1ELb1ELb0ELb0EEENS1_21CollectiveEpilogueFwdINS6_IJSA_SC_SB_EEES9_SE_SG_Li256ELb0ELb1ELb0ELb0EEENS1_30DynamicPersistentTileSchedulerILi256ELi128ELb0ELb1ELb1EEEEEEEEEvNT_6ParamsE)
        /*0a84*/ 	.short	0x0210
        /*0a86*/ 	.short	0x0af0


	//----- nvinfo : EIATTR_SW_WAR
	.align		4
.L_223:
        /*0a88*/ 	.byte	0x04, 0x36
        /*0a8a*/ 	.short	(.L_225 - .L_224)
.L_224:
        /*0a8c*/ 	.word	0x00000008
.L_225:


//--------------------- .nv.info._ZN7cutlass13device_kernelIN5flash11enable_sm90INS1_16FlashAttnFwdSm90INS1_25CollectiveMainloopFwdSm90ILi2EN4cute5tupleIJNS5_1CILi1EEES8_S8_EEENS6_IJNS7_ILi128EEENS7_ILi64EEENS7_ILi256EEEEEELi256ENS_6half_tEfNS_4arch4Sm90ELb0ELb1ELb1ELb1ELb0ELb0ELb0ELb1ELb1ELb1ELb0ELb0EEENS1_21CollectiveEpilogueFwdINS6_IJSA_SC_SB_EEES9_SE_SG_Li256ELb1ELb1ELb0ELb0EEENS1_36VarlenDynamicPersistentTileSchedulerILi128ELi64ELi256ELi128ELb0ELb1ELb1ELb1ELb0ELb1EEEEEEEEEvNT_6ParamsE --------------------------
	.section	.nv.info._ZN7cutlass13device_kernelIN5flash11enable_sm90INS1_16FlashAttnFwdSm90INS1_25CollectiveMainloopFwdSm90ILi2EN4cute5tupleIJNS5_1CILi1EEES8_S8_EEENS6_IJNS7_ILi128EEENS7_ILi64EEENS7_ILi256EEEEEELi256ENS_6half_tEfNS_4arch4Sm90ELb0ELb1ELb1ELb1ELb0ELb0ELb0ELb1ELb1ELb1ELb0ELb0EEENS1_21CollectiveEpilogueFwdINS6_IJSA_SC_SB_EEES9_SE_SG_Li256ELb1ELb1ELb0ELb0EEENS1_36VarlenDynamicPersistentTileSchedulerILi128ELi64ELi256ELi128ELb0ELb1ELb1ELb1ELb0ELb1EEEEEEEEEvNT_6ParamsE,"",@"SHT_CUDA_INFO"
	.sectionflags	@""
	.align	4


	//----- nvinfo : EIATTR_CUDA_API_VERSION
	.align		4
        /*0000*/ 	.byte	0x04, 0x37
        /*0002*/ 	.short	(.L_227 - .L_226)
.L_226:
        /*0004*/ 	.word	0x00000082


	//----- nvinfo : EIATTR_KPARAM_INFO
	.align		4
.L_227:
        /*0008*/ 	.byte	0x04, 0x17
        /*000a*/ 	.short	(.L_229 - .L_228)
.L_228:
        /*000c*/ 	.word	0x00000000
        /*0010*/ 	.short	0x0000
        /*0012*/ 	.short	0x0070
        /*0014*/ 	.byte	0x00, 0xf0, 0x01, 0x2a


	//----- nvinfo : EIATTR_SPARSE_MMA_MASK
	.align		4
.L_229:
        /*0018*/ 	.byte	0x03, 0x50
        /*001a*/ 	.short	0x0000


	//----- nvinfo : EIATTR_MAXREG_COUNT
	.align		4
        /*001c*/ 	.byte	0x03, 0x1b
        /*001e*/ 	.short	0x00a8


	//----- nvinfo : EIATTR_NUM_BARRIERS
	.align		4
        /*0020*/ 	.byte	0x02, 0x4c
        /*0022*/ 	.byte	0x09
	.zero		1


	//----- nvinfo : EIATTR_EXTERNS
	.align		4
        /*0024*/ 	.byte	0x04, 0x0f
        /*0026*/ 	.short	(.L_231 - .L_230)


	//   ....[0]....
	.align		4
.L_230:
        /*0028*/ 	.word	index@(__assertfail)


	//----- nvinfo : EIATTR_ANNOTATIONS
	.align		4
.L_231:
        /*002c*/ 	.byte	0x04, 0x55
        /*002e*/ 	.short	(.L_233 - .L_232)


	//   ....[0]....
.L_232:
        /* <DEDUP_REMOVED lines=64> */


	//----- nvinfo : EIATTR_MERCURY_ISA_VERSION
	.align		4
.L_233:
        /*0418*/ 	.byte	0x03, 0x5f
        /*041a*/ 	.short	0x0101


	//----- nvinfo : EIATTR_UNUSED_LOAD_BYTE_OFFSET
	.align		4
        /*041c*/ 	.byte	0x04, 0x44
        /*041e*/ 	.short	(.L_235 - .L_234)


	//   ....[0]....
.L_234:
        /*0420*/ 	.word	0x00000a10
        /*0424*/ 	.word	0x0000fff0


	//   ....[1]....
        /*0428*/ 	.word	0x0000db20
        /*042c*/ 	.word	0x0000fff0


	//----- nvinfo : EIATTR_INT_WARP_WIDE_INSTR_OFFSETS
	.align		4
.L_235:
        /*0430*/ 	.byte	0x04, 0x31
        /*0432*/ 	.short	(.L_237 - .L_236)


	//   ....[0]....
.L_236:
        /*0434*/ 	.word	0x00000130


	//   ....[1]....
        /*0438*/ 	.word	0x00000170


	//   ....[2]....
        /*043c*/ 	.word	0x000001e0


	//   ....[3]....
        /*0440*/ 	.word	0x00012110


	//   ....[4]....
        /*0444*/ 	.word	0x000121b0


	//   ....[5]....
        /*0448*/ 	.word	0x000167b0


	//   ....[6]....
        /*044c*/ 	.word	0x00016820


	//----- nvinfo : EIATTR_COOP_GROUP_MASK_REGIDS
	.align		4
.L_237:
        /*0450*/ 	.byte	0x04, 0x29
        /*0452*/ 	.short	(.L_239 - .L_238)


	//   ....[0]....
.L_238:
        /*0454*/ 	.word	0xffffffff


	//   ....[1]....
        /*0458*/ 	.word	0xffffffff


	//   ....[2]....
        /*045c*/ 	.word	0xffffffff


	//   ....[3]....
        /*0460*/ 	.word	0xffffffff


	//   ....[4]....
        /*0464*/ 	.word	0xffffffff


	//   ....[5]....
        /*0468*/ 	.word	0xffffffff


	//   ....[6]....
        /*046c*/ 	.word	0xffffffff


	//   ....[7]....
        /*0470*/ 	.word	0xffffffff


	//   ....[8]....
        /*0474*/ 	.word	0xffffffff


	//   ....[9]....
        /*0478*/ 	.word	0xffffffff


	//   ....[10]....
        /*047c*/ 	.word	0xffffffff


	//   ....[11]....
        /*0480*/ 	.word	0xffffffff


	//   ....[12]....
        /*0484*/ 	.word	0xffffffff


	//   ....[13]....
        /*0488*/ 	.word	0xffffffff


	//   ....[14]....
        /*048c*/ 	.word	0xffffffff


	//   ....[15]....
        /*0490*/ 	.word	0xffffffff


	//   ....[16]....
        /*0494*/ 	.word	0xffffffff


	//   ....[17]....
        /*0498*/ 	.word	0xffffffff


	//   ....[18]....
        /*049c*/ 	.word	0xffffffff


	//   ....[19]....
        /*04a0*/ 	.word	0xffffffff


	//   ....[20]....
        /*04a4*/ 	.word	0xffffffff


	//   ....[21]....
        /*04a8*/ 	.word	0xffffffff


	//   ....[22]....
        /*04ac*/ 	.word	0xffffffff


	//   ....[23]....
        /*04b0*/ 	.word	0xffffffff


	//   ....[24]....
        /*04b4*/ 	.word	0xffffffff


	//   ....[25]....
        /*04b8*/ 	.word	0xffffffff


	//   ....[26]....
        /*04bc*/ 	.word	0xffffffff


	//   ....[27]....
        /*04c0*/ 	.word	0xffffffff


	//   ....[28]....
        /*04c4*/ 	.word	0xffffffff


	//   ....[29]....
        /*04c8*/ 	.word	0xffffffff


	//   ....[30]....
        /*04cc*/ 	.word	0xffffffff


	//   ....[31]....
        /*04d0*/ 	.word	0xffffffff


	//   ....[32]....
        /*04d4*/ 	.word	0xffffffff


	//   ....[33]....
        /*04d8*/ 	.word	0xffffffff


	//   ....[34]....
        /*04dc*/ 	.word	0xffffffff


	//   ....[35]....
        /*04e0*/ 	.word	0xffffffff


	//   ....[36]....
        /*04e4*/ 	.word	0xffffffff


	//   ....[37]....
        /*04e8*/ 	.word	0xffffffff


	//   ....[38]....
        /*04ec*/ 	.word	0xffffffff


	//   ....[39]....
        /*04f0*/ 	.word	0xffffffff


	//   ....[40]....
        /*04f4*/ 	.word	0xffffffff


	//   ....[41]....
        /*04f8*/ 	.word	0xffffffff


	//   ....[42]....
        /*04fc*/ 	.word	0xffffffff


	//   ....[43]....
        /*0500*/ 	.word	0xffffffff


	//   ....[44]....
        /*0504*/ 	.word	0xffffffff


	//   ....[45]....
        /*0508*/ 	.word	0xffffffff


	//   ....[46]....
        /*050c*/ 	.word	0xffffffff


	//   ....[47]....
        /*0510*/ 	.word	0xffffffff


	//   ....[48]....
        /*0514*/ 	.word	0xffffffff


	//   ....[49]....
        /*0518*/ 	.word	0xffffffff


	//   ....[50]....
        /*051c*/ 	.word	0xffffffff


	//   ....[51]....
        /*0520*/ 	.word	0xffffffff


	//   ....[52]....
        /*0524*/ 	.word	0xffffffff


	//   ....[53]....
        /*0528*/ 	.word	0xffffffff


	//   ....[54]....
        /*052c*/ 	.word	0xffffffff


	//   ....[55]....
        /*0530*/ 	.word	0xffffffff


	//   ....[56]....
        /*0534*/ 	.word	0xffffffff


	//   ....[57]....
        /*0538*/ 	.word	0xffffffff


	//   ....[58]....
        /*053c*/ 	.word	0xffffffff


	//   ....[59]....
        /*0540*/ 	.word	0xffffffff


	//   ....[60]....
        /*0544*/ 	.word	0xffffffff


	//   ....[61]....
        /*0548*/ 	.word	0xffffffff


	//   ....[62]....
        /*054c*/ 	.word	0xffffffff


	//   ....[63]....
        /*0550*/ 	.word	0xffffffff


	//   ....[64]....
        /*0554*/ 	.word	0xffffffff


	//   ....[65]....
        /*0558*/ 	.word	0xffffffff


	//   ....[66]....
        /*055c*/ 	.word	0xffffffff


	//   ....[67]....
        /*0560*/ 	.word	0xffffffff


	//   ....[68]....
        /*0564*/ 	.word	0xffffffff


	//   ....[69]....
        /*0568*/ 	.word	0xffffffff


	//   ....[70]....
        /*056c*/ 	.word	0xffffffff


	//   ....[71]....
        /*0570*/ 	.word	0xffffffff


	//   ....[72]....
        /*0574*/ 	.word	0xffffffff


	//   ....[73]....
        /*0578*/ 	.word	0xffffffff


	//   ....[74]....
        /*057c*/ 	.word	0xffffffff


	//   ....[75]....
        /*0580*/ 	.word	0xffffffff


	//   ....[76]....
        /*0584*/ 	.word	0xffffffff


	//   ....[77]....
        /*0588*/ 	.word	0xffffffff


	//   ....[78]....
        /*058c*/ 	.word	0xffffffff


	//   ....[79]....
        /*0590*/ 	.word	0xffffffff


	//   ....[80]....
        /*0594*/ 	.word	0xffffffff


	//   ....[81]....
        /*0598*/ 	.word	0xffffffff


	//   ....[82]....
        /*059c*/ 	.word	0xffffffff


	//   ....[83]....
        /*05a0*/ 	.word	0xffffffff


	//   ....[84]....
        /*05a4*/ 	.word	0xffffffff


	//   ....[85]....
        /*05a8*/ 	.word	0xffffffff


	//   ....[86]....
        /*05ac*/ 	.word	0xffffffff


	//   ....[87]....
        /*05b0*/ 	.word	0xffffffff


	//   ....[88]....
        /*05b4*/ 	.word	0xffffffff


	//   ....[89]....
        /*05b8*/ 	.word	0xffffffff


	//   ....[90]....
        /*05bc*/ 	.word	0xffffffff


	//   ....[91]....
        /*05c0*/ 	.word	0xffffffff


	//   ....[92]....
        /*05c4*/ 	.word	0xffffffff


	//   ....[93]....
        /*05c8*/ 	.word	0xffffffff


	//   ....[94]....
        /*05cc*/ 	.word	0xffffffff


	//   ....[95]....
        /*05d0*/ 	.word	0xffffffff


	//   ....[96]....
        /*05d4*/ 	.word	0xffffffff


	//   ....[97]....
        /*05d8*/ 	.word	0xffffffff


	//   ....[98]....
        /*05dc*/ 	.word	0xffffffff


	//   ....[99]....
        /*05e0*/ 	.word	0xffffffff


	//   ....[100]....
        /*05e4*/ 	.word	0xffffffff


	//   ....[101]....
        /*05e8*/ 	.word	0xffffffff


	//   ....[102]....
        /*05ec*/ 	.word	0xffffffff


	//   ....[103]....
        /*05f0*/ 	.word	0xffffffff


	//   ....[104]....
        /*05f4*/ 	.word	0xffffffff


	//   ....[105]....
        /*05f8*/ 	.word	0x0500000f


	//   ....[106]....
        /*05fc*/ 	.word	0x0500000f


	//   ....[107]....
        /*0600*/ 	.word	0x0500000f


	//   ....[108]....
        /*0604*/ 	.word	0x0500000f


	//   ....[109]....
        /*0608*/ 	.word	0x0500000f


	//   ....[110]....
        /*060c*/ 	.word	0x0500000f


	//   ....[111]....
        /*0610*/ 	.word	0x0500000f


	//   ....[112]....
        /*0614*/ 	.word	0x0500000f


	//   ....[113]....
        /*0618*/ 	.word	0x0500000f


	//   ....[114]....
        /*061c*/ 	.word	0x0500000f


	//   ....[115]....
        /*0620*/ 	.word	0x0500000f


	//   ....[116]....
        /*0624*/ 	.word	0x0500000f


	//   ....[117]....
        /*0628*/ 	.word	0x0500000f


	//   ....[118]....
        /*062c*/ 	.word	0x0500000f


	//   ....[119]....
        /*0630*/ 	.word	0x0500000f


	//   ....[120]....
        /*0634*/ 	.word	0x0500000f


	//   ....[121]....
        /*0638*/ 	.word	0x0500000f


	//   ....[122]....
        /*063c*/ 	.word	0x0500000f


	//   ....[123]....
        /*0640*/ 	.word	0x0500000f


	//   ....[124]....
        /*0644*/ 	.word	0x0500000f


	//   ....[125]....
        /*0648*/ 	.word	0x0500000f


	//   ....[126]....
        /*064c*/ 	.word	0x0500000f


	//   ....[127]....
        /*0650*/ 	.word	0x0500000f


	//   ....[128]....
        /*0654*/ 	.word	0x0500000f


	//   ....[129]....
        /*0658*/ 	.word	0x0500000f


	//   ....[130]....
        /*065c*/ 	.word	0x0500000f


	//   ....[131]....
        /*0660*/ 	.word	0x0500000f


	//   ....[132]....
        /*0664*/ 	.word	0x0500000f


	//   ....[133]....
        /*0668*/ 	.word	0x0500000f


	//   ....[134]....
        /*066c*/ 	.word	0x0500000f


	//   ....[135]....
        /*0670*/ 	.word	0x0500000f


	//   ....[136]....
        /*0674*/ 	.word	0x0500000f


	//   ....[137]....
        /*0678*/ 	.word	0x0500000f


	//   ....[138]....
        /*067c*/ 	.word	0x0500000f


	//   ....[139]....
        /*0680*/ 	.word	0x0500000f


	//----- nvinfo : EIATTR_COOP_GROUP_INSTR_OFFSETS
	.align		4
.L_239:
        /*0684*/ 	.byte	0x04, 0x28
        /*0686*/ 	.short	(.L_241 - .L_240)


	//   ....[0]....
.L_240:
        /*0688*/ 	.word	0x00000060


	//   ....[1]....
        /*068c*/ 	.word	0x00000140


	//   ....[2]....
        /*0690*/ 	.word	0x00000190


	//   ....[3]....
        /*0694*/ 	.word	0x000003c0


	//   ....[4]....
        /*0698*/ 	.word	0x00000520


	//   ....[5]....
        /*069c*/ 	.word	0x00000640


	//   ....[6]....
        /*06a0*/ 	.word	0x000007a0


	//   ....[7]....
        /*06a4*/ 	.word	0x00001c30


	//   ....[8]....
        /*06a8*/ 	.word	0x00002750


	//   ....[9]....
        /*06ac*/ 	.word	0x00003000


	//   ....[10]....
        /*06b0*/ 	.word	0x00003950


	//   ....[11]....
        /*06b4*/ 	.word	0x00003a70


	//   ....[12]....
        /*06b8*/ 	.word	0x00003de0


	//   ....[13]....
        /*06bc*/ 	.word	0x00003e90


	//   ....[14]....
        /*06c0*/ 	.word	0x00005e80


	//   ....[15]....
        /*06c4*/ 	.word	0x00006320


	//   ....[16]....
        /*06c8*/ 	.word	0x00006a20


	//   ....[17]....
        /*06cc*/ 	.word	0x00006b20


	//   ....[18]....
        /*06d0*/ 	.word	0x00006e60


	//   ....[19]....
        /*06d4*/ 	.word	0x00006f20


	//   ....[20]....
        /*06d8*/ 	.word	0x00008f90


	//   ....[21]....
        /*06dc*/ 	.word	0x00009050


	//   ....[22]....
        /*06e0*/ 	.word	0x00009290


	//   ....[23]....
        /*06e4*/ 	.word	0x000092e0


	//   ....[24]....
        /*06e8*/ 	.word	0x0000ad80


	//   ....[25]....
        /*06ec*/ 	.word	0x0000b340


	//   ....[26]....
        /*06f0*/ 	.word	0x0000b9c0


	//   ....[27]....
        /*06f4*/ 	.word	0x0000ba90


	//   ....[28]....
        /*06f8*/ 	.word	0x0000be70


	//   ....[29]....
        /*06fc*/ 	.word	0x0000bed0


	//   ....[30]....
        /*0700*/ 	.word	0x0000ceb0


	//   ....[31]....
        /*0704*/ 	.word	0x0000cef0


	//   ....[32]....
        /*0708*/ 	.word	0x0000d030


	//   ....[33]....
        /*070c*/ 	.word	0x0000d050


	//   ....[34]....
        /*0710*/ 	.word	0x0000ec40


	//   ....[35]....
        /*0714*/ 	.word	0x0000ec80


	//   ....[36]....
        /*0718*/ 	.word	0x0000ecc0


	//   ....[37]....
        /*071c*/ 	.word	0x0000ed00


	//   ....[38]....
        /*0720*/ 	.word	0x0000f570


	//   ....[39]....
        /*0724*/ 	.word	0x0000f5a0


	//   ....[40]....
        /*0728*/ 	.word	0x0000f700


	//   ....[41]....
        /*072c*/ 	.word	0x0000f720


	//   ....[42]....
        /*0730*/ 	.word	0x0000f870


	//   ....[43]....
        /*0734*/ 	.word	0x0000f890


	//   ....[44]....
        /*0738*/ 	.word	0x0000f9f0


	//   ....[45]....
        /*073c*/ 	.word	0x0000fa10


	//   ....[46]....
        /*0740*/ 	.word	0x00010420


	//   ....[47]....
        /*0744*/ 	.word	0x00010440


	//   ....[48]....
        /*0748*/ 	.word	0x00010590


	//   ....[49]....
        /*074c*/ 	.word	0x000105b0


	//   ....[50]....
        /*0750*/ 	.word	0x00010700


	//   ....[51]....
        /*0754*/ 	.word	0x00010720


	//   ....[52]....
        /*0758*/ 	.word	0x00010880


	//   ....[53]....
        /*075c*/ 	.word	0x000108a0


	//   ....[54]....
        /*0760*/ 	.word	0x00010a90


	//   ....[55]....
        /*0764*/ 	.word	0x00010c80


	//   ....[56]....
        /*0768*/ 	.word	0x00010cb0


	//   ....[57]....
        /*076c*/ 	.word	0x00010ce0


	//   ....[58]....
        /*0770*/ 	.word	0x00010d10


	//   ....[59]....
        /*0774*/ 	.word	0x00010d40


	//   ....[60]....
        /*0778*/ 	.word	0x00010d70


	//   ....[61]....
        /*077c*/ 	.word	0x00010ef0


	//   ....[62]....
        /*0780*/ 	.word	0x00010f20


	//   ....[63]....
        /*0784*/ 	.word	0x00010f50


	//   ....[64]....
        /*0788*/ 	.word	0x00010f80


	//   ....[65]....
        /*078c*/ 	.word	0x00010fb0


	//   ....[66]....
        /*0790*/ 	.word	0x00010fe0


	//   ....[67]....
        /*0794*/ 	.word	0x00011090


	//   ....[68]....
        /*0798*/ 	.word	0x000110f0


	//   ....[69]....
        /*079c*/ 	.word	0x00011180


	//   ....[70]....
        /*07a0*/ 	.word	0x000126f0


	//   ....[71]....
        /*07a4*/ 	.word	0x000133c0


	//   ....[72]....
        /*07a8*/ 	.word	0x000133e0


	//   ....[73]....
        /*07ac*/ 	.word	0x000134d0


	//   ....[74]....
        /*07b0*/ 	.word	0x000134e0


	//   ....[75]....
        /*07b4*/ 	.word	0x000135a0


	//   ....[76]....
        /*07b8*/ 	.word	0x000135b0


	//   ....[77]....
        /*07bc*/ 	.word	0x00013670


	//   ....[78]....
        /*07c0*/ 	.word	0x00013680


	//   ....[79]....
        /*07c4*/ 	.word	0x00013740


	//   ....[80]....
        /*07c8*/ 	.word	0x00013750


	//   ....[81]....
        /*07cc*/ 	.word	0x00013810


	//   ....[82]....
        /*07d0*/ 	.word	0x00013820


	//   ....[83]....
        /*07d4*/ 	.word	0x000138d0


	//   ....[84]....
        /*07d8*/ 	.word	0x000138e0


	//   ....[85]....
        /*07dc*/ 	.word	0x00013910


	//   ....[86]....
        /*07e0*/ 	.word	0x00013930


	//   ....[87]....
        /*07e4*/ 	.word	0x000170b0


	//   ....[88]....
        /*07e8*/ 	.word	0x00017110


	//   ....[89]....
        /*07ec*/ 	.word	0x00017140


	//   ....[90]....
        /*07f0*/ 	.word	0x00017150


	//   ....[91]....
        /*07f4*/ 	.word	0x00017180


	//   ....[92]....
        /*07f8*/ 	.word	0x000171b0


	//   ....[93]....
        /*07fc*/ 	.word	0x000171e0


	//   ....[94]....
        /*0800*/ 	.word	0x00017210


	//   ....[95]....
        /*0804*/ 	.word	0x000173a0


	//   ....[96]....
        /*0808*/ 	.word	0x000173d0


	//   ....[97]....
        /*080c*/ 	.word	0x00017400


	//   ....[98]....
        /*0810*/ 	.word	0x00017430


	//   ....[99]....
        /*0814*/ 	.word	0x00017460


	//   ....[100]....
        /*0818*/ 	.word	0x00017490


	//   ....[101]....
        /*081c*/ 	.word	0x00017550


	//   ....[102]....
        /*0820*/ 	.word	0x00017570


	//   ....[103]....
        /*0824*/ 	.word	0x000175e0


	//   ....[104]....
        /*0828*/ 	.word	0x00017cc0


	//   ....[105]....
        /*082c*/ 	.word	0x00018370


	//   ....[106]....
        /*0830*/ 	.word	0x00018550


	//   ....[107]....
        /*0834*/ 	.word	0x000185a0


	//   ....[108]....
        /*0838*/ 	.word	0x000186f0


	//   ....[109]....
        /*083c*/ 	.word	0x00018740


	//   ....[110]....
        /*0840*/ 	.word	0x00018890


	//   ....[111]....
        /*0844*/ 	.word	0x000188e0


	//   ....[112]....
        /*0848*/ 	.word	0x00018a30


	//   ....[113]....
        /*084c*/ 	.word	0x00018a80


	//   ....[114]....
        /*0850*/ 	.word	0x00018bd0


	//   ....[115]....
        /*0854*/ 	.word	0x00018c20


	//   ....[116]....
        /*0858*/ 	.word	0x00018d60


	//   ....[117]....
        /*085c*/ 	.word	0x00018db0


	//   ....[118]....
        /*0860*/ 	.word	0x00018ef0


	//   ....[119]....
        /*0864*/ 	.word	0x00018f40


	//   ....[120]....
        /*0868*/ 	.word	0x00019070


	//   ....[121]....
        /*086c*/ 	.word	0x000190c0


	//   ....[122]....
        /*0870*/ 	.word	0x000193f0


	//   ....[123]....
        /*0874*/ 	.word	0x00019490


	//   ....[124]....
        /*0878*/ 	.word	0x000195c0


	//   ....[125]....
        /*087c*/ 	.word	0x00019640


	//   ....[126]....
        /*0880*/ 	.word	0x000196c0


	//   ....[127]....
        /*0884*/ 	.word	0x00019740


	//   ....[128]....
        /*0888*/ 	.word	0x000197c0


	//   ....[129]....
        /*088c*/ 	.word	0x00019850


	//   ....[130]....
        /*0890*/ 	.word	0x000198f0


	//   ....[131]....
        /*0894*/ 	.word	0x00019990


	//   ....[132]....
        /*0898*/ 	.word	0x00019a10


	//   ....[133]....
        /*089c*/ 	.word	0x00019a90


	//   ....[134]....
        /*08a0*/ 	.word	0x00019b10


	//   ....[135]....
        /*08a4*/ 	.word	0x00019ba0


	//   ....[136]....
        /*08a8*/ 	.word	0x00019c20


	//   ....[137]....
        /*08ac*/ 	.word	0x00019cc0


	//   ....[138]....
        /*08b0*/ 	.word	0x00019d50


	//   ....[139]....
        /*08b4*/ 	.word	0x00019e80


	//----- nvinfo : EIATTR_REG_RECONFIG
	.align		4
.L_241:
        /*08b8*/ 	.byte	0x01, 0x54
	.zero		2


	//----- nvinfo : EIATTR_SYSCALL_OFFSETS
	.align		4
        /*08bc*/ 	.byte	0x04, 0x46
        /*08be*/ 	.short	(.L_243 - .L_242)


	//   ....[0]....
.L_242:
        /*08c0*/ 	.word	0x00001e10


	//   ....[1]....
        /*08c4*/ 	.word	0x00012320


	//   ....[2]....
        /*08c8*/ 	.word	0x00012470


	//   ....[3]....
        /*08cc*/ 	.word	0x00012560


	//   ....[4]....
        /*08d0*/ 	.word	0x00012ee0


	//----- nvinfo : EIATTR_MBARRIER_INSTR_OFFSETS
	.align		4
.L_243:
        /*08d4*/ 	.byte	0x04, 0x39
        /*08d6*/ 	.short	(.L_245 - .L_244)


	//   ....[0]....
.L_244:
        /*08d8*/ 	.word	0x00000270
        /*08dc*/ 	.word	0x000000ff
        /*08e0*/ 	.word	0x00030800
        /*08e4*/ 	.short	0x0100
        /*08e6*/ 	.byte	0x08
	.zero		1


	//   ....[1]....
        /*08e8*/ 	.word	0x00000280
        /*08ec*/ 	.word	0x000000ff
        /*08f0*/ 	.word	0x00030820
        /*08f4*/ 	.short	0x0100
        /*08f6*/ 	.byte	0x08
	.zero		1


	//   ....[2]....
        /*08f8*/ 	.word	0x00000370
        /*08fc*/ 	.word	0x000000ff
        /*0900*/ 	.word	0x00030830
        /*0904*/ 	.short	0x0100
        /*0906*/ 	.byte	0x08
	.zero		1


	//   ....[3]....
        /*0908*/ 	.word	0x00000380
        /*090c*/ 	.word	0x000000ff
        /*0910*/ 	.word	0x00030840
        /*0914*/ 	.short	0x0100
        /*0916*/ 	.byte	0x08
	.zero		1


	//   ....[4]....
        /*0918*/ 	.word	0x00000390
        /*091c*/ 	.word	0x000000ff
        /*0920*/ 	.word	0x00030838
        /*0924*/ 	.short	0x0100
        /*0926*/ 	.byte	0x08
	.zero		1


	//   ....[5]....
        /*0928*/ 	.word	0x000003a0
        /*092c*/ 	.word	0x000000ff
        /*0930*/ 	.word	0x00030848
        /*0934*/ 	.short	0x0100
        /*0936*/ 	.byte	0x08
	.zero		1


	//   ....[6]....
        /*0938*/ 	.word	0x000004d0
        /*093c*/ 	.word	0x000000ff
        /*0940*/ 	.word	0x00030850
        /*0944*/ 	.short	0x0100
        /*0946*/ 	.byte	0x08
	.zero		1


	//   ....[7]....
        /*0948*/ 	.word	0x000004e0
        /*094c*/ 	.word	0x000000ff
        /*0950*/ 	.word	0x00030860
        /*0954*/ 	.short	0x0100
        /*0956*/ 	.byte	0x08
	.zero		1


	//   ....[8]....
        /*0958*/ 	.word	0x000004f0
        /*095c*/ 	.word	0x000000ff
        /*0960*/ 	.word	0x00030858
        /*0964*/ 	.short	0x0100
        /*0966*/ 	.byte	0x08
	.zero		1


	//   ....[9]....
        /*0968*/ 	.word	0x00000500
        /*096c*/ 	.word	0x000000ff
        /*0970*/ 	.word	0x00030868
        /*0974*/ 	.short	0x0100
        /*0976*/ 	.byte	0x08
	.zero		1


	//   ....[10]....
        /*0978*/ 	.word	0x000005f0
        /*097c*/ 	.word	0x000000ff
        /*0980*/ 	.word	0x00030870
        /*0984*/ 	.short	0x0100
        /*0986*/ 	.byte	0x06
	.zero		1


	//   ....[11]....
        /*0988*/ 	.word	0x00000600
        /*098c*/ 	.word	0x000000ff
        /*0990*/ 	.word	0x00030880
        /*0994*/ 	.short	0x0100
        /*0996*/ 	.byte	0x06
	.zero		1


	//   ....[12]....
        /*0998*/ 	.word	0x00000610
        /*099c*/ 	.word	0x000000ff
        /*09a0*/ 	.word	0x00030878
        /*09a4*/ 	.short	0x0100
        /*09a6*/ 	.byte	0x06
	.zero		1


	//   ....[13]....
        /*09a8*/ 	.word	0x00000620
        /*09ac*/ 	.word	0x000000ff
        /*09b0*/ 	.word	0x00030888
        /*09b4*/ 	.short	0x0100
        /*09b6*/ 	.byte	0x06
	.zero		1


	//   ....[14]....
        /*09b8*/ 	.word	0x00000750
        /*09bc*/ 	.word	0x000000ff
        /*09c0*/ 	.word	0x00030890
        /*09c4*/ 	.short	0x0100
        /*09c6*/ 	.byte	0x08
	.zero		1


	//   ....[15]....
        /*09c8*/ 	.word	0x00000760
        /*09cc*/ 	.word	0x000000ff
        /*09d0*/ 	.word	0x000308a0
        /*09d4*/ 	.short	0x0100
        /*09d6*/ 	.byte	0x08
	.zero		1


	//   ....[16]....
        /*09d8*/ 	.word	0x00000770
        /*09dc*/ 	.word	0x000000ff
        /*09e0*/ 	.word	0x00030898
        /*09e4*/ 	.short	0x0100
        /*09e6*/ 	.byte	0x08
	.zero		1


	//   ....[17]....
        /*09e8*/ 	.word	0x00000780
        /*09ec*/ 	.word	0x000000ff
        /*09f0*/ 	.word	0x000308a8
        /*09f4*/ 	.short	0x0100
        /*09f6*/ 	.byte	0x08
	.zero		1


	//   ....[18]....
        /*09f8*/ 	.word	0x000008b0
        /*09fc*/ 	.word	0x000000ff
        /*0a00*/ 	.word	0x000308b0
        /*0a04*/ 	.short	0x0100
        /*0a06*/ 	.byte	0x08
	.zero		1


	//   ....[19]....
        /*0a08*/ 	.word	0x000008c0
        /*0a0c*/ 	.word	0x000000ff
        /*0a10*/ 	.word	0x000308c0
        /*0a14*/ 	.short	0x0100
        /*0a16*/ 	.byte	0x08
	.zero		1


	//   ....[20]....
        /*0a18*/ 	.word	0x000008d0
        /*0a1c*/ 	.word	0x000000ff
        /*0a20*/ 	.word	0x000308b8
        /*0a24*/ 	.short	0x0100
        /*0a26*/ 	.byte	0x08
	.zero		1


	//   ....[21]....
        /*0a28*/ 	.word	0x000008e0
        /*0a2c*/ 	.word	0x000000ff
        /*0a30*/ 	.word	0x000308c8
        /*0a34*/ 	.short	0x0100
        /*0a36*/ 	.byte	0x08
	.zero		1


	//   ....[22]....
        /*0a38*/ 	.word	0x00001eb0
        /*0a3c*/ 	.word	0x000000ff
        /*0a40*/ 	.word	0x00030800
        /*0a44*/ 	.short	0x010a
        /*0a46*/ 	.byte	0x26
	.zero		1


	//   ....[23]....
        /*0a48*/ 	.word	0x00001f30
        /*0a4c*/ 	.word	0x00000005
        /*0a50*/ 	.word	0x00030830
        /*0a54*/ 	.short	0x010a
        /*0a56*/ 	.byte	0x3f
	.zero		1


	//   ....[24]....
        /*0a58*/ 	.word	0x00001f90
        /*0a5c*/ 	.word	0x00000005
        /*0a60*/ 	.word	0x00030830
        /*0a64*/ 	.short	0x010a
        /*0a66*/ 	.byte	0x3f
	.zero		1


	//   ....[25]....
        /*0a68*/ 	.word	0x000029d0
        /*0a6c*/ 	.word	0x00000000
        /*0a70*/ 	.word	0x00000000
        /*0a74*/ 	.short	0x0101
        /*0a76*/ 	.byte	0x3f
	.zero		1


	//   ....[26]....
        /*0a78*/ 	.word	0x00004b40
        /*0a7c*/ 	.word	0x000000ff
        /*0a80*/ 	.word	0x00030830
        /*0a84*/ 	.short	0x010a
        /*0a86*/ 	.byte	0x07
	.zero		1


	//   ....[27]....
        /*0a88*/ 	.word	0x00004b80
        /*0a8c*/ 	.word	0x000000ff
        /*0a90*/ 	.word	0x00030830
        /*0a94*/ 	.short	0x010a
        /*0a96*/ 	.byte	0x07
	.zero		1


	//   ....[28]....
        /*0a98*/ 	.word	0x00005a10
        /*0a9c*/ 	.word	0x000000ff
        /*0aa0*/ 	.word	0x00030850
        /*0aa4*/ 	.short	0x010a
        /*0aa6*/ 	.byte	0x0e
	.zero		1


	//   ....[29]....
        /*0aa8*/ 	.word	0x00005a50
        /*0aac*/ 	.word	0x000000ff
        /*0ab0*/ 	.word	0x00030850
        /*0ab4*/ 	.short	0x010a
        /*0ab6*/ 	.byte	0x0e
	.zero		1


	//   ....[30]....
        /*0ab8*/ 	.word	0x00006090
        /*0abc*/ 	.word	0x00000098
        /*0ac0*/ 	.word	0x00000000
        /*0ac4*/ 	.short	0x0101
        /*0ac6*/ 	.byte	0x3f
	.zero		1


	//   ....[31]....
        /*0ac8*/ 	.word	0x000071d0
        /*0acc*/ 	.word	0x00000015
        /*0ad0*/ 	.word	0x00000000
        /*0ad4*/ 	.short	0x0101
        /*0ad6*/ 	.byte	0x3f
	.zero		1


	//   ....[32]....
        /*0ad8*/ 	.word	0x000079f0
        /*0adc*/ 	.word	0x000000ff
        /*0ae0*/ 	.word	0x00030830
        /*0ae4*/ 	.short	0x010a
        /*0ae6*/ 	.byte	0x06
	.zero		1


	//   ....[33]....
        /*0ae8*/ 	.word	0x00007a30
        /*0aec*/ 	.word	0x000000ff
        /*0af0*/ 	.word	0x00030830
        /*0af4*/ 	.short	0x010a
        /*0af6*/ 	.byte	0x06
	.zero		1


	//   ....[34]....
        /*0af8*/ 	.word	0x000088c0
        /*0afc*/ 	.word	0x000000ff
        /*0b00*/ 	.word	0x00030850
        /*0b04*/ 	.short	0x010a
        /*0b06*/ 	.byte	0x0e
	.zero		1


	//   ....[35]....
        /*0b08*/ 	.word	0x00008900
        /*0b0c*/ 	.word	0x000000ff
        /*0b10*/ 	.word	0x00030850
        /*0b14*/ 	.short	0x010a
        /*0b16*/ 	.byte	0x0e
	.zero		1


	//   ....[36]....
        /*0b18*/ 	.word	0x00009540
        /*0b1c*/ 	.word	0x00000099
        /*0b20*/ 	.word	0x00000000
        /*0b24*/ 	.short	0x0101
        /*0b26*/ 	.byte	0x3f
	.zero		1


	//   ....[37]....
        /*0b28*/ 	.word	0x000095e0
        /*0b2c*/ 	.word	0x00000010
        /*0b30*/ 	.word	0x00000000
        /*0b34*/ 	.short	0x0101
        /*0b36*/ 	.byte	0x3f
	.zero		1


	//   ....[38]....
        /*0b38*/ 	.word	0x00009b20
        /*0b3c*/ 	.word	0x000000ff
        /*0b40*/ 	.word	0x00030830
        /*0b44*/ 	.short	0x010a
        /*0b46*/ 	.byte	0x06
	.zero		1


	//   ....[39]....
        /*0b48*/ 	.word	0x00009b60
        /*0b4c*/ 	.word	0x000000ff
        /*0b50*/ 	.word	0x00030830
        /*0b54*/ 	.short	0x010a
        /*0b56*/ 	.byte	0x06
	.zero		1


	//   ....[40]....
        /*0b58*/ 	.word	0x0000a9f0
        /*0b5c*/ 	.word	0x000000ff
        /*0b60*/ 	.word	0x00030850
        /*0b64*/ 	.short	0x010a
        /*0b66*/ 	.byte	0x0a
	.zero		1


	//   ....[41]....
        /*0b68*/ 	.word	0x0000aa30
        /*0b6c*/ 	.word	0x000000ff
        /*0b70*/ 	.word	0x00030850
        /*0b74*/ 	.short	0x010a
        /*0b76*/ 	.byte	0x0a
	.zero		1


	//   ....[42]....
        /*0b78*/ 	.word	0x0000b070
        /*0b7c*/ 	.word	0x00000002
        /*0b80*/ 	.word	0x00000000
        /*0b84*/ 	.short	0x0101
        /*0b86*/ 	.byte	0x3f
	.zero		1


	//   ....[43]....
        /*0b88*/ 	.word	0x0000c210
        /*0b8c*/ 	.word	0x0000009b
        /*0b90*/ 	.word	0x00000000
        /*0b94*/ 	.short	0x0101
        /*0b96*/ 	.byte	0x3f
	.zero		1


	//   ....[44]....
        /*0b98*/ 	.word	0x0000ce20
        /*0b9c*/ 	.word	0x000000ff
        /*0ba0*/ 	.word	0x00030850
        /*0ba4*/ 	.short	0x010a
        /*0ba6*/ 	.byte	0x05
	.zero		1


	//   ....[45]....
        /*0ba8*/ 	.word	0x0000ce60
        /*0bac*/ 	.word	0x000000ff
        /*0bb0*/ 	.word	0x00030850
        /*0bb4*/ 	.short	0x010a
        /*0bb6*/ 	.byte	0x05
	.zero		1


	//   ....[46]....
        /*0bb8*/ 	.word	0x0000d2c0
        /*0bbc*/ 	.word	0x00000009
        /*0bc0*/ 	.word	0x00000000
        /*0bc4*/ 	.short	0x0101
        /*0bc6*/ 	.byte	0x3f
	.zero		1


	//   ....[47]....
        /*0bc8*/ 	.word	0x0000f5b0
        /*0bcc*/ 	.word	0x000000a8
        /*0bd0*/ 	.word	0x00000000
        /*0bd4*/ 	.short	0x0101
        /*0bd6*/ 	.byte	0x3f
	.zero		1


	//   ....[48]....
        /*0bd8*/ 	.word	0x00012990
        /*0bdc*/ 	.word	0x00000000
        /*0be0*/ 	.word	0x00030840
        /*0be4*/ 	.short	0x010a
        /*0be6*/ 	.byte	0x3f
	.zero		1


	//   ....[49]....
        /*0be8*/ 	.word	0x00013ab0
        /*0bec*/ 	.word	0x00000008
        /*0bf0*/ 	.word	0x00030800
        /*0bf4*/ 	.short	0x0107
        /*0bf6*/ 	.byte	0x3f
	.zero		1


	//   ....[50]....
        /*0bf8*/ 	.word	0x00013bc0
        /*0bfc*/ 	.word	0x00000002
        /*0c00*/ 	.word	0x00030800
        /*0c04*/ 	.short	0x0101
        /*0c06*/ 	.byte	0x3f
	.zero		1


	//   ....[51]....
        /*0c08*/ 	.word	0x00013be0
        /*0c0c*/ 	.word	0x00000002
        /*0c10*/ 	.word	0x00030820
        /*0c14*/ 	.short	0x010a
        /*0c16*/ 	.byte	0x3f
	.zero		1


	//   ....[52]....
        /*0c18*/ 	.word	0x00013f70
        /*0c1c*/ 	.word	0x00000003
        /*0c20*/ 	.word	0x00030840
        /*0c24*/ 	.short	0x010a
        /*0c26*/ 	.byte	0x3f
	.zero		1


	//   ....[53]....
        /*0c28*/ 	.word	0x00014530
        /*0c2c*/ 	.word	0x00000003
        /*0c30*/ 	.word	0x00000060
        /*0c34*/ 	.short	0x010a
        /*0c36*/ 	.byte	0x3f
	.zero		1


	//   ....[54]....
        /*0c38*/ 	.word	0x00014e20
        /*0c3c*/ 	.word	0x00000003
        /*0c40*/ 	.word	0x00030840
        /*0c44*/ 	.short	0x010a
        /*0c46*/ 	.byte	0x3f
	.zero		1


	//   ....[55]....
        /*0c48*/ 	.word	0x000153e0
        /*0c4c*/ 	.word	0x00000002
        /*0c50*/ 	.word	0x00000060
        /*0c54*/ 	.short	0x010a
        /*0c56*/ 	.byte	0x3f
	.zero		1


	//   ....[56]....
        /*0c58*/ 	.word	0x00015be0
        /*0c5c*/ 	.word	0x00000002
        /*0c60*/ 	.word	0x00030840
        /*0c64*/ 	.short	0x010a
        /*0c66*/ 	.byte	0x3f
	.zero		1


	//   ....[57]....
        /*0c68*/ 	.word	0x000161a0
        /*0c6c*/ 	.word	0x00000002
        /*0c70*/ 	.word	0x00000060
        /*0c74*/ 	.short	0x010a
        /*0c76*/ 	.byte	0x3f
	.zero		1


	//   ....[58]....
        /*0c78*/ 	.word	0x00016930
        /*0c7c*/ 	.word	0x00000000
        /*0c80*/ 	.word	0x00030860
        /*0c84*/ 	.short	0x010a
        /*0c86*/ 	.byte	0x3f
	.zero		1


	//   ....[59]....
        /*0c88*/ 	.word	0x00017c40
        /*0c8c*/ 	.word	0x00000000
        /*0c90*/ 	.word	0x00030820
        /*0c94*/ 	.short	0x010a
        /*0c96*/ 	.byte	0x3f
	.zero		1


	//   ....[60]....
        /*0c98*/ 	.word	0x00017e20
        /*0c9c*/ 	.word	0x00000006
        /*0ca0*/ 	.word	0x00000000
        /*0ca4*/ 	.short	0x010a
        /*0ca6*/ 	.byte	0x3f
	.zero		1


	//   ....[61]....
        /*0ca8*/ 	.word	0x00017e90
        /*0cac*/ 	.word	0x00000007
        /*0cb0*/ 	.word	0x00000000
        /*0cb4*/ 	.short	0x010a
        /*0cb6*/ 	.byte	0x3f
	.zero		1


	//   ....[62]....
        /*0cb8*/ 	.word	0x00017f00
        /*0cbc*/ 	.word	0x00000004
        /*0cc0*/ 	.word	0x00000000
        /*0cc4*/ 	.short	0x010a
        /*0cc6*/ 	.byte	0x3f
	.zero		1


	//   ....[63]....
        /*0cc8*/ 	.word	0x00017f30
        /*0ccc*/ 	.word	0x00000003
        /*0cd0*/ 	.word	0x00000000
        /*0cd4*/ 	.short	0x010a
        /*0cd6*/ 	.byte	0x3f
	.zero		1


	//   ....[64]....
        /*0cd8*/ 	.word	0x00017fa0
        /*0cdc*/ 	.word	0x00000003
        /*0ce0*/ 	.word	0x00030800
        /*0ce4*/ 	.short	0x010a
        /*0ce6*/ 	.byte	0x3f
	.zero		1


	//   ....[65]....
        /*0ce8*/ 	.word	0x00017ff0
        /*0cec*/ 	.word	0x00000005
        /*0cf0*/ 	.word	0x00030830
        /*0cf4*/ 	.short	0x010a
        /*0cf6*/ 	.byte	0x3f
	.zero		1


	//   ....[66]....
        /*0cf8*/ 	.word	0x00018050
        /*0cfc*/ 	.word	0x00000098
        /*0d00*/ 	.word	0x00030830
        /*0d04*/ 	.short	0x010a
        /*0d06*/ 	.byte	0x3f
	.zero		1


	//   ....[67]....
        /*0d08*/ 	.word	0x000180b0
        /*0d0c*/ 	.word	0x00000015
        /*0d10*/ 	.word	0x00030850
        /*0d14*/ 	.short	0x010a
        /*0d16*/ 	.byte	0x3f
	.zero		1


	//   ....[68]....
        /*0d18*/ 	.word	0x00018110
        /*0d1c*/ 	.word	0x00000004
        /*0d20*/ 	.word	0x00030830
        /*0d24*/ 	.short	0x010a
        /*0d26*/ 	.byte	0x3f
	.zero		1


	//   ....[69]....
        /*0d28*/ 	.word	0x00018170
        /*0d2c*/ 	.word	0x00000003
        /*0d30*/ 	.word	0x00030850
        /*0d34*/ 	.short	0x010a
        /*0d36*/ 	.byte	0x3f
	.zero		1


	//   ....[70]....
        /*0d38*/ 	.word	0x000181d0
        /*0d3c*/ 	.word	0x00000004
        /*0d40*/ 	.word	0x00030830
        /*0d44*/ 	.short	0x010a
        /*0d46*/ 	.byte	0x3f
	.zero		1


	//   ....[71]....
        /*0d48*/ 	.word	0x00018230
        /*0d4c*/ 	.word	0x00000003
        /*0d50*/ 	.word	0x00030850
        /*0d54*/ 	.short	0x010a
        /*0d56*/ 	.byte	0x3f
	.zero		1


	//   ....[72]....
        /*0d58*/ 	.word	0x00018290
        /*0d5c*/ 	.word	0x00000007
        /*0d60*/ 	.word	0x00030850
        /*0d64*/ 	.short	0x010a
        /*0d66*/ 	.byte	0x3f
	.zero		1


	//   ....[73]....
        /*0d68*/ 	.word	0x00018430
        /*0d6c*/ 	.word	0x00000000
        /*0d70*/ 	.word	0x00030840
        /*0d74*/ 	.short	0x010a
        /*0d76*/ 	.byte	0x3f
	.zero		1


	//   ....[74]....
        /*0d78*/ 	.word	0x00019110
        /*0d7c*/ 	.word	0x00000002
        /*0d80*/ 	.word	0x00030820
        /*0d84*/ 	.short	0x010a
        /*0d86*/ 	.byte	0x3f
	.zero		1


	//   ....[75]....
        /*0d88*/ 	.word	0x00019160
        /*0d8c*/ 	.word	0x00000003
        /*0d90*/ 	.word	0x00030840
        /*0d94*/ 	.short	0x010a
        /*0d96*/ 	.byte	0x3f
	.zero		1


	//   ....[76]....
        /*0d98*/ 	.word	0x000191b0
        /*0d9c*/ 	.word	0x00000003
        /*0da0*/ 	.word	0x00000060
        /*0da4*/ 	.short	0x010a
        /*0da6*/ 	.byte	0x3f
	.zero		1


	//   ....[77]....
        /*0da8*/ 	.word	0x00019200
        /*0dac*/ 	.word	0x00000003
        /*0db0*/ 	.word	0x00030840
        /*0db4*/ 	.short	0x010a
        /*0db6*/ 	.byte	0x3f
	.zero		1


	//   ....[78]....
        /*0db8*/ 	.word	0x00019250
        /*0dbc*/ 	.word	0x00000002
        /*0dc0*/ 	.word	0x00000060
        /*0dc4*/ 	.short	0x010a
        /*0dc6*/ 	.byte	0x3f
	.zero		1


	//   ....[79]....
        /*0dc8*/ 	.word	0x000192a0
        /*0dcc*/ 	.word	0x00000002
        /*0dd0*/ 	.word	0x00030840
        /*0dd4*/ 	.short	0x010a
        /*0dd6*/ 	.byte	0x3f
	.zero		1


	//   ....[80]....
        /*0dd8*/ 	.word	0x000192f0
        /*0ddc*/ 	.word	0x00000002
        /*0de0*/ 	.word	0x00000060
        /*0de4*/ 	.short	0x010a
        /*0de6*/ 	.byte	0x3f
	.zero		1


	//   ....[81]....
        /*0de8*/ 	.word	0x00019340
        /*0dec*/ 	.word	0x00000000
        /*0df0*/ 	.word	0x00030860
        /*0df4*/ 	.short	0x010a
        /*0df6*/ 	.byte	0x3f
	.zero		1


	//   ....[82]....
        /*0df8*/ 	.word	0x00019da0
        /*0dfc*/ 	.word	0x00000000
        /*0e00*/ 	.word	0x00030820
        /*0e04*/ 	.short	0x010a
        /*0e06*/ 	.byte	0x3f
	.zero		1


	//   ....[83]....
        /*0e08*/ 	.word	0x00019f40
        /*0e0c*/ 	.word	0x00000006
        /*0e10*/ 	.word	0x00000000
        /*0e14*/ 	.short	0x010a
        /*0e16*/ 	.byte	0x3f
	.zero		1


	//   ....[84]....
        /*0e18*/ 	.word	0x00019f90
        /*0e1c*/ 	.word	0x00000007
        /*0e20*/ 	.word	0x00000000
        /*0e24*/ 	.short	0x010a
        /*0e26*/ 	.byte	0x3f
	.zero		1


	//   ....[85]....
        /*0e28*/ 	.word	0x00019fe0
        /*0e2c*/ 	.word	0x00000004
        /*0e30*/ 	.word	0x00000000
        /*0e34*/ 	.short	0x010a
        /*0e36*/ 	.byte	0x3f
	.zero		1


	//----- nvinfo : EIATTR_NUM_MBARRIERS
	.align		4
.L_245:
        /*0e38*/ 	.byte	0x03, 0x38
        /*0e3a*/ 	.short	0x0016


	//----- nvinfo : EIATTR_EXIT_INSTR_OFFSETS
	.align		4
        /*0e3c*/ 	.byte	0x04, 0x1c
        /*0e3e*/ 	.short	(.L_247 - .L_246)


	//   ....[0]....
.L_246:
        /*0e40*/ 	.word	0x00000a50


	//   ....[1]....
        /*0e44*/ 	.word	0x00010a30


	//   ....[2]....
        /*0e48*/ 	.word	0x00017f80


	//----- nvinfo : EIATTR_MAX_THREADS
	.align		4
.L_247:
        /*0e4c*/ 	.byte	0x04, 0x05
        /*0e4e*/ 	.short	(.L_249 - .L_248)
.L_248:
        /*0e50*/ 	.word	0x00000180
        /*0e54*/ 	.word	0x00000001
        /*0e58*/ 	.word	0x00000001


	//----- nvinfo : EIATTR_CRS_STACK_SIZE
	.align		4
.L_249:
        /*0e5c*/ 	.byte	0x04, 0x1e
        /*0e5e*/ 	.short	(.L_251 - .L_250)
.L_250:
        /*0e60*/ 	.word	0x00000000


	//----- nvinfo : EIATTR_CBANK_PARAM_SIZE
	.align		4
.L_251:
        /*0e64*/ 	.byte	0x03, 0x19
        /*0e66*/ 	.short	0x0af0


	//----- nvinfo : EIATTR_PARAM_CBANK
	.align		4
        /*0e68*/ 	.byte	0x04, 0x0a
        /*0e6a*/ 	.short	(.L_253 - .L_252)
	.align		4
.L_252:
        /*0e6c*/ 	.word	index@(.nv.constant0._ZN7cutlass13device_kernelIN5flash11enable_sm90INS1_16FlashAttnFwdSm90INS1_25CollectiveMainloopFwdSm90ILi2EN4cute5tupleIJNS5_1CILi1EEES8_S8_EEENS6_IJNS7_ILi128EEENS7_ILi64EEENS7_ILi256EEEEEELi256ENS_6half_tEfNS_4arch4Sm90ELb0ELb1ELb1ELb1ELb0ELb0ELb0ELb1ELb1ELb1ELb0ELb0EEENS1_21CollectiveEpilogueFwdINS6_IJSA_SC_SB_EEES9_SE_SG_Li256ELb1ELb1ELb0ELb0EEENS1_36VarlenDynamicPersistentTileSchedulerILi128ELi64ELi256ELi128ELb0ELb1ELb1ELb1ELb0ELb1EEEEEEEEEvNT_6ParamsE)
        /*0e70*/ 	.short	0x0210
        /*0e72*/ 	.short	0x0af0


	//----- nvinfo : EIATTR_SW_WAR
	.align		4
.L_253:
        /*0e74*/ 	.byte	0x04, 0x36
        /*0e76*/ 	.short	(.L_255 - .L_254)
.L_254:
        /*0e78*/ 	.word	0x00000008
.L_255:


//--------------------- .nv.info._ZN7cutlass13device_kernelIN5flash11enable_sm90INS1_16FlashAttnFwdSm90INS1_25CollectiveMainloopFwdSm90ILi2EN4cute5tupleIJNS5_1CILi1EEES8_S8_EEENS6_IJNS7_ILi128EEENS7_ILi64EEENS7_ILi256EEEEEELi256ENS_6half_tEfNS_4arch4Sm90ELb0ELb1ELb1ELb1ELb0ELb1ELb0ELb1ELb1ELb1ELb0ELb0EEENS1_21CollectiveEpilogueFwdINS6_IJSA_SC_SB_EEES9_SE_SG_Li256ELb1ELb1ELb0ELb0EEENS1_36VarlenDynamicPersistentTileSchedulerILi128ELi64ELi256ELi128ELb0ELb1ELb1ELb1ELb0ELb1EEEEEEEEEvNT_6ParamsE --------------------------
	.section	.nv.info._ZN7cutlass13device_kernelIN5flash11enable_sm90INS1_16FlashAttnFwdSm90INS1_25CollectiveMainloopFwdSm90ILi2EN4cute5tupleIJNS5_1CILi1EEES8_S8_EEENS6_IJNS7_ILi128EEENS7_ILi64EEENS7_ILi256EEEEEELi256ENS_6half_tEfNS_4arch4Sm90ELb0ELb1ELb1ELb1ELb0ELb1ELb0ELb1ELb1ELb1ELb0ELb0EEENS1_21CollectiveEpilogueFwdINS6_IJSA_SC_SB_EEES9_SE_SG_Li256ELb1ELb1ELb0ELb0EEENS1_36VarlenDynamicPersistentTileSchedulerILi128ELi64ELi256ELi128ELb0ELb1ELb1ELb1ELb0ELb1EEEEEEEEEvNT_6ParamsE,"",@"SHT_CUDA_INFO"
	.sectionflags	@""
	.align	4


	//----- nvinfo : EIATTR_CUDA_API_VERSION
	.align		4
        /*0000*/ 	.byte	0x04, 0x37
        /*0002*/ 	.short	(.L_257 - .L_256)
.L_256:
        /*0004*/ 	.word	0x00000082


	//----- nvinfo : EIATTR_KPARAM_INFO
	.align		4
.L_257:
        /*0008*/ 	.byte	0x04, 0x17
        /*000a*/ 	.short	(.L_259 - .L_258)
.L_258:
        /*000c*/ 	.word	0x00000000
        /*0010*/ 	.short	0x0000
        /*0012*/ 	.short	0x0070
        /*0014*/ 	.byte	0x00, 0xf0, 0x01, 0x2a


	//----- nvinfo : EIATTR_SPARSE_MMA_MASK
	.align		4
.L_259:
        /*0018*/ 	.byte	0x03, 0x50
        /*001a*/ 	.short	0x0000


	//----- nvinfo : EIATTR_MAXREG_COUNT
	.align		4
        /*001c*/ 	.byte	0x03, 0x1b
        /*001e*/ 	.short	0x00a8


	//----- nvinfo : EIATTR_NUM_BARRIERS
	.align		4
        /*0020*/ 	.byte	0x02, 0x4c
        /*0022*/ 	.byte	0x10
	.zero		1


	//----- nvinfo : EIATTR_EXTERNS
	.align		4
        /*0024*/ 	.byte	0x04, 0x0f
        /*0026*/ 	.short	(.L_261 - .L_260)


	//   ....[0]....
	.align		4
.L_260:
        /*0028*/ 	.word	index@(__assertfail)


	//----- nvinfo : EIATTR_ANNOTATIONS
	.align		4
.L_261:
        /*002c*/ 	.byte	0x04, 0x55
        /*002e*/ 	.short	(.L_263 - .L_262)


	//   ....[0]....
.L_262:
        /* <DEDUP_REMOVED lines=155> */


	//----- nvinfo : EIATTR_MERCURY_ISA_VERSION
	.align		4
.L_263:
        /*09c8*/ 	.byte	0x03, 0x5f
        /*09ca*/ 	.short	0x0101


	//----- nvinfo : EIATTR_UNUSED_LOAD_BYTE_OFFSET
	.align		4
        /*09cc*/ 	.byte	0x04, 0x44
        /*09ce*/ 	.short	(.L_265 - .L_264)


	//   ....[0]....
.L_264:
        /*09d0*/ 	.word	0x00000a80
        /*09d4*/ 	.word	0x0000fff0


	//   ....[1]....
        /*09d8*/ 	.word	0x0001f020
        /*09dc*/ 	.word	0x0000fff0


	//----- nvinfo : EIATTR_INT_WARP_WIDE_INSTR_OFFSETS
	.align		4
.L_265:
        /*09e0*/ 	.byte	0x04, 0x31
        /*09e2*/ 	.short	(.L_267 - .L_266)


	//   ....[0]....
.L_266:
        /*09e4*/ 	.word	0x00000180


	//   ....[1]....
        /*09e8*/ 	.word	0x000001c0


	//   ....[2]....
        /*09ec*/ 	.word	0x00000280


	//   ....[3]....
        /*09f0*/ 	.word	0x00025360


	//   ....[4]....
        /*09f4*/ 	.word	0x000253f0


	//   ....[5]....
        /*09f8*/ 	.word	0x00029920


	//   ....[6]....
        /*09fc*/ 	.word	0x00029980


	//----- nvinfo : EIATTR_COOP_GROUP_MASK_REGIDS
	.align		4
.L_267:
        /*0a00*/ 	.byte	0x04, 0x29
        /*0a02*/ 	.short	(.L_269 - .L_268)


	//   ....[0]....
.L_268:
        /*0a04*/ 	.word	0xffffffff


	//   ....[1]....
        /*0a08*/ 	.word	0xffffffff


	//   ....[2]....
        /*0a0c*/ 	.word	0xffffffff


	//   ....[3]....
        /*0a10*/ 	.word	0xffffffff


	//   ....[4]....
        /*0a14*/ 	.word	0xffffffff


	//   ....[5]....
        /*0a18*/ 	.word	0xffffffff


	//   ....[6]....
        /*0a1c*/ 	.word	0xffffffff


	//   ....[7]....
        /*0a20*/ 	.word	0xffffffff


	//   ....[8]....
        /*0a24*/ 	.word	0xffffffff


	//   ....[9]....
        /*0a28*/ 	.word	0xffffffff


	//   ....[10]....
        /*0a2c*/ 	.word	0xffffffff


	//   ....[11]....
        /*0a30*/ 	.word	0xffffffff


	//   ....[12]....
        /*0a34*/ 	.word	0xffffffff


	//   ....[13]....
        /*0a38*/ 	.word	0xffffffff


	//   ....[14]....
        /*0a3c*/ 	.word	0xffffffff


	//   ....[15]....
        /*0a40*/ 	.word	0xffffffff


	//   ....[16]....
        /*0a44*/ 	.word	0xffffffff


	//   ....[17]....
        /*0a48*/ 	.word	0xffffffff


	//   ....[18]....
        /*0a4c*/ 	.word	0xffffffff


	//   ....[19]....
        /*0a50*/ 	.word	0xffffffff


	//   ....[20]....
        /*0a54*/ 	.word	0xffffffff


	//   ....[21]....
        /*0a58*/ 	.word	0xffffffff


	//   ....[22]....
        /*0a5c*/ 	.word	0xffffffff


	//   ....[23]....
        /*0a60*/ 	.word	0xffffffff


	//   ....[24]....
        /*0a64*/ 	.word	0xffffffff


	//   ....[25]....
        /*0a68*/ 	.word	0xffffffff


	//   ....[26]....
        /*0a6c*/ 	.word	0xffffffff


	//   ....[27]....
        /*0a70*/ 	.word	0xffffffff


	//   ....[28]....
        /*0a74*/ 	.word	0xffffffff


	//   ....[29]....
        /*0a78*/ 	.word	0xffffffff


	//   ....[30]....
        /*0a7c*/ 	.word	0xffffffff


	//   ....[31]....
        /*0a80*/ 	.word	0xffffffff


	//   ....[32]....
        /*0a84*/ 	.word	0xffffffff


	//   ....[33]....
        /*0a88*/ 	.word	0xffffffff


	//   ....[34]....
        /*0a8c*/ 	.word	0xffffffff


	//   ....[35]....
        /*0a90*/ 	.word	0xffffffff


	//   ....[36]....
        /*0a94*/ 	.word	0xffffffff


	//   ....[37]....
        /*0a98*/ 	.word	0xffffffff


	//   ....[38]....
        /*0a9c*/ 	.word	0xffffffff


	//   ....[39]....
        /*0aa0*/ 	.word	0xffffffff


	//   ....[40]....
        /*0aa4*/ 	.word	0xffffffff


	//   ....[41]....
        /*0aa8*/ 	.word	0xffffffff


	//   ....[42]....
        /*0aac*/ 	.word	0xffffffff


	//   ....[43]....
        /*0ab0*/ 	.word	0xffffffff


	//   ....[44]....
        /*0ab4*/ 	.word	0xffffffff


	//   ....[45]....
        /*0ab8*/ 	.word	0xffffffff


	//   ....[46]....
        /*0abc*/ 	.word	0xffffffff


	//   ....[47]....
        /*0ac0*/ 	.word	0xffffffff


	//   ....[48]....
        /*0ac4*/ 	.word	0xffffffff


	//   ....[49]....
        /*0ac8*/ 	.word	0xffffffff


	//   ....[50]....
        /*0acc*/ 	.word	0xffffffff


	//   ....[51]....
        /*0ad0*/ 	.word	0xffffffff


	//   ....[52]....
        /*0ad4*/ 	.word	0xffffffff


	//   ....[53]....
        /*0ad8*/ 	.word	0xffffffff


	//   ....[54]....
        /*0adc*/ 	.word	0xffffffff


	//   ....[55]....
        /*0ae0*/ 	.word	0xffffffff


	//   ....[56]....
        /*0ae4*/ 	.word	0xffffffff


	//   ....[57]....
        /*0ae8*/ 	.word	0xffffffff


	//   ....[58]....
        /*0aec*/ 	.word	0xffffffff


	//   ....[59]....
        /*0af0*/ 	.word	0xffffffff


	//   ....[60]....
        /*0af4*/ 	.word	0xffffffff


	//   ....[61]....
        /*0af8*/ 	.word	0xffffffff


	//   ....[62]....
        /*0afc*/ 	.word	0xffffffff


	//   ....[63]....
        /*0b00*/ 	.word	0xffffffff


	//   ....[64]....
        /*0b04*/ 	.word	0xffffffff


	//   ....[65]....
        /*0b08*/ 	.word	0xffffffff


	//   ....[66]....
        /*0b0c*/ 	.word	0xffffffff


	//   ....[67]....
        /*0b10*/ 	.word	0xffffffff


	//   ....[68]....
        /*0b14*/ 	.word	0xffffffff


	//   ....[69]....
        /*0b18*/ 	.word	0xffffffff


	//   ....[70]....
        /*0b1c*/ 	.word	0xffffffff


	//   ....[71]....
        /*0b20*/ 	.word	0xffffffff


	//   ....[72]....
        /*0b24*/ 	.word	0xffffffff


	//   ....[73]....
        /*0b28*/ 	.word	0xffffffff


	//   ....[74]....
        /*0b2c*/ 	.word	0xffffffff


	//   ....[75]....
        /*0b30*/ 	.word	0xffffffff


	//   ....[76]....
        /*0b34*/ 	.word	0xffffffff


	//   ....[77]....
        /*0b38*/ 	.word	0xffffffff


	//   ....[78]....
        /*0b3c*/ 	.word	0xffffffff


	//   ....[79]....
        /*0b40*/ 	.word	0xffffffff


	//   ....[80]....
        /*0b44*/ 	.word	0xffffffff


	//   ....[81]....
        /*0b48*/ 	.word	0xffffffff


	//   ....[82]....
        /*0b4c*/ 	.word	0xffffffff


	//   ....[83]....
        /*0b50*/ 	.word	0xffffffff


	//   ....[84]....
        /*0b54*/ 	.word	0xffffffff


	//   ....[85]....
        /*0b58*/ 	.word	0xffffffff


	//   ....[86]....
        /*0b5c*/ 	.word	0xffffffff


	//   ....[87]....
        /*0b60*/ 	.word	0xffffffff


	//   ....[88]....
        /*0b64*/ 	.word	0xffffffff


	//   ....[89]....
        /*0b68*/ 	.word	0xffffffff


	//   ....[90]....
        /*0b6c*/ 	.word	0xffffffff


	//   ....[91]....
        /*0b70*/ 	.word	0xffffffff


	//   ....[92]....
        /*0b74*/ 	.word	0xffffffff


	//   ....[93]....
        /*0b78*/ 	.word	0xffffffff


	//   ....[94]....
        /*0b7c*/ 	.word	0xffffffff


	//   ....[95]....
        /*0b80*/ 	.word	0xffffffff


	//   ....[96]....
        /*0b84*/ 	.word	0xffffffff


	//   ....[97]....
        /*0b88*/ 	.word	0xffffffff


	//   ....[98]....
        /*0b8c*/ 	.word	0xffffffff


	//   ....[99]....
        /*0b90*/ 	.word	0xffffffff


	//   ....[100]....
        /*0b94*/ 	.word	0xffffffff


	//   ....[101]....
        /*0b98*/ 	.word	0xffffffff


	//   ....[102]....
        /*0b9c*/ 	.word	0xffffffff


	//   ....[103]....
        /*0ba0*/ 	.word	0xffffffff


	//   ....[104]....
        /*0ba4*/ 	.word	0xffffffff


	//   ....[105]....
        /*0ba8*/ 	.word	0xffffffff


	//   ....[106]....
        /*0bac*/ 	.word	0xffffffff


	//   ....[107]....
        /*0bb0*/ 	.word	0xffffffff


	//   ....[108]....
        /*0bb4*/ 	.word	0xffffffff


	//   ....[109]....
        /*0bb8*/ 	.word	0xffffffff


	//   ....[110]....
        /*0bbc*/ 	.word	0xffffffff


	//   ....[111]....
        /*0bc0*/ 	.word	0xffffffff


	//   ....[112]....
        /*0bc4*/ 	.word	0xffffffff


	//   ....[113]....
        /*0bc8*/ 	.word	0xffffffff


	//   ....[114]....
        /*0bcc*/ 	.word	0xffffffff


	//   ....[115]....
        /*0bd0*/ 	.word	0xffffffff


	//   ....[116]....
        /*0bd4*/ 	.word	0xffffffff


	//   ....[117]....
        /*0bd8*/ 	.word	0xffffffff


	//   ....[118]....
        /*0bdc*/ 	.word	0xffffffff


	//   ....[119]....
        /*0be0*/ 	.word	0xffffffff


	//   ....[120]....
        /*0be4*/ 	.word	0xffffffff


	//   ....[121]....
        /*0be8*/ 	.word	0xffffffff


	//   ....[122]....
        /*0bec*/ 	.word	0xffffffff


	//   ....[123]....
        /*0bf0*/ 	.word	0xffffffff


	//   ....[124]....
        /*0bf4*/ 	.word	0xffffffff


	//   ....[125]....
        /*0bf8*/ 	.word	0xffffffff


	//   ....[126]....
        /*0bfc*/ 	.word	0xffffffff


	//   ....[127]....
        /*0c00*/ 	.word	0xffffffff


	//   ....[128]....
        /*0c04*/ 	.word	0xffffffff


	//   ....[129]....
        /*0c08*/ 	.word	0xffffffff


	//   ....[130]....
        /*0c0c*/ 	.word	0xffffffff


	//   ....[131]....
        /*0c10*/ 	.word	0xffffffff


	//   ....[132]....
        /*0c14*/ 	.word	0xffffffff


	//   ....[133]....
        /*0c18*/ 	.word	0xffffffff


	//   ....[134]....
        /*0c1c*/ 	.word	0xffffffff


	//   ....[135]....
        /*0c20*/ 	.word	0xffffffff


	//   ....[136]....
        /*0c24*/ 	.word	0xffffffff


	//   ....[137]....
        /*0c28*/ 	.word	0xffffffff


	//   ....[138]....
        /*0c2c*/ 	.word	0x0500000f


	//   ....[139]....
        /*0c30*/ 	.word	0x0500000f


	//   ....[140]....
        /*0c34*/ 	.word	0x0500000f


	//   ....[141]....
        /*0c38*/ 	.word	0x0500000f


	//   ....[142]....
        /*0c3c*/ 	.word	0x0500000f


	//   ....[143]....
        /*0c40*/ 	.word	0x0500000f


	//   ....[144]....
        /*0c44*/ 	.word	0x0500000f


	//   ....[145]....
        /*0c48*/ 	.word	0x0500000f


	//   ....[146]....
        /*0c4c*/ 	.word	0x0500000f


	//   ....[147]....
        /*0c50*/ 	.word	0x0500000f


	//   ....[148]....
        /*0c54*/ 	.word	0x0500000f


	//   ....[149]....
        /*0c58*/ 	.word	0x0500000f


	//   ....[150]....
        /*0c5c*/ 	.word	0x0500000f


	//   ....[151]....
        /*0c60*/ 	.word	0x0500000f


	//   ....[152]....
        /*0c64*/ 	.word	0x0500000f


	//   ....[153]....
        /*0c68*/ 	.word	0x0500000f


	//   ....[154]....
        /*0c6c*/ 	.word	0x0500000f


	//   ....[155]....
        /*0c70*/ 	.word	0x0500000f


	//   ....[156]....
        /*0c74*/ 	.word	0x0500000f


	//   ....[157]....
        /*0c78*/ 	.word	0x0500000f


	//   ....[158]....
        /*0c7c*/ 	.word	0x0500000f


	//   ....[159]....
        /*0c80*/ 	.word	0x0500000f


	//   ....[160]....
        /*0c84*/ 	.word	0x0500000f


	//   ....[161]....
        /*0c88*/ 	.word	0x0500000f


	//   ....[162]....
        /*0c8c*/ 	.word	0x0500000f


	//   ....[163]....
        /*0c90*/ 	.word	0x0500000f


	//   ....[164]....
        /*0c94*/ 	.word	0x0500000f


	//   ....[165]....
        /*0c98*/ 	.word	0x0500000f


	//   ....[166]....
        /*0c9c*/ 	.word	0x0500000f


	//   ....[167]....
        /*0ca0*/ 	.word	0x0500000f


	//   ....[168]....
        /*0ca4*/ 	.word	0x0500000f


	//   ....[169]....
        /*0ca8*/ 	.word	0x0500000f


	//   ....[170]....
        /*0cac*/ 	.word	0x0500000f


	//   ....[171]....
        /*0cb0*/ 	.word	0x0500000f


	//   ....[172]....
        /*0cb4*/ 	.word	0x0500000f


	//   ....[173]....
        /*0cb8*/ 	.word	0x0500000f


	//   ....[174]....
        /*0cbc*/ 	.word	0x0500000f


	//   ....[175]....
        /*0cc0*/ 	.word	0x0500000f


	//   ....[176]....
        /*0cc4*/ 	.word	0x0500000f


	//   ....[177]....
        /*0cc8*/ 	.word	0x0500000f


	//   ....[178]....
        /*0ccc*/ 	.word	0x0500000f


	//   ....[179]....
        /*0cd0*/ 	.word	0x0500000f


	//   ....[180]....
        /*0cd4*/ 	.word	0x0500000f


	//   ....[181]....
        /*0cd8*/ 	.word	0x0500000f


	//   ....[182]....
        /*0cdc*/ 	.word	0x0500000f


	//   ....[183]....
        /*0ce0*/ 	.word	0x0500000f


	//   ....[184]....
        /*0ce4*/ 	.word	0x0500000f


	//   ....[185]....
        /*0ce8*/ 	.word	0x0500000f


	//   ....[186]....
        /*0cec*/ 	.word	0x0500000f


	//   ....[187]....
        /*0cf0*/ 	.word	0x0500000f


	//   ....[188]....
        /*0cf4*/ 	.word	0x0500000f


	//   ....[189]....
        /*0cf8*/ 	.word	0x0500000f


	//   ....[190]....
        /*0cfc*/ 	.word	0x0500000f


	//   ....[191]....
        /*0d00*/ 	.word	0x0500000f


	//   ....[192]....
        /*0d04*/ 	.word	0x0500000f


	//   ....[193]....
        /*0d08*/ 	.word	0x0500000f


	//   ....[194]....
        /*0d0c*/ 	.word	0x0500000f


	//   ....[195]....
        /*0d10*/ 	.word	0x0500000f


	//   ....[196]....
        /*0d14*/ 	.word	0x0500000f


	//   ....[197]....
        /*0d18*/ 	.word	0x0500000f


	//   ....[198]....
        /*0d1c*/ 	.word	0x0500000f


	//   ....[199]....
        /*0d20*/ 	.word	0x0500000f


	//   ....[200]....
        /*0d24*/ 	.word	0x0500000f


	//   ....[201]....
        /*0d28*/ 	.word	0x0500000f


	//   ....[202]....
        /*0d2c*/ 	.word	0x0500000f


	//   ....[203]....
        /*0d30*/ 	.word	0x0500000f


	//   ....[204]....
        /*0d34*/ 	.word	0x0500000f


	//   ....[205]....
        /*0d38*/ 	.word	0x0500000f


	//----- nvinfo : EIATTR_COOP_GROUP_INSTR_OFFSETS
	.align		4
.L_269:
        /*0d3c*/ 	.byte	0x04, 0x28
        /*0d3e*/ 	.short	(.L_271 - .L_270)


	//   ....[0]....
.L_270:
        /*0d40*/ 	.word	0x00000060


	//   ....[1]....
        /*0d44*/ 	.word	0x00000190


	//   ....[2]....
        /*0d48*/ 	.word	0x00000290


	//   ....[3]....
        /*0d4c*/ 	.word	0x00000400


	//   ....[4]....
        /*0d50*/ 	.word	0x00000560


	//   ....[5]....
        /*0d54*/ 	.word	0x00000680


	//   ....[6]....
        /*0d58*/ 	.word	0x000007e0


	//   ....[7]....
        /*0d5c*/ 	.word	0x00008ca0


	//   ....[8]....
        /*0d60*/ 	.word	0x00009400


	//   ....[9]....
        /*0d64*/ 	.word	0x00009410


	//   ....[10]....
        /*0d68*/ 	.word	0x00009420


	//   ....[11]....
        /*0d6c*/ 	.word	0x00009430


	//   ....[12]....
        /*0d70*/ 	.word	0x00009980


	//   ....[13]....
        /*0d74*/ 	.word	0x00009990


	//   ....[14]....
        /*0d78*/ 	.word	0x000099a0


	//   ....[15]....
        /*0d7c*/ 	.word	0x000099b0


	//   ....[16]....
        /*0d80*/ 	.word	0x00009ec0


	//   ....[17]....
        /*0d84*/ 	.word	0x00009ed0


	//   ....[18]....
        /*0d88*/ 	.word	0x00009ee0


	//   ....[19]....
        /*0d8c*/ 	.word	0x00009ef0


	//   ....[20]....
        /*0d90*/ 	.word	0x0000a420


	//   ....[21]....
        /*0d94*/ 	.word	0x0000a430


	//   ....[22]....
        /*0d98*/ 	.word	0x0000a440


	//   ....[23]....
        /*0d9c*/ 	.word	0x0000a450


	//   ....[24]....
        /*0da0*/ 	.word	0x0000dae0


	//   ....[25]....
        /*0da4*/ 	.word	0x0000daf0


	//   ....[26]....
        /*0da8*/ 	.word	0x0000db00


	//   ....[27]....
        /*0dac*/ 	.word	0x0000db10


	//   ....[28]....
        /*0db0*/ 	.word	0x0000dfc0


	//   ....[29]....
        /*0db4*/ 	.word	0x0000dfd0


	//   ....[30]....
        /*0db8*/ 	.word	0x0000dfe0


	//   ....[31]....
        /*0dbc*/ 	.word	0x0000dff0


	//   ....[32]....
        /*0dc0*/ 	.word	0x0000e420


	//   ....[33]....
        /*0dc4*/ 	.word	0x0000e430


	//   ....[34]....
        /*0dc8*/ 	.word	0x0000e440


	//   ....[35]....
        /*0dcc*/ 	.word	0x0000e450


	//   ....[36]....
        /*0dd0*/ 	.word	0x0000e8a0


	//   ....[37]....
        /*0dd4*/ 	.word	0x0000e8b0


	//   ....[38]....
        /*0dd8*/ 	.word	0x0000e8c0


	//   ....[39]....
        /*0ddc*/ 	.word	0x0000e8d0


	//   ....[40]....
        /*0de0*/ 	.word	0x000131f0


	//   ....[41]....
        /*0de4*/ 	.word	0x00013660


	//   ....[42]....
        /*0de8*/ 	.word	0x00014160


	//   ....[43]....
        /*0dec*/ 	.word	0x00014180


	//   ....[44]....
        /*0df0*/ 	.word	0x000144b0


	//   ....[45]....
        /*0df4*/ 	.word	0x00014530


	//   ....[46]....
        /*0df8*/ 	.word	0x00016940


	//   ....[47]....
        /*0dfc*/ 	.word	0x00016e00


	//   ....[48]....
        /*0e00*/ 	.word	0x00017420


	//   ....[49]....
        /*0e04*/ 	.word	0x00017440


	//   ....[50]....
        /*0e08*/ 	.word	0x00017b30


	//   ....[51]....
        /*0e0c*/ 	.word	0x00017b60


	//   ....[52]....
        /*0e10*/ 	.word	0x00019db0


	//   ....[53]....
        /*0e14*/ 	.word	0x00019e40


	//   ....[54]....
        /*0e18*/ 	.word	0x0001a280


	//   ....[55]....
        /*0e1c*/ 	.word	0x0001a2e0


	//   ....[56]....
        /*0e20*/ 	.word	0x0001c2a0


	//   ....[57]....
        /*0e24*/ 	.word	0x0001c7a0


	//   ....[58]....
        /*0e28*/ 	.word	0x0001cdd0


	//   ....[59]....
        /*0e2c*/ 	.word	0x0001cdf0


	//   ....[60]....
        /*0e30*/ 	.word	0x0001d4f0


	//   ....[61]....
        /*0e34*/ 	.word	0x0001d530


	//   ....[62]....
        /*0e38*/ 	.word	0x0001e450


	//   ....[63]....
        /*0e3c*/ 	.word	0x0001e590


	//   ....[64]....
        /*0e40*/ 	.word	0x0001e610


	//   ....[65]....
        /*0e44*/ 	.word	0x0001e620


	//   ....[66]....
        /*0e48*/ 	.word	0x00020120


	//   ....[67]....
        /*0e4c*/ 	.word	0x00020230


	//   ....[68]....
        /*0e50*/ 	.word	0x00020420


	//   ....[69]....
        /*0e54*/ 	.word	0x00020450


	//   ....[70]....
        /*0e58*/ 	.word	0x00020a00


	//   ....[71]....
        /*0e5c*/ 	.word	0x00020a40


	//   ....[72]....
        /*0e60*/ 	.word	0x00020b90


	//   ....[73]....
        /*0e64*/ 	.word	0x00020bb0


	//   ....[74]....
        /*0e68*/ 	.word	0x00020cf0


	//   ....[75]....
        /*0e6c*/ 	.word	0x00020d10


	//   ....[76]....
        /*0e70*/ 	.word	0x00020e60


	//   ....[77]....
        /*0e74*/ 	.word	0x00020e80


	//   ....[78]....
        /*0e78*/ 	.word	0x000217a0


	//   ....[79]....
        /*0e7c*/ 	.word	0x000217c0


	//   ....[80]....
        /*0e80*/ 	.word	0x00021920


	//   ....[81]....
        /*0e84*/ 	.word	0x00021940


	//   ....[82]....
        /*0e88*/ 	.word	0x00021a80


	//   ....[83]....
        /*0e8c*/ 	.word	0x00021aa0


	//   ....[84]....
        /*0e90*/ 	.word	0x00021bf0


	//   ....[85]....
        /*0e94*/ 	.word	0x00021c10


	//   ....[86]....
        /*0e98*/ 	.word	0x00021de0


	//   ....[87]....
        /*0e9c*/ 	.word	0x00021fb0


	//   ....[88]....
        /*0ea0*/ 	.word	0x00021fe0


	//   ....[89]....
        /*0ea4*/ 	.word	0x00022010


	//   ....[90]....
        /*0ea8*/ 	.word	0x00022040


	//   ....[91]....
        /*0eac*/ 	.word	0x00022070


	//   ....[92]....
        /*0eb0*/ 	.word	0x000220a0


	//   ....[93]....
        /*0eb4*/ 	.word	0x00022210


	//   ....[94]....
        /*0eb8*/ 	.word	0x00022240


	//   ....[95]....
        /*0ebc*/ 	.word	0x00022270


	//   ....[96]....
        /*0ec0*/ 	.word	0x000222a0


	//   ....[97]....
        /*0ec4*/ 	.word	0x000222d0


	//   ....[98]....
        /*0ec8*/ 	.word	0x00022300


	//   ....[99]....
        /*0ecc*/ 	.word	0x000223a0


	//   ....[100]....
        /*0ed0*/ 	.word	0x00022400


	//   ....[101]....
        /*0ed4*/ 	.word	0x00022490


	//   ....[102]....
        /*0ed8*/ 	.word	0x00023580


	//   ....[103]....
        /*0edc*/ 	.word	0x00025920


	//   ....[104]....
        /*0ee0*/ 	.word	0x000265d0


	//   ....[105]....
        /*0ee4*/ 	.word	0x000265f0


	//   ....[106]....
        /*0ee8*/ 	.word	0x000266d0


	//   ....[107]....
        /*0eec*/ 	.word	0x000266e0


	//   ....[108]....
        /*0ef0*/ 	.word	0x00026790


	//   ....[109]....
        /*0ef4*/ 	.word	0x000267a0


	//   ....[110]....
        /*0ef8*/ 	.word	0x00026850


	//   ....[111]....
        /*0efc*/ 	.word	0x00026860


	//   ....[112]....
        /*0f00*/ 	.word	0x00026910


	//   ....[113]....
        /*0f04*/ 	.word	0x00026920


	//   ....[114]....
        /*0f08*/ 	.word	0x000269d0


	//   ....[115]....
        /*0f0c*/ 	.word	0x000269e0


	//   ....[116]....
        /*0f10*/ 	.word	0x00026a90


	//   ....[117]....
        /*0f14*/ 	.word	0x00026aa0


	//   ....[118]....
        /*0f18*/ 	.word	0x00026af0


	//   ....[119]....
        /*0f1c*/ 	.word	0x00026b40


	//   ....[120]....
        /*0f20*/ 	.word	0x0002a200


	//   ....[121]....
        /*0f24*/ 	.word	0x0002a230


	//   ....[122]....
        /*0f28*/ 	.word	0x0002a270


	//   ....[123]....
        /*0f2c*/ 	.word	0x0002a2a0


	//   ....[124]....
        /*0f30*/ 	.word	0x0002a2d0


	//   ....[125]....
        /*0f34*/ 	.word	0x0002a300


	//   ....[126]....
        /*0f38*/ 	.word	0x0002a330


	//   ....[127]....
        /*0f3c*/ 	.word	0x0002a360


	//   ....[128]....
        /*0f40*/ 	.word	0x0002a4e0


	//   ....[129]....
        /*0f44*/ 	.word	0x0002a510


	//   ....[130]....
        /*0f48*/ 	.word	0x0002a540


	//   ....[131]....
        /*0f4c*/ 	.word	0x0002a570


	//   ....[132]....
        /*0f50*/ 	.word	0x0002a5a0


	//   ....[133]....
        /*0f54*/ 	.word	0x0002a5d0


	//   ....[134]....
        /*0f58*/ 	.word	0x0002a690


	//   ....[135]....
        /*0f5c*/ 	.word	0x0002a6b0


	//   ....[136]....
        /*0f60*/ 	.word	0x0002a720


	//   ....[137]....
        /*0f64*/ 	.word	0x0002adf0


	//   ....[138]....
        /*0f68*/ 	.word	0x0002b230


	//   ....[139]....
        /*0f6c*/ 	.word	0x0002b2c0


	//   ....[140]....
        /*0f70*/ 	.word	0x0002b310


	//   ....[141]....
        /*0f74*/ 	.word	0x0002b360


	//   ....[142]....
        /*0f78*/ 	.word	0x0002b3f0


	//   ....[143]....
        /*0f7c*/ 	.word	0x0002b480


	//   ....[144]....
        /*0f80*/ 	.word	0x0002b4d0


	//   ....[145]....
        /*0f84*/ 	.word	0x0002b520


	//   ....[146]....
        /*0f88*/ 	.word	0x0002b5b0


	//   ....[147]....
        /*0f8c*/ 	.word	0x0002b640


	//   ....[148]....
        /*0f90*/ 	.word	0x0002b690


	//   ....[149]....
        /*0f94*/ 	.word	0x0002b6e0


	//   ....[150]....
        /*0f98*/ 	.word	0x0002b770


	//   ....[151]....
        /*0f9c*/ 	.word	0x0002b800


	//   ....[152]....
        /*0fa0*/ 	.word	0x0002b850


	//   ....[153]....
        /*0fa4*/ 	.word	0x0002b8a0


	//   ....[154]....
        /*0fa8*/ 	.word	0x0002b990


	//   ....[155]....
        /*0fac*/ 	.word	0x0002ba20


	//   ....[156]....
        /*0fb0*/ 	.word	0x0002ba70


	//   ....[157]....
        /*0fb4*/ 	.word	0x0002bac0


	//   ....[158]....
        /*0fb8*/ 	.word	0x0002bb50


	//   ....[159]....
        /*0fbc*/ 	.word	0x0002bbe0


	//   ....[160]....
        /*0fc0*/ 	.word	0x0002bc30


	//   ....[161]....
        /*0fc4*/ 	.word	0x0002bc80


	//   ....[162]....
        /*0fc8*/ 	.word	0x0002bd10


	//   ....[163]....
        /*0fcc*/ 	.word	0x0002bda0


	//   ....[164]....
        /*0fd0*/ 	.word	0x0002bdf0


	//   ....[165]....
        /*0fd4*/ 	.word	0x0002be40


	//   ....[166]....
        /*0fd8*/ 	.word	0x0002bed0


	//   ....[167]....
        /*0fdc*/ 	.word	0x0002bf60


	//   ....[168]....
        /*0fe0*/ 	.word	0x0002bfb0


	//   ....[169]....
        /*0fe4*/ 	.word	0x0002c000


	//   ....[170]....
        /*0fe8*/ 	.word	0x0002c3a0


	//   ....[171]....
        /*0fec*/ 	.word	0x0002c690


	//   ....[172]....
        /*0ff0*/ 	.word	0x0002c870


	//   ....[173]....
        /*0ff4*/ 	.word	0x0002c8c0


	//   ....[174]....
        /*0ff8*/ 	.word	0x0002c920


	//   ....[175]....
        /*0ffc*/ 	.word	0x0002ca40


	//   ....[176]....
        /*1000*/ 	.word	0x0002caa0


	//   ....[177]....
        /*1004*/ 	.word	0x0002cbc0


	//   ....[178]....
        /*1008*/ 	.word	0x0002cc20


	//   ....[179]....
        /*100c*/ 	.word	0x0002cd40


	//   ....[180]....
        /*1010*/ 	.word	0x0002cda0


	//   ....[181]....
        /*1014*/ 	.word	0x0002cec0


	//   ....[182]....
        /*1018*/ 	.word	0x0002cf20


	//   ....[183]....
        /*101c*/ 	.word	0x0002d040


	//   ....[184]....
        /*1020*/ 	.word	0x0002d0a0


	//   ....[185]....
        /*1024*/ 	.word	0x0002d180


	//   ....[186]....
        /*1028*/ 	.word	0x0002d250


	//   ....[187]....
        /*102c*/ 	.word	0x0002d2e0


	//   ....[188]....
        /*1030*/ 	.word	0x0002d680


	//   ....[189]....
        /*1034*/ 	.word	0x0002d720


	//   ....[190]....
        /*1038*/ 	.word	0x0002d840


	//   ....[191]....
        /*103c*/ 	.word	0x0002d8c0


	//   ....[192]....
        /*1040*/ 	.word	0x0002d940


	//   ....[193]....
        /*1044*/ 	.word	0x0002d9c0


	//   ....[194]....
        /*1048*/ 	.word	0x0002da40


	//   ....[195]....
        /*104c*/ 	.word	0x0002dad0


	//   ....[196]....
        /*1050*/ 	.word	0x0002db70


	//   ....[197]....
        /*1054*/ 	.word	0x0002dc20


	//   ....[198]....
        /*1058*/ 	.word	0x0002dca0


	//   ....[199]....
        /*105c*/ 	.word	0x0002dd20


	//   ....[200]....
        /*1060*/ 	.word	0x0002dda0


	//   ....[201]....
        /*1064*/ 	.word	0x0002de30


	//   ....[202]....
        /*1068*/ 	.word	0x0002deb0


	//   ....[203]....
        /*106c*/ 	.word	0x0002df50


	//   ....[204]....
        /*1070*/ 	.word	0x0002dfe0


	//   ....[205]....
        /*1074*/ 	.word	0x0002e110


	//----- nvinfo : EIATTR_REG_RECONFIG
	.align		4
.L_271:
        /*1078*/ 	.byte	0x01, 0x54
	.zero		2


	//----- nvinfo : EIATTR_SYSCALL_OFFSETS
	.align		4
        /*107c*/ 	.byte	0x04, 0x46
        /*107e*/ 	.short	(.L_273 - .L_272)


	//   ....[0]....
.L_272:
        /*1080*/ 	.word	0x00001fc0


	//   ....[1]....
        /*1084*/ 	.word	0x00002110


	//   ....[2]....
        /*1088*/ 	.word	0x00008e40


	//   ....[3]....
        /*108c*/ 	.word	0x00009160


	//   ....[4]....
        /*1090*/ 	.word	0x00025560


	//   ....[5]....
        /*1094*/ 	.word	0x000256b0


	//   ....[6]....
        /*1098*/ 	.word	0x000257a0


	//   ....[7]....
        /*109c*/ 	.word	0x00026100


	//----- nvinfo : EIATTR_MBARRIER_INSTR_OFFSETS
	.align		4
.L_273:
        /*10a0*/ 	.byte	0x04, 0x39
        /*10a2*/ 	.short	(.L_275 - .L_274)


	//   ....[0]....
.L_274:
        /*10a4*/ 	.word	0x000002b0
        /*10a8*/ 	.word	0x000000ff
        /*10ac*/ 	.word	0x00030800
        /*10b0*/ 	.short	0x0100
        /*10b2*/ 	.byte	0x08
	.zero		1


	//   ....[1]....
        /*10b4*/ 	.word	0x000002c0
        /*10b8*/ 	.word	0x000000ff
        /*10bc*/ 	.word	0x00030820
        /*10c0*/ 	.short	0x0100
        /*10c2*/ 	.byte	0x08
	.zero		1


	//   ....[2]....
        /*10c4*/ 	.word	0x000003b0
        /*10c8*/ 	.word	0x000000ff
        /*10cc*/ 	.word	0x00030830
        /*10d0*/ 	.short	0x0100
        /*10d2*/ 	.byte	0x08
	.zero		1


	//   ....[3]....
        /*10d4*/ 	.word	0x000003c0
        /*10d8*/ 	.word	0x000000ff
        /*10dc*/ 	.word	0x00030840
        /*10e0*/ 	.short	0x0100
        /*10e2*/ 	.byte	0x08
	.zero		1


	//   ....[4]....
        /*10e4*/ 	.word	0x000003d0
        /*10e8*/ 	.word	0x000000ff
        /*10ec*/ 	.word	0x00030838
        /*10f0*/ 	.short	0x0100
        /*10f2*/ 	.byte	0x08
	.zero		1


	//   ....[5]....
        /*10f4*/ 	.word	0x000003e0
        /*10f8*/ 	.word	0x000000ff
        /*10fc*/ 	.word	0x00030848
        /*1100*/ 	.short	0x0100
        /*1102*/ 	.byte	0x08
	.zero		1


	//   ....[6]....
        /*1104*/ 	.word	0x00000510
        /*1108*/ 	.word	0x000000ff
        /*110c*/ 	.word	0x00030850
        /*1110*/ 	.short	0x0100
        /*1112*/ 	.byte	0x08
	.zero		1


	//   ....[7]....
        /*1114*/ 	.word	0x00000520
        /*1118*/ 	.word	0x000000ff
        /*111c*/ 	.word	0x00030860
        /*1120*/ 	.short	0x0100
        /*1122*/ 	.byte	0x08
	.zero		1


	//   ....[8]....
        /*1124*/ 	.word	0x00000530
        /*1128*/ 	.word	0x000000ff
        /*112c*/ 	.word	0x00030858
        /*1130*/ 	.short	0x0100
        /*1132*/ 	.byte	0x08
	.zero		1


	//   ....[9]....
        /*1134*/ 	.word	0x00000540
        /*1138*/ 	.word	0x000000ff
        /*113c*/ 	.word	0x00030868
        /*1140*/ 	.short	0x0100
        /*1142*/ 	.byte	0x08
	.zero		1


	//   ....[10]....
        /*1144*/ 	.word	0x00000630
        /*1148*/ 	.word	0x000000ff
        /*114c*/ 	.word	0x00030870
        /*1150*/ 	.short	0x0100
        /*1152*/ 	.byte	0x06
	.zero		1


	//   ....[11]....
        /*1154*/ 	.word	0x00000640
        /*1158*/ 	.word	0x000000ff
        /*115c*/ 	.word	0x00030880
        /*1160*/ 	.short	0x0100
        /*1162*/ 	.byte	0x06
	.zero		1


	//   ....[12]....
        /*1164*/ 	.word	0x00000650
        /*1168*/ 	.word	0x000000ff
        /*116c*/ 	.word	0x00030878
        /*1170*/ 	.short	0x0100
        /*1172*/ 	.byte	0x06
	.zero		1


	//   ....[13]....
        /*1174*/ 	.word	0x00000660
        /*1178*/ 	.word	0x000000ff
        /*117c*/ 	.word	0x00030888
        /*1180*/ 	.short	0x0100
        /*1182*/ 	.byte	0x06
	.zero		1


	//   ....[14]....
        /*1184*/ 	.word	0x00000790
        /*1188*/ 	.word	0x000000ff
        /*118c*/ 	.word	0x00030890
        /*1190*/ 	.short	0x0100
        /*1192*/ 	.byte	0x08
	.zero		1


	//   ....[15]....
        /*1194*/ 	.word	0x000007a0
        /*1198*/ 	.word	0x000000ff
        /*119c*/ 	.word	0x000308a0
        /*11a0*/ 	.short	0x0100
        /*11a2*/ 	.byte	0x08
	.zero		1


	//   ....[16]....
        /*11a4*/ 	.word	0x000007b0
        /*11a8*/ 	.word	0x000000ff
        /*11ac*/ 	.word	0x00030898
        /*11b0*/ 	.short	0x0100
        /*11b2*/ 	.byte	0x08
	.zero		1


	//   ....[17]....
        /*11b4*/ 	.word	0x000007c0
        /*11b8*/ 	.word	0x000000ff
        /*11bc*/ 	.word	0x000308a8
        /*11c0*/ 	.short	0x0100
        /*11c2*/ 	.byte	0x08
	.zero		1


	//   ....[18]....
        /*11c4*/ 	.word	0x000008f0
        /*11c8*/ 	.word	0x000000ff
        /*11cc*/ 	.word	0x000308b0
        /*11d0*/ 	.short	0x0100
        /*11d2*/ 	.byte	0x08
	.zero		1


	//   ....[19]....
        /*11d4*/ 	.word	0x00000900
        /*11d8*/ 	.word	0x000000ff
        /*11dc*/ 	.word	0x000308c0
        /*11e0*/ 	.short	0x0100
        /*11e2*/ 	.byte	0x08
	.zero		1


	//   ....[20]....
        /*11e4*/ 	.word	0x00000910
        /*11e8*/ 	.word	0x000000ff
        /*11ec*/ 	.word	0x000308b8
        /*11f0*/ 	.short	0x0100
        /*11f2*/ 	.byte	0x08
	.zero		1


	//   ....[21]....
        /*11f4*/ 	.word	0x00000920
        /*11f8*/ 	.word	0x000000ff
        /*11fc*/ 	.word	0x000308c8
        /*1200*/ 	.short	0x0100
        /*1202*/ 	.byte	0x08
	.zero		1


	//   ....[22]....
        /*1204*/ 	.word	0x000036a0
        /*1208*/ 	.word	0x00000063
        /*120c*/ 	.word	0x00030890
        /*1210*/ 	.short	0x010a
        /*1212*/ 	.byte	0x3f
	.zero		1


	//   ....[23]....
        /*1214*/ 	.word	0x000058e0
        /*1218*/ 	.word	0x00000063
        /*121c*/ 	.word	0x00030890
        /*1220*/ 	.short	0x010a
        /*1222*/ 	.byte	0x3f
	.zero		1


	//   ....[24]....
        /*1224*/ 	.word	0x00007b20
        /*1228*/ 	.word	0x00000063
        /*122c*/ 	.word	0x00030890
        /*1230*/ 	.short	0x010a
        /*1232*/ 	.byte	0x3f
	.zero		1


	//   ....[25]....
        /*1234*/ 	.word	0x00007e20
        /*1238*/ 	.word	0x00000024
        /*123c*/ 	.word	0x00000000
        /*1240*/ 	.short	0x0101
        /*1242*/ 	.byte	0x3f
	.zero		1


	//   ....[26]....
        /*1244*/ 	.word	0x00007e60
        /*1248*/ 	.word	0x00000063
        /*124c*/ 	.word	0x000308b0
        /*1250*/ 	.short	0x010a
        /*1252*/ 	.byte	0x3f
	.zero		1


	//   ....[27]....
        /*1254*/ 	.word	0x00008350
        /*1258*/ 	.word	0x00000063
        /*125c*/ 	.word	0x00000000
        /*1260*/ 	.short	0x0101
        /*1262*/ 	.byte	0x3f
	.zero		1


	//   ....[28]....
        /*1264*/ 	.word	0x00008ee0
        /*1268*/ 	.word	0x00000010
        /*126c*/ 	.word	0x00030800
        /*1270*/ 	.short	0x010a
        /*1272*/ 	.byte	0x3f
	.zero		1


	//   ....[29]....
        /*1274*/ 	.word	0x00008f30
        /*1278*/ 	.word	0x00000010
        /*127c*/ 	.word	0x00030800
        /*1280*/ 	.short	0x010a
        /*1282*/ 	.byte	0x3f
	.zero		1


	//   ....[30]....
        /*1284*/ 	.word	0x0000a820
        /*1288*/ 	.word	0x00000010
        /*128c*/ 	.word	0x00030800
        /*1290*/ 	.short	0x010a
        /*1292*/ 	.byte	0x3f
	.zero		1


	//   ....[31]....
        /*1294*/ 	.word	0x0000ebd0
        /*1298*/ 	.word	0x00000010
        /*129c*/ 	.word	0x00030800
        /*12a0*/ 	.short	0x010a
        /*12a2*/ 	.byte	0x3f
	.zero		1


	//   ....[32]....
        /*12a4*/ 	.word	0x00012300
        /*12a8*/ 	.word	0x00000039
        /*12ac*/ 	.word	0x00030830
        /*12b0*/ 	.short	0x010a
        /*12b2*/ 	.byte	0x3f
	.zero		1


	//   ....[33]....
        /*12b4*/ 	.word	0x00012370
        /*12b8*/ 	.word	0x00000039
        /*12bc*/ 	.word	0x00030830
        /*12c0*/ 	.short	0x010a
        /*12c2*/ 	.byte	0x3f
	.zero		1


	//   ....[34]....
        /*12c4*/ 	.word	0x00013290
        /*12c8*/ 	.word	0x00000002
        /*12cc*/ 	.word	0x00000000
        /*12d0*/ 	.short	0x0101
        /*12d2*/ 	.byte	0x3f
	.zero		1


	//   ....[35]....
        /*12d4*/ 	.word	0x00015170
        /*12d8*/ 	.word	0x00000002
        /*12dc*/ 	.word	0x00030830
        /*12e0*/ 	.short	0x010a
        /*12e2*/ 	.byte	0x3f
	.zero		1


	//   ....[36]....
        /*12e4*/ 	.word	0x00015200
        /*12e8*/ 	.word	0x00000002
        /*12ec*/ 	.word	0x00030830
        /*12f0*/ 	.short	0x010a
        /*12f2*/ 	.byte	0x3f
	.zero		1


	//   ....[37]....
        /*12f4*/ 	.word	0x00016460
        /*12f8*/ 	.word	0x00000000
        /*12fc*/ 	.word	0x00030850
        /*1300*/ 	.short	0x010a
        /*1302*/ 	.byte	0x3f
	.zero		1


	//   ....[38]....
        /*1304*/ 	.word	0x000164b0
        /*1308*/ 	.word	0x00000000
        /*130c*/ 	.word	0x00030850
        /*1310*/ 	.short	0x010a
        /*1312*/ 	.byte	0x3f
	.zero		1


	//   ....[39]....
        /*1314*/ 	.word	0x000168c0
        /*1318*/ 	.word	0x00000002
        /*131c*/ 	.word	0x00000000
        /*1320*/ 	.short	0x0101
        /*1322*/ 	.byte	0x3f
	.zero		1


	//   ....[40]....
        /*1324*/ 	.word	0x00017310
        /*1328*/ 	.word	0x00000000
        /*132c*/ 	.word	0x00000000
        /*1330*/ 	.short	0x0101
        /*1332*/ 	.byte	0x3f
	.zero		1


	//   ....[41]....
        /*1334*/ 	.word	0x000184f0
        /*1338*/ 	.word	0x00000003
        /*133c*/ 	.word	0x00030830
        /*1340*/ 	.short	0x010a
        /*1342*/ 	.byte	0x3f
	.zero		1


	//   ....[42]....
        /*1344*/ 	.word	0x00018580
        /*1348*/ 	.word	0x00000003
        /*134c*/ 	.word	0x00030830
        /*1350*/ 	.short	0x010a
        /*1352*/ 	.byte	0x3f
	.zero		1


	//   ....[43]....
        /*1354*/ 	.word	0x000197d0
        /*1358*/ 	.word	0x000000e8
        /*135c*/ 	.word	0x00030850
        /*1360*/ 	.short	0x010a
        /*1362*/ 	.byte	0x3f
	.zero		1


	//   ....[44]....
        /*1364*/ 	.word	0x00019820
        /*1368*/ 	.word	0x000000e8
        /*136c*/ 	.word	0x00030850
        /*1370*/ 	.short	0x010a
        /*1372*/ 	.byte	0x3f
	.zero		1


	//   ....[45]....
        /*1374*/ 	.word	0x0001a4a0
        /*1378*/ 	.word	0x0000009c
        /*137c*/ 	.word	0x00000000
        /*1380*/ 	.short	0x0101
        /*1382*/ 	.byte	0x3f
	.zero		1


	//   ....[46]....
        /*1384*/ 	.word	0x0001a4f0
        /*1388*/ 	.word	0x000000e8
        /*138c*/ 	.word	0x00000000
        /*1390*/ 	.short	0x0101
        /*1392*/ 	.byte	0x3f
	.zero		1


	//   ....[47]....
        /*1394*/ 	.word	0x0001aae0
        /*1398*/ 	.word	0x00000003
        /*139c*/ 	.word	0x00030830
        /*13a0*/ 	.short	0x010a
        /*13a2*/ 	.byte	0x3f
	.zero		1


	//   ....[48]....
        /*13a4*/ 	.word	0x0001ab70
        /*13a8*/ 	.word	0x00000003
        /*13ac*/ 	.word	0x00030830
        /*13b0*/ 	.short	0x010a
        /*13b2*/ 	.byte	0x3f
	.zero		1


	//   ....[49]....
        /*13b4*/ 	.word	0x0001bdf0
        /*13b8*/ 	.word	0x00000000
        /*13bc*/ 	.word	0x00030850
        /*13c0*/ 	.short	0x010a
        /*13c2*/ 	.byte	0x3f
	.zero		1


	//   ....[50]....
        /*13c4*/ 	.word	0x0001be40
        /*13c8*/ 	.word	0x00000000
        /*13cc*/ 	.word	0x00030850
        /*13d0*/ 	.short	0x010a
        /*13d2*/ 	.byte	0x3f
	.zero		1


	//   ....[51]....
        /*13d4*/ 	.word	0x0001c380
        /*13d8*/ 	.word	0x00000004
        /*13dc*/ 	.word	0x00000000
        /*13e0*/ 	.short	0x0101
        /*13e2*/ 	.byte	0x3f
	.zero		1


	//   ....[52]....
        /*13e4*/ 	.word	0x0001ccc0
        /*13e8*/ 	.word	0x00000000
        /*13ec*/ 	.word	0x00000000
        /*13f0*/ 	.short	0x0101
        /*13f2*/ 	.byte	0x3f
	.zero		1


	//   ....[53]....
        /*13f4*/ 	.word	0x0001e2f0
        /*13f8*/ 	.word	0x0000000c
        /*13fc*/ 	.word	0x00030850
        /*1400*/ 	.short	0x010a
        /*1402*/ 	.byte	0x3f
	.zero		1


	//   ....[54]....
        /*1404*/ 	.word	0x0001e390
        /*1408*/ 	.word	0x0000000c
        /*140c*/ 	.word	0x00030850
        /*1410*/ 	.short	0x010a
        /*1412*/ 	.byte	0x3f
	.zero		1


	//   ....[55]....
        /*1414*/ 	.word	0x0001e7b0
        /*1418*/ 	.word	0x0000000c
        /*141c*/ 	.word	0x00000000
        /*1420*/ 	.short	0x0101
        /*1422*/ 	.byte	0x3f
	.zero		1


	//   ....[56]....
        /*1424*/ 	.word	0x00020a20
        /*1428*/ 	.word	0x00000000
        /*142c*/ 	.word	0x00000000
        /*1430*/ 	.short	0x0101
        /*1432*/ 	.byte	0x3f
	.zero		1


	//   ....[57]....
        /*1434*/ 	.word	0x00023670
        /*1438*/ 	.word	0x00000007
        /*143c*/ 	.word	0x00030820
        /*1440*/ 	.short	0x010a
        /*1442*/ 	.byte	0x3f
	.zero		1


	//   ....[58]....
        /*1444*/ 	.word	0x00023750
        /*1448*/ 	.word	0x00000008
        /*144c*/ 	.word	0x000308a0
        /*1450*/ 	.short	0x010a
        /*1452*/ 	.byte	0x3f
	.zero		1


	//   ....[59]....
        /*1454*/ 	.word	0x00023cb0
        /*1458*/ 	.word	0x00000008
        /*145c*/ 	.word	0x000308c0
        /*1460*/ 	.short	0x010a
        /*1462*/ 	.byte	0x3f
	.zero		1


	//   ....[60]....
        /*1464*/ 	.word	0x00024370
        /*1468*/ 	.word	0x00000008
        /*146c*/ 	.word	0x000308a0
        /*1470*/ 	.short	0x010a
        /*1472*/ 	.byte	0x3f
	.zero		1


	//   ....[61]....
        /*1474*/ 	.word	0x000248b0
        /*1478*/ 	.word	0x00000008
        /*147c*/ 	.word	0x000308c0
        /*1480*/ 	.short	0x010a
        /*1482*/ 	.byte	0x3f
	.zero		1


	//   ....[62]....
        /*1484*/ 	.word	0x00025bb0
        /*1488*/ 	.word	0x00000000
        /*148c*/ 	.word	0x00030840
        /*1490*/ 	.short	0x010a
        /*1492*/ 	.byte	0x3f
	.zero		1


	//   ....[63]....
        /*1494*/ 	.word	0x00026c50
        /*1498*/ 	.word	0x00000009
        /*149c*/ 	.word	0x00030800
        /*14a0*/ 	.short	0x0107
        /*14a2*/ 	.byte	0x3f
	.zero		1


	//   ....[64]....
        /*14a4*/ 	.word	0x00026d60
        /*14a8*/ 	.word	0x00000002
        /*14ac*/ 	.word	0x00030800
        /*14b0*/ 	.short	0x0101
        /*14b2*/ 	.byte	0x3f
	.zero		1


	//   ....[65]....
        /*14b4*/ 	.word	0x00026d80
        /*14b8*/ 	.word	0x00000002
        /*14bc*/ 	.word	0x00030820
        /*14c0*/ 	.short	0x010a
        /*14c2*/ 	.byte	0x3f
	.zero		1


	//   ....[66]....
        /*14c4*/ 	.word	0x00027100
        /*14c8*/ 	.word	0x00000003
        /*14cc*/ 	.word	0x00030840
        /*14d0*/ 	.short	0x010a
        /*14d2*/ 	.byte	0x3f
	.zero		1


	//   ....[67]....
        /*14d4*/ 	.word	0x000276c0
        /*14d8*/ 	.word	0x00000003
        /*14dc*/ 	.word	0x00000060
        /*14e0*/ 	.short	0x010a
        /*14e2*/ 	.byte	0x3f
	.zero		1


	//   ....[68]....
        /*14e4*/ 	.word	0x00027fa0
        /*14e8*/ 	.word	0x00000003
        /*14ec*/ 	.word	0x00030840
        /*14f0*/ 	.short	0x010a
        /*14f2*/ 	.byte	0x3f
	.zero		1


	//   ....[69]....
        /*14f4*/ 	.word	0x00028560
        /*14f8*/ 	.word	0x00000002
        /*14fc*/ 	.word	0x00000060
        /*1500*/ 	.short	0x010a
        /*1502*/ 	.byte	0x3f
	.zero		1


	//   ....[70]....
        /*1504*/ 	.word	0x00028d50
        /*1508*/ 	.word	0x00000002
        /*150c*/ 	.word	0x00030840
        /*1510*/ 	.short	0x010a
        /*1512*/ 	.byte	0x3f
	.zero		1


	//   ....[71]....
        /*1514*/ 	.word	0x00029310
        /*1518*/ 	.word	0x00000002
        /*151c*/ 	.word	0x00000060
        /*1520*/ 	.short	0x010a
        /*1522*/ 	.byte	0x3f
	.zero		1


	//   ....[72]....
        /*1524*/ 	.word	0x00029a90
        /*1528*/ 	.word	0x00000000
        /*152c*/ 	.word	0x00030860
        /*1530*/ 	.short	0x010a
        /*1532*/ 	.byte	0x3f
	.zero		1


	//   ....[73]....
        /*1534*/ 	.word	0x0002ad70
        /*1538*/ 	.word	0x00000000
        /*153c*/ 	.word	0x00030820
        /*1540*/ 	.short	0x010a
        /*1542*/ 	.byte	0x3f
	.zero		1


	//   ....[74]....
        /*1544*/ 	.word	0x0002af20
        /*1548*/ 	.word	0x00000006
        /*154c*/ 	.word	0x00000000
        /*1550*/ 	.short	0x010a
        /*1552*/ 	.byte	0x3f
	.zero		1


	//   ....[75]....
        /*1554*/ 	.word	0x0002af90
        /*1558*/ 	.word	0x00000007
        /*155c*/ 	.word	0x00000000
        /*1560*/ 	.short	0x010a
        /*1562*/ 	.byte	0x3f
	.zero		1


	//   ....[76]....
        /*1564*/ 	.word	0x0002b000
        /*1568*/ 	.word	0x00000004
        /*156c*/ 	.word	0x00000000
        /*1570*/ 	.short	0x010a
        /*1572*/ 	.byte	0x3f
	.zero		1


	//   ....[77]....
        /*1574*/ 	.word	0x0002b030
        /*1578*/ 	.word	0x00000003
        /*157c*/ 	.word	0x00000000
        /*1580*/ 	.short	0x010a
        /*1582*/ 	.byte	0x3f
	.zero		1


	//   ....[78]....
        /*1584*/ 	.word	0x0002b090
        /*1588*/ 	.word	0x00000063
        /*158c*/ 	.word	0x00030890
        /*1590*/ 	.short	0x010a
        /*1592*/ 	.byte	0x3f
	.zero		1


	//   ....[79]....
        /*1594*/ 	.word	0x0002b0e0
        /*1598*/ 	.word	0x00000063
        /*159c*/ 	.word	0x00030890
        /*15a0*/ 	.short	0x010a
        /*15a2*/ 	.byte	0x3f
	.zero		1


	//   ....[80]....
        /*15a4*/ 	.word	0x0002b130
        /*15a8*/ 	.word	0x00000063
        /*15ac*/ 	.word	0x00030890
        /*15b0*/ 	.short	0x010a
        /*15b2*/ 	.byte	0x3f
	.zero		1


	//   ....[81]....
        /*15b4*/ 	.word	0x0002b180
        /*15b8*/ 	.word	0x00000063
        /*15bc*/ 	.word	0x000308b0
        /*15c0*/ 	.short	0x010a
        /*15c2*/ 	.byte	0x3f
	.zero		1


	//   ....[82]....
        /*15c4*/ 	.word	0x0002b8e0
        /*15c8*/ 	.word	0x00000010
        /*15cc*/ 	.word	0x00030800
        /*15d0*/ 	.short	0x010a
        /*15d2*/ 	.byte	0x3f
	.zero		1


	//   ....[83]....
        /*15d4*/ 	.word	0x0002c040
        /*15d8*/ 	.word	0x00000010
        /*15dc*/ 	.word	0x00030800
        /*15e0*/ 	.short	0x010a
        /*15e2*/ 	.byte	0x3f
	.zero		1


	//   ....[84]....
        /*15e4*/ 	.word	0x0002c090
        /*15e8*/ 	.word	0x00000039
        /*15ec*/ 	.word	0x00030830
        /*15f0*/ 	.short	0x010a
        /*15f2*/ 	.byte	0x3f
	.zero		1


	//   ....[85]....
        /*15f4*/ 	.word	0x0002c0e0
        /*15f8*/ 	.word	0x00000002
        /*15fc*/ 	.word	0x00030830
        /*1600*/ 	.short	0x010a
        /*1602*/ 	.byte	0x3f
	.zero		1


	//   ....[86]....
        /*1604*/ 	.word	0x0002c130
        /*1608*/ 	.word	0x00000000
        /*160c*/ 	.word	0x00030850
        /*1610*/ 	.short	0x010a
        /*1612*/ 	.byte	0x3f
	.zero		1


	//   ....[87]....
        /*1614*/ 	.word	0x0002c180
        /*1618*/ 	.word	0x00000003
        /*161c*/ 	.word	0x00030830
        /*1620*/ 	.short	0x010a
        /*1622*/ 	.byte	0x3f
	.zero		1


	//   ....[88]....
        /*1624*/ 	.word	0x0002c1d0
        /*1628*/ 	.word	0x000000e8
        /*162c*/ 	.word	0x00030850
        /*1630*/ 	.short	0x010a
        /*1632*/ 	.byte	0x3f
	.zero		1


	//   ....[89]....
        /*1634*/ 	.word	0x0002c220
        /*1638*/ 	.word	0x00000003
        /*163c*/ 	.word	0x00030830
        /*1640*/ 	.short	0x010a
        /*1642*/ 	.byte	0x3f
	.zero		1


	//   ....[90]....
        /*1644*/ 	.word	0x0002c270
        /*1648*/ 	.word	0x00000000
        /*164c*/ 	.word	0x00030850
        /*1650*/ 	.short	0x010a
        /*1652*/ 	.byte	0x3f
	.zero		1


	//   ....[91]....
        /*1654*/ 	.word	0x0002c2c0
        /*1658*/ 	.word	0x0000000c
        /*165c*/ 	.word	0x00030850
        /*1660*/ 	.short	0x010a
        /*1662*/ 	.byte	0x3f
	.zero		1


	//   ....[92]....
        /*1664*/ 	.word	0x0002c470
        /*1668*/ 	.word	0x00000006
        /*166c*/ 	.word	0x00030820
        /*1670*/ 	.short	0x010a
        /*1672*/ 	.byte	0x3f
	.zero		1


	//   ....[93]....
        /*1674*/ 	.word	0x0002c4c0
        /*1678*/ 	.word	0x00000008
        /*167c*/ 	.word	0x000308a0
        /*1680*/ 	.short	0x010a
        /*1682*/ 	.byte	0x3f
	.zero		1


	//   ....[94]....
        /*1684*/ 	.word	0x0002c510
        /*1688*/ 	.word	0x00000008
        /*168c*/ 	.word	0x000308c0
        /*1690*/ 	.short	0x010a
        /*1692*/ 	.byte	0x3f
	.zero		1


	//   ....[95]....
        /*1694*/ 	.word	0x0002c560
        /*1698*/ 	.word	0x00000008
        /*169c*/ 	.word	0x000308a0
        /*16a0*/ 	.short	0x010a
        /*16a2*/ 	.byte	0x3f
	.zero		1


	//   ....[96]....
        /*16a4*/ 	.word	0x0002c5b0
        /*16a8*/ 	.word	0x00000008
        /*16ac*/ 	.word	0x000308c0
        /*16b0*/ 	.short	0x010a
        /*16b2*/ 	.byte	0x3f
	.zero		1


	//   ....[97]....
        /*16b4*/ 	.word	0x0002c750
        /*16b8*/ 	.word	0x00000000
        /*16bc*/ 	.word	0x00030840
        /*16c0*/ 	.short	0x010a
        /*16c2*/ 	.byte	0x3f
	.zero		1


	//   ....[98]....
        /*16c4*/ 	.word	0x0002d3a0
        /*16c8*/ 	.word	0x00000002
        /*16cc*/ 	.word	0x00030820
        /*16d0*/ 	.short	0x010a
        /*16d2*/ 	.byte	0x3f
	.zero		1


	//   ....[99]....
        /*16d4*/ 	.word	0x0002d3f0
        /*16d8*/ 	.word	0x00000003
        /*16dc*/ 	.word	0x00030840
        /*16e0*/ 	.short	0x010a
        /*16e2*/ 	.byte	0x3f
	.zero		1


	//   ....[100]....
        /*16e4*/ 	.word	0x0002d440
        /*16e8*/ 	.word	0x00000003
        /*16ec*/ 	.word	0x00000060
        /*16f0*/ 	.short	0x010a
        /*16f2*/ 	.byte	0x3f
	.zero		1


	//   ....[101]....
        /*16f4*/ 	.word	0x0002d490
        /*16f8*/ 	.word	0x00000003
        /*16fc*/ 	.word	0x00030840
        /*1700*/ 	.short	0x010a
        /*1702*/ 	.byte	0x3f
	.zero		1


	//   ....[102]....
        /*1704*/ 	.word	0x0002d4e0
        /*1708*/ 	.word	0x00000002
        /*170c*/ 	.word	0x00000060
        /*1710*/ 	.short	0x010a
        /*1712*/ 	.byte	0x3f
	.zero		1


	//   ....[103]....
        /*1714*/ 	.word	0x0002d530
        /*1718*/ 	.word	0x00000002
        /*171c*/ 	.word	0x00030840
        /*1720*/ 	.short	0x010a
        /*1722*/ 	.byte	0x3f
	.zero		1


	//   ....[104]....
        /*1724*/ 	.word	0x0002d580
        /*1728*/ 	.word	0x00000002
        /*172c*/ 	.word	0x00000060
        /*1730*/ 	.short	0x010a
        /*1732*/ 	.byte	0x3f
	.zero		1


	//   ....[105]....
        /*1734*/ 	.word	0x0002d5d0
        /*1738*/ 	.word	0x00000000
        /*173c*/ 	.word	0x00030860
        /*1740*/ 	.short	0x010a
        /*1742*/ 	.byte	0x3f
	.zero		1


	//   ....[106]....
        /*1744*/ 	.word	0x0002e030
        /*1748*/ 	.word	0x00000000
        /*174c*/ 	.word	0x00030820
        /*1750*/ 	.short	0x010a
        /*1752*/ 	.byte	0x3f
	.zero		1


	//   ....[107]....
        /*1754*/ 	.word	0x0002e1d0
        /*1758*/ 	.word	0x00000006
        /*175c*/ 	.word	0x00000000
        /*1760*/ 	.short	0x010a
        /*1762*/ 	.byte	0x3f
	.zero		1


	//   ....[108]....
        /*1764*/ 	.word	0x0002e220
        /*1768*/ 	.word	0x00000007
        /*176c*/ 	.word	0x00000000
        /*1770*/ 	.short	0x010a
        /*1772*/ 	.byte	0x3f
	.zero		1


	//   ....[109]....
        /*1774*/ 	.word	0x0002e270
        /*1778*/ 	.word	0x00000004
        /*177c*/ 	.word	0x00000000
        /*1780*/ 	.short	0x010a
        /*1782*/ 	.byte	0x3f
	.zero		1


	//----- nvinfo : EIATTR_NUM_MBARRIERS
	.align		4
.L_275:
        /*1784*/ 	.byte	0x03, 0x38
        /*1786*/ 	.short	0x0016


	//----- nvinfo : EIATTR_EXIT_INSTR_OFFSETS
	.align		4
        /*1788*/ 	.byte	0x04, 0x1c
        /*178a*/ 	.short	(.L_277 - .L_276)


	//   ....[0]....
.L_276:
        /*178c*/ 	.word	0x0002b080


	//----- nvinfo : EIATTR_MAX_THREADS
	.align		4
.L_277:
        /*1790*/ 	.byte	0x04, 0x05
        /*1792*/ 	.short	(.L_279 - .L_278)
.L_278:
        /*1794*/ 	.word	0x00000180
        /*1798*/ 	.word	0x00000001
        /*179c*/ 	.word	0x00000001


	//----- nvinfo : EIATTR_CRS_STACK_SIZE
	.align		4
.L_279:
        /*17a0*/ 	.byte	0x04, 0x1e
        /*17a2*/ 	.short	(.L_281 - .L_280)
.L_280:
        /*17a4*/ 	.word	0x00000000


	//----- nvinfo : EIATTR_CBANK_PARAM_SIZE
	.align		4
.L_281:
        /*17a8*/ 	.byte	0x03, 0x19
        /*17aa*/ 	.short	0x0af0


	//----- nvinfo : EIATTR_PARAM_CBANK
	.align		4
        /*17ac*/ 	.byte	0x04, 0x0a
        /*17ae*/ 	.short	(.L_283 - .L_282)
	.align		4
.L_282:
        /*17b0*/ 	.word	index@(.nv.constant0._ZN7cutlass13device_kernelIN5flash11enable_sm90INS1_16FlashAttnFwdSm90INS1_25CollectiveMainloopFwdSm90ILi2EN4cute5tupleIJNS5_1CILi1EEES8_S8_EEENS6_IJNS7_ILi128EEENS7_ILi64EEENS7_ILi256EEEEEELi256ENS_6half_tEfNS_4arch4Sm90ELb0ELb1ELb1ELb1ELb0ELb1ELb0ELb1ELb1ELb1ELb0ELb0EEENS1_21CollectiveEpilogueFwdINS6_IJSA_SC_SB_EEES9_SE_SG_Li256ELb1ELb1ELb0ELb0EEENS1_36VarlenDynamicPersistentTileSchedulerILi128ELi64ELi256ELi128ELb0ELb1ELb1ELb1ELb0ELb1EEEEEEEEEvNT_6ParamsE)
        /*17b4*/ 	.short	0x0210
        /*17b6*/ 	.short	0x0af0


	//----- nvinfo : EIATTR_SW_WAR
	.align		4
.L_283:
        /*17b8*/ 	.byte	0x04, 0x36
        /*17ba*/ 	.short	(.L_285 - .L_284)
.L_284:
        /*17bc*/ 	.word	0x00000008
.L_285:


//--------------------- .nv.info._ZN7cutlass13device_kernelIN5flash11enable_sm90INS1_16FlashAttnFwdSm90INS1_25CollectiveMainloopFwdSm90ILi2EN4cute5tupleIJNS5_1CILi1EEES8_S8_EEENS6_IJNS7_ILi128EEENS7_ILi80EEENS7_ILi256EEEEEELi256ENS_6half_tEfNS_4arch4Sm90ELb1ELb0ELb1ELb0ELb0ELb0ELb0ELb1ELb1ELb1ELb0ELb0EEENS1_21CollectiveEpilogueFwdINS6_IJSA_SC_SB_EEES9_SE_SG_Li256ELb0ELb1ELb0ELb0EEENS1_30DynamicPersistentTileSchedulerILi256ELi128ELb0ELb1ELb1EEEEEEEEEvNT_6ParamsE --------------------------
	.section	.nv.info._ZN7cutlass13device_kernelIN5flash11enable_sm90INS1_16FlashAttnFwdSm90INS1_25CollectiveMainloopFwdSm90ILi2EN4cute5tupleIJNS5_1CILi1EEES8_S8_EEENS6_IJNS7_ILi128EEENS7_ILi80EEENS7_ILi256EEEEEELi256ENS_6half_tEfNS_4arch4Sm90ELb1ELb0ELb1ELb0ELb0ELb0ELb0ELb1ELb1ELb1ELb0ELb0EEENS1_21CollectiveEpilogueFwdINS6_IJSA_SC_SB_EEES9_SE_SG_Li256ELb0ELb1ELb0ELb0EEENS1_30DynamicPersistentTileSchedulerILi256ELi128ELb0ELb1ELb1EEEEEEEEEvNT_6ParamsE,"",@"SHT_CUDA_INFO"
	.sectionflags	@""
	.align	4


	//----- nvinfo : EIATTR_CUDA_API_VERSION
	.align		4
        /*0000*/ 	.byte	0x04, 0x37
        /*0002*/ 	.short	(.L_287 - .L_286)
.L_286:
        /*0004*/ 	.word	0x00000082


	//----- nvinfo : EIATTR_KPARAM_INFO
	.align		4
.L_287:
        /*0008*/ 	.byte	0x04, 0x17
        /*000a*/ 	.short	(.L_289 - .L_288)
.L_288:
        /*000c*/ 	.word	0x00000000
        /*0010*/ 	.short	0x0000
        /*0012*/ 	.short	0x0070
        /*0014*/ 	.byte	0x00, 0xf0, 0x01, 0x2a


	//----- nvinfo : EIATTR_SPARSE_MMA_MASK
	.align		4
.L_289:
        /*0018*/ 	.byte	0x03, 0x50
        /*001a*/ 	.short	0x0000


	//----- nvinfo : EIATTR_MAXREG_COUNT
	.align		4
        /*001c*/ 	.byte	0x03, 0x1b
        /*001e*/ 	.short	0x00a8


	//----- nvinfo : EIATTR_NUM_BARRIERS
	.align		4
        /*0020*/ 	.byte	0x02, 0x4c
        /*0022*/ 	.byte	0x09
	.zero		1


	//----- nvinfo : EIATTR_EXTERNS
	.align		4
        /*0024*/ 	.byte	0x04, 0x0f
        /*0026*/ 	.short	(.L_291 - .L_290)


	//   ....[0]....
	.align		4
.L_290:
        /*0028*/ 	.word	index@(__assertfail)


	//----- nvinfo : EIATTR_ANNOTATIONS
	.align		4
.L_291:
        /*002c*/ 	.byte	0x04, 0x55
        /*002e*/ 	.short	(.L_293 - .L_292)


	//   ....[0]....
.L_292:
        /* <DEDUP_REMOVED lines=27> */


	//----- nvinfo : EIATTR_MERCURY_ISA_VERSION
	.align		4
.L_293:
        /*01c8*/ 	.byte	0x03, 0x5f
        /*01ca*/ 	.short	0x0101


	//----- nvinfo : EIATTR_INT_WARP_WIDE_INSTR_OFFSETS
	.align		4
        /*01cc*/ 	.byte	0x04, 0x31
        /*01ce*/ 	.short	(.L_295 - .L_294)


	//   ....[0]....
.L_294:
        /*01d0*/ 	.word	0x00000130


	//   ....[1]....
        /*01d4*/ 	.word	0x00000170


	//   ....[2]....
        /*01d8*/ 	.word	0x000001e0


	//   ....[3]....
        /*01dc*/ 	.word	0x000125c0


	//   ....[4]....
        /*01e0*/ 	.word	0x00012660


	//   ....[5]....
        /*01e4*/ 	.word	0x00016790


	//   ....[6]....
        /*01e8*/ 	.word	0x00016830


	//----- nvinfo : EIATTR_COOP_GROUP_MASK_REGIDS
	.align		4
.L_295:
        /*01ec*/ 	.byte	0x04, 0x29
        /*01ee*/ 	.short	(.L_297 - .L_296)


	//   ....[0]....
.L_296:
        /*01f0*/ 	.word	0xffffffff


	//   ....[1]....
        /*01f4*/ 	.word	0xffffffff


	//   ....[2]....
        /*01f8*/ 	.word	0xffffffff


	//   ....[3]....
        /*01fc*/ 	.word	0xffffffff


	//   ....[4]....
        /*0200*/ 	.word	0xffffffff


	//   ....[5]....
        /*0204*/ 	.word	0xffffffff


	//   ....[6]....
        /*0208*/ 	.word	0xffffffff


	//   ....[7]....
        /*020c*/ 	.word	0xffffffff


	//   ....[8]....
        /*0210*/ 	.word	0xffffffff


	//   ....[9]....
        /*0214*/ 	.word	0xffffffff


	//   ....[10]....
        /*0218*/ 	.word	0xffffffff


	//   ....[11]....
        /*021c*/ 	.word	0xffffffff


	//   ....[12]....
        /*0220*/ 	.word	0xffffffff


	//   ....[13]....
        /*0224*/ 	.word	0xffffffff


	//   ....[14]....
        /*0228*/ 	.word	0xffffffff


	//   ....[15]....
        /*022c*/ 	.word	0xffffffff


	//   ....[16]....
        /*0230*/ 	.word	0xffffffff


	//   ....[17]....
        /*0234*/ 	.word	0xffffffff


	//   ....[18]....
        /*0238*/ 	.word	0xffffffff


	//   ....[19]....
        /*023c*/ 	.word	0xffffffff


	//   ....[20]....
        /*0240*/ 	.word	0xffffffff


	//   ....[21]....
        /*0244*/ 	.word	0xffffffff


	//   ....[22]....
        /*0248*/ 	.word	0xffffffff


	//   ....[23]....
        /*024c*/ 	.word	0xffffffff


	//   ....[24]....
        /*0250*/ 	.word	0xffffffff


	//   ....[25]....
        /*0254*/ 	.word	0xffffffff


	//   ....[26]....
        /*0258*/ 	.word	0xffffffff


	//   ....[27]....
        /*025c*/ 	.word	0xffffffff


	//   ....[28]....
        /*0260*/ 	.word	0xffffffff


	//   ....[29]....
        /*0264*/ 	.word	0xffffffff


	//   ....[30]....
        /*0268*/ 	.word	0xffffffff


	//   ....[31]....
        /*026c*/ 	.word	0xffffffff


	//   ....[32]....
        /*0270*/ 	.word	0xffffffff


	//   ....[33]....
        /*0274*/ 	.word	0xffffffff


	//   ....[34]....
        /*0278*/ 	.word	0xffffffff


	//   ....[35]....
        /*027c*/ 	.word	0xffffffff


	//   ....[36]....
        /*0280*/ 	.word	0xffffffff


	//   ....[37]....
        /*0284*/ 	.word	0xffffffff


	//   ....[38]....
        /*0288*/ 	.word	0xffffffff


	//   ....[39]....
        /*028c*/ 	.word	0xffffffff


	//   ....[40]....
        /*0290*/ 	.word	0xffffffff


	//   ....[41]....
        /*0294*/ 	.word	0xffffffff


	//   ....[42]....
        /*0298*/ 	.word	0xffffffff


	//   ....[43]....
        /*029c*/ 	.word	0xffffffff


	//   ....[44]....
        /*02a0*/ 	.word	0xffffffff


	//   ....[45]....
        /*02a4*/ 	.word	0xffffffff


	//   ....[46]....
        /*02a8*/ 	.word	0xffffffff


	//   ....[47]....
        /*02ac*/ 	.word	0xffffffff


	//   ....[48]....
        /*02b0*/ 	.word	0xffffffff


	//   ....[49]....
        /*02b4*/ 	.word	0xffffffff


	//   ....[50]....
        /*02b8*/ 	.word	0xffffffff


	//   ....[51]....
        /*02bc*/ 	.word	0xffffffff


	//   ....[52]....
        /*02c0*/ 	.word	0xffffffff


	//   ....[53]....
        /*02c4*/ 	.word	0xffffffff


	//   ....[54]....
        /*02c8*/ 	.word	0xffffffff


	//   ....[55]....
        /*02cc*/ 	.word	0xffffffff


	//   ....[56]....
        /*02d0*/ 	.word	0xffffffff


	//   ....[57]....
        /*02d4*/ 	.word	0xffffffff


	//   ....[58]....
        /*02d8*/ 	.word	0xffffffff


	//   ....[59]....
        /*02dc*/ 	.word	0xffffffff


	//   ....[60]....
        /*02e0*/ 	.word	0xffffffff


	//   ....[61]....
        /*02e4*/ 	.word	0xffffffff


	//   ....[62]....
        /*02e8*/ 	.word	0xffffffff


	//   ....[63]....
        /*02ec*/ 	.word	0xffffffff


	//   ....[64]....
        /*02f0*/ 	.word	0xffffffff


	//   ....[65]....
        /*02f4*/ 	.word	0xffffffff


	//   ....[66]....
        /*02f8*/ 	.word	0xffffffff


	//   ....[67]....
        /*02fc*/ 	.word	0xffffffff


	//   ....[68]....
        /*0300*/ 	.word	0x0500000f


	//   ....[69]....
        /*0304*/ 	.word	0x0500000f


	//   ....[70]....
        /*0308*/ 	.word	0x0500000f


	//   ....[71]....
        /*030c*/ 	.word	0x0500000f


	//   ....[72]....
        /*0310*/ 	.word	0x0500000f


	//   ....[73]....
        /*0314*/ 	.word	0x0500000f


	//   ....[74]....
        /*0318*/ 	.word	0x0500000f


	//   ....[75]....
        /*031c*/ 	.word	0x0500000f


	//   ....[76]....
        /*0320*/ 	.word	0x0500000f


	//   ....[77]....
        /*0324*/ 	.word	0x0500000f


	//   ....[78]....
        /*0328*/ 	.word	0x0500000f


	//   ....[79]....
        /*032c*/ 	.word	0x0500000f


	//   ....[80]....
        /*0330*/ 	.word	0x0500000f


	//   ....[81]....
        /*0334*/ 	.word	0x0500000f


	//   ....[82]....
        /*0338*/ 	.word	0x0500000f


	//   ....[83]....
        /*033c*/ 	.word	0x0500000f


	//   ....[84]....
        /*0340*/ 	.word	0x0500000f


	//   ....[85]....
        /*0344*/ 	.word	0x0500000f


	//   ....[86]....
        /*0348*/ 	.word	0x0500000f


	//----- nvinfo : EIATTR_COOP_GROUP_INSTR_OFFSETS
	.align		4
.L_297:
        /*034c*/ 	.byte	0x04, 0x28
        /*034e*/ 	.short	(.L_299 - .L_298)


	//   ....[0]....
.L_298:
        /*0350*/ 	.word	0x00000060


	//   ....[1]....
        /*0354*/ 	.word	0x00000140


	//   ....[2]....
        /*0358*/ 	.word	0x00000190


	//   ....[3]....
        /*035c*/ 	.word	0x000003c0


	//   ....[4]....
        /*0360*/ 	.word	0x00000520


	//   ....[5]....
        /*0364*/ 	.word	0x00000640


	//   ....[6]....
        /*0368*/ 	.word	0x000007a0


	//   ....[7]....
        /*036c*/ 	.word	0x00001710


	//   ....[8]....
        /*0370*/ 	.word	0x00003f70


	//   ....[9]....
        /*0374*/ 	.word	0x00003fa0


	//   ....[10]....
        /*0378*/ 	.word	0x00004cb0


	//   ....[11]....
        /*037c*/ 	.word	0x00004d20


	//   ....[12]....
        /*0380*/ 	.word	0x000052d0


	//   ....[13]....
        /*0384*/ 	.word	0x00005340


	//   ....[14]....
        /*0388*/ 	.word	0x00008670


	//   ....[15]....
        /*038c*/ 	.word	0x00008680


	//   ....[16]....
        /*0390*/ 	.word	0x00008dc0


	//   ....[17]....
        /*0394*/ 	.word	0x00008ec0


	//   ....[18]....
        /*0398*/ 	.word	0x000094a0


	//   ....[19]....
        /*039c*/ 	.word	0x00009520


	//   ....[20]....
        /*03a0*/ 	.word	0x0000ced0


	//   ....[21]....
        /*03a4*/ 	.word	0x0000cf30


	//   ....[22]....
        /*03a8*/ 	.word	0x0000d4c0


	//   ....[23]....
        /*03ac*/ 	.word	0x0000d520


	//   ....[24]....
        /*03b0*/ 	.word	0x0000e680


	//   ....[25]....
        /*03b4*/ 	.word	0x0000e6c0


	//   ....[26]....
        /*03b8*/ 	.word	0x0000e790


	//   ....[27]....
        /*03bc*/ 	.word	0x0000e7c0


	//   ....[28]....
        /*03c0*/ 	.word	0x00010520


	//   ....[29]....
        /*03c4*/ 	.word	0x00010550


	//   ....[30]....
        /*03c8*/ 	.word	0x000105f0


	//   ....[31]....
        /*03cc*/ 	.word	0x00010620


	//   ....[32]....
        /*03d0*/ 	.word	0x00010b70


	//   ....[33]....
        /*03d4*/ 	.word	0x00010ba0


	//   ....[34]....
        /*03d8*/ 	.word	0x00010d00


	//   ....[35]....
        /*03dc*/ 	.word	0x00010d20


	//   ....[36]....
        /*03e0*/ 	.word	0x00010e70


	//   ....[37]....
        /*03e4*/ 	.word	0x00010e90


	//   ....[38]....
        /*03e8*/ 	.word	0x00010ff0


	//   ....[39]....
        /*03ec*/ 	.word	0x00011010


	//   ....[40]....
        /*03f0*/ 	.word	0x000117e0


	//   ....[41]....
        /*03f4*/ 	.word	0x00011800


	//   ....[42]....
        /*03f8*/ 	.word	0x00011950


	//   ....[43]....
        /*03fc*/ 	.word	0x00011970


	//   ....[44]....
        /*0400*/ 	.word	0x00011ac0


	//   ....[45]....
        /*0404*/ 	.word	0x00011ae0


	//   ....[46]....
        /*0408*/ 	.word	0x00011c40


	//   ....[47]....
        /*040c*/ 	.word	0x00011c60


	//   ....[48]....
        /*0410*/ 	.word	0x00011e50


	//   ....[49]....
        /*0414*/ 	.word	0x00012be0


	//   ....[50]....
        /*0418*/ 	.word	0x000136d0


	//   ....[51]....
        /*041c*/ 	.word	0x00013710


	//   ....[52]....
        /*0420*/ 	.word	0x000137f0


	//   ....[53]....
        /*0424*/ 	.word	0x00013800


	//   ....[54]....
        /*0428*/ 	.word	0x000138a0


	//   ....[55]....
        /*042c*/ 	.word	0x000138b0


	//   ....[56]....
        /*0430*/ 	.word	0x00013950


	//   ....[57]....
        /*0434*/ 	.word	0x00013960


	//   ....[58]....
        /*0438*/ 	.word	0x00013a00


	//   ....[59]....
        /*043c*/ 	.word	0x00013a10


	//   ....[60]....
        /*0440*/ 	.word	0x00013ab0


	//   ....[61]....
        /*0444*/ 	.word	0x00013ac0


	//   ....[62]....
        /*0448*/ 	.word	0x00013b60


	//   ....[63]....
        /*044c*/ 	.word	0x00013b70


	//   ....[64]....
        /*0450*/ 	.word	0x00013bb0


	//   ....[65]....
        /*0454*/ 	.word	0x00013c00


	//   ....[66]....
        /*0458*/ 	.word	0x00016f70


	//   ....[67]....
        /*045c*/ 	.word	0x00017160


	//   ....[68]....
        /*0460*/ 	.word	0x00017710


	//   ....[69]....
        /*0464*/ 	.word	0x00017870


	//   ....[70]....
        /*0468*/ 	.word	0x000178d0


	//   ....[71]....
        /*046c*/ 	.word	0x00017a30


	//   ....[72]....
        /*0470*/ 	.word	0x00017a80


	//   ....[73]....
        /*0474*/ 	.word	0x00017bb0


	//   ....[74]....
        /*0478*/ 	.word	0x00017c00


	//   ....[75]....
        /*047c*/ 	.word	0x00017d30


	//   ....[76]....
        /*0480*/ 	.word	0x00017d80


	//   ....[77]....
        /*0484*/ 	.word	0x00017eb0


	//   ....[78]....
        /*0488*/ 	.word	0x00017f00


	//   ....[79]....
        /*048c*/ 	.word	0x00018030


	//   ....[80]....
        /*0490*/ 	.word	0x00018080


	//   ....[81]....
        /*0494*/ 	.word	0x000181b0


	//   ....[82]....
        /*0498*/ 	.word	0x00018200


	//   ....[83]....
        /*049c*/ 	.word	0x00018310


	//   ....[84]....
        /*04a0*/ 	.word	0x00018360


	//   ....[85]....
        /*04a4*/ 	.word	0x00018680


	//   ....[86]....
        /*04a8*/ 	.word	0x000187a0


	//----- nvinfo : EIATTR_REG_RECONFIG
	.align		4
.L_299:
        /*04ac*/ 	.byte	0x01, 0x54
	.zero		2


	//----- nvinfo : EIATTR_SYSCALL_OFFSETS
	.align		4
        /*04b0*/ 	.byte	0x04, 0x46
        /*04b2*/ 	.short	(.L_301 - .L_300)


	//   ....[0]....
.L_300:
        /*04b4*/ 	.word	0x00001900


	//   ....[1]....
        /*04b8*/ 	.word	0x000127d0


	//   ....[2]....
        /*04bc*/ 	.word	0x00012920


	//   ....[3]....
        /*04c0*/ 	.word	0x00012a10


	//   ....[4]....
        /*04c4*/ 	.word	0x00013280


	//----- nvinfo : EIATTR_MBARRIER_INSTR_OFFSETS
	.align		4
.L_301:
        /*04c8*/ 	.byte	0x04, 0x39
        /*04ca*/ 	.short	(.L_303 - .L_302)


	//   ....[0]....
.L_302:
        /*04cc*/ 	.word	0x00000270
        /*04d0*/ 	.word	0x000000ff
        /*04d4*/ 	.word	0x00038800
        /*04d8*/ 	.short	0x0100
        /*04da*/ 	.byte	0x08
	.zero		1


	//   ....[1]....
        /*04dc*/ 	.word	0x00000280
        /*04e0*/ 	.word	0x000000ff
        /*04e4*/ 	.word	0x00038820
        /*04e8*/ 	.short	0x0100
        /*04ea*/ 	.byte	0x08
	.zero		1


	//   ....[2]....
        /*04ec*/ 	.word	0x00000370
        /*04f0*/ 	.word	0x000000ff
        /*04f4*/ 	.word	0x00038830
        /*04f8*/ 	.short	0x0100
        /*04fa*/ 	.byte	0x08
	.zero		1


	//   ....[3]....
        /*04fc*/ 	.word	0x00000380
        /*0500*/ 	.word	0x000000ff
        /*0504*/ 	.word	0x00038840
        /*0508*/ 	.short	0x0100
        /*050a*/ 	.byte	0x08
	.zero		1


	//   ....[4]....
        /*050c*/ 	.word	0x00000390
        /*0510*/ 	.word	0x000000ff
        /*0514*/ 	.word	0x00038838
        /*0518*/ 	.short	0x0100
        /*051a*/ 	.byte	0x08
	.zero		1


	//   ....[5]....
        /*051c*/ 	.word	0x000003a0
        /*0520*/ 	.word	0x000000ff
        /*0524*/ 	.word	0x00038848
        /*0528*/ 	.short	0x0100
        /*052a*/ 	.byte	0x08
	.zero		1


	//   ....[6]....
        /*052c*/ 	.word	0x000004d0
        /*0530*/ 	.word	0x000000ff
        /*0534*/ 	.word	0x00038850
        /*0538*/ 	.short	0x0100
        /*053a*/ 	.byte	0x08
	.zero		1


	//   ....[7]....
        /*053c*/ 	.word	0x000004e0
        /*0540*/ 	.word	0x000000ff
        /*0544*/ 	.word	0x00038860
        /*0548*/ 	.short	0x0100
        /*054a*/ 	.byte	0x08
	.zero		1


	//   ....[8]....
        /*054c*/ 	.word	0x000004f0
        /*0550*/ 	.word	0x000000ff
        /*0554*/ 	.word	0x00038858
        /*0558*/ 	.short	0x0100
        /*055a*/ 	.byte	0x08
	.zero		1


	//   ....[9]....
        /*055c*/ 	.word	0x00000500
        /*0560*/ 	.word	0x000000ff
        /*0564*/ 	.word	0x00038868
        /*0568*/ 	.short	0x0100
        /*056a*/ 	.byte	0x08
	.zero		1


	//   ....[10]....
        /*056c*/ 	.word	0x000005f0
        /*0570*/ 	.word	0x000000ff
        /*0574*/ 	.word	0x00038870
        /*0578*/ 	.short	0x0100
        /*057a*/ 	.byte	0x06
	.zero		1


	//   ....[11]....
        /*057c*/ 	.word	0x00000600
        /*0580*/ 	.word	0x000000ff
        /*0584*/ 	.word	0x00038880
        /*0588*/ 	.short	0x0100
        /*058a*/ 	.byte	0x06
	.zero		1


	//   ....[12]....
        /*058c*/ 	.word	0x00000610
        /*0590*/ 	.word	0x000000ff
        /*0594*/ 	.word	0x00038878
        /*0598*/ 	.short	0x0100
        /*059a*/ 	.byte	0x06
	.zero		1


	//   ....[13]....
        /*059c*/ 	.word	0x00000620
        /*05a0*/ 	.word	0x000000ff
        /*05a4*/ 	.word	0x00038888
        /*05a8*/ 	.short	0x0100
        /*05aa*/ 	.byte	0x06
	.zero		1


	//   ....[14]....
        /*05ac*/ 	.word	0x00000750
        /*05b0*/ 	.word	0x000000ff
        /*05b4*/ 	.word	0x00038890
        /*05b8*/ 	.short	0x0100
        /*05ba*/ 	.byte	0x08
	.zero		1


	//   ....[15]....
        /*05bc*/ 	.word	0x00000760
        /*05c0*/ 	.word	0x000000ff
        /*05c4*/ 	.word	0x000388a0
        /*05c8*/ 	.short	0x0100
        /*05ca*/ 	.byte	0x08
	.zero		1


	//   ....[16]....
        /*05cc*/ 	.word	0x00000770
        /*05d0*/ 	.word	0x000000ff
        /*05d4*/ 	.word	0x00038898
        /*05d8*/ 	.short	0x0100
        /*05da*/ 	.byte	0x08
	.zero		1


	//   ....[17]....
        /*05dc*/ 	.word	0x00000780
        /*05e0*/ 	.word	0x000000ff
        /*05e4*/ 	.word	0x000388a8
        /*05e8*/ 	.short	0x0100
        /*05ea*/ 	.byte	0x08
	.zero		1


	//   ....[18]....
        /*05ec*/ 	.word	0x000008b0
        /*05f0*/ 	.word	0x000000ff
        /*05f4*/ 	.word	0x000388b0
        /*05f8*/ 	.short	0x0100
        /*05fa*/ 	.byte	0x08
	.zero		1


	//   ....[19]....
        /*05fc*/ 	.word	0x000008c0
        /*0600*/ 	.word	0x000000ff
        /*0604*/ 	.word	0x000388c0
        /*0608*/ 	.short	0x0100
        /*060a*/ 	.byte	0x08
	.zero		1


	//   ....[20]....
        /*060c*/ 	.word	0x000008d0
        /*0610*/ 	.word	0x000000ff
        /*0614*/ 	.word	0x000388b8
        /*0618*/ 	.short	0x0100
        /*061a*/ 	.byte	0x08
	.zero		1


	//   ....[21]....
        /*061c*/ 	.word	0x000008e0
        /*0620*/ 	.word	0x000000ff
        /*0624*/ 	.word	0x000388c8
        /*0628*/ 	.short	0x0100
        /*062a*/ 	.byte	0x08
	.zero		1


	//   ....[22]....
        /*062c*/ 	.word	0x000019b0
        /*0630*/ 	.word	0x000000ff
        /*0634*/ 	.word	0x00038800
        /*0638*/ 	.short	0x010a
        /*063a*/ 	.byte	0x06
	.zero		1


	//   ....[23]....
        /*063c*/ 	.word	0x00001a50
        /*0640*/ 	.word	0x00000000
        /*0644*/ 	.word	0x00038830
        /*0648*/ 	.short	0x010a
        /*064a*/ 	.byte	0x3f
	.zero		1


	//   ....[24]....
        /*064c*/ 	.word	0x00001ab0
        /*0650*/ 	.word	0x00000000
        /*0654*/ 	.word	0x00038830
        /*0658*/ 	.short	0x010a
        /*065a*/ 	.byte	0x3f
	.zero		1


	//   ....[25]....
        /*065c*/ 	.word	0x00004ae0
        /*0660*/ 	.word	0x00000000
        /*0664*/ 	.word	0x00000000
        /*0668*/ 	.short	0x0101
        /*066a*/ 	.byte	0x3f
	.zero		1


	//   ....[26]....
        /*066c*/ 	.word	0x00005d10
        /*0670*/ 	.word	0x000000ff
        /*0674*/ 	.word	0x00038830
        /*0678*/ 	.short	0x010a
        /*067a*/ 	.byte	0x04
	.zero		1


	//   ....[27]....
        /*067c*/ 	.word	0x00005d60
        /*0680*/ 	.word	0x000000ff
        /*0684*/ 	.word	0x00038830
        /*0688*/ 	.short	0x010a
        /*068a*/ 	.byte	0x04
	.zero		1


	//   ....[28]....
        /*068c*/ 	.word	0x00008230
        /*0690*/ 	.word	0x000000ff
        /*0694*/ 	.word	0x00038850
        /*0698*/ 	.short	0x010a
        /*069a*/ 	.byte	0x04
	.zero		1


	//   ....[29]....
        /*069c*/ 	.word	0x00008270
        /*06a0*/ 	.word	0x000000ff
        /*06a4*/ 	.word	0x00038850
        /*06a8*/ 	.short	0x010a
        /*06aa*/ 	.byte	0x04
	.zero		1


	//   ....[30]....
        /*06ac*/ 	.word	0x00009900
        /*06b0*/ 	.word	0x00000014
        /*06b4*/ 	.word	0x00000000
        /*06b8*/ 	.short	0x0101
        /*06ba*/ 	.byte	0x3f
	.zero		1


	//   ....[31]....
        /*06bc*/ 	.word	0x00009960
        /*06c0*/ 	.word	0x00000098
        /*06c4*/ 	.word	0x00000000
        /*06c8*/ 	.short	0x0101
        /*06ca*/ 	.byte	0x3f
	.zero		1


	//   ....[32]....
        /*06cc*/ 	.word	0x00009f60
        /*06d0*/ 	.word	0x000000ff
        /*06d4*/ 	.word	0x00038830
        /*06d8*/ 	.short	0x010a
        /*06da*/ 	.byte	0x04
	.zero		1


	//   ....[33]....
        /*06dc*/ 	.word	0x00009fa0
        /*06e0*/ 	.word	0x000000ff
        /*06e4*/ 	.word	0x00038830
        /*06e8*/ 	.short	0x010a
        /*06ea*/ 	.byte	0x04
	.zero		1


	//   ....[34]....
        /*06ec*/ 	.word	0x0000c860
        /*06f0*/ 	.word	0x000000ff
        /*06f4*/ 	.word	0x00038850
        /*06f8*/ 	.short	0x010a
        /*06fa*/ 	.byte	0x04
	.zero		1


	//   ....[35]....
        /*06fc*/ 	.word	0x0000c8a0
        /*0700*/ 	.word	0x000000ff
        /*0704*/ 	.word	0x00038850
        /*0708*/ 	.short	0x010a
        /*070a*/ 	.byte	0x04
	.zero		1


	//   ....[36]....
        /*070c*/ 	.word	0x0000d920
        /*0710*/ 	.word	0x00000015
        /*0714*/ 	.word	0x00000000
        /*0718*/ 	.short	0x0101
        /*071a*/ 	.byte	0x3f
	.zero		1


	//   ....[37]....
        /*071c*/ 	.word	0x0000d9d0
        /*0720*/ 	.word	0x0000009d
        /*0724*/ 	.word	0x00000000
        /*0728*/ 	.short	0x0101
        /*072a*/ 	.byte	0x3f
	.zero		1


	//   ....[38]....
        /*072c*/ 	.word	0x0000e5f0
        /*0730*/ 	.word	0x000000ff
        /*0734*/ 	.word	0x00038850
        /*0738*/ 	.short	0x010a
        /*073a*/ 	.byte	0x07
	.zero		1


	//   ....[39]....
        /*073c*/ 	.word	0x0000e630
        /*0740*/ 	.word	0x000000ff
        /*0744*/ 	.word	0x00038850
        /*0748*/ 	.short	0x010a
        /*074a*/ 	.byte	0x07
	.zero		1


	//   ....[40]....
        /*074c*/ 	.word	0x0000eb20
        /*0750*/ 	.word	0x00000009
        /*0754*/ 	.word	0x00000000
        /*0758*/ 	.short	0x0101
        /*075a*/ 	.byte	0x3f
	.zero		1


	//   ....[41]....
        /*075c*/ 	.word	0x00010bb0
        /*0760*/ 	.word	0x000000c7
        /*0764*/ 	.word	0x00000000
        /*0768*/ 	.short	0x0101
        /*076a*/ 	.byte	0x3f
	.zero		1


	//   ....[42]....
        /*076c*/ 	.word	0x00012df0
        /*0770*/ 	.word	0x00000000
        /*0774*/ 	.word	0x00038840
        /*0778*/ 	.short	0x010a
        /*077a*/ 	.byte	0x3f
	.zero		1


	//   ....[43]....
        /*077c*/ 	.word	0x00013d00
        /*0780*/ 	.word	0x00000011
        /*0784*/ 	.word	0x00038800
        /*0788*/ 	.short	0x0107
        /*078a*/ 	.byte	0x3f
	.zero		1


	//   ....[44]....
        /*078c*/ 	.word	0x00013e10
        /*0790*/ 	.word	0x00000011
        /*0794*/ 	.word	0x00038800
        /*0798*/ 	.short	0x0101
        /*079a*/ 	.byte	0x3f
	.zero		1


	//   ....[45]....
        /*079c*/ 	.word	0x00013e30
        /*07a0*/ 	.word	0x00000011
        /*07a4*/ 	.word	0x00038820
        /*07a8*/ 	.short	0x010a
        /*07aa*/ 	.byte	0x3f
	.zero		1


	//   ....[46]....
        /*07ac*/ 	.word	0x00014170
        /*07b0*/ 	.word	0x00000002
        /*07b4*/ 	.word	0x00038840
        /*07b8*/ 	.short	0x010a
        /*07ba*/ 	.byte	0x3f
	.zero		1


	//   ....[47]....
        /*07bc*/ 	.word	0x000146d0
        /*07c0*/ 	.word	0x00000003
        /*07c4*/ 	.word	0x00000060
        /*07c8*/ 	.short	0x010a
        /*07ca*/ 	.byte	0x3f
	.zero		1


	//   ....[48]....
        /*07cc*/ 	.word	0x00014f10
        /*07d0*/ 	.word	0x00000003
        /*07d4*/ 	.word	0x00038840
        /*07d8*/ 	.short	0x010a
        /*07da*/ 	.byte	0x3f
	.zero		1


	//   ....[49]....
        /*07dc*/ 	.word	0x000154a0
        /*07e0*/ 	.word	0x00000002
        /*07e4*/ 	.word	0x00000060
        /*07e8*/ 	.short	0x010a
        /*07ea*/ 	.byte	0x3f
	.zero		1


	//   ....[50]....
        /*07ec*/ 	.word	0x00015c30
        /*07f0*/ 	.word	0x00000002
        /*07f4*/ 	.word	0x00038840
        /*07f8*/ 	.short	0x010a
        /*07fa*/ 	.byte	0x3f
	.zero		1


	//   ....[51]....
        /*07fc*/ 	.word	0x000161c0
        /*0800*/ 	.word	0x00000002
        /*0804*/ 	.word	0x00000060
        /*0808*/ 	.short	0x010a
        /*080a*/ 	.byte	0x3f
	.zero		1


	//   ....[52]....
        /*080c*/ 	.word	0x00016900
        /*0810*/ 	.word	0x00000002
        /*0814*/ 	.word	0x00038860
        /*0818*/ 	.short	0x010a
        /*081a*/ 	.byte	0x3f
	.zero		1


	//   ....[53]....
        /*081c*/ 	.word	0x000170e0
        /*0820*/ 	.word	0x00000000
        /*0824*/ 	.word	0x00038820
        /*0828*/ 	.short	0x010a
        /*082a*/ 	.byte	0x3f
	.zero		1


	//   ....[54]....
        /*082c*/ 	.word	0x000172d0
        /*0830*/ 	.word	0x00000006
        /*0834*/ 	.word	0x00000000
        /*0838*/ 	.short	0x010a
        /*083a*/ 	.byte	0x3f
	.zero		1


	//   ....[55]....
        /*083c*/ 	.word	0x00017320
        /*0840*/ 	.word	0x00000003
        /*0844*/ 	.word	0x00000000
        /*0848*/ 	.short	0x010a
        /*084a*/ 	.byte	0x3f
	.zero		1


	//   ....[56]....
        /*084c*/ 	.word	0x00017380
        /*0850*/ 	.word	0x00000012
        /*0854*/ 	.word	0x00000000
        /*0858*/ 	.short	0x010a
        /*085a*/ 	.byte	0x3f
	.zero		1


	//   ....[57]....
        /*085c*/ 	.word	0x000173b0
        /*0860*/ 	.word	0x00000003
        /*0864*/ 	.word	0x00000000
        /*0868*/ 	.short	0x010a
        /*086a*/ 	.byte	0x3f
	.zero		1


	//   ....[58]....
        /*086c*/ 	.word	0x00017430
        /*0870*/ 	.word	0x00000003
        /*0874*/ 	.word	0x00038800
        /*0878*/ 	.short	0x010a
        /*087a*/ 	.byte	0x3f
	.zero		1


	//   ....[59]....
        /*087c*/ 	.word	0x00017480
        /*0880*/ 	.word	0x00000000
        /*0884*/ 	.word	0x00038830
        /*0888*/ 	.short	0x010a
        /*088a*/ 	.byte	0x3f
	.zero		1


	//   ....[60]....
        /*088c*/ 	.word	0x000174f0
        /*0890*/ 	.word	0x00000004
        /*0894*/ 	.word	0x00038830
        /*0898*/ 	.short	0x010a
        /*089a*/ 	.byte	0x3f
	.zero		1


	//   ....[61]....
        /*089c*/ 	.word	0x00017550
        /*08a0*/ 	.word	0x00000003
        /*08a4*/ 	.word	0x00038850
        /*08a8*/ 	.short	0x010a
        /*08aa*/ 	.byte	0x3f
	.zero		1


	//   ....[62]....
        /*08ac*/ 	.word	0x000175b0
        /*08b0*/ 	.word	0x00000004
        /*08b4*/ 	.word	0x00038830
        /*08b8*/ 	.short	0x010a
        /*08ba*/ 	.byte	0x3f
	.zero		1


	//   ....[63]....
        /*08bc*/ 	.word	0x00017610
        /*08c0*/ 	.word	0x00000003
        /*08c4*/ 	.word	0x00038850
        /*08c8*/ 	.short	0x010a
        /*08ca*/ 	.byte	0x3f
	.zero		1


	//   ....[64]....
        /*08cc*/ 	.word	0x00017670
        /*08d0*/ 	.word	0x00000007
        /*08d4*/ 	.word	0x00038850
        /*08d8*/ 	.short	0x010a
        /*08da*/ 	.byte	0x3f
	.zero		1


	//   ....[65]....
        /*08dc*/ 	.word	0x000177c0
        /*08e0*/ 	.word	0x00000000
        /*08e4*/ 	.word	0x00038840
        /*08e8*/ 	.short	0x010a
        /*08ea*/ 	.byte	0x3f
	.zero		1


	//   ....[66]....
        /*08ec*/ 	.word	0x000183a0
        /*08f0*/ 	.word	0x00000011
        /*08f4*/ 	.word	0x00038820
        /*08f8*/ 	.short	0x010a
        /*08fa*/ 	.byte	0x3f
	.zero		1


	//   ....[67]....
        /*08fc*/ 	.word	0x000183f0
        /*0900*/ 	.word	0x00000002
        /*0904*/ 	.word	0x00038840
        /*0908*/ 	.short	0x010a
        /*090a*/ 	.byte	0x3f
	.zero		1


	//   ....[68]....
        /*090c*/ 	.word	0x00018440
        /*0910*/ 	.word	0x00000003
        /*0914*/ 	.word	0x00000060
        /*0918*/ 	.short	0x010a
        /*091a*/ 	.byte	0x3f
	.zero		1


	//   ....[69]....
        /*091c*/ 	.word	0x00018490
        /*0920*/ 	.word	0x00000003
        /*0924*/ 	.word	0x00038840
        /*0928*/ 	.short	0x010a
        /*092a*/ 	.byte	0x3f
	.zero		1


	//   ....[70]....
        /*092c*/ 	.word	0x000184e0
        /*0930*/ 	.word	0x00000002
        /*0934*/ 	.word	0x00000060
        /*0938*/ 	.short	0x010a
        /*093a*/ 	.byte	0x3f
	.zero		1


	//   ....[71]....
        /*093c*/ 	.word	0x00018530
        /*0940*/ 	.word	0x00000002
        /*0944*/ 	.word	0x00038840
        /*0948*/ 	.short	0x010a
        /*094a*/ 	.byte	0x3f
	.zero		1


	//   ....[72]....
        /*094c*/ 	.word	0x00018580
        /*0950*/ 	.word	0x00000002
        /*0954*/ 	.word	0x00000060
        /*0958*/ 	.short	0x010a
        /*095a*/ 	.byte	0x3f
	.zero		1


	//   ....[73]....
        /*095c*/ 	.word	0x000185d0
        /*0960*/ 	.word	0x00000002
        /*0964*/ 	.word	0x00038860
        /*0968*/ 	.short	0x010a
        /*096a*/ 	.byte	0x3f
	.zero		1


	//   ....[74]....
        /*096c*/ 	.word	0x000186c0
        /*0970*/ 	.word	0x00000000
        /*0974*/ 	.word	0x00038820
        /*0978*/ 	.short	0x010a
        /*097a*/ 	.byte	0x3f
	.zero		1


	//   ....[75]....
        /*097c*/ 	.word	0x00018860
        /*0980*/ 	.word	0x00000006
        /*0984*/ 	.word	0x00000000
        /*0988*/ 	.short	0x010a
        /*098a*/ 	.byte	0x3f
	.zero		1


	//   ....[76]....
        /*098c*/ 	.word	0x000188b0
        /*0990*/ 	.word	0x00000003
        /*0994*/ 	.word	0x00000000
        /*0998*/ 	.short	0x010a
        /*099a*/ 	.byte	0x3f
	.zero		1


	//   ....[77]....
        /*099c*/ 	.word	0x00018900
        /*09a0*/ 	.word	0x00000012
        /*09a4*/ 	.word	0x00000000
        /*09a8*/ 	.short	0x010a
        /*09aa*/ 	.byte	0x3f
	.zero		1


	//----- nvinfo : EIATTR_NUM_MBARRIERS
	.align		4
.L_303:
        /*09ac*/ 	.byte	0x03, 0x38
        /*09ae*/ 	.short	0x0016


	//----- nvinfo : EIATTR_EXIT_INSTR_OFFSETS
	.align		4
        /*09b0*/ 	.byte	0x04, 0x1c
        /*09b2*/ 	.short	(.L_305 - .L_304)


	//   ....[0]....
.L_304:
        /*09b4*/ 	.word	0x00000a10


	//   ....[1]....
        /*09b8*/ 	.word	0x00011df0


	//   ....[2]....
        /*09bc*/ 	.word	0x00017400


	//----- nvinfo : EIATTR_MAX_THREADS
	.align		4
.L_305:
        /*09c0*/ 	.byte	0x04, 0x05
        /*09c2*/ 	.short	(.L_307 - .L_306)
.L_306:
        /*09c4*/ 	.word	0x00000180
        /*09c8*/ 	.word	0x00000001
        /*09cc*/ 	.word	0x00000001


	//----- nvinfo : EIATTR_CRS_STACK_SIZE
	.align		4
.L_307:
        /*09d0*/ 	.byte	0x04, 0x1e
        /*09d2*/ 	.short	(.L_309 - .L_308)
.L_308:
        /*09d4*/ 	.word	0x00000000


	//----- nvinfo : EIATTR_CBANK_PARAM_SIZE
	.align		4
.L_309:
        /*09d8*/ 	.byte	0x03, 0x19
        /*09da*/ 	.short	0x0af0


	//----- nvinfo : EIATTR_PARAM_CBANK
	.align		4
        /*09dc*/ 	.byte	0x04, 0x0a
        /*09de*/ 	.short	(.L_311 - .L_310)
	.align		4
.L_310:
        /*09e0*/ 	.word	index@(.nv.constant0._ZN7cutlass13device_kernelIN5flash11enable_sm90INS1_16FlashAttnFwdSm90INS1_25CollectiveMainloopFwdSm90ILi2EN4cute5tupleIJNS5_1CILi1EEES8_S8_EEENS6_IJNS7_ILi128EEENS7_ILi80EEENS7_ILi256EEEEEELi256ENS_6half_tEfNS_4arch4Sm90ELb1ELb0ELb1ELb0ELb0ELb0ELb0ELb1ELb1ELb1ELb0ELb0EEENS1_21CollectiveEpilogueFwdINS6_IJSA_SC_SB_EEES9_SE_SG_Li256ELb0ELb1ELb0ELb0EEENS1_30DynamicPersistentTileSchedulerILi256ELi128ELb0ELb1ELb1EEEEEEEEEvNT_6ParamsE)
        /*09e4*/ 	.short	0x0210
        /*09e6*/ 	.short	0x0af0


	//----- nvinfo : EIATTR_SW_WAR
	.align		4
.L_311:
        /*09e8*/ 	.byte	0x04, 0x36
        /*09ea*/ 	.short	(.L_313 - .L_312)
.L_312:
        /*09ec*/ 	.word	0x00000008
.L_313:


//--------------------- .nv.info._ZN7cutlass13device_kernelIN5flash11enable_sm90INS1_16FlashAttnFwdSm90INS1_25CollectiveMainloopFwdSm90ILi2EN4cute5tupleIJNS5_1CILi1EEES8_S8_EEENS6_IJNS7_ILi128EEENS7_ILi80EEENS7_ILi256EEEEEELi256ENS_6half_tEfNS_4arch4Sm90ELb1ELb0ELb1ELb1ELb0ELb0ELb0ELb1ELb1ELb1ELb0ELb0EEENS1_21CollectiveEpilogueFwdINS6_IJSA_SC_SB_EEES9_SE_SG_Li256ELb1ELb1ELb0ELb0EEENS1_36VarlenDynamicPersistentTileSchedulerILi128ELi80ELi256ELi128ELb0ELb1ELb1ELb1ELb1ELb1EEEEEEEEEvNT_6ParamsE --------------------------
	.section	.nv.info._ZN7cutlass13device_kernelIN5flash11enable_sm90INS1_16FlashAttnFwdSm90INS1_25CollectiveMainloopFwdSm90ILi2EN4cute5tupleIJNS5_1CILi1EEES8_S8_EEENS6_IJNS7_ILi128EEENS7_ILi80EEENS7_ILi256EEEEEELi256ENS_6half_tEfNS_4arch4Sm90ELb1ELb0ELb1ELb1ELb0ELb0ELb0ELb1ELb1ELb1ELb0ELb0EEENS1_21CollectiveEpilogueFwdINS6_IJSA_SC_SB_EEES9_SE_SG_Li256ELb1ELb1ELb0ELb0EEENS1_36VarlenDynamicPersistentTileSchedulerILi128ELi80ELi256ELi128ELb0ELb1ELb1ELb1ELb1ELb1EEEEEEEEEvNT_6ParamsE,"",@"SHT_CUDA_INFO"
	.sectionflags	@""
	.align	4


	//----- nvinfo : EIATTR_CUDA_API_VERSION
	.align		4
        /*0000*/ 	.byte	0x04, 0x37
        /*0002*/ 	.short	(.L_315 - .L_314)
.L_314:
        /*0004*/ 	.word	0x00000082


	//----- nvinfo : EIATTR_KPARAM_INFO
	.align		4
.L_315:
        /*0008*/ 	.byte	0x04, 0x17
        /*000a*/ 	.short	(.L_317 - .L_316)
.L_316:
        /*000c*/ 	.word	0x00000000
        /*0010*/ 	.short	0x0000
        /*0012*/ 	.short	0x0070
        /*0014*/ 	.byte	0x00, 0xf0, 0x01, 0x2a


	//----- nvinfo : EIATTR_SPARSE_MMA_MASK
	.align		4
.L_317:
        /*0018*/ 	.byte	0x03, 0x50
        /*001a*/ 	.short	0x0000


	//----- nvinfo : EIATTR_MAXREG_COUNT
	.align		4
        /*001c*/ 	.byte	0x03, 0x1b
        /*001e*/ 	.short	0x00a8


	//----- nvinfo : EIATTR_NUM_BARRIERS
	.align		4
        /*0020*/ 	.byte	0x02, 0x4c
        /*0022*/ 	.byte	0x09
	.zero		1


	//----- nvinfo : EIATTR_EXTERNS
	.align		4
        /*0024*/ 	.byte	0x04, 0x0f
        /*0026*/ 	.short	(.L_319 - .L_318)


	//   ....[0]....
	.align		4
.L_318:
        /*0028*/ 	.word	index@(__assertfail)


	//----- nvinfo : EIATTR_ANNOTATIONS
	.align		4
.L_319:
        /*002c*/ 	.byte	0x04, 0x55
        /*002e*/ 	.short	(.L_321 - .L_320)


	//   ....[0]....
.L_320:
        /* <DEDUP_REMOVED lines=79> */


	//----- nvinfo : EIATTR_MERCURY_ISA_VERSION
	.align		4
.L_321:
        /*0510*/ 	.byte	0x03, 0x5f
        /*0512*/ 	.short	0x0101


	//----- nvinfo : EIATTR_UNUSED_LOAD_BYTE_OFFSET
	.align		4
        /*0514*/ 	.byte	0x04, 0x44
        /*0516*/ 	.short	(.L_323 - .L_322)


	//   ....[0]....
.L_322:
        /*0518*/ 	.word	0x00000a10
        /*051c*/ 	.word	0x0000fff0


	//   ....[1]....
        /*0520*/ 	.word	0x0000f5b0
        /*0524*/ 	.word	0x0000fff0


	//----- nvinfo : EIATTR_INT_WARP_WIDE_INSTR_OFFSETS
	.align		4
.L_323:
        /*0528*/ 	.byte	0x04, 0x31
        /*052a*/ 	.short	(.L_325 - .L_324)


	//   ....[0]....
.L_324:
        /*052c*/ 	.word	0x00000130


	//   ....[1]....
        /*0530*/ 	.word	0x00000170


	//   ....[2]....
        /*0534*/ 	.word	0x000001e0


	//   ....[3]....
        /*0538*/ 	.word	0x000138f0


	//   ....[4]....
        /*053c*/ 	.word	0x00013990


	//   ....[5]....
        /*0540*/ 	.word	0x00018040


	//   ....[6]....
        /*0544*/ 	.word	0x000180b0


	//----- nvinfo : EIATTR_COOP_GROUP_MASK_REGIDS
	.align		4
.L_325:
        /*0548*/ 	.byte	0x04, 0x29
        /*054a*/ 	.short	(.L_327 - .L_326)


	//   ....[0]....
.L_326:
        /*054c*/ 	.word	0xffffffff


	//   ....[1]....
        /*0550*/ 	.word	0xffffffff


	//   ....[2]....
        /*0554*/ 	.word	0xffffffff


	//   ....[3]....
        /*0558*/ 	.word	0xffffffff


	//   ....[4]....
        /*055c*/ 	.word	0xffffffff


	//   ....[5]....
        /*0560*/ 	.word	0xffffffff


	//   ....[6]....
        /*0564*/ 	.word	0xffffffff


	//   ....[7]....
        /*0568*/ 	.word	0xffffffff


	//   ....[8]....
        /*056c*/ 	.word	0xffffffff


	//   ....[9]....
        /*0570*/ 	.word	0xffffffff


	//   ....[10]....
        /*0574*/ 	.word	0xffffffff


	//   ....[11]....
        /*0578*/ 	.word	0xffffffff


	//   ....[12]....
        /*057c*/ 	.word	0xffffffff


	//   ....[13]....
        /*0580*/ 	.word	0xffffffff


	//   ....[14]....
        /*0584*/ 	.word	0xffffffff


	//   ....[15]....
        /*0588*/ 	.word	0xffffffff


	//   ....[16]....
        /*058c*/ 	.word	0xffffffff


	//   ....[17]....
        /*0590*/ 	.word	0xffffffff


	//   ....[18]....
        /*0594*/ 	.word	0xffffffff


	//   ....[19]....
        /*0598*/ 	.word	0xffffffff


	//   ....[20]....
        /*059c*/ 	.word	0xffffffff


	//   ....[21]....
        /*05a0*/ 	.word	0xffffffff


	//   ....[22]....
        /*05a4*/ 	.word	0xffffffff


	//   ....[23]....
        /*05a8*/ 	.word	0xffffffff


	//   ....[24]....
        /*05ac*/ 	.word	0xffffffff


	//   ....[25]....
        /*05b0*/ 	.word	0xffffffff


	//   ....[26]....
        /*05b4*/ 	.word	0xffffffff


	//   ....[27]....
        /*05b8*/ 	.word	0xffffffff


	//   ....[28]....
        /*05bc*/ 	.word	0xffffffff


	//   ....[29]....
        /*05c0*/ 	.word	0xffffffff


	//   ....[30]....
        /*05c4*/ 	.word	0xffffffff


	//   ....[31]....
        /*05c8*/ 	.word	0xffffffff


	//   ....[32]....
        /*05cc*/ 	.word	0xffffffff


	//   ....[33]....
        /*05d0*/ 	.word	0xffffffff


	//   ....[34]....
        /*05d4*/ 	.word	0xffffffff


	//   ....[35]....
        /*05d8*/ 	.word	0xffffffff


	//   ....[36]....
        /*05dc*/ 	.word	0xffffffff


	//   ....[37]....
        /*05e0*/ 	.word	0xffffffff


	//   ....[38]....
        /*05e4*/ 	.word	0xffffffff


	//   ....[39]....
        /*05e8*/ 	.word	0xffffffff


	//   ....[40]....
        /*05ec*/ 	.word	0xffffffff


	//   ....[41]....
        /*05f0*/ 	.word	0xffffffff


	//   ....[42]....
        /*05f4*/ 	.word	0xffffffff


	//   ....[43]....
        /*05f8*/ 	.word	0xffffffff


	//   ....[44]....
        /*05fc*/ 	.word	0xffffffff


	//   ....[45]....
        /*0600*/ 	.word	0xffffffff


	//   ....[46]....
        /*0604*/ 	.word	0xffffffff


	//   ....[47]....
        /*0608*/ 	.word	0xffffffff


	//   ....[48]....
        /*060c*/ 	.word	0xffffffff


	//   ....[49]....
        /*0610*/ 	.word	0xffffffff


	//   ....[50]....
        /*0614*/ 	.word	0xffffffff


	//   ....[51]....
        /*0618*/ 	.word	0xffffffff


	//   ....[52]....
        /*061c*/ 	.word	0xffffffff


	//   ....[53]....
        /*0620*/ 	.word	0xffffffff


	//   ....[54]....
        /*0624*/ 	.word	0xffffffff


	//   ....[55]....
        /*0628*/ 	.word	0xffffffff


	//   ....[56]....
        /*062c*/ 	.word	0xffffffff


	//   ....[57]....
        /*0630*/ 	.word	0xffffffff


	//   ....[58]....
        /*0634*/ 	.word	0xffffffff


	//   ....[59]....
        /*0638*/ 	.word	0xffffffff


	//   ....[60]....
        /*063c*/ 	.word	0xffffffff


	//   ....[61]....
        /*0640*/ 	.word	0xffffffff


	//   ....[62]....
        /*0644*/ 	.word	0xffffffff


	//   ....[63]....
        /*0648*/ 	.word	0xffffffff


	//   ....[64]....
        /*064c*/ 	.word	0xffffffff


	//   ....[65]....
        /*0650*/ 	.word	0xffffffff


	//   ....[66]....
        /*0654*/ 	.word	0xffffffff


	//   ....[67]....
        /*0658*/ 	.word	0xffffffff


	//   ....[68]....
        /*065c*/ 	.word	0xffffffff


	//   ....[69]....
        /*0660*/ 	.word	0xffffffff


	//   ....[70]....
        /*0664*/ 	.word	0xffffffff


	//   ....[71]....
        /*0668*/ 	.word	0xffffffff


	//   ....[72]....
        /*066c*/ 	.word	0xffffffff


	//   ....[73]....
        /*0670*/ 	.word	0xffffffff


	//   ....[74]....
        /*0674*/ 	.word	0xffffffff


	//   ....[75]....
        /*0678*/ 	.word	0xffffffff


	//   ....[76]....
        /*067c*/ 	.word	0xffffffff


	//   ....[77]....
        /*0680*/ 	.word	0xffffffff


	//   ....[78]....
        /*0684*/ 	.word	0xffffffff


	//   ....[79]....
        /*0688*/ 	.word	0xffffffff


	//   ....[80]....
        /*068c*/ 	.word	0xffffffff


	//   ....[81]....
        /*0690*/ 	.word	0xffffffff


	//   ....[82]....
        /*0694*/ 	.word	0xffffffff


	//   ....[83]....
        /*0698*/ 	.word	0xffffffff


	//   ....[84]....
        /*069c*/ 	.word	0xffffffff


	//   ....[85]....
        /*06a0*/ 	.word	0xffffffff


	//   ....[86]....
        /*06a4*/ 	.word	0xffffffff


	//   ....[87]....
        /*06a8*/ 	.word	0xffffffff


	//   ....[88]....
        /*06ac*/ 	.word	0xffffffff


	//   ....[89]....
        /*06b0*/ 	.word	0xffffffff


	//   ....[90]....
        /*06b4*/ 	.word	0xffffffff


	//   ....[91]....
        /*06b8*/ 	.word	0xffffffff


	//   ....[92]....
        /*06bc*/ 	.word	0xffffffff


	//   ....[93]....
        /*06c0*/ 	.word	0xffffffff


	//   ....[94]....
        /*06c4*/ 	.word	0xffffffff


	//   ....[95]....
        /*06c8*/ 	.word	0xffffffff


	//   ....[96]....
        /*06cc*/ 	.word	0xffffffff


	//   ....[97]....
        /*06d0*/ 	.word	0xffffffff


	//   ....[98]....
        /*06d4*/ 	.word	0xffffffff


	//   ....[99]....
        /*06d8*/ 	.word	0x0500000f


	//   ....[100]....
        /*06dc*/ 	.word	0x0500000f


	//   ....[101]....
        /*06e0*/ 	.word	0x0500000f


	//   ....[102]....
        /*06e4*/ 	.word	0x0500000f


	//   ....[103]....
        /*06e8*/ 	.word	0x0500000f


	//   ....[104]....
        /*06ec*/ 	.word	0x0500000f


	//   ....[105]....
        /*06f0*/ 	.word	0x0500000f


	//   ....[106]....
        /*06f4*/ 	.word	0x0500000f


	//   ....[107]....
        /*06f8*/ 	.word	0x0500000f


	//   ....[108]....
        /*06fc*/ 	.word	0x0500000f


	//   ....[109]....
        /*0700*/ 	.word	0x0500000f


	//   ....[110]....
        /*0704*/ 	.word	0x0500000f


	//   ....[111]....
        /*0708*/ 	.word	0x0500000f


	//   ....[112]....
        /*070c*/ 	.word	0x0500000f


	//   ....[113]....
        /*0710*/ 	.word	0x0500000f


	//   ....[114]....
        /*0714*/ 	.word	0x0500000f


	//   ....[115]....
        /*0718*/ 	.word	0x0500000f


	//   ....[116]....
        /*071c*/ 	.word	0x0500000f


	//   ....[117]....
        /*0720*/ 	.word	0x0500000f


	//   ....[118]....
        /*0724*/ 	.word	0x0500000f


	//   ....[119]....
        /*0728*/ 	.word	0x0500000f


	//   ....[120]....
        /*072c*/ 	.word	0x0500000f


	//   ....[121]....
        /*0730*/ 	.word	0x0500000f


	//   ....[122]....
        /*0734*/ 	.word	0x0500000f


	//   ....[123]....
        /*0738*/ 	.word	0x0500000f


	//   ....[124]....
        /*073c*/ 	.word	0x0500000f


	//   ....[125]....
        /*0740*/ 	.word	0x0500000f


	//   ....[126]....
        /*0744*/ 	.word	0x0500000f


	//   ....[127]....
        /*0748*/ 	.word	0x0500000f


	//   ....[128]....
        /*074c*/ 	.word	0x0500000f


	//   ....[129]....
        /*0750*/ 	.word	0x0500000f


	//   ....[130]....
        /*0754*/ 	.word	0x0500000f


	//   ....[131]....
        /*0758*/ 	.word	0x0500000f


	//   ....[132]....
        /*075c*/ 	.word	0x0500000f


	//   ....[133]....
        /*0760*/ 	.word	0x0500000f


	//----- nvinfo : EIATTR_COOP_GROUP_INSTR_OFFSETS
	.align		4
.L_327:
        /*0764*/ 	.byte	0x04, 0x28
        /*0766*/ 	.short	(.L_329 - .L_328)


	//   ....[0]....
.L_328:
        /*0768*/ 	.word	0x00000060


	//   ....[1]....
        /*076c*/ 	.word	0x00000140


	//   ....[2]....
        /*0770*/ 	.word	0x00000190


	//   ....[3]....
        /*0774*/ 	.word	0x000003c0


	//   ....[4]....
        /*0778*/ 	.word	0x00000520


	//   ....[5]....
        /*077c*/ 	.word	0x00000640


	//   ....[6]....
        /*0780*/ 	.word	0x000007a0


	//   ....[7]....
        /*0784*/ 	.word	0x000019a0


	//   ....[8]....
        /*0788*/ 	.word	0x00004250


	//   ....[9]....
        /*078c*/ 	.word	0x00004280


	//   ....[10]....
        /*0790*/ 	.word	0x00004ed0


	//   ....[11]....
        /*0794*/ 	.word	0x00004f20


	//   ....[12]....
        /*0798*/ 	.word	0x00005510


	//   ....[13]....
        /*079c*/ 	.word	0x00005580


	//   ....[14]....
        /*07a0*/ 	.word	0x00008af0


	//   ....[15]....
        /*07a4*/ 	.word	0x00009030


	//   ....[16]....
        /*07a8*/ 	.word	0x00009050


	//   ....[17]....
        /*07ac*/ 	.word	0x000090f0


	//   ....[18]....
        /*07b0*/ 	.word	0x000096d0


	//   ....[19]....
        /*07b4*/ 	.word	0x00009720


	//   ....[20]....
        /*07b8*/ 	.word	0x0000d100


	//   ....[21]....
        /*07bc*/ 	.word	0x0000d160


	//   ....[22]....
        /*07c0*/ 	.word	0x0000d6f0


	//   ....[23]....
        /*07c4*/ 	.word	0x0000d750


	//   ....[24]....
        /*07c8*/ 	.word	0x0000e8b0


	//   ....[25]....
        /*07cc*/ 	.word	0x0000e8f0


	//   ....[26]....
        /*07d0*/ 	.word	0x0000e9c0


	//   ....[27]....
        /*07d4*/ 	.word	0x0000e9f0


	//   ....[28]....
        /*07d8*/ 	.word	0x00010740


	//   ....[29]....
        /*07dc*/ 	.word	0x00010770


	//   ....[30]....
        /*07e0*/ 	.word	0x000107b0


	//   ....[31]....
        /*07e4*/ 	.word	0x000107e0


	//   ....[32]....
        /*07e8*/ 	.word	0x00011030


	//   ....[33]....
        /*07ec*/ 	.word	0x00011060


	//   ....[34]....
        /*07f0*/ 	.word	0x000111b0


	//   ....[35]....
        /*07f4*/ 	.word	0x000111d0


	//   ....[36]....
        /*07f8*/ 	.word	0x00011320


	//   ....[37]....
        /*07fc*/ 	.word	0x00011340


	//   ....[38]....
        /*0800*/ 	.word	0x000114a0


	//   ....[39]....
        /*0804*/ 	.word	0x000114c0


	//   ....[40]....
        /*0808*/ 	.word	0x00011eb0


	//   ....[41]....
        /*080c*/ 	.word	0x00011ee0


	//   ....[42]....
        /*0810*/ 	.word	0x00012040


	//   ....[43]....
        /*0814*/ 	.word	0x00012060


	//   ....[44]....
        /*0818*/ 	.word	0x000121b0


	//   ....[45]....
        /*081c*/ 	.word	0x000121d0


	//   ....[46]....
        /*0820*/ 	.word	0x00012330


	//   ....[47]....
        /*0824*/ 	.word	0x00012350


	//   ....[48]....
        /*0828*/ 	.word	0x00012520


	//   ....[49]....
        /*082c*/ 	.word	0x00012700


	//   ....[50]....
        /*0830*/ 	.word	0x00012730


	//   ....[51]....
        /*0834*/ 	.word	0x00012760


	//   ....[52]....
        /*0838*/ 	.word	0x00012790


	//   ....[53]....
        /*083c*/ 	.word	0x000127c0


	//   ....[54]....
        /*0840*/ 	.word	0x000127f0


	//   ....[55]....
        /*0844*/ 	.word	0x00012970


	//   ....[56]....
        /*0848*/ 	.word	0x000129a0


	//   ....[57]....
        /*084c*/ 	.word	0x000129d0


	//   ....[58]....
        /*0850*/ 	.word	0x00012a00


	//   ....[59]....
        /*0854*/ 	.word	0x00012a30


	//   ....[60]....
        /*0858*/ 	.word	0x00012a60


	//   ....[61]....
        /*085c*/ 	.word	0x00012b10


	//   ....[62]....
        /*0860*/ 	.word	0x00012b70


	//   ....[63]....
        /*0864*/ 	.word	0x00012c00


	//   ....[64]....
        /*0868*/ 	.word	0x00013f10


	//   ....[65]....
        /*086c*/ 	.word	0x00014c10


	//   ....[66]....
        /*0870*/ 	.word	0x00014c20


	//   ....[67]....
        /*0874*/ 	.word	0x00014c40


	//   ....[68]....
        /*0878*/ 	.word	0x00014d00


	//   ....[69]....
        /*087c*/ 	.word	0x00014d20


	//   ....[70]....
        /*0880*/ 	.word	0x00014dd0


	//   ....[71]....
        /*0884*/ 	.word	0x00014df0


	//   ....[72]....
        /*0888*/ 	.word	0x00014ea0


	//   ....[73]....
        /*088c*/ 	.word	0x00014ec0


	//   ....[74]....
        /*0890*/ 	.word	0x00014f70


	//   ....[75]....
        /*0894*/ 	.word	0x00014f90


	//   ....[76]....
        /*0898*/ 	.word	0x00015040


	//   ....[77]....
        /*089c*/ 	.word	0x00015060


	//   ....[78]....
        /*08a0*/ 	.word	0x00015100


	//   ....[79]....
        /*08a4*/ 	.word	0x00015120


	//   ....[80]....
        /*08a8*/ 	.word	0x00015160


	//   ....[81]....
        /*08ac*/ 	.word	0x00018980


	//   ....[82]....
        /*08b0*/ 	.word	0x000189e0


	//   ....[83]....
        /*08b4*/ 	.word	0x00018a10


	//   ....[84]....
        /*08b8*/ 	.word	0x00018a20


	//   ....[85]....
        /*08bc*/ 	.word	0x00018a50


	//   ....[86]....
        /*08c0*/ 	.word	0x00018a80


	//   ....[87]....
        /*08c4*/ 	.word	0x00018ab0


	//   ....[88]....
        /*08c8*/ 	.word	0x00018ae0


	//   ....[89]....
        /*08cc*/ 	.word	0x00018c70


	//   ....[90]....
        /*08d0*/ 	.word	0x00018ca0


	//   ....[91]....
        /*08d4*/ 	.word	0x00018cd0


	//   ....[92]....
        /*08d8*/ 	.word	0x00018d00


	//   ....[93]....
        /*08dc*/ 	.word	0x00018d30


	//   ....[94]....
        /*08e0*/ 	.word	0x00018d60


	//   ....[95]....
        /*08e4*/ 	.word	0x00018e20


	//   ....[96]....
        /*08e8*/ 	.word	0x00018e40


	//   ....[97]....
        /*08ec*/ 	.word	0x00018eb0


	//   ....[98]....
        /*08f0*/ 	.word	0x00019590


	//   ....[99]....
        /*08f4*/ 	.word	0x00019ba0


	//   ....[100]....
        /*08f8*/ 	.word	0x00019d50


	//   ....[101]....
        /*08fc*/ 	.word	0x00019da0


	//   ....[102]....
        /*0900*/ 	.word	0x00019ed0


	//   ....[103]....
        /*0904*/ 	.word	0x00019f40


	//   ....[104]....
        /*0908*/ 	.word	0x0001a070


	//   ....[105]....
        /*090c*/ 	.word	0x0001a0e0


	//   ....[106]....
        /*0910*/ 	.word	0x0001a210


	//   ....[107]....
        /*0914*/ 	.word	0x0001a280


	//   ....[108]....
        /*0918*/ 	.word	0x0001a3b0


	//   ....[109]....
        /*091c*/ 	.word	0x0001a420


	//   ....[110]....
        /*0920*/ 	.word	0x0001a550


	//   ....[111]....
        /*0924*/ 	.word	0x0001a5c0


	//   ....[112]....
        /*0928*/ 	.word	0x0001a700


	//   ....[113]....
        /*092c*/ 	.word	0x0001a750


	//   ....[114]....
        /*0930*/ 	.word	0x0001a880


	//   ....[115]....
        /*0934*/ 	.word	0x0001a8d0


	//   ....[116]....
        /*0938*/ 	.word	0x0001ac00


	//   ....[117]....
        /*093c*/ 	.word	0x0001aca0


	//   ....[118]....
        /*0940*/ 	.word	0x0001add0


	//   ....[119]....
        /*0944*/ 	.word	0x0001ae50


	//   ....[120]....
        /*0948*/ 	.word	0x0001aed0


	//   ....[121]....
        /*094c*/ 	.word	0x0001af50


	//   ....[122]....
        /*0950*/ 	.word	0x0001afd0


	//   ....[123]....
        /*0954*/ 	.word	0x0001b060


	//   ....[124]....
        /*0958*/ 	.word	0x0001b100


	//   ....[125]....
        /*095c*/ 	.word	0x0001b1a0


	//   ....[126]....
        /*0960*/ 	.word	0x0001b220


	//   ....[127]....
        /*0964*/ 	.word	0x0001b2a0


	//   ....[128]....
        /*0968*/ 	.word	0x0001b320


	//   ....[129]....
        /*096c*/ 	.word	0x0001b3b0


	//   ....[130]....
        /*0970*/ 	.word	0x0001b430


	//   ....[131]....
        /*0974*/ 	.word	0x0001b4d0


	//   ....[132]....
        /*0978*/ 	.word	0x0001b560


	//   ....[133]....
        /*097c*/ 	.word	0x0001b690


	//----- nvinfo : EIATTR_REG_RECONFIG
	.align		4
.L_329:
        /*0980*/ 	.byte	0x01, 0x54
	.zero		2


	//----- nvinfo : EIATTR_SYSCALL_OFFSETS
	.align		4
        /*0984*/ 	.byte	0x04, 0x46
        /*0986*/ 	.short	(.L_331 - .L_330)


	//   ....[0]....
.L_330:
        /*0988*/ 	.word	0x00001b90


	//   ....[1]....
        /*098c*/ 	.word	0x00013b00


	//   ....[2]....
        /*0990*/ 	.word	0x00013c60


	//   ....[3]....
        /*0994*/ 	.word	0x00013d60


	//   ....[4]....
        /*0998*/ 	.word	0x000147a0


	//----- nvinfo : EIATTR_MBARRIER_INSTR_OFFSETS
	.align		4
.L_331:
        /*099c*/ 	.byte	0x04, 0x39
        /*099e*/ 	.short	(.L_333 - .L_332)


	//   ....[0]....
.L_332:
        /*09a0*/ 	.word	0x00000270
        /*09a4*/ 	.word	0x000000ff
        /*09a8*/ 	.word	0x00038800
        /*09ac*/ 	.short	0x0100
        /*09ae*/ 	.byte	0x08
	.zero		1


	//   ....[1]....
        /*09b0*/ 	.word	0x00000280
        /*09b4*/ 	.word	0x000000ff
        /*09b8*/ 	.word	0x00038820
        /*09bc*/ 	.short	0x0100
        /*09be*/ 	.byte	0x08
	.zero		1


	//   ....[2]....
        /*09c0*/ 	.word	0x00000370
        /*09c4*/ 	.word	0x000000ff
        /*09c8*/ 	.word	0x00038830
        /*09cc*/ 	.short	0x0100
        /*09ce*/ 	.byte	0x08
	.zero		1


	//   ....[3]....
        /*09d0*/ 	.word	0x00000380
        /*09d4*/ 	.word	0x000000ff
        /*09d8*/ 	.word	0x00038840
        /*09dc*/ 	.short	0x0100
        /*09de*/ 	.byte	0x08
	.zero		1


	//   ....[4]....
        /*09e0*/ 	.word	0x00000390
        /*09e4*/ 	.word	0x000000ff
        /*09e8*/ 	.word	0x00038838
        /*09ec*/ 	.short	0x0100
        /*09ee*/ 	.byte	0x08
	.zero		1


	//   ....[5]....
        /*09f0*/ 	.word	0x000003a0
        /*09f4*/ 	.word	0x000000ff
        /*09f8*/ 	.word	0x00038848
        /*09fc*/ 	.short	0x0100
        /*09fe*/ 	.byte	0x08
	.zero		1


	//   ....[6]....
        /*0a00*/ 	.word	0x000004d0
        /*0a04*/ 	.word	0x000000ff
        /*0a08*/ 	.word	0x00038850
        /*0a0c*/ 	.short	0x0100
        /*0a0e*/ 	.byte	0x08
	.zero		1


	//   ....[7]....
        /*0a10*/ 	.word	0x000004e0
        /*0a14*/ 	.word	0x000000ff
        /*0a18*/ 	.word	0x00038860
        /*0a1c*/ 	.short	0x0100
        /*0a1e*/ 	.byte	0x08
	.zero		1


	//   ....[8]....
        /*0a20*/ 	.word	0x000004f0
        /*0a24*/ 	.word	0x000000ff
        /*0a28*/ 	.word	0x00038858
        /*0a2c*/ 	.short	0x0100
        /*0a2e*/ 	.byte	0x08
	.zero		1


	//   ....[9]....
        /*0a30*/ 	.word	0x00000500
        /*0a34*/ 	.word	0x000000ff
        /*0a38*/ 	.word	0x00038868
        /*0a3c*/ 	.short	0x0100
        /*0a3e*/ 	.byte	0x08
	.zero		1


	//   ....[10]....
        /*0a40*/ 	.word	0x000005f0
        /*0a44*/ 	.word	0x000000ff
        /*0a48*/ 	.word	0x00038870
        /*0a4c*/ 	.short	0x0100
        /*0a4e*/ 	.byte	0x06
	.zero		1


	//   ....[11]....
        /*0a50*/ 	.word	0x00000600
        /*0a54*/ 	.word	0x000000ff
        /*0a58*/ 	.word	0x00038880
        /*0a5c*/ 	.short	0x0100
        /*0a5e*/ 	.byte	0x06
	.zero		1


	//   ....[12]....
        /*0a60*/ 	.word	0x00000610
        /*0a64*/ 	.word	0x000000ff
        /*0a68*/ 	.word	0x00038878
        /*0a6c*/ 	.short	0x0100
        /*0a6e*/ 	.byte	0x06
	.zero		1


	//   ....[13]....
        /*0a70*/ 	.word	0x00000620
        /*0a74*/ 	.word	0x000000ff
        /*0a78*/ 	.word	0x00038888
        /*0a7c*/ 	.short	0x0100
        /*0a7e*/ 	.byte	0x06
	.zero		1


	//   ....[14]....
        /*0a80*/ 	.word	0x00000750
        /*0a84*/ 	.word	0x000000ff
        /*0a88*/ 	.word	0x00038890
        /*0a8c*/ 	.short	0x0100
        /*0a8e*/ 	.byte	0x08
	.zero		1


	//   ....[15]....
        /*0a90*/ 	.word	0x00000760
        /*0a94*/ 	.word	0x000000ff
        /*0a98*/ 	.word	0x000388a0
        /*0a9c*/ 	.short	0x0100
        /*0a9e*/ 	.byte	0x08
	.zero		1


	//   ....[16]....
        /*0aa0*/ 	.word	0x00000770
        /*0aa4*/ 	.word	0x000000ff
        /*0aa8*/ 	.word	0x00038898
        /*0aac*/ 	.short	0x0100
        /*0aae*/ 	.byte	0x08
	.zero		1


	//   ....[17]....
        /*0ab0*/ 	.word	0x00000780
        /*0ab4*/ 	.word	0x000000ff
        /*0ab8*/ 	.word	0x000388a8
        /*0abc*/ 	.short	0x0100
        /*0abe*/ 	.byte	0x08
	.zero		1


	//   ....[18]....
        /*0ac0*/ 	.word	0x000008b0
        /*0ac4*/ 	.word	0x000000ff
        /*0ac8*/ 	.word	0x000388b0
        /*0acc*/ 	.short	0x0100
        /*0ace*/ 	.byte	0x08
	.zero		1


	//   ....[19]....
        /*0ad0*/ 	.word	0x000008c0
        /*0ad4*/ 	.word	0x000000ff
        /*0ad8*/ 	.word	0x000388c0
        /*0adc*/ 	.short	0x0100
        /*0ade*/ 	.byte	0x08
	.zero		1


	//   ....[20]....
        /*0ae0*/ 	.word	0x000008d0
        /*0ae4*/ 	.word	0x000000ff
        /*0ae8*/ 	.word	0x000388b8
        /*0aec*/ 	.short	0x0100
        /*0aee*/ 	.byte	0x08
	.zero		1


	//   ....[21]....
        /*0af0*/ 	.word	0x000008e0
        /*0af4*/ 	.word	0x000000ff
        /*0af8*/ 	.word	0x000388c8
        /*0afc*/ 	.short	0x0100
        /*0afe*/ 	.byte	0x08
	.zero		1


	//   ....[22]....
        /*0b00*/ 	.word	0x00001c40
        /*0b04*/ 	.word	0x000000ff
        /*0b08*/ 	.word	0x00038800
        /*0b0c*/ 	.short	0x010a
        /*0b0e*/ 	.byte	0x06
	.zero		1


	//   ....[23]....
        /*0b10*/ 	.word	0x00001ce0
        /*0b14*/ 	.word	0x00000000
        /*0b18*/ 	.word	0x00038830
        /*0b1c*/ 	.short	0x010a
        /*0b1e*/ 	.byte	0x3f
	.zero		1


	//   ....[24]....
        /*0b20*/ 	.word	0x00001d40
        /*0b24*/ 	.word	0x00000000
        /*0b28*/ 	.word	0x00038830
        /*0b2c*/ 	.short	0x010a
        /*0b2e*/ 	.byte	0x3f
	.zero		1


	//   ....[25]....
        /*0b30*/ 	.word	0x00004d20
        /*0b34*/ 	.word	0x00000000
        /*0b38*/ 	.word	0x00000000
        /*0b3c*/ 	.short	0x0101
        /*0b3e*/ 	.byte	0x3f
	.zero		1


	//   ....[26]....
        /*0b40*/ 	.word	0x00005f60
        /*0b44*/ 	.word	0x000000ff
        /*0b48*/ 	.word	0x00038830
        /*0b4c*/ 	.short	0x010a
        /*0b4e*/ 	.byte	0x04
	.zero		1


	//   ....[27]....
        /*0b50*/ 	.word	0x00005fb0
        /*0b54*/ 	.word	0x000000ff
        /*0b58*/ 	.word	0x00038830
        /*0b5c*/ 	.short	0x010a
        /*0b5e*/ 	.byte	0x04
	.zero		1


	//   ....[28]....
        /*0b60*/ 	.word	0x00008470
        /*0b64*/ 	.word	0x000000ff
        /*0b68*/ 	.word	0x00038850
        /*0b6c*/ 	.short	0x010a
        /*0b6e*/ 	.byte	0x04
	.zero		1


	//   ....[29]....
        /*0b70*/ 	.word	0x000084b0
        /*0b74*/ 	.word	0x000000ff
        /*0b78*/ 	.word	0x00038850
        /*0b7c*/ 	.short	0x010a
        /*0b7e*/ 	.byte	0x04
	.zero		1


	//   ....[30]....
        /*0b80*/ 	.word	0x00009c30
        /*0b84*/ 	.word	0x00000014
        /*0b88*/ 	.word	0x00000000
        /*0b8c*/ 	.short	0x0101
        /*0b8e*/ 	.byte	0x3f
	.zero		1


	//   ....[31]....
        /*0b90*/ 	.word	0x00009c90
        /*0b94*/ 	.word	0x000000a0
        /*0b98*/ 	.word	0x00000000
        /*0b9c*/ 	.short	0x0101
        /*0b9e*/ 	.byte	0x3f
	.zero		1


	//   ....[32]....
        /*0ba0*/ 	.word	0x0000a1a0
        /*0ba4*/ 	.word	0x000000ff
        /*0ba8*/ 	.word	0x00038830
        /*0bac*/ 	.short	0x010a
        /*0bae*/ 	.byte	0x04
	.zero		1


	//   ....[33]....
        /*0bb0*/ 	.word	0x0000a1e0
        /*0bb4*/ 	.word	0x000000ff
        /*0bb8*/ 	.word	0x00038830
        /*0bbc*/ 	.short	0x010a
        /*0bbe*/ 	.byte	0x04
	.zero		1


	//   ....[34]....
        /*0bc0*/ 	.word	0x0000ca90
        /*0bc4*/ 	.word	0x000000ff
        /*0bc8*/ 	.word	0x00038850
        /*0bcc*/ 	.short	0x010a
        /*0bce*/ 	.byte	0x04
	.zero		1


	//   ....[35]....
        /*0bd0*/ 	.word	0x0000cad0
        /*0bd4*/ 	.word	0x000000ff
        /*0bd8*/ 	.word	0x00038850
        /*0bdc*/ 	.short	0x010a
        /*0bde*/ 	.byte	0x04
	.zero		1


	//   ....[36]....
        /*0be0*/ 	.word	0x0000db40
        /*0be4*/ 	.word	0x00000015
        /*0be8*/ 	.word	0x00000000
        /*0bec*/ 	.short	0x0101
        /*0bee*/ 	.byte	0x3f
	.zero		1


	//   ....[37]....
        /*0bf0*/ 	.word	0x0000dbf0
        /*0bf4*/ 	.word	0x0000009d
        /*0bf8*/ 	.word	0x00000000
        /*0bfc*/ 	.short	0x0101
        /*0bfe*/ 	.byte	0x3f
	.zero		1


	//   ....[38]....
        /*0c00*/ 	.word	0x0000e820
        /*0c04*/ 	.word	0x000000ff
        /*0c08*/ 	.word	0x00038850
        /*0c0c*/ 	.short	0x010a
        /*0c0e*/ 	.byte	0x07
	.zero		1


	//   ....[39]....
        /*0c10*/ 	.word	0x0000e860
        /*0c14*/ 	.word	0x000000ff
        /*0c18*/ 	.word	0x00038850
        /*0c1c*/ 	.short	0x010a
        /*0c1e*/ 	.byte	0x07
	.zero		1


	//   ....[40]....
        /*0c20*/ 	.word	0x0000ed50
        /*0c24*/ 	.word	0x00000009
        /*0c28*/ 	.word	0x00000000
        /*0c2c*/ 	.short	0x0101
        /*0c2e*/ 	.byte	0x3f
	.zero		1


	//   ....[41]....
        /*0c30*/ 	.word	0x00011020
        /*0c34*/ 	.word	0x00000013
        /*0c38*/ 	.word	0x00000000
        /*0c3c*/ 	.short	0x0101
        /*0c3e*/ 	.byte	0x3f
	.zero		1


	//   ....[42]....
        /*0c40*/ 	.word	0x000141b0
        /*0c44*/ 	.word	0x00000000
        /*0c48*/ 	.word	0x00038840
        /*0c4c*/ 	.short	0x010a
        /*0c4e*/ 	.byte	0x3f
	.zero		1


	//   ....[43]....
        /*0c50*/ 	.word	0x000152f0
        /*0c54*/ 	.word	0x00000008
        /*0c58*/ 	.word	0x00038800
        /*0c5c*/ 	.short	0x0107
        /*0c5e*/ 	.byte	0x3f
	.zero		1


	//   ....[44]....
        /*0c60*/ 	.word	0x00015400
        /*0c64*/ 	.word	0x00000002
        /*0c68*/ 	.word	0x00038800
        /*0c6c*/ 	.short	0x0101
        /*0c6e*/ 	.byte	0x3f
	.zero		1


	//   ....[45]....
        /*0c70*/ 	.word	0x00015420
        /*0c74*/ 	.word	0x00000002
        /*0c78*/ 	.word	0x00038820
        /*0c7c*/ 	.short	0x010a
        /*0c7e*/ 	.byte	0x3f
	.zero		1


	//   ....[46]....
        /*0c80*/ 	.word	0x00015790
        /*0c84*/ 	.word	0x00000002
        /*0c88*/ 	.word	0x00038840
        /*0c8c*/ 	.short	0x010a
        /*0c8e*/ 	.byte	0x3f
	.zero		1


	//   ....[47]....
        /*0c90*/ 	.word	0x00015d50
        /*0c94*/ 	.word	0x00000002
        /*0c98*/ 	.word	0x00000060
        /*0c9c*/ 	.short	0x010a
        /*0c9e*/ 	.byte	0x3f
	.zero		1


	//   ....[48]....
        /*0ca0*/ 	.word	0x00016650
        /*0ca4*/ 	.word	0x00000003
        /*0ca8*/ 	.word	0x00038840
        /*0cac*/ 	.short	0x010a
        /*0cae*/ 	.byte	0x3f
	.zero		1


	//   ....[49]....
        /*0cb0*/ 	.word	0x00016c10
        /*0cb4*/ 	.word	0x00000002
        /*0cb8*/ 	.word	0x00000060
        /*0cbc*/ 	.short	0x010a
        /*0cbe*/ 	.byte	0x3f
	.zero		1


	//   ....[50]....
        /*0cc0*/ 	.word	0x00017440
        /*0cc4*/ 	.word	0x00000002
        /*0cc8*/ 	.word	0x00038840
        /*0ccc*/ 	.short	0x010a
        /*0cce*/ 	.byte	0x3f
	.zero		1


	//   ....[51]....
        /*0cd0*/ 	.word	0x00017a00
        /*0cd4*/ 	.word	0x00000002
        /*0cd8*/ 	.word	0x00000060
        /*0cdc*/ 	.short	0x010a
        /*0cde*/ 	.byte	0x3f
	.zero		1


	//   ....[52]....
        /*0ce0*/ 	.word	0x000181c0
        /*0ce4*/ 	.word	0x00000000
        /*0ce8*/ 	.word	0x00038860
        /*0cec*/ 	.short	0x010a
        /*0cee*/ 	.byte	0x3f
	.zero		1


	//   ....[53]....
        /*0cf0*/ 	.word	0x00019510
        /*0cf4*/ 	.word	0x00000000
        /*0cf8*/ 	.word	0x00038820
        /*0cfc*/ 	.short	0x010a
        /*0cfe*/ 	.byte	0x3f
	.zero		1


	//   ....[54]....
        /*0d00*/ 	.word	0x000196f0
        /*0d04*/ 	.word	0x00000006
        /*0d08*/ 	.word	0x00000000
        /*0d0c*/ 	.short	0x010a
        /*0d0e*/ 	.byte	0x3f
	.zero		1


	//   ....[55]....
        /*0d10*/ 	.word	0x00019760
        /*0d14*/ 	.word	0x00000007
        /*0d18*/ 	.word	0x00000000
        /*0d1c*/ 	.short	0x010a
        /*0d1e*/ 	.byte	0x3f
	.zero		1


	//   ....[56]....
        /*0d20*/ 	.word	0x000197d0
        /*0d24*/ 	.word	0x00000004
        /*0d28*/ 	.word	0x00000000
        /*0d2c*/ 	.short	0x010a
        /*0d2e*/ 	.byte	0x3f
	.zero		1


	//   ....[57]....
        /*0d30*/ 	.word	0x00019800
        /*0d34*/ 	.word	0x00000003
        /*0d38*/ 	.word	0x00000000
        /*0d3c*/ 	.short	0x010a
        /*0d3e*/ 	.byte	0x3f
	.zero		1


	//   ....[58]....
        /*0d40*/ 	.word	0x00019880
        /*0d44*/ 	.word	0x00000003
        /*0d48*/ 	.word	0x00038800
        /*0d4c*/ 	.short	0x010a
        /*0d4e*/ 	.byte	0x3f
	.zero		1


	//   ....[59]....
        /*0d50*/ 	.word	0x000198d0
        /*0d54*/ 	.word	0x00000000
        /*0d58*/ 	.word	0x00038830
        /*0d5c*/ 	.short	0x010a
        /*0d5e*/ 	.byte	0x3f
	.zero		1


	//   ....[60]....
        /*0d60*/ 	.word	0x00019940
        /*0d64*/ 	.word	0x00000098
        /*0d68*/ 	.word	0x00038830
        /*0d6c*/ 	.short	0x010a
        /*0d6e*/ 	.byte	0x3f
	.zero		1


	//   ....[61]....
        /*0d70*/ 	.word	0x000199a0
        /*0d74*/ 	.word	0x00000003
        /*0d78*/ 	.word	0x00038850
        /*0d7c*/ 	.short	0x010a
        /*0d7e*/ 	.byte	0x3f
	.zero		1


	//   ....[62]....
        /*0d80*/ 	.word	0x00019a00
        /*0d84*/ 	.word	0x00000004
        /*0d88*/ 	.word	0x00038830
        /*0d8c*/ 	.short	0x010a
        /*0d8e*/ 	.byte	0x3f
	.zero		1


	//   ....[63]....
        /*0d90*/ 	.word	0x00019a60
        /*0d94*/ 	.word	0x00000003
        /*0d98*/ 	.word	0x00038850
        /*0d9c*/ 	.short	0x010a
        /*0d9e*/ 	.byte	0x3f
	.zero		1


	//   ....[64]....
        /*0da0*/ 	.word	0x00019ac0
        /*0da4*/ 	.word	0x00000007
        /*0da8*/ 	.word	0x00038850
        /*0dac*/ 	.short	0x010a
        /*0dae*/ 	.byte	0x3f
	.zero		1


	//   ....[65]....
        /*0db0*/ 	.word	0x00019c60
        /*0db4*/ 	.word	0x00000000
        /*0db8*/ 	.word	0x00038840
        /*0dbc*/ 	.short	0x010a
        /*0dbe*/ 	.byte	0x3f
	.zero		1


	//   ....[66]....
        /*0dc0*/ 	.word	0x0001a920
        /*0dc4*/ 	.word	0x00000002
        /*0dc8*/ 	.word	0x00038820
        /*0dcc*/ 	.short	0x010a
        /*0dce*/ 	.byte	0x3f
	.zero		1


	//   ....[67]....
        /*0dd0*/ 	.word	0x0001a970
        /*0dd4*/ 	.word	0x00000002
        /*0dd8*/ 	.word	0x00038840
        /*0ddc*/ 	.short	0x010a
        /*0dde*/ 	.byte	0x3f
	.zero		1


	//   ....[68]....
        /*0de0*/ 	.word	0x0001a9c0
        /*0de4*/ 	.word	0x00000002
        /*0de8*/ 	.word	0x00000060
        /*0dec*/ 	.short	0x010a
        /*0dee*/ 	.byte	0x3f
	.zero		1


	//   ....[69]....
        /*0df0*/ 	.word	0x0001aa10
        /*0df4*/ 	.word	0x00000003
        /*0df8*/ 	.word	0x00038840
        /*0dfc*/ 	.short	0x010a
        /*0dfe*/ 	.byte	0x3f
	.zero		1


	//   ....[70]....
        /*0e00*/ 	.word	0x0001aa60
        /*0e04*/ 	.word	0x00000002
        /*0e08*/ 	.word	0x00000060
        /*0e0c*/ 	.short	0x010a
        /*0e0e*/ 	.byte	0x3f
	.zero		1


	//   ....[71]....
        /*0e10*/ 	.word	0x0001aab0
        /*0e14*/ 	.word	0x00000002
        /*0e18*/ 	.word	0x00038840
        /*0e1c*/ 	.short	0x010a
        /*0e1e*/ 	.byte	0x3f
	.zero		1


	//   ....[72]....
        /*0e20*/ 	.word	0x0001ab00
        /*0e24*/ 	.word	0x00000002
        /*0e28*/ 	.word	0x00000060
        /*0e2c*/ 	.short	0x010a
        /*0e2e*/ 	.byte	0x3f
	.zero		1


	//   ....[73]....
        /*0e30*/ 	.word	0x0001ab50
        /*0e34*/ 	.word	0x00000000
        /*0e38*/ 	.word	0x00038860
        /*0e3c*/ 	.short	0x010a
        /*0e3e*/ 	.byte	0x3f
	.zero		1


	//   ....[74]....
        /*0e40*/ 	.word	0x0001b5b0
        /*0e44*/ 	.word	0x00000000
        /*0e48*/ 	.word	0x00038820
        /*0e4c*/ 	.short	0x010a
        /*0e4e*/ 	.byte	0x3f
	.zero		1


	//   ....[75]....
        /*0e50*/ 	.word	0x0001b750
        /*0e54*/ 	.word	0x00000006
        /*0e58*/ 	.word	0x00000000
        /*0e5c*/ 	.short	0x010a
        /*0e5e*/ 	.byte	0x3f
	.zero		1


	//   ....[76]....
        /*0e60*/ 	.word	0x0001b7a0
        /*0e64*/ 	.word	0x00000007
        /*0e68*/ 	.word	0x00000000
        /*0e6c*/ 	.short	0x010a
        /*0e6e*/ 	.byte	0x3f
	.zero		1


	//   ....[77]....
        /*0e70*/ 	.word	0x0001b7f0
        /*0e74*/ 	.word	0x00000004
        /*0e78*/ 	.word	0x00000000
        /*0e7c*/ 	.short	0x010a
        /*0e7e*/ 	.byte	0x3f
	.zero		1


	//----- nvinfo : EIATTR_NUM_MBARRIERS
	.align		4
.L_333:
        /*0e80*/ 	.byte	0x03, 0x38
        /*0e82*/ 	.short	0x0016


	//----- nvinfo : EIATTR_EXIT_INSTR_OFFSETS
	.align		4
        /*0e84*/ 	.byte	0x04, 0x1c
        /*0e86*/ 	.short	(.L_335 - .L_334)


	//   ....[0]....
.L_334:
        /*0e88*/ 	.word	0x00000a50


	//   ....[1]....
        /*0e8c*/ 	.word	0x000124d0


	//   ....[2]....
        /*0e90*/ 	.word	0x00019850


	//----- nvinfo : EIATTR_MAX_THREADS
	.align		4
.L_335:
        /*0e94*/ 	.byte	0x04, 0x05
        /*0e96*/ 	.short	(.L_337 - .L_336)
.L_336:
        /*0e98*/ 	.word	0x00000180
        /*0e9c*/ 	.word	0x00000001
        /*0ea0*/ 	.word	0x00000001


	//----- nvinfo : EIATTR_CRS_STACK_SIZE
	.align		4
.L_337:
        /*0ea4*/ 	.byte	0x04, 0x1e
        /*0ea6*/ 	.short	(.L_339 - .L_338)
.L_338:
        /*0ea8*/ 	.word	0x00000000


	//----- nvinfo : EIATTR_CBANK_PARAM_SIZE
	.align		4
.L_339:
        /*0eac*/ 	.byte	0x03, 0x19
        /*0eae*/ 	.short	0x0af0


	//----- nvinfo : EIATTR_PARAM_CBANK
	.align		4
        /*0eb0*/ 	.byte	0x04, 0x0a
        /*0eb2*/ 	.short	(.L_341 - .L_340)
	.align		4
.L_340:
        /*0eb4*/ 	.word	index@(.nv.constant0._ZN7cutlass13device_kernelIN5flash11enable_sm90INS1_16FlashAttnFwdSm90INS1_25CollectiveMainloopFwdSm90ILi2EN4cute5tupleIJNS5_1CILi1EEES8_S8_EEENS6_IJNS7_ILi128EEENS7_ILi80EEENS7_ILi256EEEEEELi256ENS_6half_tEfNS_4arch4Sm90ELb1ELb0ELb1ELb1ELb0ELb0ELb0ELb1ELb1ELb1ELb0ELb0EEENS1_21CollectiveEpilogueFwdINS6_IJSA_SC_SB_EEES9_SE_SG_Li256ELb1ELb1ELb0ELb0EEENS1_36VarlenDynamicPersistentTileSchedulerILi128ELi80ELi256ELi128ELb0ELb1ELb1ELb1ELb1ELb1EEEEEEEEEvNT_6ParamsE)
        /*0eb8*/ 	.short	0x0210
        /*0eba*/ 	.short	0x0af0


	//----- nvinfo : EIATTR_SW_WAR
	.align		4
.L_341:
        /*0ebc*/ 	.byte	0x04, 0x36
        /*0ebe*/ 	.short	(.L_343 - .L_342)
.L_342:
        /*0ec0*/ 	.word	0x00000008
.L_343:


//--------------------- .nv.info._ZN7cutlass13device_kernelIN5flash11enable_sm90INS1_16FlashAttnFwdSm90INS1_25CollectiveMainloopFwdSm90ILi2EN4cute5tupleIJNS5_1CILi1EEES8_S8_EEENS6_IJNS7_ILi128EEENS7_ILi80EEENS7_ILi256EEEEEELi256ENS_6half_tEfNS_4arch4Sm90ELb1ELb0ELb1ELb1ELb0ELb1ELb0ELb1ELb1ELb1ELb0ELb0EEENS1_21CollectiveEpilogueFwdINS6_IJSA_SC_SB_EEES9_SE_SG_Li256ELb1ELb1ELb0ELb0EEENS1_36VarlenDynamicPersistentTileSchedulerILi128ELi80ELi256ELi128ELb0ELb1ELb1ELb1ELb1ELb1EEEEEEEEEvNT_6ParamsE --------------------------
	.section	.nv.info._ZN7cutlass13device_kernelIN5flash11enable_sm90INS1_16FlashAttnFwdSm90INS1_25CollectiveMainloopFwdSm90ILi2EN4cute5tupleIJNS5_1CILi1EEES8_S8_EEENS6_IJNS7_ILi128EEENS7_ILi80EEENS7_ILi256EEEEEELi256ENS_6half_tEfNS_4arch4Sm90ELb1ELb0ELb1ELb1ELb0ELb1ELb0ELb1ELb1ELb1ELb0ELb0EEENS1_21CollectiveEpilogueFwdINS6_IJSA_SC_SB_EEES9_SE_SG_Li256ELb1ELb1ELb0ELb0EEENS1_36VarlenDynamicPersistentTileSchedulerILi128ELi80ELi256ELi128ELb0ELb1ELb1ELb1ELb1ELb1EEEEEEEEEvNT_6ParamsE,"",@"SHT_CUDA_INFO"
	.sectionflags	@""
	.align	4


	//----- nvinfo : EIATTR_CUDA_API_VERSION
	.align		4
        /*0000*/ 	.byte	0x04, 0x37
        /*0002*/ 	.short	(.L_345 - .L_344)
.L_344:
        /*0004*/ 	.word	0x00000082


	//----- nvinfo : EIATTR_KPARAM_INFO
	.align		4
.L_345:
        /*0008*/ 	.byte	0x04, 0x17
        /*000a*/ 	.short	(.L_347 - .L_346)
.L_346:
        /*000c*/ 	.word	0x00000000
        /*0010*/ 	.short	0x0000
        /*0012*/ 	.short	0x0070
        /*0014*/ 	.byte	0x00, 0xf0, 0x01, 0x2a


	//----- nvinfo : EIATTR_SPARSE_MMA_MASK
	.align		4
.L_347:
        /*0018*/ 	.byte	0x03, 0x50
        /*001a*/ 	.short	0x0000


	//----- nvinfo : EIATTR_MAXREG_COUNT
	.align		4
        /*001c*/ 	.byte	0x03, 0x1b
        /*001e*/ 	.short	0x00a8


	//----- nvinfo : EIATTR_NUM_BARRIERS
	.align		4
        /*0020*/ 	.byte	0x02, 0x4c
        /*0022*/ 	.byte	0x10
	.zero		1


	//----- nvinfo : EIATTR_EXTERNS
	.align		4
        /*0024*/ 	.byte	0x04, 0x0f
        /*0026*/ 	.short	(.L_349 - .L_348)


	//   ....[0]....
	.align		4
.L_348:
        /*0028*/ 	.word	index@(__assertfail)


	//----- nvinfo : EIATTR_ANNOTATIONS
	.align		4
.L_349:
        /*002c*/ 	.byte	0x04, 0x55
        /*002e*/ 	.short	(.L_351 - .L_350)


	//   ....[0]....
.L_350:
        /* <DEDUP_REMOVED lines=129> */


	//----- nvinfo : EIATTR_MERCURY_ISA_VERSION
	.align		4
.L_351:
        /*0830*/ 	.byte	0x03, 0x5f
        /*0832*/ 	.short	0x0101


	//----- nvinfo : EIATTR_UNUSED_LOAD_BYTE_OFFSET
	.align		4
        /*0834*/ 	.byte	0x04, 0x44
        /*0836*/ 	.short	(.L_353 - .L_352)


	//   ....[0]....
.L_352:
        /*0838*/ 	.word	0x00000aa0
        /*083c*/ 	.word	0x0000fff0


	//   ....[1]....
        /*0840*/ 	.word	0x00024c20
        /*0844*/ 	.word	0x0000fff0


	//----- nvinfo : EIATTR_INT_WARP_WIDE_INSTR_OFFSETS
	.align		4
.L_353:
        /*0848*/ 	.byte	0x04, 0x31
        /*084a*/ 	.short	(.L_355 - .L_354)


	//   ....[0]....
.L_354:
        /*084c*/ 	.word	0x00000190


	//   ....[1]....
        /*0850*/ 	.word	0x000001d0


	//   ....[2]....
        /*0854*/ 	.word	0x00000240


	//   ....[3]....
        /*0858*/ 	.word	0x0002aa90


	//   ....[4]....
        /*085c*/ 	.word	0x0002ab30


	//   ....[5]....
        /*0860*/ 	.word	0x0002f230


	//   ....[6]....
        /*0864*/ 	.word	0x0002f2a0


	//----- nvinfo : EIATTR_COOP_GROUP_MASK_REGIDS
	.align		4
.L_355:
        /*0868*/ 	.byte	0x04, 0x29
        /*086a*/ 	.short	(.L_357 - .L_356)


	//   ....[0]....
.L_356:
        /*086c*/ 	.word	0xffffffff


	//   ....[1]....
        /*0870*/ 	.word	0xffffffff


	//   ....[2]....
        /*0874*/ 	.word	0xffffffff


	//   ....[3]....
        /*0878*/ 	.word	0xffffffff


	//   ....[4]....
        /*087c*/ 	.word	0xffffffff


	//   ....[5]....
        /*0880*/ 	.word	0xffffffff


	//   ....[6]....
        /*0884*/ 	.word	0xffffffff


	//   ....[7]....
        /*0888*/ 	.word	0xffffffff


	//   ....[8]....
        /*088c*/ 	.word	0xffffffff


	//   ....[9]....
        /*0890*/ 	.word	0xffffffff


	//   ....[10]....
        /*0894*/ 	.word	0xffffffff


	//   ....[11]....
        /*0898*/ 	.word	0xffffffff


	//   ....[12]....
        /*089c*/ 	.word	0xffffffff


	//   ....[13]....
        /*08a0*/ 	.word	0xffffffff


	//   ....[14]....
        /*08a4*/ 	.word	0xffffffff


	//   ....[15]....
        /*08a8*/ 	.word	0xffffffff


	//   ....[16]....
        /*08ac*/ 	.word	0xffffffff


	//   ....[17]....
        /*08b0*/ 	.word	0xffffffff


	//   ....[18]....
        /*08b4*/ 	.word	0xffffffff


	//   ....[19]....
        /*08b8*/ 	.word	0xffffffff


	//   ....[20]....
        /*08bc*/ 	.word	0xffffffff


	//   ....[21]....
        /*08c0*/ 	.word	0xffffffff


	//   ....[22]....
        /*08c4*/ 	.word	0xffffffff


	//   ....[23]....
        /*08c8*/ 	.word	0xffffffff


	//   ....[24]....
        /*08cc*/ 	.word	0xffffffff


	//   ....[25]....
        /*08d0*/ 	.word	0xffffffff


	//   ....[26]....
        /*08d4*/ 	.word	0xffffffff


	//   ....[27]....
        /*08d8*/ 	.word	0xffffffff


	//   ....[28]....
        /*08dc*/ 	.word	0xffffffff


	//   ....[29]....
        /*08e0*/ 	.word	0xffffffff


	//   ....[30]....
        /*08e4*/ 	.word	0xffffffff


	//   ....[31]....
        /*08e8*/ 	.word	0xffffffff


	//   ....[32]....
        /*08ec*/ 	.word	0xffffffff


	//   ....[33]....
        /*08f0*/ 	.word	0xffffffff


	//   ....[34]....
        /*08f4*/ 	.word	0xffffffff


	//   ....[35]....
        /*08f8*/ 	.word	0xffffffff


	//   ....[36]....
        /*08fc*/ 	.word	0xffffffff


	//   ....[37]....
        /*0900*/ 	.word	0xffffffff


	//   ....[38]....
        /*0904*/ 	.word	0xffffffff


	//   ....[39]....
        /*0908*/ 	.word	0xffffffff


	//   ....[40]....
        /*090c*/ 	.word	0xffffffff


	//   ....[41]....
        /*0910*/ 	.word	0xffffffff


	//   ....[42]....
        /*0914*/ 	.word	0xffffffff


	//   ....[43]....
        /*0918*/ 	.word	0xffffffff


	//   ....[44]....
        /*091c*/ 	.word	0xffffffff


	//   ....[45]....
        /*0920*/ 	.word	0xffffffff


	//   ....[46]....
        /*0924*/ 	.word	0xffffffff


	//   ....[47]....
        /*0928*/ 	.word	0xffffffff


	//   ....[48]....
        /*092c*/ 	.word	0xffffffff


	//   ....[49]....
        /*0930*/ 	.word	0xffffffff


	//   ....[50]....
        /*0934*/ 	.word	0xffffffff


	//   ....[51]....
        /*0938*/ 	.word	0xffffffff


	//   ....[52]....
        /*093c*/ 	.word	0xffffffff


	//   ....[53]....
        /*0940*/ 	.word	0xffffffff


	//   ....[54]....
        /*0944*/ 	.word	0xffffffff


	//   ....[55]....
        /*0948*/ 	.word	0xffffffff


	//   ....[56]....
        /*094c*/ 	.word	0xffffffff


	//   ....[57]....
        /*0950*/ 	.word	0xffffffff


	//   ....[58]....
        /*0954*/ 	.word	0xffffffff


	//   ....[59]....
        /*0958*/ 	.word	0xffffffff


	//   ....[60]....
        /*095c*/ 	.word	0xffffffff


	//   ....[61]....
        /*0960*/ 	.word	0xffffffff


	//   ....[62]....
        /*0964*/ 	.word	0xffffffff


	//   ....[63]....
        /*0968*/ 	.word	0xffffffff


	//   ....[64]....
        /*096c*/ 	.word	0xffffffff


	//   ....[65]....
        /*0970*/ 	.word	0xffffffff


	//   ....[66]....
        /*0974*/ 	.word	0xffffffff


	//   ....[67]....
        /*0978*/ 	.word	0xffffffff


	//   ....[68]....
        /*097c*/ 	.word	0xffffffff


	//   ....[69]....
        /*0980*/ 	.word	0xffffffff


	//   ....[70]....
        /*0984*/ 	.word	0xffffffff


	//   ....[71]....
        /*0988*/ 	.word	0xffffffff


	//   ....[72]....
        /*098c*/ 	.word	0xffffffff


	//   ....[73]....
        /*0990*/ 	.word	0xffffffff


	//   ....[74]....
        /*0994*/ 	.word	0xffffffff


	//   ....[75]....
        /*0998*/ 	.word	0xffffffff


	//   ....[76]....
        /*099c*/ 	.word	0xffffffff


	//   ....[77]....
        /*09a0*/ 	.word	0xffffffff


	//   ....[78]....
        /*09a4*/ 	.word	0xffffffff


	//   ....[79]....
        /*09a8*/ 	.word	0xffffffff


	//   ....[80]....
        /*09ac*/ 	.word	0xffffffff


	//   ....[81]....
        /*09b0*/ 	.word	0xffffffff


	//   ....[82]....
        /*09b4*/ 	.word	0xffffffff


	//   ....[83]....
        /*09b8*/ 	.word	0xffffffff


	//   ....[84]....
        /*09bc*/ 	.word	0xffffffff


	//   ....[85]....
        /*09c0*/ 	.word	0xffffffff


	//   ....[86]....
        /*09c4*/ 	.word	0xffffffff


	//   ....[87]....
        /*09c8*/ 	.word	0xffffffff


	//   ....[88]....
        /*09cc*/ 	.word	0xffffffff


	//   ....[89]....
        /*09d0*/ 	.word	0xffffffff


	//   ....[90]....
        /*09d4*/ 	.word	0xffffffff


	//   ....[91]....
        /*09d8*/ 	.word	0xffffffff


	//   ....[92]....
        /*09dc*/ 	.word	0xffffffff


	//   ....[93]....
        /*09e0*/ 	.word	0xffffffff


	//   ....[94]....
        /*09e4*/ 	.word	0xffffffff


	//   ....[95]....
        /*09e8*/ 	.word	0xffffffff


	//   ....[96]....
        /*09ec*/ 	.word	0xffffffff


	//   ....[97]....
        /*09f0*/ 	.word	0xffffffff


	//   ....[98]....
        /*09f4*/ 	.word	0xffffffff


	//   ....[99]....
        /*09f8*/ 	.word	0xffffffff


	//   ....[100]....
        /*09fc*/ 	.word	0xffffffff


	//   ....[101]....
        /*0a00*/ 	.word	0xffffffff


	//   ....[102]....
        /*0a04*/ 	.word	0xffffffff


	//   ....[103]....
        /*0a08*/ 	.word	0xffffffff


	//   ....[104]....
        /*0a0c*/ 	.word	0xffffffff


	//   ....[105]....
        /*0a10*/ 	.word	0xffffffff


	//   ....[106]....
        /*0a14*/ 	.word	0xffffffff


	//   ....[107]....
        /*0a18*/ 	.word	0xffffffff


	//   ....[108]....
        /*0a1c*/ 	.word	0xffffffff


	//   ....[109]....
        /*0a20*/ 	.word	0xffffffff


	//   ....[110]....
        /*0a24*/ 	.word	0xffffffff


	//   ....[111]....
        /*0a28*/ 	.word	0xffffffff


	//   ....[112]....
        /*0a2c*/ 	.word	0xffffffff


	//   ....[113]....
        /*0a30*/ 	.word	0xffffffff


	//   ....[114]....
        /*0a34*/ 	.word	0xffffffff


	//   ....[115]....
        /*0a38*/ 	.word	0xffffffff


	//   ....[116]....
        /*0a3c*/ 	.word	0xffffffff


	//   ....[117]....
        /*0a40*/ 	.word	0xffffffff


	//   ....[118]....
        /*0a44*/ 	.word	0xffffffff


	//   ....[119]....
        /*0a48*/ 	.word	0xffffffff


	//   ....[120]....
        /*0a4c*/ 	.word	0xffffffff


	//   ....[121]....
        /*0a50*/ 	.word	0xffffffff


	//   ....[122]....
        /*0a54*/ 	.word	0xffffffff


	//   ....[123]....
        /*0a58*/ 	.word	0xffffffff


	//   ....[124]....
        /*0a5c*/ 	.word	0xffffffff


	//   ....[125]....
        /*0a60*/ 	.word	0xffffffff


	//   ....[126]....
        /*0a64*/ 	.word	0xffffffff


	//   ....[127]....
        /*0a68*/ 	.word	0xffffffff


	//   ....[128]....
        /*0a6c*/ 	.word	0xffffffff


	//   ....[129]....
        /*0a70*/ 	.word	0xffffffff


	//   ....[130]....
        /*0a74*/ 	.word	0xffffffff


	//   ....[131]....
        /*0a78*/ 	.word	0xffffffff


	//   ....[132]....
        /*0a7c*/ 	.word	0x0500000f


	//   ....[133]....
        /*0a80*/ 	.word	0x0500000f


	//   ....[134]....
        /*0a84*/ 	.word	0x0500000f


	//   ....[135]....
        /*0a88*/ 	.word	0x0500000f


	//   ....[136]....
        /*0a8c*/ 	.word	0x0500000f


	//   ....[137]....
        /*0a90*/ 	.word	0x0500000f


	//   ....[138]....
        /*0a94*/ 	.word	0x0500000f


	//   ....[139]....
        /*0a98*/ 	.word	0x0500000f


	//   ....[140]....
        /*0a9c*/ 	.word	0x0500000f


	//   ....[141]....
        /*0aa0*/ 	.word	0x0500000f


	//   ....[142]....
        /*0aa4*/ 	.word	0x0500000f


	//   ....[143]....
        /*0aa8*/ 	.word	0x0500000f


	//   ....[144]....
        /*0aac*/ 	.word	0x0500000f


	//   ....[145]....
        /*0ab0*/ 	.word	0x0500000f


	//   ....[146]....
        /*0ab4*/ 	.word	0x0500000f


	//   ....[147]....
        /*0ab8*/ 	.word	0x0500000f


	//   ....[148]....
        /*0abc*/ 	.word	0x0500000f


	//   ....[149]....
        /*0ac0*/ 	.word	0x0500000f


	//   ....[150]....
        /*0ac4*/ 	.word	0x0500000f


	//   ....[151]....
        /*0ac8*/ 	.word	0x0500000f


	//   ....[152]....
        /*0acc*/ 	.word	0x0500000f


	//   ....[153]....
        /*0ad0*/ 	.word	0x0500000f


	//   ....[154]....
        /*0ad4*/ 	.word	0x0500000f


	//   ....[155]....
        /*0ad8*/ 	.word	0x0500000f


	//   ....[156]....
        /*0adc*/ 	.word	0x0500000f


	//   ....[157]....
        /*0ae0*/ 	.word	0x0500000f


	//   ....[158]....
        /*0ae4*/ 	.word	0x0500000f


	//   ....[159]....
        /*0ae8*/ 	.word	0x0500000f


	//   ....[160]....
        /*0aec*/ 	.word	0x0500000f


	//   ....[161]....
        /*0af0*/ 	.word	0x0500000f


	//   ....[162]....
        /*0af4*/ 	.word	0x0500000f


	//   ....[163]....
        /*0af8*/ 	.word	0x0500000f


	//   ....[164]....
        /*0afc*/ 	.word	0x0500000f


	//   ....[165]....
        /*0b00*/ 	.word	0x0500000f


	//   ....[166]....
        /*0b04*/ 	.word	0x0500000f


	//   ....[167]....
        /*0b08*/ 	.word	0x0500000f


	//   ....[168]....
        /*0b0c*/ 	.word	0x0500000f


	//   ....[169]....
        /*0b10*/ 	.word	0x0500000f


	//   ....[170]....
        /*0b14*/ 	.word	0x0500000f


	//   ....[171]....
        /*0b18*/ 	.word	0x0500000f


	//   ....[172]....
        /*0b1c*/ 	.word	0x0500000f


	//   ....[173]....
        /*0b20*/ 	.word	0x0500000f


	//   ....[174]....
        /*0b24*/ 	.word	0x0500000f


	//   ....[175]....
        /*0b28*/ 	.word	0x0500000f


	//   ....[176]....
        /*0b2c*/ 	.word	0x0500000f


	//   ....[177]....
        /*0b30*/ 	.word	0x0500000f


	//   ....[178]....
        /*0b34*/ 	.word	0x0500000f


	//   ....[179]....
        /*0b38*/ 	.word	0x0500000f


	//   ....[180]....
        /*0b3c*/ 	.word	0x0500000f


	//   ....[181]....
        /*0b40*/ 	.word	0x0500000f


	//   ....[182]....
        /*0b44*/ 	.word	0x0500000f


	//   ....[183]....
        /*0b48*/ 	.word	0x0500000f


	//   ....[184]....
        /*0b4c*/ 	.word	0x0500000f


	//   ....[185]....
        /*0b50*/ 	.word	0x0500000f


	//   ....[186]....
        /*0b54*/ 	.word	0x0500000f


	//   ....[187]....
        /*0b58*/ 	.word	0x0500000f


	//   ....[188]....
        /*0b5c*/ 	.word	0x0500000f


	//   ....[189]....
        /*0b60*/ 	.word	0x0500000f


	//   ....[190]....
        /*0b64*/ 	.word	0x0500000f


	//   ....[191]....
        /*0b68*/ 	.word	0x0500000f


	//   ....[192]....
        /*0b6c*/ 	.word	0x0500000f


	//   ....[193]....
        /*0b70*/ 	.word	0x0500000f


	//   ....[194]....
        /*0b74*/ 	.word	0x0500000f


	//   ....[195]....
        /*0b78*/ 	.word	0x0500000f


	//   ....[196]....
        /*0b7c*/ 	.word	0x0500000f


	//   ....[197]....
        /*0b80*/ 	.word	0x0500000f


	//   ....[198]....
        /*0b84*/ 	.word	0x0500000f


	//   ....[199]....
        /*0b88*/ 	.word	0x0500000f


	//----- nvinfo : EIATTR_COOP_GROUP_INSTR_OFFSETS
	.align		4
.L_357:
        /*0b8c*/ 	.byte	0x04, 0x28
        /*0b8e*/ 	.short	(.L_359 - .L_358)


	//   ....[0]....
.L_358:
        /*0b90*/ 	.word	0x00000060


	//   ....[1]....
        /*0b94*/ 	.word	0x000001a0


	//   ....[2]....
        /*0b98*/ 	.word	0x000001f0


	//   ....[3]....
        /*0b9c*/ 	.word	0x00000420


	//   ....[4]....
        /*0ba0*/ 	.word	0x00000580


	//   ....[5]....
        /*0ba4*/ 	.word	0x000006a0


	//   ....[6]....
        /*0ba8*/ 	.word	0x00000800


	//   ....[7]....
        /*0bac*/ 	.word	0x0000b020


	//   ....[8]....
        /*0bb0*/ 	.word	0x0000b790


	//   ....[9]....
        /*0bb4*/ 	.word	0x0000b7a0


	//   ....[10]....
        /*0bb8*/ 	.word	0x0000b7b0


	//   ....[11]....
        /*0bbc*/ 	.word	0x0000b7c0


	//   ....[12]....
        /*0bc0*/ 	.word	0x0000bd30


	//   ....[13]....
        /*0bc4*/ 	.word	0x0000bd40


	//   ....[14]....
        /*0bc8*/ 	.word	0x0000bd50


	//   ....[15]....
        /*0bcc*/ 	.word	0x0000bd60


	//   ....[16]....
        /*0bd0*/ 	.word	0x0000c2b0


	//   ....[17]....
        /*0bd4*/ 	.word	0x0000c2c0


	//   ....[18]....
        /*0bd8*/ 	.word	0x0000c2d0


	//   ....[19]....
        /*0bdc*/ 	.word	0x0000c2e0


	//   ....[20]....
        /*0be0*/ 	.word	0x0000c850


	//   ....[21]....
        /*0be4*/ 	.word	0x0000c860


	//   ....[22]....
        /*0be8*/ 	.word	0x0000c870


	//   ....[23]....
        /*0bec*/ 	.word	0x0000c880


	//   ....[24]....
        /*0bf0*/ 	.word	0x0000ff40


	//   ....[25]....
        /*0bf4*/ 	.word	0x0000ff50


	//   ....[26]....
        /*0bf8*/ 	.word	0x0000ff60


	//   ....[27]....
        /*0bfc*/ 	.word	0x0000ff70


	//   ....[28]....
        /*0c00*/ 	.word	0x000103e0


	//   ....[29]....
        /*0c04*/ 	.word	0x000103f0


	//   ....[30]....
        /*0c08*/ 	.word	0x00010400


	//   ....[31]....
        /*0c0c*/ 	.word	0x00010410


	//   ....[32]....
        /*0c10*/ 	.word	0x00010840


	//   ....[33]....
        /*0c14*/ 	.word	0x00010850


	//   ....[34]....
        /*0c18*/ 	.word	0x00010860


	//   ....[35]....
        /*0c1c*/ 	.word	0x00010870


	//   ....[36]....
        /*0c20*/ 	.word	0x00010cc0


	//   ....[37]....
        /*0c24*/ 	.word	0x00010cd0


	//   ....[38]....
        /*0c28*/ 	.word	0x00010ce0


	//   ....[39]....
        /*0c2c*/ 	.word	0x00010cf0


	//   ....[40]....
        /*0c30*/ 	.word	0x00017b50


	//   ....[41]....
        /*0c34*/ 	.word	0x00017b80


	//   ....[42]....
        /*0c38*/ 	.word	0x00018400


	//   ....[43]....
        /*0c3c*/ 	.word	0x00018540


	//   ....[44]....
        /*0c40*/ 	.word	0x00018a10


	//   ....[45]....
        /*0c44*/ 	.word	0x00018a90


	//   ....[46]....
        /*0c48*/ 	.word	0x0001d330


	//   ....[47]....
        /*0c4c*/ 	.word	0x0001d810


	//   ....[48]....
        /*0c50*/ 	.word	0x0001d9a0


	//   ....[49]....
        /*0c54*/ 	.word	0x0001daa0


	//   ....[50]....
        /*0c58*/ 	.word	0x0001df30


	//   ....[51]....
        /*0c5c*/ 	.word	0x0001df80


	//   ....[52]....
        /*0c60*/ 	.word	0x00022a40


	//   ....[53]....
        /*0c64*/ 	.word	0x00022a70


	//   ....[54]....
        /*0c68*/ 	.word	0x00022d60


	//   ....[55]....
        /*0c6c*/ 	.word	0x00022e20


	//   ....[56]....
        /*0c70*/ 	.word	0x00024190


	//   ....[57]....
        /*0c74*/ 	.word	0x00024220


	//   ....[58]....
        /*0c78*/ 	.word	0x00024240


	//   ....[59]....
        /*0c7c*/ 	.word	0x00024250


	//   ....[60]....
        /*0c80*/ 	.word	0x00025f20


	//   ....[61]....
        /*0c84*/ 	.word	0x00025fe0


	//   ....[62]....
        /*0c88*/ 	.word	0x00026010


	//   ....[63]....
        /*0c8c*/ 	.word	0x00026030


	//   ....[64]....
        /*0c90*/ 	.word	0x00026620


	//   ....[65]....
        /*0c94*/ 	.word	0x00026650


	//   ....[66]....
        /*0c98*/ 	.word	0x000267b0


	//   ....[67]....
        /*0c9c*/ 	.word	0x000267d0


	//   ....[68]....
        /*0ca0*/ 	.word	0x00026920


	//   ....[69]....
        /*0ca4*/ 	.word	0x00026940


	//   ....[70]....
        /*0ca8*/ 	.word	0x00026aa0


	//   ....[71]....
        /*0cac*/ 	.word	0x00026ac0


	//   ....[72]....
        /*0cb0*/ 	.word	0x00027440


	//   ....[73]....
        /*0cb4*/ 	.word	0x00027450


	//   ....[74]....
        /*0cb8*/ 	.word	0x000275b0


	//   ....[75]....
        /*0cbc*/ 	.word	0x000275d0


	//   ....[76]....
        /*0cc0*/ 	.word	0x00027720


	//   ....[77]....
        /*0cc4*/ 	.word	0x00027740


	//   ....[78]....
        /*0cc8*/ 	.word	0x000278a0


	//   ....[79]....
        /*0ccc*/ 	.word	0x000278c0


	//   ....[80]....
        /*0cd0*/ 	.word	0x00027aa0


	//   ....[81]....
        /*0cd4*/ 	.word	0x00027c80


	//   ....[82]....
        /*0cd8*/ 	.word	0x00027cb0


	//   ....[83]....
        /*0cdc*/ 	.word	0x00027ce0


	//   ....[84]....
        /*0ce0*/ 	.word	0x00027d10


	//   ....[85]....
        /*0ce4*/ 	.word	0x00027d40


	//   ....[86]....
        /*0ce8*/ 	.word	0x00027d70


	//   ....[87]....
        /*0cec*/ 	.word	0x00027ef0


	//   ....[88]....
        /*0cf0*/ 	.word	0x00027f20


	//   ....[89]....
        /*0cf4*/ 	.word	0x00027f50


	//   ....[90]....
        /*0cf8*/ 	.word	0x00027f80


	//   ....[91]....
        /*0cfc*/ 	.word	0x00027fb0


	//   ....[92]....
        /*0d00*/ 	.word	0x00027fe0


	//   ....[93]....
        /*0d04*/ 	.word	0x00028090


	//   ....[94]....
        /*0d08*/ 	.word	0x000280f0


	//   ....[95]....
        /*0d0c*/ 	.word	0x00028180


	//   ....[96]....
        /*0d10*/ 	.word	0x00029040


	//   ....[97]....
        /*0d14*/ 	.word	0x0002b0b0


	//   ....[98]....
        /*0d18*/ 	.word	0x0002be00


	//   ....[99]....
        /*0d1c*/ 	.word	0x0002be10


	//   ....[100]....
        /*0d20*/ 	.word	0x0002be30


	//   ....[101]....
        /*0d24*/ 	.word	0x0002bf00


	//   ....[102]....
        /*0d28*/ 	.word	0x0002bf30


	//   ....[103]....
        /*0d2c*/ 	.word	0x0002bfd0


	//   ....[104]....
        /*0d30*/ 	.word	0x0002c000


	//   ....[105]....
        /*0d34*/ 	.word	0x0002c0a0


	//   ....[106]....
        /*0d38*/ 	.word	0x0002c0d0


	//   ....[107]....
        /*0d3c*/ 	.word	0x0002c170


	//   ....[108]....
        /*0d40*/ 	.word	0x0002c1a0


	//   ....[109]....
        /*0d44*/ 	.word	0x0002c240


	//   ....[110]....
        /*0d48*/ 	.word	0x0002c270


	//   ....[111]....
        /*0d4c*/ 	.word	0x0002c310


	//   ....[112]....
        /*0d50*/ 	.word	0x0002c320


	//   ....[113]....
        /*0d54*/ 	.word	0x0002c350


	//   ....[114]....
        /*0d58*/ 	.word	0x0002fb70


	//   ....[115]....
        /*0d5c*/ 	.word	0x0002fba0


	//   ....[116]....
        /*0d60*/ 	.word	0x0002fbe0


	//   ....[117]....
        /*0d64*/ 	.word	0x0002fc10


	//   ....[118]....
        /*0d68*/ 	.word	0x0002fc40


	//   ....[119]....
        /*0d6c*/ 	.word	0x0002fc70


	//   ....[120]....
        /*0d70*/ 	.word	0x0002fca0


	//   ....[121]....
        /*0d74*/ 	.word	0x0002fcd0


	//   ....[122]....
        /*0d78*/ 	.word	0x0002fe60


	//   ....[123]....
        /*0d7c*/ 	.word	0x0002fe90


	//   ....[124]....
        /*0d80*/ 	.word	0x0002fec0


	//   ....[125]....
        /*0d84*/ 	.word	0x0002fef0


	//   ....[126]....
        /*0d88*/ 	.word	0x0002ff20


	//   ....[127]....
        /*0d8c*/ 	.word	0x0002ff50


	//   ....[128]....
        /*0d90*/ 	.word	0x00030010


	//   ....[129]....
        /*0d94*/ 	.word	0x00030030


	//   ....[130]....
        /*0d98*/ 	.word	0x000300a0


	//   ....[131]....
        /*0d9c*/ 	.word	0x00030780


	//   ....[132]....
        /*0da0*/ 	.word	0x00030be0


	//   ....[133]....
        /*0da4*/ 	.word	0x00030c70


	//   ....[134]....
        /*0da8*/ 	.word	0x00030cc0


	//   ....[135]....
        /*0dac*/ 	.word	0x00030d10


	//   ....[136]....
        /*0db0*/ 	.word	0x00030da0


	//   ....[137]....
        /*0db4*/ 	.word	0x00030e30


	//   ....[138]....
        /*0db8*/ 	.word	0x00030e80


	//   ....[139]....
        /*0dbc*/ 	.word	0x00030ed0


	//   ....[140]....
        /*0dc0*/ 	.word	0x00030f60


	//   ....[141]....
        /*0dc4*/ 	.word	0x00030ff0


	//   ....[142]....
        /*0dc8*/ 	.word	0x00031040


	//   ....[143]....
        /*0dcc*/ 	.word	0x00031090


	//   ....[144]....
        /*0dd0*/ 	.word	0x00031120


	//   ....[145]....
        /*0dd4*/ 	.word	0x000311b0


	//   ....[146]....
        /*0dd8*/ 	.word	0x00031200


	//   ....[147]....
        /*0ddc*/ 	.word	0x00031250


	//   ....[148]....
        /*0de0*/ 	.word	0x00031340


	//   ....[149]....
        /*0de4*/ 	.word	0x000313d0


	//   ....[150]....
        /*0de8*/ 	.word	0x00031420


	//   ....[151]....
        /*0dec*/ 	.word	0x00031470


	//   ....[152]....
        /*0df0*/ 	.word	0x00031500


	//   ....[153]....
        /*0df4*/ 	.word	0x00031590


	//   ....[154]....
        /*0df8*/ 	.word	0x000315e0


	//   ....[155]....
        /*0dfc*/ 	.word	0x00031630


	//   ....[156]....
        /*0e00*/ 	.word	0x000316c0


	//   ....[157]....
        /*0e04*/ 	.word	0x00031750


	//   ....[158]....
        /*0e08*/ 	.word	0x000317a0


	//   ....[159]....
        /*0e0c*/ 	.word	0x000317f0


	//   ....[160]....
        /*0e10*/ 	.word	0x00031880


	//   ....[161]....
        /*0e14*/ 	.word	0x00031910


	//   ....[162]....
        /*0e18*/ 	.word	0x00031960


	//   ....[163]....
        /*0e1c*/ 	.word	0x000319b0


	//   ....[164]....
        /*0e20*/ 	.word	0x00031cb0


	//   ....[165]....
        /*0e24*/ 	.word	0x00031fa0


	//   ....[166]....
        /*0e28*/ 	.word	0x00032140


	//   ....[167]....
        /*0e2c*/ 	.word	0x00032190


	//   ....[168]....
        /*0e30*/ 	.word	0x000322c0


	//   ....[169]....
        /*0e34*/ 	.word	0x00032330


	//   ....[170]....
        /*0e38*/ 	.word	0x00032460


	//   ....[171]....
        /*0e3c*/ 	.word	0x000324d0


	//   ....[172]....
        /*0e40*/ 	.word	0x00032600


	//   ....[173]....
        /*0e44*/ 	.word	0x00032670


	//   ....[174]....
        /*0e48*/ 	.word	0x000327a0


	//   ....[175]....
        /*0e4c*/ 	.word	0x00032810


	//   ....[176]....
        /*0e50*/ 	.word	0x00032940


	//   ....[177]....
        /*0e54*/ 	.word	0x000329b0


	//   ....[178]....
        /*0e58*/ 	.word	0x00032ae0


	//   ....[179]....
        /*0e5c*/ 	.word	0x00032b50


	//   ....[180]....
        /*0e60*/ 	.word	0x00032c80


	//   ....[181]....
        /*0e64*/ 	.word	0x00032cd0


	//   ....[182]....
        /*0e68*/ 	.word	0x00033000


	//   ....[183]....
        /*0e6c*/ 	.word	0x000330a0


	//   ....[184]....
        /*0e70*/ 	.word	0x000331d0


	//   ....[185]....
        /*0e74*/ 	.word	0x00033250


	//   ....[186]....
        /*0e78*/ 	.word	0x000332d0


	//   ....[187]....
        /*0e7c*/ 	.word	0x00033350


	//   ....[188]....
        /*0e80*/ 	.word	0x000333d0


	//   ....[189]....
        /*0e84*/ 	.word	0x00033460


	//   ....[190]....
        /*0e88*/ 	.word	0x00033500


	//   ....[191]....
        /*0e8c*/ 	.word	0x000335b0


	//   ....[192]....
        /*0e90*/ 	.word	0x00033630


	//   ....[193]....
        /*0e94*/ 	.word	0x000336b0


	//   ....[194]....
        /*0e98*/ 	.word	0x00033730


	//   ....[195]....
        /*0e9c*/ 	.word	0x000337c0


	//   ....[196]....
        /*0ea0*/ 	.word	0x00033840


	//   ....[197]....
        /*0ea4*/ 	.word	0x000338e0


	//   ....[198]....
        /*0ea8*/ 	.word	0x00033970


	//   ....[199]....
        /*0eac*/ 	.word	0x00033aa0


	//----- nvinfo : EIATTR_REG_RECONFIG
	.align		4
.L_359:
        /*0eb0*/ 	.byte	0x01, 0x54
	.zero		2


	//----- nvinfo : EIATTR_SYSCALL_OFFSETS
	.align		4
        /*0eb4*/ 	.byte	0x04, 0x46
        /*0eb6*/ 	.short	(.L_361 - .L_360)


	//   ....[0]....
.L_360:
        /*0eb8*/ 	.word	0x00001b30


	//   ....[1]....
        /*0ebc*/ 	.word	0x00001c80


	//   ....[2]....
        /*0ec0*/ 	.word	0x0000b1c0


	//   ....[3]....
        /*0ec4*/ 	.word	0x0000b4f0


	//   ....[4]....
        /*0ec8*/ 	.word	0x0002aca0


	//   ....[5]....
        /*0ecc*/ 	.word	0x0002ae00


	//   ....[6]....
        /*0ed0*/ 	.word	0x0002af00


	//   ....[7]....
        /*0ed4*/ 	.word	0x0002b980


	//----- nvinfo : EIATTR_MBARRIER_INSTR_OFFSETS
	.align		4
.L_361:
        /*0ed8*/ 	.byte	0x04, 0x39
        /*0eda*/ 	.short	(.L_363 - .L_362)


	//   ....[0]....
.L_362:
        /*0edc*/ 	.word	0x000002d0
        /*0ee0*/ 	.word	0x000000ff
        /*0ee4*/ 	.word	0x00038800
        /*0ee8*/ 	.short	0x0100
        /*0eea*/ 	.byte	0x08
	.zero		1


	//   ....[1]....
        /*0eec*/ 	.word	0x000002e0
        /*0ef0*/ 	.word	0x000000ff
        /*0ef4*/ 	.word	0x00038820
        /*0ef8*/ 	.short	0x0100
        /*0efa*/ 	.byte	0x08
	.zero		1


	//   ....[2]....
        /*0efc*/ 	.word	0x000003d0
        /*0f00*/ 	.word	0x000000ff
        /*0f04*/ 	.word	0x00038830
        /*0f08*/ 	.short	0x0100
        /*0f0a*/ 	.byte	0x08
	.zero		1


	//   ....[3]....
        /*0f0c*/ 	.word	0x000003e0
        /*0f10*/ 	.word	0x000000ff
        /*0f14*/ 	.word	0x00038840
        /*0f18*/ 	.short	0x0100
        /*0f1a*/ 	.byte	0x08
	.zero		1


	//   ....[4]....
        /*0f1c*/ 	.word	0x000003f0
        /*0f20*/ 	.word	0x000000ff
        /*0f24*/ 	.word	0x00038838
        /*0f28*/ 	.short	0x0100
        /*0f2a*/ 	.byte	0x08
	.zero		1


	//   ....[5]....
        /*0f2c*/ 	.word	0x00000400
        /*0f30*/ 	.word	0x000000ff
        /*0f34*/ 	.word	0x00038848
        /*0f38*/ 	.short	0x0100
        /*0f3a*/ 	.byte	0x08
	.zero		1


	//   ....[6]....
        /*0f3c*/ 	.word	0x00000530
        /*0f40*/ 	.word	0x000000ff
        /*0f44*/ 	.word	0x00038850
        /*0f48*/ 	.short	0x0100
        /*0f4a*/ 	.byte	0x08
	.zero		1


	//   ....[7]....
        /*0f4c*/ 	.word	0x00000540
        /*0f50*/ 	.word	0x000000ff
        /*0f54*/ 	.word	0x00038860
        /*0f58*/ 	.short	0x0100
        /*0f5a*/ 	.byte	0x08
	.zero		1


	//   ....[8]....
        /*0f5c*/ 	.word	0x00000550
        /*0f60*/ 	.word	0x000000ff
        /*0f64*/ 	.word	0x00038858
        /*0f68*/ 	.short	0x0100
        /*0f6a*/ 	.byte	0x08
	.zero		1


	//   ....[9]....
        /*0f6c*/ 	.word	0x00000560
        /*0f70*/ 	.word	0x000000ff
        /*0f74*/ 	.word	0x00038868
        /*0f78*/ 	.short	0x0100
        /*0f7a*/ 	.byte	0x08
	.zero		1


	//   ....[10]....
        /*0f7c*/ 	.word	0x00000650
        /*0f80*/ 	.word	0x000000ff
        /*0f84*/ 	.word	0x00038870
        /*0f88*/ 	.short	0x0100
        /*0f8a*/ 	.byte	0x06
	.zero		1


	//   ....[11]....
        /*0f8c*/ 	.word	0x00000660
        /*0f90*/ 	.word	0x000000ff
        /*0f94*/ 	.word	0x00038880
        /*0f98*/ 	.short	0x0100
        /*0f9a*/ 	.byte	0x06
	.zero		1


	//   ....[12]....
        /*0f9c*/ 	.word	0x00000670
        /*0fa0*/ 	.word	0x000000ff
        /*0fa4*/ 	.word	0x00038878
        /*0fa8*/ 	.short	0x0100
        /*0faa*/ 	.byte	0x06
	.zero		1


	//   ....[13]....
        /*0fac*/ 	.word	0x00000680
        /*0fb0*/ 	.word	0x000000ff
        /*0fb4*/ 	.word	0x00038888
        /*0fb8*/ 	.short	0x0100
        /*0fba*/ 	.byte	0x06
	.zero		1


	//   ....[14]....
        /*0fbc*/ 	.word	0x000007b0
        /*0fc0*/ 	.word	0x000000ff
        /*0fc4*/ 	.word	0x00038890
        /*0fc8*/ 	.short	0x0100
        /*0fca*/ 	.byte	0x08
	.zero		1


	//   ....[15]....
        /*0fcc*/ 	.word	0x000007c0
        /*0fd0*/ 	.word	0x000000ff
        /*0fd4*/ 	.word	0x000388a0
        /*0fd8*/ 	.short	0x0100
        /*0fda*/ 	.byte	0x08
	.zero		1


	//   ....[16]....
        /*0fdc*/ 	.word	0x000007d0
        /*0fe0*/ 	.word	0x000000ff
        /*0fe4*/ 	.word	0x00038898
        /*0fe8*/ 	.short	0x0100
        /*0fea*/ 	.byte	0x08
	.zero		1


	//   ....[17]....
        /*0fec*/ 	.word	0x000007e0
        /*0ff0*/ 	.word	0x000000ff
        /*0ff4*/ 	.word	0x000388a8
        /*0ff8*/ 	.short	0x0100
        /*0ffa*/ 	.byte	0x08
	.zero		1


	//   ....[18]....
        /*0ffc*/ 	.word	0x00000910
        /*1000*/ 	.word	0x000000ff
        /*1004*/ 	.word	0x000388b0
        /*1008*/ 	.short	0x0100
        /*100a*/ 	.byte	0x08
	.zero		1


	//   ....[19]....
        /*100c*/ 	.word	0x00000920
        /*1010*/ 	.word	0x000000ff
        /*1014*/ 	.word	0x000388c0
        /*1018*/ 	.short	0x0100
        /*101a*/ 	.byte	0x08
	.zero		1


	//   ....[20]....
        /*101c*/ 	.word	0x00000930
        /*1020*/ 	.word	0x000000ff
        /*1024*/ 	.word	0x000388b8
        /*1028*/ 	.short	0x0100
        /*102a*/ 	.byte	0x08
	.zero		1


	//   ....[21]....
        /*102c*/ 	.word	0x00000940
        /*1030*/ 	.word	0x000000ff
        /*1034*/ 	.word	0x000388c8
        /*1038*/ 	.short	0x0100
        /*103a*/ 	.byte	0x08
	.zero		1


	//   ....[22]....
        /*103c*/ 	.word	0x000037e0
        /*1040*/ 	.word	0x00000000
        /*1044*/ 	.word	0x00038890
        /*1048*/ 	.short	0x010a
        /*104a*/ 	.byte	0x3f
	.zero		1


	//   ....[23]....
        /*104c*/ 	.word	0x00006c10
        /*1050*/ 	.word	0x00000000
        /*1054*/ 	.word	0x00038890
        /*1058*/ 	.short	0x010a
        /*105a*/ 	.byte	0x3f
	.zero		1


	//   ....[24]....
        /*105c*/ 	.word	0x00009df0
        /*1060*/ 	.word	0x00000000
        /*1064*/ 	.word	0x00038890
        /*1068*/ 	.short	0x010a
        /*106a*/ 	.byte	0x3f
	.zero		1


	//   ....[25]....
        /*106c*/ 	.word	0x0000a250
        /*1070*/ 	.word	0x00000028
        /*1074*/ 	.word	0x00000000
        /*1078*/ 	.short	0x0101
        /*107a*/ 	.byte	0x3f
	.zero		1


	//   ....[26]....
        /*107c*/ 	.word	0x0000a290
        /*1080*/ 	.word	0x00000000
        /*1084*/ 	.word	0x000388b0
        /*1088*/ 	.short	0x010a
        /*108a*/ 	.byte	0x3f
	.zero		1


	//   ....[27]....
        /*108c*/ 	.word	0x0000aa00
        /*1090*/ 	.word	0x00000000
        /*1094*/ 	.word	0x00000000
        /*1098*/ 	.short	0x0101
        /*109a*/ 	.byte	0x3f
	.zero		1


	//   ....[28]....
        /*109c*/ 	.word	0x0000b250
        /*10a0*/ 	.word	0x00000012
        /*10a4*/ 	.word	0x00038800
        /*10a8*/ 	.short	0x010a
        /*10aa*/ 	.byte	0x3f
	.zero		1


	//   ....[29]....
        /*10ac*/ 	.word	0x0000b2a0
        /*10b0*/ 	.word	0x00000012
        /*10b4*/ 	.word	0x00038800
        /*10b8*/ 	.short	0x010a
        /*10ba*/ 	.byte	0x3f
	.zero		1


	//   ....[30]....
        /*10bc*/ 	.word	0x0000cc80
        /*10c0*/ 	.word	0x00000012
        /*10c4*/ 	.word	0x00038800
        /*10c8*/ 	.short	0x010a
        /*10ca*/ 	.byte	0x3f
	.zero		1


	//   ....[31]....
        /*10cc*/ 	.word	0x00010fc0
        /*10d0*/ 	.word	0x00000012
        /*10d4*/ 	.word	0x00038800
        /*10d8*/ 	.short	0x010a
        /*10da*/ 	.byte	0x3f
	.zero		1


	//   ....[32]....
        /*10dc*/ 	.word	0x00014700
        /*10e0*/ 	.word	0x00000000
        /*10e4*/ 	.word	0x00038830
        /*10e8*/ 	.short	0x010a
        /*10ea*/ 	.byte	0x3f
	.zero		1


	//   ....[33]....
        /*10ec*/ 	.word	0x00014770
        /*10f0*/ 	.word	0x00000000
        /*10f4*/ 	.word	0x00038830
        /*10f8*/ 	.short	0x010a
        /*10fa*/ 	.byte	0x3f
	.zero		1


	//   ....[34]....
        /*10fc*/ 	.word	0x00018250
        /*1100*/ 	.word	0x00000000
        /*1104*/ 	.word	0x00000000
        /*1108*/ 	.short	0x0101
        /*110a*/ 	.byte	0x3f
	.zero		1


	//   ....[35]....
        /*110c*/ 	.word	0x00019520
        /*1110*/ 	.word	0x0000000b
        /*1114*/ 	.word	0x00038830
        /*1118*/ 	.short	0x010a
        /*111a*/ 	.byte	0x3f
	.zero		1


	//   ....[36]....
        /*111c*/ 	.word	0x000195a0
        /*1120*/ 	.word	0x0000000b
        /*1124*/ 	.word	0x00038830
        /*1128*/ 	.short	0x010a
        /*112a*/ 	.byte	0x3f
	.zero		1


	//   ....[37]....
        /*112c*/ 	.word	0x0001ccc0
        /*1130*/ 	.word	0x00000009
        /*1134*/ 	.word	0x00038850
        /*1138*/ 	.short	0x010a
        /*113a*/ 	.byte	0x3f
	.zero		1


	//   ....[38]....
        /*113c*/ 	.word	0x0001cd10
        /*1140*/ 	.word	0x00000009
        /*1144*/ 	.word	0x00038850
        /*1148*/ 	.short	0x010a
        /*114a*/ 	.byte	0x3f
	.zero		1


	//   ....[39]....
        /*114c*/ 	.word	0x0001e260
        /*1150*/ 	.word	0x0000000b
        /*1154*/ 	.word	0x00000000
        /*1158*/ 	.short	0x0101
        /*115a*/ 	.byte	0x3f
	.zero		1


	//   ....[40]....
        /*115c*/ 	.word	0x0001e2a0
        /*1160*/ 	.word	0x00000009
        /*1164*/ 	.word	0x00000000
        /*1168*/ 	.short	0x0101
        /*116a*/ 	.byte	0x3f
	.zero		1


	//   ....[41]....
        /*116c*/ 	.word	0x0001e940
        /*1170*/ 	.word	0x00000003
        /*1174*/ 	.word	0x00038830
        /*1178*/ 	.short	0x010a
        /*117a*/ 	.byte	0x3f
	.zero		1


	//   ....[42]....
        /*117c*/ 	.word	0x0001e9c0
        /*1180*/ 	.word	0x00000003
        /*1184*/ 	.word	0x00038830
        /*1188*/ 	.short	0x010a
        /*118a*/ 	.byte	0x3f
	.zero		1


	//   ....[43]....
        /*118c*/ 	.word	0x000220e0
        /*1190*/ 	.word	0x00000009
        /*1194*/ 	.word	0x00038850
        /*1198*/ 	.short	0x010a
        /*119a*/ 	.byte	0x3f
	.zero		1


	//   ....[44]....
        /*119c*/ 	.word	0x00022130
        /*11a0*/ 	.word	0x00000009
        /*11a4*/ 	.word	0x00038850
        /*11a8*/ 	.short	0x010a
        /*11aa*/ 	.byte	0x3f
	.zero		1


	//   ....[45]....
        /*11ac*/ 	.word	0x00023200
        /*11b0*/ 	.word	0x0000009d
        /*11b4*/ 	.word	0x00000000
        /*11b8*/ 	.short	0x0101
        /*11ba*/ 	.byte	0x3f
	.zero		1


	//   ....[46]....
        /*11bc*/ 	.word	0x00023280
        /*11c0*/ 	.word	0x00000009
        /*11c4*/ 	.word	0x00000000
        /*11c8*/ 	.short	0x0101
        /*11ca*/ 	.byte	0x3f
	.zero		1


	//   ....[47]....
        /*11cc*/ 	.word	0x00023e70
        /*11d0*/ 	.word	0x00000000
        /*11d4*/ 	.word	0x00038850
        /*11d8*/ 	.short	0x010a
        /*11da*/ 	.byte	0x3f
	.zero		1


	//   ....[48]....
        /*11dc*/ 	.word	0x00023f10
        /*11e0*/ 	.word	0x00000000
        /*11e4*/ 	.word	0x00038850
        /*11e8*/ 	.short	0x010a
        /*11ea*/ 	.byte	0x3f
	.zero		1


	//   ....[49]....
        /*11ec*/ 	.word	0x000247b0
        /*11f0*/ 	.word	0x0000000b
        /*11f4*/ 	.word	0x00000000
        /*11f8*/ 	.short	0x0101
        /*11fa*/ 	.byte	0x3f
	.zero		1


	//   ....[50]....
        /*11fc*/ 	.word	0x00026640
        /*1200*/ 	.word	0x00000000
        /*1204*/ 	.word	0x00000000
        /*1208*/ 	.short	0x0101
        /*120a*/ 	.byte	0x3f
	.zero		1


	//   ....[51]....
        /*120c*/ 	.word	0x00029130
        /*1210*/ 	.word	0x00000004
        /*1214*/ 	.word	0x00038820
        /*1218*/ 	.short	0x010a
        /*121a*/ 	.byte	0x3f
	.zero		1


	//   ....[52]....
        /*121c*/ 	.word	0x00029210
        /*1220*/ 	.word	0x00000005
        /*1224*/ 	.word	0x000388a0
        /*1228*/ 	.short	0x010a
        /*122a*/ 	.byte	0x3f
	.zero		1


	//   ....[53]....
        /*122c*/ 	.word	0x00029760
        /*1230*/ 	.word	0x00000005
        /*1234*/ 	.word	0x000388c0
        /*1238*/ 	.short	0x010a
        /*123a*/ 	.byte	0x3f
	.zero		1


	//   ....[54]....
        /*123c*/ 	.word	0x00029e00
        /*1240*/ 	.word	0x00000006
        /*1244*/ 	.word	0x000388a0
        /*1248*/ 	.short	0x010a
        /*124a*/ 	.byte	0x3f
	.zero		1


	//   ....[55]....
        /*124c*/ 	.word	0x0002a340
        /*1250*/ 	.word	0x00000006
        /*1254*/ 	.word	0x000388c0
        /*1258*/ 	.short	0x010a
        /*125a*/ 	.byte	0x3f
	.zero		1


	//   ....[56]....
        /*125c*/ 	.word	0x0002b370
        /*1260*/ 	.word	0x00000000
        /*1264*/ 	.word	0x00038840
        /*1268*/ 	.short	0x010a
        /*126a*/ 	.byte	0x3f
	.zero		1


	//   ....[57]....
        /*126c*/ 	.word	0x0002c4e0
        /*1270*/ 	.word	0x00000008
        /*1274*/ 	.word	0x00038800
        /*1278*/ 	.short	0x0107
        /*127a*/ 	.byte	0x3f
	.zero		1


	//   ....[58]....
        /*127c*/ 	.word	0x0002c5f0
        /*1280*/ 	.word	0x00000002
        /*1284*/ 	.word	0x00038800
        /*1288*/ 	.short	0x0101
        /*128a*/ 	.byte	0x3f
	.zero		1


	//   ....[59]....
        /*128c*/ 	.word	0x0002c610
        /*1290*/ 	.word	0x00000002
        /*1294*/ 	.word	0x00038820
        /*1298*/ 	.short	0x010a
        /*129a*/ 	.byte	0x3f
	.zero		1


	//   ....[60]....
        /*129c*/ 	.word	0x0002c980
        /*12a0*/ 	.word	0x00000003
        /*12a4*/ 	.word	0x00038840
        /*12a8*/ 	.short	0x010a
        /*12aa*/ 	.byte	0x3f
	.zero		1


	//   ....[61]....
        /*12ac*/ 	.word	0x0002cf40
        /*12b0*/ 	.word	0x00000003
        /*12b4*/ 	.word	0x00000060
        /*12b8*/ 	.short	0x010a
        /*12ba*/ 	.byte	0x3f
	.zero		1


	//   ....[62]....
        /*12bc*/ 	.word	0x0002d840
        /*12c0*/ 	.word	0x00000003
        /*12c4*/ 	.word	0x00038840
        /*12c8*/ 	.short	0x010a
        /*12ca*/ 	.byte	0x3f
	.zero		1


	//   ....[63]....
        /*12cc*/ 	.word	0x0002de00
        /*12d0*/ 	.word	0x00000002
        /*12d4*/ 	.word	0x00000060
        /*12d8*/ 	.short	0x010a
        /*12da*/ 	.byte	0x3f
	.zero		1


	//   ....[64]....
        /*12dc*/ 	.word	0x0002e630
        /*12e0*/ 	.word	0x00000002
        /*12e4*/ 	.word	0x00038840
        /*12e8*/ 	.short	0x010a
        /*12ea*/ 	.byte	0x3f
	.zero		1


	//   ....[65]....
        /*12ec*/ 	.word	0x0002ebf0
        /*12f0*/ 	.word	0x00000002
        /*12f4*/ 	.word	0x00000060
        /*12f8*/ 	.short	0x010a
        /*12fa*/ 	.byte	0x3f
	.zero		1


	//   ....[66]....
        /*12fc*/ 	.word	0x0002f3b0
        /*1300*/ 	.word	0x00000000
        /*1304*/ 	.word	0x00038860
        /*1308*/ 	.short	0x010a
        /*130a*/ 	.byte	0x3f
	.zero		1


	//   ....[67]....
        /*130c*/ 	.word	0x00030700
        /*1310*/ 	.word	0x00000000
        /*1314*/ 	.word	0x00038820
        /*1318*/ 	.short	0x010a
        /*131a*/ 	.byte	0x3f
	.zero		1


	//   ....[68]....
        /*131c*/ 	.word	0x000308d0
        /*1320*/ 	.word	0x00000006
        /*1324*/ 	.word	0x00000000
        /*1328*/ 	.short	0x010a
        /*132a*/ 	.byte	0x3f
	.zero		1


	//   ....[69]....
        /*132c*/ 	.word	0x00030940
        /*1330*/ 	.word	0x00000007
        /*1334*/ 	.word	0x00000000
        /*1338*/ 	.short	0x010a
        /*133a*/ 	.byte	0x3f
	.zero		1


	//   ....[70]....
        /*133c*/ 	.word	0x000309b0
        /*1340*/ 	.word	0x00000004
        /*1344*/ 	.word	0x00000000
        /*1348*/ 	.short	0x010a
        /*134a*/ 	.byte	0x3f
	.zero		1


	//   ....[71]....
        /*134c*/ 	.word	0x000309e0
        /*1350*/ 	.word	0x00000003
        /*1354*/ 	.word	0x00000000
        /*1358*/ 	.short	0x010a
        /*135a*/ 	.byte	0x3f
	.zero		1


	//   ....[72]....
        /*135c*/ 	.word	0x00030a40
        /*1360*/ 	.word	0x00000000
        /*1364*/ 	.word	0x00038890
        /*1368*/ 	.short	0x010a
        /*136a*/ 	.byte	0x3f
	.zero		1


	//   ....[73]....
        /*136c*/ 	.word	0x00030a90
        /*1370*/ 	.word	0x00000000
        /*1374*/ 	.word	0x00038890
        /*1378*/ 	.short	0x010a
        /*137a*/ 	.byte	0x3f
	.zero		1


	//   ....[74]....
        /*137c*/ 	.word	0x00030ae0
        /*1380*/ 	.word	0x00000000
        /*1384*/ 	.word	0x00038890
        /*1388*/ 	.short	0x010a
        /*138a*/ 	.byte	0x3f
	.zero		1


	//   ....[75]....
        /*138c*/ 	.word	0x00030b30
        /*1390*/ 	.word	0x00000000
        /*1394*/ 	.word	0x000388b0
        /*1398*/ 	.short	0x010a
        /*139a*/ 	.byte	0x3f
	.zero		1


	//   ....[76]....
        /*139c*/ 	.word	0x00031290
        /*13a0*/ 	.word	0x00000012
        /*13a4*/ 	.word	0x00038800
        /*13a8*/ 	.short	0x010a
        /*13aa*/ 	.byte	0x3f
	.zero		1


	//   ....[77]....
        /*13ac*/ 	.word	0x000319f0
        /*13b0*/ 	.word	0x00000012
        /*13b4*/ 	.word	0x00038800
        /*13b8*/ 	.short	0x010a
        /*13ba*/ 	.byte	0x3f
	.zero		1


	//   ....[78]....
        /*13bc*/ 	.word	0x00031a40
        /*13c0*/ 	.word	0x00000000
        /*13c4*/ 	.word	0x00038830
        /*13c8*/ 	.short	0x010a
        /*13ca*/ 	.byte	0x3f
	.zero		1


	//   ....[79]....
        /*13cc*/ 	.word	0x00031a90
        /*13d0*/ 	.word	0x0000000b
        /*13d4*/ 	.word	0x00038830
        /*13d8*/ 	.short	0x010a
        /*13da*/ 	.byte	0x3f
	.zero		1


	//   ....[80]....
        /*13dc*/ 	.word	0x00031ae0
        /*13e0*/ 	.word	0x00000009
        /*13e4*/ 	.word	0x00038850
        /*13e8*/ 	.short	0x010a
        /*13ea*/ 	.byte	0x3f
	.zero		1


	//   ....[81]....
        /*13ec*/ 	.word	0x00031b30
        /*13f0*/ 	.word	0x00000003
        /*13f4*/ 	.word	0x00038830
        /*13f8*/ 	.short	0x010a
        /*13fa*/ 	.byte	0x3f
	.zero		1


	//   ....[82]....
        /*13fc*/ 	.word	0x00031b80
        /*1400*/ 	.word	0x00000009
        /*1404*/ 	.word	0x00038850
        /*1408*/ 	.short	0x010a
        /*140a*/ 	.byte	0x3f
	.zero		1


	//   ....[83]....
        /*140c*/ 	.word	0x00031bd0
        /*1410*/ 	.word	0x00000000
        /*1414*/ 	.word	0x00038850
        /*1418*/ 	.short	0x010a
        /*141a*/ 	.byte	0x3f
	.zero		1


	//   ....[84]....
        /*141c*/ 	.word	0x00031d80
        /*1420*/ 	.word	0x00000003
        /*1424*/ 	.word	0x00038820
        /*1428*/ 	.short	0x010a
        /*142a*/ 	.byte	0x3f
	.zero		1


	//   ....[85]....
        /*142c*/ 	.word	0x00031dd0
        /*1430*/ 	.word	0x00000005
        /*1434*/ 	.word	0x000388a0
        /*1438*/ 	.short	0x010a
        /*143a*/ 	.byte	0x3f
	.zero		1


	//   ....[86]....
        /*143c*/ 	.word	0x00031e20
        /*1440*/ 	.word	0x00000005
        /*1444*/ 	.word	0x000388c0
        /*1448*/ 	.short	0x010a
        /*144a*/ 	.byte	0x3f
	.zero		1


	//   ....[87]....
        /*144c*/ 	.word	0x00031e70
        /*1450*/ 	.word	0x00000006
        /*1454*/ 	.word	0x000388a0
        /*1458*/ 	.short	0x010a
        /*145a*/ 	.byte	0x3f
	.zero		1


	//   ....[88]....
        /*145c*/ 	.word	0x00031ec0
        /*1460*/ 	.word	0x00000006
        /*1464*/ 	.word	0x000388c0
        /*1468*/ 	.short	0x010a
        /*146a*/ 	.byte	0x3f
	.zero		1


	//   ....[89]....
        /*146c*/ 	.word	0x00032060
        /*1470*/ 	.word	0x00000000
        /*1474*/ 	.word	0x00038840
        /*1478*/ 	.short	0x010a
        /*147a*/ 	.byte	0x3f
	.zero		1


	//   ....[90]....
        /*147c*/ 	.word	0x00032d20
        /*1480*/ 	.word	0x00000002
        /*1484*/ 	.word	0x00038820
        /*1488*/ 	.short	0x010a
        /*148a*/ 	.byte	0x3f
	.zero		1


	//   ....[91]....
        /*148c*/ 	.word	0x00032d70
        /*1490*/ 	.word	0x00000003
        /*1494*/ 	.word	0x00038840
        /*1498*/ 	.short	0x010a
        /*149a*/ 	.byte	0x3f
	.zero		1


	//   ....[92]....
        /*149c*/ 	.word	0x00032dc0
        /*14a0*/ 	.word	0x00000003
        /*14a4*/ 	.word	0x00000060
        /*14a8*/ 	.short	0x010a
        /*14aa*/ 	.byte	0x3f
	.zero		1


	//   ....[93]....
        /*14ac*/ 	.word	0x00032e10
        /*14b0*/ 	.word	0x00000003
        /*14b4*/ 	.word	0x00038840
        /*14b8*/ 	.short	0x010a
        /*14ba*/ 	.byte	0x3f
	.zero		1


	//   ....[94]....
        /*14bc*/ 	.word	0x00032e60
        /*14c0*/ 	.word	0x00000002
        /*14c4*/ 	.word	0x00000060
        /*14c8*/ 	.short	0x010a
        /*14ca*/ 	.byte	0x3f
	.zero		1


	//   ....[95]....
        /*14cc*/ 	.word	0x00032eb0
        /*14d0*/ 	.word	0x00000002
        /*14d4*/ 	.word	0x00038840
        /*14d8*/ 	.short	0x010a
        /*14da*/ 	.byte	0x3f
	.zero		1


	//   ....[96]....
        /*14dc*/ 	.word	0x00032f00
        /*14e0*/ 	.word	0x00000002
        /*14e4*/ 	.word	0x00000060
        /*14e8*/ 	.short	0x010a
        /*14ea*/ 	.byte	0x3f
	.zero		1


	//   ....[97]....
        /*14ec*/ 	.word	0x00032f50
        /*14f0*/ 	.word	0x00000000
        /*14f4*/ 	.word	0x00038860
        /*14f8*/ 	.short	0x010a
        /*14fa*/ 	.byte	0x3f
	.zero		1


	//   ....[98]....
        /*14fc*/ 	.word	0x000339c0
        /*1500*/ 	.word	0x00000000
        /*1504*/ 	.word	0x00038820
        /*1508*/ 	.short	0x010a
        /*150a*/ 	.byte	0x3f
	.zero		1


	//   ....[99]....
        /*150c*/ 	.word	0x00033b60
        /*1510*/ 	.word	0x00000006
        /*1514*/ 	.word	0x00000000
        /*1518*/ 	.short	0x010a
        /*151a*/ 	.byte	0x3f
	.zero		1


	//   ....[100]....
        /*151c*/ 	.word	0x00033bb0
        /*1520*/ 	.word	0x00000007
        /*1524*/ 	.word	0x00000000
        /*1528*/ 	.short	0x010a
        /*152a*/ 	.byte	0x3f
	.zero		1


	//   ....[101]....
        /*152c*/ 	.word	0x00033c00
        /*1530*/ 	.word	0x00000004
        /*1534*/ 	.word	0x00000000
        /*1538*/ 	.short	0x010a
        /*153a*/ 	.byte	0x3f
	.zero		1


	//----- nvinfo : EIATTR_NUM_MBARRIERS
	.align		4
.L_363:
        /*153c*/ 	.byte	0x03, 0x38
        /*153e*/ 	.short	0x0016


	//----- nvinfo : EIATTR_EXIT_INSTR_OFFSETS
	.align		4
        /*1540*/ 	.byte	0x04, 0x1c
        /*1542*/ 	.short	(.L_365 - .L_364)


	//   ....[0]....
.L_364:
        /*1544*/ 	.word	0x00030a30


	//----- nvinfo : EIATTR_MAX_THREADS
	.align		4
.L_365:
        /*1548*/ 	.byte	0x04, 0x05
        /*154a*/ 	.short	(.L_367 - .L_366)
.L_366:
        /*154c*/ 	.word	0x00000180
        /*1550*/ 	.word	0x00000001
        /*1554*/ 	.word	0x00000001


	//----- nvinfo : EIATTR_CRS_STACK_SIZE
	.align		4
.L_367:
        /*1558*/ 	.byte	0x04, 0x1e
        /*155a*/ 	.short	(.L_369 - .L_368)
.L_368:
        /*155c*/ 	.word	0x00000000


	//----- nvinfo : EIATTR_CBANK_PARAM_SIZE
	.align		4
.L_369:
        /*1560*/ 	.byte	0x03, 0x19
        /*1562*/ 	.short	0x0af0


	//----- nvinfo : EIATTR_PARAM_CBANK
	.align		4
        /*1564*/ 	.byte	0x04, 0x0a
        /*1566*/ 	.short	(.L_371 - .L_370)
	.align		4
.L_370:
        /*1568*/ 	.word	index@(.nv.constant0._ZN7cutlass13device_kernelIN5flash11enable_sm90INS1_16FlashAttnFwdSm90INS1_25CollectiveMainloopFwdSm90ILi2EN4cute5tupleIJNS5_1CILi1EEES8_S8_EEENS6_IJNS7_ILi128EEENS7_ILi80EEENS7_ILi256EEEEEELi256ENS_6half_tEfNS_4arch4Sm90ELb1ELb0ELb1ELb1ELb0ELb1ELb0ELb1ELb1ELb1ELb0ELb0EEENS1_21CollectiveEpilogueFwdINS6_IJSA_SC_SB_EEES9_SE_SG_Li256ELb1ELb1ELb0ELb0EEENS1_36VarlenDynamicPersistentTileSchedulerILi128ELi80ELi256ELi128ELb0ELb1ELb1ELb1ELb1ELb1EEEEEEEEEvNT_6ParamsE)
        /*156c*/ 	.short	0x0210
        /*156e*/ 	.short	0x0af0


	//----- nvinfo : EIATTR_SW_WAR
	.align		4
.L_371:
        /*1570*/ 	.byte	0x04, 0x36
        /*1572*/ 	.short	(.L_373 - .L_372)
.L_372:
        /*1574*/ 	.word	0x00000008
.L_373:


//--------------------- .nv.callgraph             --------------------------
	.section	.nv.callgraph,"",@"SHT_CUDA_CALLGRAPH"
	.align	4
	.sectionentsize	8
	.align		4
        /*0000*/ 	.word	0x00000000
	.align		4
        /*0004*/ 	.word	0xffffffff
	.align		4
        /*0008*/ 	.word	index@(_ZN7cutlass13device_kernelIN5flash11enable_sm90INS1_16FlashAttnFwdSm90INS1_25CollectiveMainloopFwdSm90ILi2EN4cute5tupleIJNS5_1CILi1EEES8_S8_EEENS6_IJNS7_ILi128EEENS7_ILi80EEENS7_ILi256EEEEEELi256ENS_6half_tEfNS_4arch4Sm90ELb0ELb0ELb1ELb0ELb0ELb0ELb0ELb1ELb1ELb1ELb0ELb0EEENS1_21CollectiveEpilogueFwdINS6_IJSA_SC_SB_EEES9_SE_SG_Li256ELb0ELb1ELb0ELb0EEENS1_29StaticPersistentTileSchedulerILb0EEEEEEEEEvNT_6ParamsE)
	.align		4
        /*000c*/ 	.word	index@(__assertfail)
	.align		4
        /*0010*/ 	.word	index@(_ZN7cutlass13device_kernelIN5flash11enable_sm90INS1_16FlashAttnFwdSm90INS1_25CollectiveMainloopFwdSm90ILi2EN4cute5tupleIJNS5_1CILi2EEENS7_ILi1EEES9_EEENS6_IJNS7_ILi128EEENS7_ILi80EEENS7_ILi256EEEEEELi256ENS_6half_tEfNS_4arch4Sm90ELb0ELb0ELb1ELb0ELb0ELb0ELb0ELb1ELb1ELb1ELb0ELb0EEENS1_21CollectiveEpilogueFwdINS6_IJSB_SD_SC_EEESA_SF_SH_Li256ELb0ELb1ELb0ELb0EEENS1_29StaticPersistentTileSchedulerILb0EEEEEEEEEvNT_6ParamsE)
	.align		4
        /*0014*/ 	.word	index@(__assertfail)
	.align		4
        /*0018*/ 	.word	index@(_ZN7cutlass13device_kernelIN5flash11enable_sm90INS1_16FlashAttnFwdSm90INS1_25CollectiveMainloopFwdSm90ILi2EN4cute5tupleIJNS5_1CILi1EEES8_S8_EEENS6_IJNS7_ILi128EEENS7_ILi80EEENS7_ILi256EEEEEELi256ENS_6half_tEfNS_4arch4Sm90ELb0ELb0ELb1ELb1ELb0ELb0ELb0ELb1ELb1ELb1ELb0ELb0EEENS1_21CollectiveEpilogueFwdINS6_IJSA_SC_SB_EEES9_SE_SG_Li256ELb1ELb1ELb0ELb0EEENS1_36VarlenDynamicPersistentTileSchedulerILi128ELi80ELi256ELi128ELb0ELb1ELb1ELb0ELb1ELb1EEEEEEEEEvNT_6ParamsE)
	.align		4
        /*001c*/ 	.word	index@(__assertfail)
	.align		4
        /*0020*/ 	.word	index@(_ZN7cutlass13device_kernelIN5flash11enable_sm90INS1_16FlashAttnFwdSm90INS1_25CollectiveMainloopFwdSm90ILi2EN4cute5tupleIJNS5_1CILi1EEES8_S8_EEENS6_IJNS7_ILi128EEENS7_ILi80EEENS7_ILi256EEEEEELi256ENS_6half_tEfNS_4arch4Sm90ELb0ELb0ELb1ELb1ELb0ELb1ELb0ELb1ELb1ELb1ELb0ELb0EEENS1_21CollectiveEpilogueFwdINS6_IJSA_SC_SB_EEES9_SE_SG_Li256ELb1ELb1ELb0ELb0EEENS1_36VarlenDynamicPersistentTileSchedulerILi128ELi80ELi256ELi128ELb0ELb1ELb1ELb0ELb1ELb1EEEEEEEEEvNT_6ParamsE)
	.align		4
        /*0024*/ 	.word	index@(__assertfail)
	.align		4
        /*0028*/ 	.word	index@(_ZN7cutlass13device_kernelIN5flash11enable_sm90INS1_16FlashAttnFwdSm90INS1_25CollectiveMainloopFwdSm90ILi2EN4cute5tupleIJNS5_1CILi1EEES8_S8_EEENS6_IJNS7_ILi128EEENS7_ILi64EEENS7_ILi256EEEEEELi256ENS_6half_tEfNS_4arch4Sm90ELb0ELb1ELb1ELb0ELb0ELb0ELb0ELb1ELb1ELb1ELb0ELb0EEENS1_21CollectiveEpilogueFwdINS6_IJSA_SC_SB_EEES9_SE_SG_Li256ELb0ELb1ELb0ELb0EEENS1_30DynamicPersistentTileSchedulerILi256ELi128ELb0ELb1ELb1EEEEEEEEEvNT_6ParamsE)
	.align		4
        /*002c*/ 	.word	index@(__assertfail)
	.align		4
        /*0030*/ 	.word	index@(_ZN7cutlass13device_kernelIN5flash11enable_sm90INS1_16FlashAttnFwdSm90INS1_25CollectiveMainloopFwdSm90ILi2EN4cute5tupleIJNS5_1CILi1EEES8_S8_EEENS6_IJNS7_ILi128EEENS7_ILi64EEENS7_ILi256EEEEEELi256ENS_6half_tEfNS_4arch4Sm90ELb0ELb1ELb1ELb1ELb0ELb0ELb0ELb1ELb1ELb1ELb0ELb0EEENS1_21CollectiveEpilogueFwdINS6_IJSA_SC_SB_EEES9_SE_SG_Li256ELb1ELb1ELb0ELb0EEENS1_36VarlenDynamicPersistentTileSchedulerILi128ELi64ELi256ELi128ELb0ELb1ELb1ELb1ELb0ELb1EEEEEEEEEvNT_6ParamsE)
	.align		4
        /*0034*/ 	.word	index@(__assertfail)
	.align		4
        /*0038*/ 	.word	index@(_ZN7cutlass13device_kernelIN5flash11enable_sm90INS1_16FlashAttnFwdSm90INS1_25CollectiveMainloopFwdSm90ILi2EN4cute5tupleIJNS5_1CILi1EEES8_S8_EEENS6_IJNS7_ILi128EEENS7_ILi64EEENS7_ILi256EEEEEELi256ENS_6half_tEfNS_4arch4Sm90ELb0ELb1ELb1ELb1ELb0ELb1ELb0ELb1ELb1ELb1ELb0ELb0EEENS1_21CollectiveEpilogueFwdINS6_IJSA_SC_SB_EEES9_SE_SG_Li256ELb1ELb1ELb0ELb0EEENS1_36VarlenDynamicPersistentTileSchedulerILi128ELi64ELi256ELi128ELb0ELb1ELb1ELb1ELb0ELb1EEEEEEEEEvNT_6ParamsE)
	.align		4
        /*003c*/ 	.word	index@(__assertfail)
	.align		4
        /*0040*/ 	.word	index@(_ZN7cutlass13device_kernelIN5flash11enable_sm90INS1_16FlashAttnFwdSm90INS1_25CollectiveMainloopFwdSm90ILi2EN4cute5tupleIJNS5_1CILi1EEES8_S8_EEENS6_IJNS7_ILi128EEENS7_ILi80EEENS7_ILi256EEEEEELi256ENS_6half_tEfNS_4arch4Sm90ELb1ELb0ELb1ELb0ELb0ELb0ELb0ELb1ELb1ELb1ELb0ELb0EEENS1_21CollectiveEpilogueFwdINS6_IJSA_SC_SB_EEES9_SE_SG_Li256ELb0ELb1ELb0ELb0EEENS1_30DynamicPersistentTileSchedulerILi256ELi128ELb0ELb1ELb1EEEEEEEEEvNT_6ParamsE)
	.align		4
        /*0044*/ 	.word	index@(__assertfail)
	.align		4
        /*0048*/ 	.word	index@(_ZN7cutlass13device_kernelIN5flash11enable_sm90INS1_16FlashAttnFwdSm90INS1_25CollectiveMainloopFwdSm90ILi2EN4cute5tupleIJNS5_1CILi1EEES8_S8_EEENS6_IJNS7_ILi128EEENS7_ILi80EEENS7_ILi256EEEEEELi256ENS_6half_tEfNS_4arch4Sm90ELb1ELb0ELb1ELb1ELb0ELb0ELb0ELb1ELb1ELb1ELb0ELb0EEENS1_21CollectiveEpilogueFwdINS6_IJSA_SC_SB_EEES9_SE_SG_Li256ELb1ELb1ELb0ELb0EEENS1_36VarlenDynamicPersistentTileSchedulerILi128ELi80ELi256ELi128ELb0ELb1ELb1ELb1ELb1ELb1EEEEEEEEEvNT_6ParamsE)
	.align		4
        /*004c*/ 	.word	index@(__assertfail)
	.align		4
        /*0050*/ 	.word	index@(_ZN7cutlass13device_kernelIN5flash11enable_sm90INS1_16FlashAttnFwdSm90INS1_25CollectiveMainloopFwdSm90ILi2EN4cute5tupleIJNS5_1CILi1EEES8_S8_EEENS6_IJNS7_ILi128EEENS7_ILi80EEENS7_ILi256EEEEEELi256ENS_6half_tEfNS_4arch4Sm90ELb1ELb0ELb1ELb1ELb0ELb1ELb0ELb1ELb1ELb1ELb0ELb0EEENS1_21CollectiveEpilogueFwdINS6_IJSA_SC_SB_EEES9_SE_SG_Li256ELb1ELb1ELb0ELb0EEENS1_36VarlenDynamicPersistentTileSchedulerILi128ELi80ELi256ELi128ELb0ELb1ELb1ELb1ELb1ELb1EEEEEEEEEvNT_6ParamsE)
	.align		4
        /*0054*/ 	.word	index@(__assertfail)
	.align		4
        /*0058*/ 	.word	0x00000000
	.align		4
        /*005c*/ 	.word	0xfffffffe
	.align		4
        /*0060*/ 	.word	0x00000000
	.align		4
        /*0064*/ 	.word	0xfffffffd
	.align		4
        /*0068*/ 	.word	0x00000000
	.align		4
        /*006c*/ 	.word	0xfffffffc


//--------------------- .nv.constant4             --------------------------
	.section	.nv.constant4,"a",@progbits
	.align	8
	.align		8
.nv.constant4:
        /*0000*/ 	.dword	__assertfail
	.align		8
        /*0008*/ 	.dword	__unnamed_1
	.align		8
        /*0010*/ 	.dword	__unnamed_2
	.align		8
        /*0018*/ 	.dword	__unnamed_3
	.align		8
        /*0020*/ 	.dword	__unnamed_4
	.align		8
        /*0028*/ 	.dword	__unnamed_5
	.align		8
        /*0030*/ 	.dword	__unnamed_6
	.align		8
        /*0038*/ 	.dword	__unnamed_7
	.align		8
        /*0040*/ 	.dword	__unnamed_8
	.align		8
        /*0048*/ 	.dword	__unnamed_9
	.align		8
        /*0050*/ 	.dword	_ZN82_INTERNAL_3aa71d7b_46_flash_fwd_hdim256_fp16_softcap_packgqa_sm90_cu_9949e2e8_45574cuda3std3__45__cpo5beginE
	.align		8
        /*0058*/ 	.dword	_ZN82_INTERNAL_3aa71d7b_46_flash_fwd_hdim256_fp16_softcap_packgqa_sm90_cu_9949e2e8_45574cuda3std3__45__cpo3endE
	.align		8
        /*0060*/ 	.dword	_ZN82_INTERNAL_3aa71d7b_46_flash_fwd_hdim256_fp16_softcap_packgqa_sm90_cu_9949e2e8_45574cuda3std3__45__cpo6cbeginE
	.align		8
        /*0068*/ 	.dword	_ZN82_INTERNAL_3aa71d7b_46_flash_fwd_hdim256_fp16_softcap_packgqa_sm90_cu_9949e2e8_45574cuda3std3__45__cpo4cendE
	.align		8
        /*0070*/ 	.dword	_ZN82_INTERNAL_3aa71d7b_46_flash_fwd_hdim256_fp16_softcap_packgqa_sm90_cu_9949e2e8_45574cuda3std3__484_GLOBAL__N__3aa71d7b_46_flash_fwd_hdim256_fp16_softcap_packgqa_sm90_cu_9949e2e8_45576ignoreE
	.align		8
        /*0078*/ 	.dword	_ZN82_INTERNAL_3aa71d7b_46_flash_fwd_hdim256_fp16_softcap_packgqa_sm90_cu_9949e2e8_45574cuda3std3__419piecewise_constructE
	.align		8
        /*0080*/ 	.dword	_ZN82_INTERNAL_3aa71d7b_46_flash_fwd_hdim256_fp16_softcap_packgqa_sm90_cu_9949e2e8_45574cuda3std3__48in_placeE
	.align		8
        /*0088*/ 	.dword	_ZN82_INTERNAL_3aa71d7b_46_flash_fwd_hdim256_fp16_softcap_packgqa_sm90_cu_9949e2e8_45574cuda3std6ranges3__45__cpo4swapE
	.align		8
        /*0090*/ 	.dword	_ZN82_INTERNAL_3aa71d7b_46_flash_fwd_hdim256_fp16_softcap_packgqa_sm90_cu_9949e2e8_45574cuda3std6ranges3__45__cpo9iter_moveE
	.align		8
        /*0098*/ 	.dword	_ZN82_INTERNAL_3aa71d7b_46_flash_fwd_hdim256_fp16_softcap_packgqa_sm90_cu_9949e2e8_45574cute7productE
	.align		8
        /*00a0*/ 	.dword	_ZN82_INTERNAL_3aa71d7b_46_flash_fwd_hdim256_fp16_softcap_packgqa_sm90_cu_9949e2e8_45574cute1_E
	.align		8
        /*00a8*/ 	.dword	$str$23
	.align		8
        /*00b0*/ 	.dword	$str$24


//--------------------- .text._ZN7cutlass13device_kernelIN5flash11enable_sm90INS1_16FlashAttnFwdSm90INS1_25CollectiveMainloopFwdSm90ILi2EN4cute5tupleIJNS5_1CILi1EEES8_S8_EEENS6_IJNS7_ILi128EEENS7_ILi80EEENS7_ILi256EEEEEELi256ENS_6half_tEfNS_4arch4Sm90ELb0ELb0ELb1ELb0ELb0ELb0ELb0ELb1ELb1ELb1ELb0ELb0EEENS1_21CollectiveEpilogueFwdINS6_IJSA_SC_SB_EEES9_SE_SG_Li256ELb0ELb1ELb0ELb0EEENS1_29StaticPersistentTileSchedulerILb0EEEEEEEEEvNT_6ParamsE --------------------------
	.section	.text._ZN7cutlass13device_kernelIN5flash11enable_sm90INS1_16FlashAttnFwdSm90INS1_25CollectiveMainloopFwdSm90ILi2EN4cute5tupleIJNS5_1CILi1EEES8_S8_EEENS6_IJNS7_ILi128EEENS7_ILi80EEENS7_ILi256EEEEEELi256ENS_6half_tEfNS_4arch4Sm90ELb0ELb0ELb1ELb0ELb0ELb0ELb0ELb1ELb1ELb1ELb0ELb0EEENS1_21CollectiveEpilogueFwdINS6_IJSA_SC_SB_EEES9_SE_SG_Li256ELb0ELb1ELb0ELb0EEENS1_29StaticPersistentTileSchedulerILb0EEEEEEEEEvNT_6ParamsE,"ax",@progbits
	.align	128
.text._ZN7cutlass13device_kernelIN5flash11enable_sm90INS1_16FlashAttnFwdSm90INS1_25CollectiveMainloopFwdSm90ILi2EN4cute5tupleIJNS5_1CILi1EEES8_S8_EEENS6_IJNS7_ILi128EEENS7_ILi80EEENS7_ILi256EEEEEELi256ENS_6half_tEfNS_4arch4Sm90ELb0ELb0ELb1ELb0ELb0ELb0ELb0ELb1ELb1ELb1ELb0ELb0EEENS1_21CollectiveEpilogueFwdINS6_IJSA_SC_SB_EEES9_SE_SG_Li256ELb0ELb1ELb0ELb0EEENS1_29StaticPersistentTileSchedulerILb0EEEEEEEEEvNT_6ParamsE:
        .type           _ZN7cutlass13device_kernelIN5flash11enable_sm90INS1_16FlashAttnFwdSm90INS1_25CollectiveMainloopFwdSm90ILi2EN4cute5tupleIJNS5_1CILi1EEES8_S8_EEENS6_IJNS7_ILi128EEENS7_ILi80EEENS7_ILi256EEEEEELi256ENS_6half_tEfNS_4arch4Sm90ELb0ELb0ELb1ELb0ELb0ELb0ELb0ELb1ELb1ELb1ELb0ELb0EEENS1_21CollectiveEpilogueFwdINS6_IJSA_SC_SB_EEES9_SE_SG_Li256ELb0ELb1ELb0ELb0EEENS1_29StaticPersistentTileSchedulerILb0EEEEEEEEEvNT_6ParamsE,@function
        .size           _ZN7cutlass13device_kernelIN5flash11enable_sm90INS1_16FlashAttnFwdSm90INS1_25CollectiveMainloopFwdSm90ILi2EN4cute5tupleIJNS5_1CILi1EEES8_S8_EEENS6_IJNS7_ILi128EEENS7_ILi80EEENS7_ILi256EEEEEELi256ENS_6half_tEfNS_4arch4Sm90ELb0ELb0ELb1ELb0ELb0ELb0ELb0ELb1ELb1ELb1ELb0ELb0EEENS1_21CollectiveEpilogueFwdINS6_IJSA_SC_SB_EEES9_SE_SG_Li256ELb0ELb1ELb0ELb0EEENS1_29StaticPersistentTileSchedulerILb0EEEEEEEEEvNT_6ParamsE,(.L_x_3424 - _ZN7cutlass13device_kernelIN5flash11enable_sm90INS1_16FlashAttnFwdSm90INS1_25CollectiveMainloopFwdSm90ILi2EN4cute5tupleIJNS5_1CILi1EEES8_S8_EEENS6_IJNS7_ILi128EEENS7_ILi80EEENS7_ILi256EEEEEELi256ENS_6half_tEfNS_4arch4Sm90ELb0ELb0ELb1ELb0ELb0ELb0ELb0ELb1ELb1ELb1ELb0ELb0EEENS1_21CollectiveEpilogueFwdINS6_IJSA_SC_SB_EEES9_SE_SG_Li256ELb0ELb1ELb0ELb0EEENS1_29StaticPersistentTileSchedulerILb0EEEEEEEEEvNT_6ParamsE)
        .other          _ZN7cutlass13device_kernelIN5flash11enable_sm90INS1_16FlashAttnFwdSm90INS1_25CollectiveMainloopFwdSm90ILi2EN4cute5tupleIJNS5_1CILi1EEES8_S8_EEENS6_IJNS7_ILi128EEENS7_ILi80EEENS7_ILi256EEEEEELi256ENS_6half_tEfNS_4arch4Sm90ELb0ELb0ELb1ELb0ELb0ELb0ELb0ELb1ELb1ELb1ELb0ELb0EEENS1_21CollectiveEpilogueFwdINS6_IJSA_SC_SB_EEES9_SE_SG_Li256ELb0ELb1ELb0ELb0EEENS1_29StaticPersistentTileSchedulerILb0EEEEEEEEEvNT_6ParamsE,@"STO_CUDA_ENTRY STV_DEFAULT"
_ZN7cutlass13device_kernelIN5flash11enable_sm90INS1_16FlashAttnFwdSm90INS1_25CollectiveMainloopFwdSm90ILi2EN4cute5tupleIJNS5_1CILi1EEES8_S8_EEENS6_IJNS7_ILi128EEENS7_ILi80EEENS7_ILi256EEEEEELi256ENS_6half_tEfNS_4arch4Sm90ELb0ELb0ELb1ELb0ELb0ELb0ELb0ELb1ELb1ELb1ELb0ELb0EEENS1_21CollectiveEpilogueFwdINS6_IJSA_SC_SB_EEES9_SE_SG_Li256ELb0ELb1ELb0ELb0EEENS1_29StaticPersistentTileSchedulerILb0EEEEEEEEEvNT_6ParamsE:
[----:B------:R-:W0:Y:S02]  /*0000*/  LDC R1, c[0x0][0x28] ;  /* 0x00000a00ff017b82 */ /* 0x000e240000000800 */
[----:B0-----:R-:W-:Y:S01]  /*0010*/  VIADD R1, R1, 0xffffffc8 ;  /* 0xffffffc801017836 */ /* 0x001fe20000000000 */
[----:B------:R-:W0:Y:S01]  /*0020*/  S2R R0, SR_TID.X ;  /* 0x0000000000007919 */ /* 0x000e220000002100 */
[----:B------:R-:W-:Y:S01]  /*0030*/  ELECT P0, URZ, PT ;  /* 0x00000000003f782f */ /* 0x000fe20003800000 */
[----:B------:R-:W-:Y:S01]  /*0040*/  BSSY B0, `(.L_x_0) ;  /* 0x000000e000007945 */ /* 0x000fe20003800000 */
[----:B0-----:R-:W-:-:S05]  /*0050*/  SHF.R.U32.HI R2, RZ, 0x5, R0 ;  /* 0x00000005ff027819 */ /* 0x001fca0000011600 */
[----:B------:R-:W0:Y:S02]  /*0060*/  SHFL.IDX PT, R3, R2, RZ, 0x1f ;  /* 0x00001fff02037589 */ /* 0x000e2400000e0000 */
[----:B0-----:R-:W-:Y:S02]  /*0070*/  ISETP.EQ.AND P0, PT, R3, RZ, P0 ;  /* 0x000000ff0300720c */ /* 0x001fe40000702270 */
[----:B------:R-:W-:-:S11]  /*0080*/  SHF.R.U32.HI R3, RZ, 0x7, R0 ;  /* 0x00000007ff037819 */ /* 0x000fd60000011600 */
[----:B------:R-:W-:Y:S05]  /*0090*/  @!P0 BRA `(.L_x_1) ;  /* 0x0000000000208947 */ /* 0x000fea0003800000 */
[----:B------:R-:W-:Y:S02]  /*00a0*/  ULDC.64 UR4, c[0x0][0x198] ;  /* 0x0000660000047ab9 */ /* 0x000fe40000000a00 */
[----:B------:R-:W-:Y:S02]  /*00b0*/  UIADD3 UR6, UP0, UR4, 0x370, URZ ;  /* 0x0000037004067890 */ /* 0x000fe4000ff1e03f */
[----:B------:R-:W-:Y:S02]  /*00c0*/  UIADD3 UR4, UP1, UR4, 0x470, URZ ;  /* 0x0000047004047890 */ /* 0x000fe4000ff3e03f */
[----:B------:R-:W-:Y:S02]  /*00d0*/  UIADD3.X UR7, URZ, UR5, URZ, UP0, !UPT ;  /* 0x000000053f077290 */ /* 0x000fe400087fe43f */
[----:B------:R-:W-:-:S07]  /*00e0*/  UIADD3.X UR5, URZ, UR5, URZ, UP1, !UPT ;  /* 0x000000053f057290 */ /* 0x000fce0008ffe43f */
[----:B------:R0:W-:Y:S02]  /*00f0*/  UTMACCTL.PF [UR6] ;  /* 0x00000000060079b9 */ /* 0x0001e40008040000 */
[----:B------:R0:W-:Y:S02]  /*0100*/  UTMACCTL.PF [UR4] ;  /* 0x00000000040079b9 */ /* 0x0001e40008040000 */
[----:B0-----:R-:W-:Y:S01]  /*0110*/  NOP ;  /* 0x0000000000007918 */ /* 0x001fe20000000000 */
.L_x_1:
[----:B------:R-:W-:Y:S05]  /*0120*/  BSYNC B0 ;  /* 0x0000000000007941 */ /* 0x000fea0003800000 */
.L_x_0:
[----:B------:R-:W-:Y:S01]  /*0130*/  VOTEU.ANY UP0, P0 ;  /* 0x00000000003f7886 */ /* 0x000fe20000000100 */
[----:B------:R-:W0:Y:S01]  /*0140*/  SHFL.IDX PT, R3, R3, RZ, 0x1f ;  /* 0x00001fff03037589 */ /* 0x000e2200000e0000 */
[----:B------:R-:W-:Y:S01]  /*0150*/  UMOV UR4, 0x80 ;  /* 0x0000008000047882 */ /* 0x000fe20000000000 */
[----:B------:R-:W-:Y:S01]  /*0160*/  UMOV UR7, 0x100 ;  /* 0x0000010000077882 */ /* 0x000fe20000000000 */
[----:B------:R-:W-:Y:S01]  /*0170*/  VOTEU.ANY UP1, P0 ;  /* 0x00000000003f7886 */ /* 0x000fe20000020100 */
[----:B------:R-:W1:Y:S01]  /*0180*/  @UP0 S2UR UR8, SR_CgaCtaId ;  /* 0x00000000000809c3 */ /* 0x000e620000008800 */
[----:B------:R-:W2:Y:S01]  /*0190*/  SHFL.IDX PT, R4, R2, RZ, 0x1f ;  /* 0x00001fff02047589 */ /* 0x000ea200000e0000 */
[----:B------:R-:W-:Y:S01]  /*01a0*/  @UP0 UMOV UR6, 0x400 ;  /* 0x0000040000060882 */ /* 0x000fe20000000000 */
[----:B------:R-:W-:-:S04]  /*01b0*/  @UP0 UIADD3 UR4, -UR4, 0x100000, URZ ;  /* 0x0010000004040890 */ /* 0x000fc8000fffe13f */
[----:B------:R-:W-:Y:S02]  /*01c0*/  @UP0 USHF.L.U32 UR5, UR4, 0xb, URZ ;  /* 0x0000000b04050899 */ /* 0x000fe4000800063f */
[----:B------:R-:W-:Y:S01]  /*01d0*/  @UP0 USHF.L.U32 UR4, UR4, 0x1, URZ ;  /* 0x0000000104040899 */ /* 0x000fe2000800063f */
[----:B------:R-:W-:Y:S01]  /*01e0*/  VOTEU.ANY UP2, P0 ;  /* 0x00000000003f7886 */ /* 0x000fe20000040100 */
[----:B0-----:R-:W-:Y:S01]  /*01f0*/  R2UR UR9, R3 ;  /* 0x00000000030972ca */ /* 0x001fe200000e0000 */
[----:B-1----:R-:W-:Y:S01]  /*0200*/  @UP0 ULEA UR8, UR8, UR6, 0x18 ;  /* 0x0000000608080291 */ /* 0x002fe2000f8ec03f */
[----:B--2---:R-:W-:Y:S01]  /*0210*/  ISETP.NE.AND P1, PT, R4, RZ, PT ;  /* 0x000000ff0400720c */ /* 0x004fe20003f25270 */
[----:B------:R-:W-:-:S04]  /*0220*/  @UP0 UIADD3 UR6, -UR7, 0x100000, URZ ;  /* 0x0010000007060890 */ /* 0x000fc8000fffe13f */
[----:B------:R-:W-:Y:S02]  /*0230*/  @UP0 USHF.L.U32 UR7, UR6, 0xb, URZ ;  /* 0x0000000b06070899 */ /* 0x000fe4000800063f */
[----:B------:R-:W-:-:S04]  /*0240*/  @UP0 USHF.L.U32 UR6, UR6, 0x1, URZ ;  /* 0x0000000106060899 */ /* 0x000fc8000800063f */
[----:B------:R-:W-:Y:S01]  /*0250*/  UISETP.NE.AND UP0, UPT, UR9, URZ, UPT ;  /* 0x0000003f0900728c */ /* 0x000fe2000bf05270 */
[----:B------:R-:W0:Y:S02]  /*0260*/  FENCE.VIEW.ASYNC.S ;  /* 0x00000000000073c6 */ /* 0x000e240000000000 */
[----:B0-----:R0:W1:Y:S05]  /*0270*/  @UP1 SYNCS.EXCH.64 URZ, [UR8+0x38800], UR4 ;  /* 0x03880004083f15b2 */ /* 0x00106a0008000100 */
[----:B------:R0:W2:Y:S01]  /*0280*/  @UP2 SYNCS.EXCH.64 URZ, [UR8+0x38820], UR6 ;  /* 0x03882006083f25b2 */ /* 0x0000a20008000100 */
[----:B------:R-:W-:Y:S05]  /*0290*/  @P1 BRA `(.L_x_2) ;  /* 0x0000000000481947 */ /* 0x000fea0003800000 */
[----:B0-----:R-:W0:Y:S01]  /*02a0*/  S2UR UR5, SR_CgaCtaId ;  /* 0x00000000000579c3 */ /* 0x001e220000008800 */
[----:B------:R-:W-:Y:S01]  /*02b0*/  UMOV UR4, 0x400 ;  /* 0x0000040000047882 */ /* 0x000fe20000000000 */
[----:B------:R-:W-:Y:S01]  /*02c0*/  UMOV UR6, 0x1 ;  /* 0x0000000100067882 */ /* 0x000fe20000000000 */
[----:B------:R-:W-:Y:S01]  /*02d0*/  UMOV UR7, 0x2 ;  /* 0x0000000200077882 */ /* 0x000fe20000000000 */
[----:B------:R-:W-:Y:S01]  /*02e0*/  ELECT P0, URZ, PT ;  /* 0x00000000003f782f */ /* 0x000fe20003800000 */
[----:B0-----:R-:W-:Y:S02]  /*02f0*/  ULEA UR8, UR5, UR4, 0x18 ;  /* 0x0000000405087291 */ /* 0x001fe4000f8ec03f */
[----:B------:R-:W-:-:S04]  /*0300*/  UIADD3 UR4, -UR6, 0x100000, URZ ;  /* 0x0010000006047890 */ /* 0x000fc8000fffe13f */
[----:B------:R-:W-:Y:S02]  /*0310*/  USHF.L.U32 UR5, UR4, 0xb, URZ ;  /* 0x0000000b04057899 */ /* 0x000fe4000800063f */
[----:B------:R-:W-:Y:S02]  /*0320*/  USHF.L.U32 UR4, UR4, 0x1, URZ ;  /* 0x0000000104047899 */ /* 0x000fe4000800063f */
[----:B------:R-:W-:-:S04]  /*0330*/  UIADD3 UR6, -UR7, 0x100000, URZ ;  /* 0x0010000007067890 */ /* 0x000fc8000fffe13f */
[----:B------:R-:W-:Y:S02]  /*0340*/  USHF.L.U32 UR7, UR6, 0xb, URZ ;  /* 0x0000000b06077899 */ /* 0x000fe4000800063f */
[----:B------:R-:W-:Y:S01]  /*0350*/  USHF.L.U32 UR6, UR6, 0x1, URZ ;  /* 0x0000000106067899 */ /* 0x000fe2000800063f */
[----:B------:R-:W0:Y:S03]  /*0360*/  FENCE.VIEW.ASYNC.S ;  /* 0x00000000000073c6 */ /* 0x000e260000000000 */
[----:B0-----:R3:W4:Y:S08]  /*0370*/  SYNCS.EXCH.64 URZ, [UR8+0x38830], UR4 ;  /* 0x03883004083f75b2 */ /* 0x0017300008000100 */
[----:B------:R3:W0:Y:S01]  /*0380*/  SYNCS.EXCH.64 URZ, [UR8+0x38840], UR6 ;  /* 0x03884006083f75b2 */ /* 0x0006220008000100 */
[----:B------:R3:W0:Y:S01]  /*0390*/  SYNCS.EXCH.64 URZ, [UR8+0x38838], UR4 ;  /* 0x03883804083f75b2 */ /* 0x0006220008000100 */
[----:B------:R3:W0:Y:S02]  /*03a0*/  SYNCS.EXCH.64 URZ, [UR8+0x38848], UR6 ;  /* 0x03884806083f75b2 */ /* 0x0006240008000100 */
[----:B---3--:R-:W-:Y:S01]  /*03b0*/  NOP ;  /* 0x0000000000007918 */ /* 0x008fe20000000000 */
.L_x_2:
[----:B------:R-:W3:Y:S01]  /*03c0*/  SHFL.IDX PT, R3, R2, RZ, 0x1f ;  /* 0x00001fff02037589 */ /* 0x000ee200000e0000 */
[----:B------:R-:W-:Y:S01]  /*03d0*/  NOP ;  /* 0x0000000000007918 */ /* 0x000fe20000000000 */
[----:B---3--:R-:W-:-:S13]  /*03e0*/  ISETP.NE.AND P0, PT, R3, RZ, PT ;  /* 0x000000ff0300720c */ /* 0x008fda0003f05270 */
        /* <DEDUP_REMOVED lines=14> */
[----:B0-----:R3:W0:Y:S08]  /*04d0*/  SYNCS.EXCH.64 URZ, [UR8+0x38850], UR4 ;  /* 0x03885004083f75b2 */ /* 0x0016300008000100 */
[----:B------:R3:W0:Y:S01]  /*04e0*/  SYNCS.EXCH.64 URZ, [UR8+0x38860], UR6 ;  /* 0x03886006083f75b2 */ /* 0x0006220008000100 */
[----:B------:R3:W0:Y:S01]  /*04f0*/  SYNCS.EXCH.64 URZ, [UR8+0x38858], UR4 ;  /* 0x03885804083f75b2 */ /* 0x0006220008000100 */
[----:B------:R3:W0:Y:S02]  /*0500*/  SYNCS.EXCH.64 URZ, [UR8+0x38868], UR6 ;  /* 0x03886806083f75b2 */ /* 0x0006240008000100 */
[----:B---3--:R-:W-:Y:S01]  /*0510*/  NOP ;  /* 0x0000000000007918 */ /* 0x008fe20000000000 */
.L_x_3:
[----:B------:R-:W3:Y:S01]  /*0520*/  SHFL.IDX PT, R3, R2, RZ, 0x1f ;  /* 0x00001fff02037589 */ /* 0x000ee200000e0000 */
[----:B------:R-:W-:Y:S01]  /*0530*/  NOP ;  /* 0x0000000000007918 */ /* 0x000fe20000000000 */
[----:B---3--:R-:W-:-:S13]  /*0540*/  ISETP.NE.AND P0, PT, R3, RZ, PT ;  /* 0x000000ff0300720c */ /* 0x008fda0003f05270 */
[----:B------:R-:W-:Y:S05]  /*0550*/  @P0 BRA `(.L_x_4) ;  /* 0x0000000000380947 */ /* 0x000fea0003800000 */
[----:B0-----:R-:W0:Y:S01]  /*0560*/  S2UR UR5, SR_CgaCtaId ;  /* 0x00000000000579c3 */ /* 0x001e220000008800 */
[----:B------:R-:W-:Y:S01]  /*0570*/  UMOV UR4, 0x400 ;  /* 0x0000040000047882 */ /* 0x000fe20000000000 */
[----:B------:R-:W-:Y:S01]  /*0580*/  UMOV UR7, 0x1 ;  /* 0x0000000100077882 */ /* 0x000fe20000000000 */
[----:B------:R-:W-:Y:S01]  /*0590*/  ELECT P0, URZ, PT ;  /* 0x00000000003f782f */ /* 0x000fe20003800000 */
[----:B0-----:R-:W-:Y:S02]  /*05a0*/  ULEA UR6, UR5, UR4, 0x18 ;  /* 0x0000000405067291 */ /* 0x001fe4000f8ec03f */
[----:B------:R-:W-:-:S04]  /*05b0*/  UIADD3 UR4, -UR7, 0x100000, URZ ;  /* 0x0010000007047890 */ /* 0x000fc8000fffe13f */
[----:B------:R-:W-:Y:S02]  /*05c0*/  USHF.L.U32 UR5, UR4, 0xb, URZ ;  /* 0x0000000b04057899 */ /* 0x000fe4000800063f */
[----:B------:R-:W-:Y:S01]  /*05d0*/  USHF.L.U32 UR4, UR4, 0x1, URZ ;  /* 0x0000000104047899 */ /* 0x000fe2000800063f */
[----:B------:R-:W0:Y:S11]  /*05e0*/  FENCE.VIEW.ASYNC.S ;  /* 0x00000000000073c6 */ /* 0x000e360000000000 */
[----:B0-----:R3:W0:Y:S01]  /*05f0*/  SYNCS.EXCH.64 URZ, [UR6+0x38870], UR4 ;  /* 0x03887004063f75b2 */ /* 0x0016220008000100 */
[----:B------:R3:W0:Y:S01]  /*0600*/  SYNCS.EXCH.64 URZ, [UR6+0x38880], UR4 ;  /* 0x03888004063f75b2 */ /* 0x0006220008000100 */
[----:B------:R3:W0:Y:S01]  /*0610*/  SYNCS.EXCH.64 URZ, [UR6+0x38878], UR4 ;  /* 0x03887804063f75b2 */ /* 0x0006220008000100 */
[----:B------:R3:W0:Y:S02]  /*0620*/  SYNCS.EXCH.64 URZ, [UR6+0x38888], UR4 ;  /* 0x03888804063f75b2 */ /* 0x0006240008000100 */
[----:B---3--:R-:W-:Y:S01]  /*0630*/  NOP ;  /* 0x0000000000007918 */ /* 0x008fe20000000000 */
.L_x_4:
        /* <DEDUP_REMOVED lines=22> */
.L_x_5:
        /* <DEDUP_REMOVED lines=22> */
.L_x_6:
[----:B0-----:R-:W-:Y:S01]  /*0900*/  UMOV UR4, 0x1 ;  /* 0x0000000100047882 */ /* 0x001fe20000000000 */
[----:B------:R-:W-:Y:S01]  /*0910*/  PLOP3.LUT P0, PT, PT, PT, UP0, 0x80, 0x0 ;  /* 0x000000000000781c */ /* 0x000fe20003f0f008 */
[----:B------:R-:W-:Y:S01]  /*0920*/  USEL UR4, UR4, 0x2, !UP0 ;  /* 0x0000000204047887 */ /* 0x000fe2000c000000 */
[----:B------:R-:W-:-:S05]  /*0930*/  NOP ;  /* 0x0000000000007918 */ /* 0x000fca0000000000 */
[----:B------:R-:W-:-:S05]  /*0940*/  IMAD.U32 R3, RZ, RZ, UR4 ;  /* 0x00000004ff037e24 */ /* 0x000fca000f8e00ff */
[----:B------:R0:W-:Y:S01]  /*0950*/  STL [R1+0x34], R3 ;  /* 0x0000340301007387 */ /* 0x0001e20000100800 */
[----:B-12-4-:R-:W-:Y:S06]  /*0960*/  BAR.SYNC.DEFER_BLOCKING 0x0 ;  /* 0x0000000000007b1d */ /* 0x016fec0000010000 */
[----:B------:R-:W-:Y:S05]  /*0970*/  @!P0 BRA `(.L_x_7) ;  /* 0x000000c000a88947 */ /* 0x000fea0003800000 */
.L_x_8:
[----:B------:R-:W-:-:S08]  /*0980*/  NOP ;  /* 0x0000000000007918 */ /* 0x000fd00000000000 */
[----:B------:R-:W1:Y:S02]  /*0990*/  USETMAXREG.TRY_ALLOC.CTAPOOL UP0, 0xf0 ;  /* 0x000000f0000079c8 */ /* 0x000e640008000600 */
[----:B-1----:R-:W-:-:S13]  /*09a0*/  PLOP3.LUT P0, PT, PT, PT, UP0, 0x80, 0x0 ;  /* 0x000000000000781c */ /* 0x002fda0003f0f008 */
[----:B------:R-:W-:Y:S05]  /*09b0*/  @!P0 BRA `(.L_x_8) ;  /* 0xfffffffc00f08947 */ /* 0x000fea000383ffff */
[----:B------:R-:W1:Y:S08]  /*09c0*/  S2UR UR4, SR_CTAID.X ;  /* 0x00000000000479c3 */ /* 0x000e700000002500 */
[----:B------:R-:W-:Y:S08]  /*09d0*/  BAR.ARV 0x8, 0x180 ;  /* 0x0206000000007b1d */ /* 0x000ff00000002000 */
[----:B------:R-:W1:Y:S02]  /*09e0*/  LDC R2, c[0x0][0xc34] ;  /* 0x00030d00ff027b82 */ /* 0x000e640000000800 */
[----:B-1----:R-:W-:-:S13]  /*09f0*/  ISETP.LE.AND P0, PT, R2, UR4, PT ;  /* 0x0000000402007c0c */ /* 0x002fda000bf03270 */
[----:B------:R-:W-:Y:S05]  /*0a00*/  @P0 EXIT ;  /* 0x000000000000094d */ /* 0x000fea0003800000 */
[----:B0-----:R-:W2:Y:S01]  /*0a10*/  LDL R3, [R1+0x34] ;  /* 0x0000340001037983 */ /* 0x001ea20000100800 */
[----:B------:R-:W-:Y:S01]  /*0a20*/  VIADD R0, R0, 0xffffff80 ;  /* 0xffffff8000007836 */ /* 0x000fe20000000000 */
[----:B------:R-:W-:Y:S01]  /*0a30*/  UMOV UR60, URZ ;  /* 0x0000003f003c7c82 */ /* 0x000fe20008000000 */
[----:B------:R-:W-:Y:S01]  /*0a40*/  IMAD.U32 R212, RZ, RZ, UR4 ;  /* 0x00000004ffd47e24 */ /* 0x000fe2000f8e00ff */
[----:B------:R-:W-:Y:S02]  /*0a50*/  UMOV UR4, URZ ;  /* 0x0000003f00047c82 */ /* 0x000fe40008000000 */
[----:B------:R-:W-:Y:S02]  /*0a60*/  IMAD.U32 R214, RZ, RZ, UR4 ;  /* 0x00000004ffd67e24 */ /* 0x000fe4000f8e00ff */
[----:B------:R-:W-:Y:S01]  /*0a70*/  IMAD.U32 R16, RZ, RZ, UR4 ;  /* 0x00000004ff107e24 */ /* 0x000fe2000f8e00ff */
[----:B--2---:R-:W-:Y:S02]  /*0a80*/  R2UR UR5, R3 ;  /* 0x00000000030572ca */ /* 0x004fe400000e0000 */
[----:B------:R-:W-:-:S04]  /*0a90*/  SHF.R.S32.HI R3, RZ, 0x1f, R0 ;  /* 0x0000001fff037819 */ /* 0x000fc80000011400 */
[CC--:B------:R-:W-:Y:S02]  /*0aa0*/  LEA.HI R2, R3.reuse, R0.reuse, RZ, 0x7 ;  /* 0x0000000003027211 */ /* 0x0c0fe400078f38ff */
[CC--:B------:R-:W-:Y:S02]  /*0ab0*/  LEA.HI R6, R3.reuse, R0.reuse, RZ, 0x5 ;  /* 0x0000000003067211 */ /* 0x0c0fe400078f28ff */
[----:B------:R-:W-:Y:S02]  /*0ac0*/  LOP3.LUT R5, R2, 0xffffff80, RZ, 0xc0, !PT ;  /* 0xffffff8002057812 */ /* 0x000fe400078ec0ff */
[CC--:B------:R-:W-:Y:S01]  /*0ad0*/  LEA.HI R4, R3.reuse, R0.reuse, RZ, 0x4 ;  /* 0x0000000003047211 */ /* 0x0c0fe200078f20ff */
[----:B------:R-:W-:Y:S01]  /*0ae0*/  IMAD.SHL.U32 R6, R6, 0x20, RZ ;  /* 0x0000002006067824 */ /* 0x000fe200078e00ff */
[CC--:B------:R-:W-:Y:S01]  /*0af0*/  LEA.HI R7, R3.reuse, R0.reuse, RZ, 0x2 ;  /* 0x0000000003077211 */ /* 0x0c0fe200078f10ff */
[----:B------:R-:W-:Y:S01]  /*0b00*/  IMAD.IADD R218, R0, 0x1, -R5 ;  /* 0x0000000100da7824 */ /* 0x000fe200078e0a05 */
[----:B------:R-:W-:Y:S01]  /*0b10*/  LEA.HI R213, R3, R0, RZ, 0x3 ;  /* 0x0000000003d57211 */ /* 0x000fe200078f18ff */
[----:B------:R-:W-:Y:S01]  /*0b20*/  ULOP3.LUT UR5, UR5, 0x1, URZ, 0xfc, !UPT ;  /* 0x0000000105057892 */ /* 0x000fe2000f8efc3f */
[----:B------:R-:W-:-:S02]  /*0b30*/  LOP3.LUT R13, R7, 0xfffffffc, RZ, 0xc0, !PT ;  /* 0xfffffffc070d7812 */ /* 0x000fc400078ec0ff */
[----:B------:R-:W-:Y:S02]  /*0b40*/  SHF.R.S32.HI R5, RZ, 0x1f, R218 ;  /* 0x0000001fff057819 */ /* 0x000fe400000114da */
[----:B------:R-:W-:Y:S01]  /*0b50*/  SHF.R.S32.HI R219, RZ, 0x7, R2 ;  /* 0x00000007ffdb7819 */ /* 0x000fe20000011402 */
[----:B------:R-:W-:Y:S01]  /*0b60*/  IMAD.IADD R13, R0, 0x1, -R13 ;  /* 0x00000001000d7824 */ /* 0x000fe200078e0a0d */
[----:B------:R-:W-:Y:S01]  /*0b70*/  LEA.HI R3, R5, R218, RZ, 0x2 ;  /* 0x000000da05037211 */ /* 0x000fe200078f10ff */
[----:B------:R-:W-:Y:S01]  /*0b80*/  IMAD.U32 R226, RZ, RZ, UR5 ;  /* 0x00000005ffe27e24 */ /* 0x000fe2000f8e00ff */
[----:B------:R-:W-:Y:S02]  /*0b90*/  LOP3.LUT R7, R4, 0x3fffff0, RZ, 0xc0, !PT ;  /* 0x03fffff004077812 */ /* 0x000fe400078ec0ff */
[--C-:B------:R-:W-:Y:S02]  /*0ba0*/  SHF.R.S32.HI R8, RZ, 0x2, R3.reuse ;  /* 0x00000002ff087819 */ /* 0x100fe40000011403 */
[----:B------:R-:W-:Y:S01]  /*0bb0*/  SHF.R.S32.HI R11, RZ, 0x1f, R3 ;  /* 0x0000001fff0b7819 */ /* 0x000fe20000011403 */
[----:B------:R-:W-:Y:S01]  /*0bc0*/  IMAD.IADD R7, R0, 0x1, -R7 ;  /* 0x0000000100077824 */ /* 0x000fe200078e0a07 */
[----:B------:R-:W-:-:S02]  /*0bd0*/  LOP3.LUT R23, R213, 0xfffffff8, RZ, 0xc0, !PT ;  /* 0xfffffff8d5177812 */ /* 0x000fc400078ec0ff */
[----:B------:R-:W-:Y:S02]  /*0be0*/  LEA.HI R11, R11, R8, RZ, 0x3 ;  /* 0x000000080b0b7211 */ /* 0x000fe400078f18ff */
[----:B------:R-:W-:Y:S01]  /*0bf0*/  LEA.HI R2, R2, R219, RZ, 0x1 ;  /* 0x000000db02027211 */ /* 0x000fe200078f08ff */
[----:B------:R-:W-:Y:S01]  /*0c00*/  IMAD.IADD R23, R0, 0x1, -R23 ;  /* 0x0000000100177824 */ /* 0x000fe200078e0a17 */
[----:B------:R-:W-:Y:S02]  /*0c10*/  LOP3.LUT R11, R11, 0xfffffff8, RZ, 0xc0, !PT ;  /* 0xfffffff80b0b7812 */ /* 0x000fe400078ec0ff */
[----:B------:R-:W-:Y:S01]  /*0c20*/  LEA.HI R5, R5, R218, RZ, 0x5 ;  /* 0x000000da05057211 */ /* 0x000fe200078f28ff */
[----:B------:R-:W-:Y:S01]  /*0c30*/  IMAD.SHL.U32 R17, R23, 0x8, RZ ;  /* 0x0000000817117824 */ /* 0x000fe200078e00ff */
[----:B------:R-:W-:Y:S01]  /*0c40*/  SHF.R.S32.HI R9, RZ, 0x4, R4 ;  /* 0x00000004ff097819 */ /* 0x000fe20000011404 */
[----:B------:R-:W-:Y:S01]  /*0c50*/  IMAD.IADD R8, R8, 0x1, -R11 ;  /* 0x0000000108087824 */ /* 0x000fe200078e0a0b */
[----:B------:R-:W-:Y:S01]  /*0c60*/  LOP3.LUT R2, R2, 0x3fffffe, RZ, 0xc0, !PT ;  /* 0x03fffffe02027812 */ /* 0x000fe200078ec0ff */
[C---:B------:R-:W-:Y:S01]  /*0c70*/  VIADD R22, R17.reuse, 0x40 ;  /* 0x0000004011167836 */ /* 0x040fe20000000000 */
[----:B------:R-:W-:Y:S01]  /*0c80*/  SHF.R.S32.HI R5, RZ, 0x5, R5 ;  /* 0x00000005ff057819 */ /* 0x000fe20000011405 */
[----:B------:R-:W-:Y:S01]  /*0c90*/  VIADD R19, R17, 0x80 ;  /* 0x0000008011137836 */ /* 0x000fe20000000000 */
[----:B------:R-:W-:Y:S01]  /*0ca0*/  LEA.HI R4, R4, R9, RZ, 0x1 ;  /* 0x0000000904047211 */ /* 0x000fe200078f08ff */
[----:B------:R-:W-:Y:S01]  /*0cb0*/  IMAD.IADD R2, R219, 0x1, -R2 ;  /* 0x00000001db027824 */ /* 0x000fe200078e0a02 */
[----:B------:R-:W-:Y:S01]  /*0cc0*/  LEA.HI R0, R13, R13, RZ, 0x1 ;  /* 0x0000000d0d007211 */ /* 0x000fe200078f08ff */
[----:B------:R-:W-:Y:S01]  /*0cd0*/  IMAD R5, R5, 0x10, R8 ;  /* 0x0000001005057824 */ /* 0x000fe200078e0208 */
[----:B------:R-:W-:Y:S01]  /*0ce0*/  LOP3.LUT R6, R6, 0xfffffc00, RZ, 0xc0, !PT ;  /* 0xfffffc0006067812 */ /* 0x000fe200078ec0ff */
[----:B------:R-:W-:Y:S01]  /*0cf0*/  VIADD R18, R17, 0xc0 ;  /* 0x000000c011127836 */ /* 0x000fe20000000000 */
[----:B------:R-:W-:-:S02]  /*0d00*/  LOP3.LUT R4, R4, 0x1ffffffe, RZ, 0xc0, !PT ;  /* 0x1ffffffe04047812 */ /* 0x000fc400078ec0ff */
[----:B------:R-:W-:Y:S01]  /*0d10*/  LOP3.LUT R3, R3, 0x7ffffffc, RZ, 0xc0, !PT ;  /* 0x7ffffffc03037812 */ /* 0x000fe200078ec0ff */
[----:B------:R-:W-:Y:S01]  /*0d20*/  IMAD R7, R7, 0x40, R6 ;  /* 0x0000004007077824 */ /* 0x000fe200078e0206 */
[----:B------:R-:W-:Y:S01]  /*0d30*/  LOP3.LUT R0, R0, 0x1ffffffe, RZ, 0xc0, !PT ;  /* 0x1ffffffe00007812 */ /* 0x000fe200078ec0ff */
[----:B------:R-:W-:Y:S01]  /*0d40*/  IMAD.MOV.U32 R6, RZ, RZ, -0x2 ;  /* 0xfffffffeff067424 */ /* 0x000fe200078e00ff */
[----:B------:R-:W-:Y:S01]  /*0d50*/  IADD3 R4, R9, -R4, RZ ;  /* 0x8000000409047210 */ /* 0x000fe20007ffe0ff */
[----:B------:R-:W-:Y:S01]  /*0d60*/  IMAD.IADD R3, R218, 0x1, -R3 ;  /* 0x00000001da037824 */ /* 0x000fe200078e0a03 */
[----:B------:R-:W-:Y:S01]  /*0d70*/  LEA R220, R2, R5, 0x6 ;  /* 0x0000000502dc7211 */ /* 0x000fe200078e30ff */
[----:B------:R-:W-:Y:S01]  /*0d80*/  IMAD.IADD R221, R13, 0x1, -R0 ;  /* 0x000000010ddd7824 */ /* 0x000fe200078e0a00 */
[----:B------:R-:W-:Y:S01]  /*0d90*/  SHF.R.S32.HI R213, RZ, 0x3, R213 ;  /* 0x00000003ffd57819 */ /* 0x000fe200000114d5 */
[----:B------:R-:W-:Y:S01]  /*0da0*/  IMAD R224, R4, 0x8, R7 ;  /* 0x0000000804e07824 */ /* 0x000fe200078e0207 */
[----:B------:R-:W-:Y:S01]  /*0db0*/  SHF.R.S32.HI R229, RZ, 0x1f, R22 ;  /* 0x0000001fffe57819 */ /* 0x000fe20000011416 */
[----:B------:R-:W-:Y:S01]  /*0dc0*/  IMAD R225, R3, R6, 0x50 ;  /* 0x0000005003e17424 */ /* 0x000fe200078e0206 */
[----:B------:R-:W-:Y:S01]  /*0dd0*/  SHF.R.S32.HI R228, RZ, 0x1f, R19 ;  /* 0x0000001fffe47819 */ /* 0x000fe20000011413 */
[----:B------:R-:W-:Y:S01]  /*0de0*/  IMAD R221, R221, 0x8, R220 ;  /* 0x00000008dddd7824 */ /* 0x000fe200078e02dc */
[----:B------:R-:W-:-:S07]  /*0df0*/  SHF.R.S32.HI R227, RZ, 0x1f, R18 ;  /* 0x0000001fffe37819 */ /* 0x000fce0000011412 */
.L_x_37:
[----:B------:R-:W0:Y:S01]  /*0e00*/  SHFL.IDX PT, R0, R219, RZ, 0x1f ;  /* 0x00001fffdb007589 */ /* 0x000e2200000e0000 */
[----:B-1----:R-:W1:Y:S01]  /*0e10*/  S2UR UR4, SR_CgaCtaId ;  /* 0x00000000000479c3 */ /* 0x002e620000008800 */
[----:B------:R-:W-:Y:S01]  /*0e20*/  ULDC.64 UR6, c[0x0][0x418] ;  /* 0x0001060000067ab9 */ /* 0x000fe20000000a00 */
[----:B------:R-:W-:Y:S01]  /*0e30*/  ULDC UR5, c[0x0][0xc38] ;  /* 0x00030e0000057ab9 */ /* 0x000fe20000000800 */
[----:B------:R-:W-:Y:S01]  /*0e40*/  UISETP.NE.U32.AND UP0, UPT, UR6, URZ, UPT ;  /* 0x0000003f0600728c */ /* 0x000fe2000bf05070 */
[----:B------:R-:W-:Y:S01]  /*0e50*/  R2UR UR13, R212 ;  /* 0x00000000d40d72ca */ /* 0x000fe200000e0000 */
[----:B------:R-:W-:Y:S02]  /*0e60*/  UISETP.NE.AND UP1, UPT, UR5, 0x1, UPT ;  /* 0x000000010500788c */ /* 0x000fe4000bf25270 */
[----:B------:R-:W-:Y:S01]  /*0e70*/  UISETP.NE.AND.EX UP0, UPT, UR7, URZ, UPT, UP0 ;  /* 0x0000003f0700728c */ /* 0x000fe2000bf05300 */
[----:B------:R-:W-:Y:S01]  /*0e80*/  ULDC UR5, c[0x0][0xc44] ;  /* 0x0003110000057ab9 */ /* 0x000fe20000000800 */
[----:B------:R-:W-:Y:S01]  /*0e90*/  UMOV UR36, 0x400 ;  /* 0x0000040000247882 */ /* 0x000fe20000000000 */
[----:B------:R-:W-:Y:S01]  /*0ea0*/  UISETP.NE.AND UP2, UPT, UR5, 0x1, UPT ;  /* 0x000000010500788c */ /* 0x000fe2000bf45270 */
[----:B------:R-:W-:Y:S01]  /*0eb0*/  ULDC UR61, c[0x0][0x424] ;  /* 0x00010900003d7ab9 */ /* 0x000fe20000000800 */
[----:B------:R-:W-:Y:S01]  /*0ec0*/  ULDC UR10, c[0x0][0x2f0] ;  /* 0x0000bc00000a7ab9 */ /* 0x000fe20000000800 */
[----:B------:R-:W-:-:S03]  /*0ed0*/  USEL UR61, UR61, 0x1, UP0 ;  /* 0x000000013d3d7887 */ /* 0x000fc60008000000 */
[----:B------:R-:W-:Y:S01]  /*0ee0*/  @UP1 ULDC UR12, c[0x0][0xc40] ;  /* 0x00031000000c1ab9 */ /* 0x000fe20000000800 */
[----:B------:R-:W-:Y:S01]  /*0ef0*/  UMOV UR14, UR13 ;  /* 0x0000000d000e7c82 */ /* 0x000fe20008000000 */
[----:B------:R-:W-:-:S03]  /*0f00*/  UIMAD UR61, UR61, UR10, URZ ;  /* 0x0000000a3d3d72a4 */ /* 0x000fc6000f8e023f */
[----:B------:R-:W-:Y:S01]  /*0f10*/  @UP2 ULDC.64 UR8, c[0x0][0xc48] ;  /* 0x0003120000082ab9 */ /* 0x000fe20000000a00 */
[----:B0-----:R-:W-:Y:S01]  /*0f20*/  R2UR UR6, R0 ;  /* 0x00000000000672ca */ /* 0x001fe200000e0000 */
[----:B-1----:R-:W-:-:S03]  /*0f30*/  ULEA UR36, UR4, UR36, 0x18 ;  /* 0x0000002404247291 */ /* 0x002fc6000f8ec03f */
[----:B------:R-:W-:Y:S01]  /*0f40*/  @UP1 ULDC UR4, c[0x0][0xc3c] ;  /* 0x00030f0000041ab9 */ /* 0x000fe20000000800 */
[----:B------:R-:W-:Y:S02]  /*0f50*/  UIADD3 UR11, UR36, 0x14400, URZ ;  /* 0x00014400240b7890 */ /* 0x000fe4000fffe03f */
[----:B------:R-:W-:Y:S02]  /*0f60*/  UIMAD.WIDE.U32 UR4, UR13, UR4, URZ ;  /* 0x000000040d0472a5 */ /* 0x000fe4000f8e003f */
[----:B------:R-:W-:Y:S02]  /*0f70*/  ULOP3.LUT UP0, URZ, UR11, 0x9f, URZ, 0xc0, !UPT ;  /* 0x0000009f0b3f7892 */ /* 0x000fe4000f80c03f */
[----:B------:R-:W-:Y:S02]  /*0f80*/  @UP1 USHF.R.U32.HI UR14, URZ, UR12, UR5 ;  /* 0x0000000c3f0e1299 */ /* 0x000fe40008011605 */
[----:B------:R-:W-:Y:S02]  /*0f90*/  ULEA.HI UR7, UR6, UR6, URZ, 0x1 ;  /* 0x0000000606077291 */ /* 0x000fe4000f8f083f */
[----:B------:R-:W-:Y:S01]  /*0fa0*/  UIMAD.WIDE.U32 UR4, UR14, UR8, URZ ;  /* 0x000000080e0472a5 */ /* 0x000fe2000f8e003f */
[----:B------:R-:W-:Y:S01]  /*0fb0*/  PLOP3.LUT P0, PT, PT, PT, UP0, 0x80, 0x0 ;  /* 0x000000000000781c */ /* 0x000fe20003f0f008 */
[----:B------:R-:W-:Y:S01]  /*0fc0*/  ULOP3.LUT UR7, UR7, 0x1e, URZ, 0xc0, !UPT ;  /* 0x0000001e07077892 */ /* 0x000fe2000f8ec03f */
[----:B------:R-:W-:Y:S01]  /*0fd0*/  IMAD.U32 R216, RZ, RZ, UR14 ;  /* 0x0000000effd87e24 */ /* 0x000fe2000f8e00ff */
[----:B------:R-:W-:Y:S01]  /*0fe0*/  UMOV UR10, UR14 ;  /* 0x0000000e000a7c82 */ /* 0x000fe20008000000 */
[----:B------:R-:W-:-:S02]  /*0ff0*/  @UP2 USHF.R.U32.HI UR10, URZ, UR9, UR5 ;  /* 0x000000093f0a2299 */ /* 0x000fc40008011605 */
[----:B------:R-:W-:Y:S02]  /*1000*/  UIADD3 UR7, UR6, -UR7, URZ ;  /* 0x8000000706077290 */ /* 0x000fe4000fffe03f */
[----:B------:R-:W-:Y:S02]  /*1010*/  UIADD3 UR6, UR61, 0x4f, URZ ;  /* 0x0000004f3d067890 */ /* 0x000fe4000fffe03f */
[----:B------:R-:W-:Y:S01]  /*1020*/  ULEA UR8, UR7, UR11, 0xd ;  /* 0x0000000b07087291 */ /* 0x000fe2000f8e683f */
[----:B------:R-:W-:Y:S01]  /*1030*/  IMAD.U32 R215, RZ, RZ, UR10 ;  /* 0x0000000affd77e24 */ /* 0x000fe2000f8e00ff */
[----:B------:R-:W-:Y:S02]  /*1040*/  UIMAD.WIDE UR6, UR6, 0x66666667, URZ ;  /* 0x66666667060678a5 */ /* 0x000fe4000f8e023f */
[----:B------:R-:W-:Y:S02]  /*1050*/  USHF.R.U32.HI UR8, URZ, 0x4, UR8 ;  /* 0x000000043f087899 */ /* 0x000fe40008011608 */
[----:B------:R-:W-:-:S02]  /*1060*/  USHF.R.U32.HI UR4, URZ, 0x1f, UR7 ;  /* 0x0000001f3f047899 */ /* 0x000fc40008011607 */
[----:B------:R-:W-:Y:S02]  /*1070*/  ULOP3.LUT UR37, UR8, 0x3fff, URZ, 0xc0, !UPT ;  /* 0x00003fff08257892 */ /* 0x000fe4000f8ec03f */
[----:B------:R-:W-:-:S03]  /*1080*/  ULEA.HI.SX32 UR5, UR7, UR4, 0x1b ;  /* 0x0000000407057291 */ /* 0x000fc6000f8fda3f */
[----:B------:R-:W-:Y:S02]  /*1090*/  UMOV UR4, UR13 ;  /* 0x0000000d00047c82 */ /* 0x000fe40008000000 */
[----:B------:R-:W-:Y:S01]  /*10a0*/  MOV R217, UR4 ;  /* 0x0000000400d97c02 */ /* 0x000fe20008000f00 */
[----:B------:R-:W-:Y:S01]  /*10b0*/  IMAD.U32 R152, RZ, RZ, UR5 ;  /* 0x00000005ff987e24 */ /* 0x000fe2000f8e00ff */
[----:B---3--:R-:W-:Y:S06]  /*10c0*/  @!P0 BRA `(.L_x_9) ;  /* 0x0000000000408947 */ /* 0x008fec0003800000 */
[----:B------:R-:W-:Y:S01]  /*10d0*/  MOV R0, 0x0 ;  /* 0x0000000000007802 */ /* 0x000fe20000000f00 */
[----:B------:R-:W-:Y:S01]  /*10e0*/  ULDC.64 UR4, c[0x4][0xa8] ;  /* 0x01002a0000047ab9 */ /* 0x000fe20000000a00 */
[----:B------:R-:W-:Y:S01]  /*10f0*/  ULDC.64 UR6, c[0x4][0x28] ;  /* 0x01000a0000067ab9 */ /* 0x000fe20000000a00 */
[----:B------:R-:W-:Y:S01]  /*1100*/  IMAD.U32 R4, RZ, RZ, UR4 ;  /* 0x00000004ff047e24 */ /* 0x000fe2000f8e00ff */
[----:B------:R0:W1:Y:S01]  /*1110*/  LDC.64 R2, c[0x4][R0] ;  /* 0x0100000000027b82 */ /* 0x0000620000000a00 */
[----:B------:R-:W-:Y:S01]  /*1120*/  IMAD.U32 R5, RZ, RZ, UR5 ;  /* 0x00000005ff057e24 */ /* 0x000fe2000f8e00ff */
[----:B------:R-:W-:Y:S01]  /*1130*/  ULDC.64 UR4, c[0x4][0xb0] ;  /* 0x01002c0000047ab9 */ /* 0x000fe20000000a00 */
[----:B------:R-:W-:Y:S01]  /*1140*/  IMAD.U32 R10, RZ, RZ, UR6 ;  /* 0x00000006ff0a7e24 */ /* 0x000fe2000f8e00ff */
[----:B------:R-:W-:Y:S01]  /*1150*/  MOV R13, RZ ;  /* 0x000000ff000d7202 */ /* 0x000fe20000000f00 */
[----:B------:R-:W-:Y:S02]  /*1160*/  IMAD.U32 R6, RZ, RZ, UR4 ;  /* 0x00000004ff067e24 */ /* 0x000fe4000f8e00ff */
[----:B------:R-:W-:-:S02]  /*1170*/  IMAD.U32 R7, RZ, RZ, UR5 ;  /* 0x00000005ff077e24 */ /* 0x000fc4000f8e00ff */
[----:B------:R-:W-:Y:S02]  /*1180*/  IMAD.U32 R11, RZ, RZ, UR7 ;  /* 0x00000007ff0b7e24 */ /* 0x000fe4000f8e00ff */
[----:B------:R-:W-:Y:S02]  /*1190*/  IMAD.MOV.U32 R8, RZ, RZ, 0x70 ;  /* 0x00000070ff087424 */ /* 0x000fe400078e00ff */
[----:B0-----:R-:W-:-:S07]  /*11a0*/  IMAD.MOV.U32 R12, RZ, RZ, 0x1 ;  /* 0x00000001ff0c7424 */ /* 0x001fce00078e00ff */
[----:B------:R-:W-:-:S07]  /*11b0*/  LEPC R20, `(.L_x_9) ;  /* 0x000000001014794e */ /* 0x000fce0000000000 */
[----:B-1----:R-:W-:Y:S05]  /*11c0*/  CALL.ABS.NOINC R2 ;  /* 0x0000000002007343 */ /* 0x002fea0003c00000 */
.L_x_9:
[----:B------:R-:W-:Y:S02]  /*11d0*/  R2UR UR4, R214 ;  /* 0x00000000d60472ca */ /* 0x000fe400000e0000 */
[----:B------:R-:W-:-:S11]  /*11e0*/  R2UR UR5, R226 ;  /* 0x00000000e20572ca */ /* 0x000fd600000e0000 */
[----:B------:R-:W-:Y:S02]  /*11f0*/  ULOP3.LUT UR4, UR4, 0x1, URZ, 0xc0, !UPT ;  /* 0x0000000104047892 */ /* 0x000fe4000f8ec03f */
[----:B------:R-:W-:-:S04]  /*1200*/  IMAD.U32 R2, RZ, RZ, UR5 ;  /* 0x00000005ff027e24 */ /* 0x000fc8000f8e00ff */
[----:B------:R-:W-:Y:S01]  /*1210*/  IMAD.U32 R0, RZ, RZ, UR4 ;  /* 0x00000004ff007e24 */ /* 0x000fe2000f8e00ff */
[----:B------:R-:W-:-:S04]  /*1220*/  ISETP.NE.AND P0, PT, R2, 0x3, PT ;  /* 0x000000030200780c */ /* 0x000fc80003f05270 */
[----:B------:R-:W-:-:S04]  /*1230*/  SHF.L.U32 R0, R0, 0x1f, RZ ;  /* 0x0000001f00007819 */ /* 0x000fc800000006ff */
[----:B------:R-:W0:Y:S02]  /*1240*/  SYNCS.PHASECHK.TRANS64.TRYWAIT P1, [UR36+0x38800], R0 ;  /* 0x03880000ff0075a7 */ /* 0x000e240008020164 */
[----:B0-----:R-:W-:Y:S05]  /*1250*/  @!P1 BRA `(.L_x_10) ;  /* 0x00000108000c9947 */ /* 0x001fea0003800000 */
.L_x_138:
[----:B------:R-:W-:Y:S05]  /*1260*/  @!P0 BRA `(.L_x_11) ;  /* 0x0000000000048947 */ /* 0x000fea0003800000 */
[----:B------:R-:W-:Y:S01]  /*1270*/  BPT.TRAP 0x1 ;  /* 0x000000040000795c */ /* 0x000fe20000300000 */
.L_x_11:
[----:B------:R-:W-:Y:S01]  /*1280*/  R2UR UR4, R16 ;  /* 0x00000000100472ca */ /* 0x000fe200000e0000 */
[----:B0-----:R-:W-:-:S05]  /*1290*/  IMAD.U32 R0, RZ, RZ, UR60 ;  /* 0x0000003cff007e24 */ /* 0x001fca000f8e00ff */
[----:B------:R-:W-:-:S07]  /*12a0*/  LEA R0, R0, UR36, 0x3 ;  /* 0x0000002400007c11 */ /* 0x000fce000f8e18ff */
[----:B------:R-:W-:-:S05]  /*12b0*/  IMAD.U32 R3, RZ, RZ, UR4 ;  /* 0x00000004ff037e24 */ /* 0x000fca000f8e00ff */
[----:B------:R-:W-:-:S04]  /*12c0*/  SHF.L.U32 R3, R3, 0x1f, RZ ;  /* 0x0000001f03037819 */ /* 0x000fc800000006ff */
[----:B------:R0:W1:Y:S01]  /*12d0*/  SYNCS.PHASECHK.TRANS64.TRYWAIT P2, [R0+URZ+0x38830], R3 ;  /* 0x03883003000075a7 */ /* 0x000062000804017f */
[----:B------:R-:W-:Y:S05]  /*12e0*/  @!P0 BRA `(.L_x_12) ;  /* 0x0000000000048947 */ /* 0x000fea0003800000 */
[----:B------:R-:W-:Y:S01]  /*12f0*/  BPT.TRAP 0x1 ;  /* 0x000000040000795c */ /* 0x000fe20000300000 */
.L_x_12:
[----:B------:R-:W2:Y:S01]  /*1300*/  S2R R2, SR_TID.X ;  /* 0x0000000000027919 */ /* 0x000ea20000002100 */
[----:B------:R-:W-:Y:S01]  /*1310*/  IMAD.MOV.U32 R151, RZ, RZ, RZ ;  /* 0x000000ffff977224 */ /* 0x000fe200078e00ff */
[----:B--2---:R-:W-:-:S04]  /*1320*/  LOP3.LUT R2, R2, 0x7f, RZ, 0xc0, !PT ;  /* 0x0000007f02027812 */ /* 0x004fc800078ec0ff */
[----:B------:R-:W-:Y:S01]  /*1330*/  ISETP.NE.AND P1, PT, R2, RZ, PT ;  /* 0x000000ff0200720c */ /* 0x000fe20003f25270 */
[----:B-1----:R-:W-:-:S12]  /*1340*/  @P2 BRA `(.L_x_13) ;  /* 0x0000000000082947 */ /* 0x002fd80003800000 */
[----:B------:R-:W1:Y:S02]  /*1350*/  SYNCS.PHASECHK.TRANS64.TRYWAIT P2, [R0+URZ+0x38830], R3 ;  /* 0x03883003000075a7 */ /* 0x000e64000804017f */
[----:B-1----:R-:W-:Y:S05]  /*1360*/  @!P2 BRA `(.L_x_14) ;  /* 0x0000010400e0a947 */ /* 0x002fea0003800000 */
.L_x_13:
[----:B------:R-:W-:Y:S05]  /*1370*/  WARPSYNC.ALL ;  /* 0x0000000000007948 */ /* 0x000fea0003800000 */
[----:B------:R-:W-:Y:S01]  /*1380*/  UIADD3 UR36, UR36, 0x24400, URZ ;  /* 0x0002440024247890 */ /* 0x000fe2000fffe03f */
[----:B------:R-:W-:Y:S01]  /*1390*/  WARPGROUP.ARRIVE ;  /* 0x00000000000079c5 */ /* 0x000fe20000000000 */
[----:B------:R-:W-:Y:S01]  /*13a0*/  ULOP3.LUT UR5, UR37, 0x10000, URZ, 0xfc, !UPT ;  /* 0x0001000025057892 */ /* 0x000fe2000f8efc3f */
[----:B------:R-:W-:Y:S01]  /*13b0*/  P2R R20, PR, RZ, 0x1 ;  /* 0x00000001ff147803 */ /* 0x000fe20000000000 */
[----:B------:R-:W-:Y:S01]  /*13c0*/  USHF.R.U32.HI UR36, URZ, 0x4, UR36 ;  /* 0x000000043f247899 */ /* 0x000fe20008011624 */
[----:B01----:R-:W-:Y:S01]  /*13d0*/  @!P1 VIADD R0, R0, 0x38840 ;  /* 0x0003884000009836 */ /* 0x003fe20000000000 */
[----:B------:R-:W-:Y:S01]  /*13e0*/  UMOV UR9, 0x40000040 ;  /* 0x4000004000097882 */ /* 0x000fe20000000000 */
[----:B------:R-:W-:Y:S01]  /*13f0*/  UMOV UR11, 0x40000040 ;  /* 0x40000040000b7882 */ /* 0x000fe20000000000 */
[----:B------:R-:W-:Y:S01]  /*1400*/  ULOP3.LUT UR36, UR36, 0x3fff, URZ, 0xc0, !UPT ;  /* 0x00003fff24247892 */ /* 0x000fe2000f8ec03f */
[----:B------:R-:W-:Y:S01]  /*1410*/  IMAD.U32 R13, RZ, RZ, UR9 ;  /* 0x00000009ff0d7e24 */ /* 0x000fe2000f8e00ff */
[----:B------:R-:W-:Y:S01]  /*1420*/  UMOV UR8, UR5 ;  /* 0x0000000500087c82 */ /* 0x000fe20008000000 */
[----:B------:R-:W-:Y:S01]  /*1430*/  UMOV UR21, UR9 ;  /* 0x0000000900157c82 */ /* 0x000fe20008000000 */
[----:B------:R-:W-:Y:S01]  /*1440*/  ULOP3.LUT UR4, UR36, 0x10000, URZ, 0xfc, !UPT ;  /* 0x0001000024047892 */ /* 0x000fe2000f8efc3f */
[----:B------:R-:W-:Y:S01]  /*1450*/  IMAD.U32 R12, RZ, RZ, UR8 ;  /* 0x00000008ff0c7e24 */ /* 0x000fe2000f8e00ff */
[----:B------:R-:W-:Y:S01]  /*1460*/  UMOV UR20, UR8 ;  /* 0x0000000800147c82 */ /* 0x000fe20008000000 */
[----:B------:R-:W-:Y:S01]  /*1470*/  UMOV UR13, UR21 ;  /* 0x00000015000d7c82 */ /* 0x000fe20008000000 */
[----:B------:R-:W-:Y:S01]  /*1480*/  UMOV UR12, UR20 ;  /* 0x00000014000c7c82 */ /* 0x000fe20008000000 */
[----:B------:R-:W-:Y:S01]  /*1490*/  UMOV UR15, 0x40000040 ;  /* 0x40000040000f7882 */ /* 0x000fe20000000000 */
[----:B------:R-:W-:Y:S01]  /*14a0*/  IMAD.U32 R15, RZ, RZ, UR4 ;  /* 0x00000004ff0f7e24 */ /* 0x000fe2000f8e00ff */
[----:B------:R-:W-:Y:S01]  /*14b0*/  UIMAD UR4, UR60, 0xa00, UR4 ;  /* 0x00000a003c0478a4 */ /* 0x000fe2000f8e0204 */
[----:B------:R-:W-:Y:S01]  /*14c0*/  @!P1 PRMT R0, RZ, 0x654, R0 ;  /* 0x00000654ff009816 */ /* 0x000fe20000000000 */
[----:B------:R-:W-:Y:S01]  /*14d0*/  UMOV UR16, UR20 ;  /* 0x0000001400107c82 */ /* 0x000fe20008000000 */
[----:B------:R-:W-:Y:S01]  /*14e0*/  UMOV UR17, UR21 ;  /* 0x0000001500117c82 */ /* 0x000fe20008000000 */
[----:B------:R-:W-:Y:S01]  /*14f0*/  UIADD3 UR14, UR4, 0x100, URZ ;  /* 0x00000100040e7890 */ /* 0x000fe2000fffe03f */
[-C--:B------:R-:W-:Y:S01]  /*1500*/  MOV R150, R151.reuse ;  /* 0x0000009700967202 */ /* 0x080fe20000000f00 */
[----:B------:R-:W-:Y:S01]  /*1510*/  UIADD3 UR18, UR4, 0x180, URZ ;  /* 0x0000018004127890 */ /* 0x000fe2000fffe03f */
[--C-:B------:R-:W-:Y:S01]  /*1520*/  IMAD.MOV.U32 R149, RZ, RZ, R151.reuse ;  /* 0x000000ffff957224 */ /* 0x100fe200078e0097 */
[----:B------:R-:W-:Y:S01]  /*1530*/  UMOV UR10, UR4 ;  /* 0x00000004000a7c82 */ /* 0x000fe20008000000 */
[----:B------:R-:W-:Y:S01]  /*1540*/  UMOV UR19, 0x40000040 ;  /* 0x4000004000137882 */ /* 0x000fe20000000000 */
[----:B------:R-:W-:Y:S01]  /*1550*/  HGMMA.64x16x16.F32 R56, gdesc[UR8], RZ, !UPT, gsb0 ;  /* 0x00200000083879f0 */ /* 0x000fe2000c0008ff */
[----:B------:R-:W-:Y:S01]  /*1560*/  UIADD3 UR10, UR4, 0x80, URZ ;  /* 0x00000080040a7890 */ /* 0x000fe2000fffe03f */
[--C-:B------:R-:W-:Y:S01]  /*1570*/  IMAD.MOV.U32 R148, RZ, RZ, R151.reuse ;  /* 0x000000ffff947224 */ /* 0x100fe200078e0097 */
[----:B------:R-:W-:Y:S01]  /*1580*/  UMOV UR8, UR20 ;  /* 0x0000001400087c82 */ /* 0x000fe20008000000 */
[----:B------:R-:W-:Y:S01]  /*1590*/  UMOV UR9, UR21 ;  /* 0x0000001500097c82 */ /* 0x000fe20008000000 */
[----:B------:R-:W-:Y:S01]  /*15a0*/  UMOV UR11, 0x40000040 ;  /* 0x40000040000b7882 */ /* 0x000fe20000000000 */
[----:B------:R-:W-:Y:S01]  /*15b0*/  UIADD3 UR6, UR5, 0x2, URZ ;  /* 0x0000000205067890 */ /* 0x000fe2000fffe03f */
[--C-:B------:R-:W-:Y:S01]  /*15c0*/  IMAD.MOV.U32 R147, RZ, RZ, R151.reuse ;  /* 0x000000ffff937224 */ /* 0x100fe200078e0097 */
[----:B------:R-:W-:Y:S01]  /*15d0*/  UIADD3 UR7, UR4, 0x2, URZ ;  /* 0x0000000204077890 */ /* 0x000fe2000fffe03f */
[--C-:B------:R-:W-:Y:S01]  /*15e0*/  IMAD.MOV.U32 R146, RZ, RZ, R151.reuse ;  /* 0x000000ffff927224 */ /* 0x100fe200078e0097 */
[----:B------:R-:W-:Y:S01]  /*15f0*/  UIADD3 UR22, UR4, 0x400, URZ ;  /* 0x0000040004167890 */ /* 0x000fe2000fffe03f */
[--C-:B------:R-:W-:Y:S01]  /*1600*/  IMAD.MOV.U32 R145, RZ, RZ, R151.reuse ;  /* 0x000000ffff917224 */ /* 0x100fe200078e0097 */
[----:B------:R-:W-:Y:S01]  /*1610*/  UMOV UR23, 0x40000040 ;  /* 0x4000004000177882 */ /* 0x000fe20000000000 */
        /* <DEDUP_REMOVED lines=13> */
[-C--:B------:R-:W-:Y:S01]  /*16f0*/  MOV R140, R151.reuse ;  /* 0x00000097008c7202 */ /* 0x080fe20000000f00 */
        /* <DEDUP_REMOVED lines=13> */
[----:B------:R-:W-:Y:S01]  /*17d0*/  UISETP.GE.AND UP0, UPT, UR61, 0x51, UPT ;  /* 0x000000513d00788c */ /* 0x000fe2000bf06270 */
[--C-:B------:R-:W-:Y:S01]  /*17e0*/  IMAD.MOV.U32 R135, RZ, RZ, R151.reuse ;  /* 0x000000ffff877224 */ /* 0x100fe200078e0097 */
[-C--:B------:R-:W-:Y:S01]  /*17f0*/  MOV R130, R151.reuse ;  /* 0x0000009700827202 */ /* 0x080fe20000000f00 */
[--C-:B------:R-:W-:Y:S01]  /*1800*/  IMAD.MOV.U32 R134, RZ, RZ, R151.reuse ;  /* 0x000000ffff867224 */ /* 0x100fe200078e0097 */
[-C--:B------:R-:W-:Y:S01]  /*1810*/  MOV R120, R151.reuse ;  /* 0x0000009700787202 */ /* 0x080fe20000000f00 */
[--C-:B------:R-:W-:Y:S01]  /*1820*/  IMAD.MOV.U32 R133, RZ, RZ, R151.reuse ;  /* 0x000000ffff857224 */ /* 0x100fe200078e0097 */
[-C--:B------:R-:W-:Y:S01]  /*1830*/  MOV R110, R151.reuse ;  /* 0x00000097006e7202 */ /* 0x080fe20000000f00 */
[--C-:B------:R-:W-:Y:S01]  /*1840*/  IMAD.MOV.U32 R132, RZ, RZ, R151.reuse ;  /* 0x000000ffff847224 */ /* 0x100fe200078e0097 */
[-C--:B------:R-:W-:Y:S01]  /*1850*/  MOV R100, R151.reuse ;  /* 0x0000009700647202 */ /* 0x080fe20000000f00 */
[--C-:B------:R-:W-:Y:S01]  /*1860*/  IMAD.MOV.U32 R131, RZ, RZ, R151.reuse ;  /* 0x000000ffff837224 */ /* 0x100fe200078e0097 */
[----:B------:R-:W-:Y:S01]  /*1870*/  MOV R90, R151 ;  /* 0x00000097005a7202 */ /* 0x000fe20000000f00 */
[----:B------:R-:W-:Y:S01]  /*1880*/  IMAD.MOV.U32 R129, RZ, RZ, R151 ;  /* 0x000000ffff817224 */ /* 0x000fe200078e0097 */
[----:B------:R-:W-:-:S02]  /*1890*/  WARPGROUP.DEPBAR.LE gsb0, 0x0 ;  /* 0x00008000000079c5 */ /* 0x000fc40000010000 */
[----:B------:R-:W-:Y:S01]  /*18a0*/  WARPGROUP.ARRIVE ;  /* 0x00000000000079c5 */ /* 0x000fe20000000000 */
[--C-:B------:R-:W-:Y:S01]  /*18b0*/  IMAD.MOV.U32 R128, RZ, RZ, R151.reuse ;  /* 0x000000ffff807224 */ /* 0x100fe200078e0097 */
[-C--:B------:R-:W-:Y:S01]  /*18c0*/  MOV R80, R151.reuse ;  /* 0x0000009700507202 */ /* 0x080fe20000000f00 */
[--C-:B------:R-:W-:Y:S01]  /*18d0*/  IMAD.MOV.U32 R127, RZ, RZ, R151.reuse ;  /* 0x000000ffff7f7224 */ /* 0x100fe200078e0097 */
[----:B------:R-:W-:Y:S01]  /*18e0*/  MOV R70, R151 ;  /* 0x0000009700467202 */ /* 0x000fe20000000f00 */
[--C-:B------:R-:W-:Y:S01]  /*18f0*/  IMAD.MOV.U32 R126, RZ, RZ, R151.reuse ;  /* 0x000000ffff7e7224 */ /* 0x100fe200078e0097 */
[----:B------:R-:W-:Y:S01]  /*1900*/  HGMMA.64x16x16.F32 R48, gdesc[UR8], RZ, !UPT, gsb0 ;  /* 0x00200000083079f0 */ /* 0x000fe2000c0008ff */
[----:B------:R-:W-:Y:S01]  /*1910*/  UIADD3 UR10, UR4, 0x200, URZ ;  /* 0x00000200040a7890 */ /* 0x000fe2000fffe03f */
[--C-:B------:R-:W-:Y:S01]  /*1920*/  IMAD.MOV.U32 R125, RZ, RZ, R151.reuse ;  /* 0x000000ffff7d7224 */ /* 0x100fe200078e0097 */
[----:B------:R-:W-:Y:S01]  /*1930*/  UMOV UR8, UR20 ;  /* 0x0000001400087c82 */ /* 0x000fe20008000000 */
[----:B------:R-:W-:Y:S01]  /*1940*/  UMOV UR9, UR21 ;  /* 0x0000001500097c82 */ /* 0x000fe20008000000 */
[----:B------:R-:W-:Y:S01]  /*1950*/  UMOV UR11, 0x40000040 ;  /* 0x40000040000b7882 */ /* 0x000fe20000000000 */
[----:B------:R-:W-:-:S02]  /*1960*/  IMAD.MOV.U32 R124, RZ, RZ, R151 ;  /* 0x000000ffff7c7224 */ /* 0x000fc400078e0097 */
[--C-:B------:R-:W-:Y:S02]  /*1970*/  IMAD.MOV.U32 R123, RZ, RZ, R151.reuse ;  /* 0x000000ffff7b7224 */ /* 0x100fe400078e0097 */
[--C-:B------:R-:W-:Y:S02]  /*1980*/  IMAD.MOV.U32 R122, RZ, RZ, R151.reuse ;  /* 0x000000ffff7a7224 */ /* 0x100fe400078e0097 */
[--C-:B------:R-:W-:Y:S02]  /*1990*/  IMAD.MOV.U32 R121, RZ, RZ, R151.reuse ;  /* 0x000000ffff797224 */ /* 0x100fe400078e0097 */
[--C-:B------:R-:W-:Y:S02]  /*19a0*/  IMAD.MOV.U32 R119, RZ, RZ, R151.reuse ;  /* 0x000000ffff777224 */ /* 0x100fe400078e0097 */
[--C-:B------:R-:W-:Y:S02]  /*19b0*/  IMAD.MOV.U32 R118, RZ, RZ, R151.reuse ;  /* 0x000000ffff767224 */ /* 0x100fe400078e0097 */
        /* <DEDUP_REMOVED lines=16> */
[--C-:B------:R-:W-:Y:S01]  /*1ac0*/  IMAD.MOV.U32 R99, RZ, RZ, R151.reuse ;  /* 0x000000ffff637224 */ /* 0x100fe200078e0097 */
[----:B------:R-:W-:Y:S02]  /*1ad0*/  WARPGROUP.DEPBAR.LE gsb0, 0x0 ;  /* 0x00008000000079c5 */ /* 0x000fe40000010000 */
[----:B------:R-:W-:Y:S01]  /*1ae0*/  WARPGROUP.ARRIVE ;  /* 0x00000000000079c5 */ /* 0x000fe20000000000 */
[----:B------:R-:W-:-:S02]  /*1af0*/  IMAD.MOV.U32 R98, RZ, RZ, R151 ;  /* 0x000000ffff627224 */ /* 0x000fc400078e0097 */
[--C-:B------:R-:W-:Y:S02]  /*1b00*/  IMAD.MOV.U32 R97, RZ, RZ, R151.reuse ;  /* 0x000000ffff617224 */ /* 0x100fe400078e0097 */
[--C-:B------:R-:W-:Y:S01]  /*1b10*/  IMAD.MOV.U32 R96, RZ, RZ, R151.reuse ;  /* 0x000000ffff607224 */ /* 0x100fe200078e0097 */
[----:B------:R-:W-:Y:S01]  /*1b20*/  HGMMA.64x16x16.F32 R40, gdesc[UR12], RZ, !UPT, gsb0 ;  /* 0x002000000c2879f0 */ /* 0x000fe2000c0008ff */
[----:B------:R-:W-:Y:S01]  /*1b30*/  UMOV UR12, UR6 ;  /* 0x00000006000c7c82 */ /* 0x000fe20008000000 */
[----:B------:R-:W-:Y:S01]  /*1b40*/  UMOV UR13, 0x40000040 ;  /* 0x40000040000d7882 */ /* 0x000fe20000000000 */
[----:B------:R-:W-:Y:S01]  /*1b50*/  UMOV UR14, UR7 ;  /* 0x00000007000e7c82 */ /* 0x000fe20008000000 */
[----:B------:R-:W-:Y:S01]  /*1b60*/  UMOV UR15, 0x40000040 ;  /* 0x40000040000f7882 */ /* 0x000fe20000000000 */
[----:B------:R-:W-:Y:S01]  /*1b70*/  UMOV UR20, UR12 ;  /* 0x0000000c00147c82 */ /* 0x000fe20008000000 */
[----:B------:R-:W-:Y:S01]  /*1b80*/  UMOV UR21, UR13 ;  /* 0x0000000d00157c82 */ /* 0x000fe20008000000 */
[----:B------:R-:W-:Y:S01]  /*1b90*/  IMAD.U32 R10, RZ, RZ, UR12 ;  /* 0x0000000cff0a7e24 */ /* 0x000fe2000f8e00ff */
[----:B------:R-:W-:Y:S01]  /*1ba0*/  MOV R11, UR13 ;  /* 0x0000000d000b7c02 */ /* 0x000fe20008000f00 */
[----:B------:R-:W-:Y:S01]  /*1bb0*/  UIADD3 UR6, UR5, 0x4, URZ ;  /* 0x0000000405067890 */ /* 0x000fe2000fffe03f */
[--C-:B------:R-:W-:Y:S01]  /*1bc0*/  IMAD.MOV.U32 R95, RZ, RZ, R151.reuse ;  /* 0x000000ffff5f7224 */ /* 0x100fe200078e0097 */
[----:B------:R-:W-:Y:S01]  /*1bd0*/  UIADD3 UR7, UR4, 0x4, URZ ;  /* 0x0000000404077890 */ /* 0x000fe2000fffe03f */
        /* <DEDUP_REMOVED lines=19> */
[--C-:B------:R-:W-:Y:S01]  /*1d10*/  IMAD.MOV.U32 R73, RZ, RZ, R151.reuse ;  /* 0x000000ffff497224 */ /* 0x100fe200078e0097 */
[----:B------:R-:W-:Y:S02]  /*1d20*/  WARPGROUP.DEPBAR.LE gsb0, 0x0 ;  /* 0x00008000000079c5 */ /* 0x000fe40000010000 */
[----:B------:R-:W-:Y:S01]  /*1d30*/  WARPGROUP.ARRIVE ;  /* 0x00000000000079c5 */ /* 0x000fe20000000000 */
[--C-:B------:R-:W-:Y:S02]  /*1d40*/  IMAD.MOV.U32 R72, RZ, RZ, R151.reuse ;  /* 0x000000ffff487224 */ /* 0x100fe400078e0097 */
[--C-:B------:R-:W-:Y:S02]  /*1d50*/  IMAD.MOV.U32 R71, RZ, RZ, R151.reuse ;  /* 0x000000ffff477224 */ /* 0x100fe400078e0097 */
        /* <DEDUP_REMOVED lines=10> */
[----:B------:R-:W-:Y:S01]  /*1e00*/  IMAD.MOV.U32 R64, RZ, RZ, R151 ;  /* 0x000000ffff407224 */ /* 0x000fe200078e0097 */
[----:B------:R-:W-:Y:S02]  /*1e10*/  WARPGROUP.DEPBAR.LE gsb0, 0x0 ;  /* 0x00008000000079c5 */ /* 0x000fe40000010000 */
[----:B------:R-:W-:-:S06]  /*1e20*/  WARPGROUP.ARRIVE ;  /* 0x00000000000079c5 */ /* 0x000fcc0000000000 */
[----:B------:R-:W-:Y:S01]  /*1e30*/  HGMMA.64x16x16.F32 R24, gdesc[UR8], RZ, !UPT, gsb0 ;  /* 0x00200000081879f0 */ /* 0x000fe2000c0008ff */
[----:B------:R-:W-:Y:S01]  /*1e40*/  UIADD3 UR10, UR4, 0x82, URZ ;  /* 0x00000082040a7890 */ /* 0x000fe2000fffe03f */
[----:B------:R-:W-:Y:S01]  /*1e50*/  UMOV UR8, UR20 ;  /* 0x0000001400087c82 */ /* 0x000fe20008000000 */
[----:B------:R-:W-:Y:S01]  /*1e60*/  UMOV UR9, UR21 ;  /* 0x0000001500097c82 */ /* 0x000fe20008000000 */
[----:B------:R-:W-:Y:S01]  /*1e70*/  UMOV UR11, 0x40000040 ;  /* 0x40000040000b7882 */ /* 0x000fe20000000000 */
[----:B------:R-:W-:Y:S02]  /*1e80*/  WARPGROUP.DEPBAR.LE gsb0, 0x0 ;  /* 0x00008000000079c5 */ /* 0x000fe40000010000 */
[----:B------:R-:W-:-:S06]  /*1e90*/  WARPGROUP.ARRIVE ;  /* 0x00000000000079c5 */ /* 0x000fcc0000000000 */
[----:B------:R-:W-:Y:S01]  /*1ea0*/  HGMMA.64x16x16.F32 R56, gdesc[UR12], R56, gsb0 ;  /* 0x002000000c3879f0 */ /* 0x000fe20008000838 */
        /* <DEDUP_REMOVED lines=14> */
[----:B------:R-:W-:Y:S01]  /*1f90*/  UMOV UR12, UR6 ;  /* 0x00000006000c7c82 */ /* 0x000fe20008000000 */
[----:B------:R-:W-:Y:S01]  /*1fa0*/  UMOV UR13, 0x40000040 ;  /* 0x40000040000d7882 */ /* 0x000fe20000000000 */
[----:B------:R-:W-:Y:S01]  /*1fb0*/  UMOV UR14, UR7 ;  /* 0x00000007000e7c82 */ /* 0x000fe20008000000 */
[----:B------:R-:W-:Y:S01]  /*1fc0*/  UMOV UR15, 0x40000040 ;  /* 0x40000040000f7882 */ /* 0x000fe20000000000 */
[----:B------:R-:W-:Y:S01]  /*1fd0*/  UMOV UR20, UR12 ;  /* 0x0000000c00147c82 */ /* 0x000fe20008000000 */
[----:B------:R-:W-:Y:S01]  /*1fe0*/  UMOV UR21, UR13 ;  /* 0x0000000d00157c82 */ /* 0x000fe20008000000 */
[----:B------:R-:W-:Y:S01]  /*1ff0*/  IMAD.U32 R8, RZ, RZ, UR12 ;  /* 0x0000000cff087e24 */ /* 0x000fe2000f8e00ff */
[----:B------:R-:W-:Y:S01]  /*2000*/  UIADD3 UR6, UR5, 0x6, URZ ;  /* 0x0000000605067890 */ /* 0x000fe2000fffe03f */
[----:B------:R-:W-:Y:S01]  /*2010*/  IMAD.U32 R9, RZ, RZ, UR13 ;  /* 0x0000000dff097e24 */ /* 0x000fe2000f8e00ff */
[----:B------:R-:W-:Y:S01]  /*2020*/  UIADD3 UR7, UR4, 0x6, URZ ;  /* 0x0000000604077890 */ /* 0x000fe2000fffe03f */
[----:B------:R-:W-:-:S02]  /*2030*/  WARPGROUP.DEPBAR.LE gsb0, 0x0 ;  /* 0x00008000000079c5 */ /* 0x000fc40000010000 */
        /* <DEDUP_REMOVED lines=46> */
[----:B------:R-:W-:Y:S01]  /*2320*/  UMOV UR16, UR8 ;  /* 0x0000000800107c82 */ /* 0x000fe20008000000 */
[----:B------:R-:W-:Y:S01]  /*2330*/  UMOV UR17, UR9 ;  /* 0x0000000900117c82 */ /* 0x000fe20008000000 */
[----:B------:R-:W-:Y:S02]  /*2340*/  UIADD3 UR6, UR5, 0x400, URZ ;  /* 0x0000040005067890 */ /* 0x000fe4000fffe03f */
[----:B------:R-:W-:Y:S01]  /*2350*/  UIADD3 UR7, UR4, 0x704, URZ ;  /* 0x0000070404077890 */ /* 0x000fe2000fffe03f */
[----:B------:R-:W-:-:S02]  /*2360*/  WARPGROUP.DEPBAR.LE gsb0, 0x0 ;  /* 0x00008000000079c5 */ /* 0x000fc40000010000 */
        /* <DEDUP_REMOVED lines=13> */
[----:B------:R-:W-:Y:S01]  /*2440*/  UMOV UR12, UR6 ;  /* 0x00000006000c7c82 */ /* 0x000fe20008000000 */
[----:B------:R-:W-:Y:S01]  /*2450*/  UMOV UR13, 0x40000040 ;  /* 0x40000040000d7882 */ /* 0x000fe20000000000 */
[----:B------:R-:W-:Y:S01]  /*2460*/  UMOV UR15, 0x40000040 ;  /* 0x40000040000f7882 */ /* 0x000fe20000000000 */
[----:B------:R-:W-:Y:S01]  /*2470*/  UMOV UR20, UR12 ;  /* 0x0000000c00147c82 */ /* 0x000fe20008000000 */
[----:B------:R-:W-:Y:S01]  /*2480*/  UMOV UR21, UR13 ;  /* 0x0000000d00157c82 */ /* 0x000fe20008000000 */
[----:B------:R-:W-:Y:S01]  /*2490*/  UIADD3 UR6, UR5, 0x402, URZ ;  /* 0x0000040205067890 */ /* 0x000fe2000fffe03f */
[----:B------:R-:W-:Y:S02]  /*24a0*/  MOV R2, UR13 ;  /* 0x0000000d00027c02 */ /* 0x000fe40008000f00 */
[----:B------:R-:W-:Y:S01]  /*24b0*/  MOV R3, UR12 ;  /* 0x0000000c00037c02 */ /* 0x000fe20008000f00 */
        /* <DEDUP_REMOVED lines=11> */
[----:B------:R-:W-:Y:S01]  /*2570*/  ULDC UR11, c[0x0][0x988] ;  /* 0x00026200000b7ab9 */ /* 0x000fe20000000800 */
        /* <DEDUP_REMOVED lines=30> */
[----:B------:R-:W-:Y:S02]  /*2760*/  UMOV UR15, 0x40000040 ;  /* 0x40000040000f7882 */ /* 0x000fe40000000000 */
        /* <DEDUP_REMOVED lines=29> */
[----:B------:R-:W-:Y:S03]  /*2940*/  HGMMA.64x16x16.F32 R24, gdesc[UR16], R24, gsb0 ;  /* 0x00200000101879f0 */ /* 0x000fe60008000818 */
        /* <DEDUP_REMOVED lines=135> */
[----:B------:R-:W-:Y:S01]  /*31c0*/  UIADD3 UR7, UR4, 0x706, URZ ;  /* 0x0000070604077890 */ /* 0x000fe2000fffe03f */
        /* <DEDUP_REMOVED lines=11> */
[----:B------:R-:W-:Y:S01]  /*3280*/  UIADD3 UR6, UR5, 0xc00, URZ ;  /* 0x00000c0005067890 */ /* 0x000fe2000fffe03f */
[----:B------:R-:W-:Y:S01]  /*3290*/  ULDC UR10, c[0x0][0x9d8] ;  /* 0x00027600000a7ab9 */ /* 0x000fe20000000800 */
[----:B------:R-:W-:-:S02]  /*32a0*/  WARPGROUP.DEPBAR.LE gsb0, 0x0 ;  /* 0x00008000000079c5 */ /* 0x000fc40000010000 */
        /* <DEDUP_REMOVED lines=21> */
[----:B------:R-:W-:Y:S01]  /*3400*/  UMOV UR48, UR44 ;  /* 0x0000002c00307c82 */ /* 0x000fe20008000000 */
[----:B------:R-:W-:Y:S01]  /*3410*/  UMOV UR49, UR45 ;  /* 0x0000002d00317c82 */ /* 0x000fe20008000000 */
[----:B------:R-:W-:Y:S01]  /*3420*/  UIADD3 UR6, UR5, 0xc02, URZ ;  /* 0x00000c0205067890 */ /* 0x000fe2000fffe03f */
[----:B------:R-:W-:-:S02]  /*3430*/  WARPGROUP.DEPBAR.LE gsb0, 0x0 ;  /* 0x00008000000079c5 */ /* 0x000fc40000010000 */
[----:B------:R-:W-:-:S06]  /*3440*/  WARPGROUP.ARRIVE ;  /* 0x00000000000079c5 */ /* 0x000fcc0000000000 */
[----:B------:R-:W-:Y:S01]  /*3450*/  HGMMA.64x16x16.F32 R32, gdesc[UR40], R32, gsb0 ;  /* 0x00200000282079f0 */ /* 0x000fe20008000820 */
[----:B------:R-:W-:Y:S01]  /*3460*/  UMOV UR42, UR7 ;  /* 0x00000007002a7c82 */ /* 0x000fe20008000000 */
[----:B------:R-:W-:Y:S01]  /*3470*/  UMOV UR43, 0x40000040 ;  /* 0x40000040002b7882 */ /* 0x000fe20000000000 */
[----:B------:R-:W-:Y:S01]  /*3480*/  UIADD3 UR7, UR4, 0x980, URZ ;  /* 0x0000098004077890 */ /* 0x000fe2000fffe03f */
        /* <DEDUP_REMOVED lines=52> */
[----:B------:R-:W-:Y:S01]  /*37d0*/  UIADD3 UR6, UR4, 0x804, URZ ;  /* 0x0000080404067890 */ /* 0x000fe2000fffe03f */
[----:B------:R-:W-:Y:S01]  /*37e0*/  UMOV UR12, UR52 ;  /* 0x00000034000c7c82 */ /* 0x000fe20008000000 */
[----:B------:R-:W-:Y:S01]  /*37f0*/  UMOV UR13, UR53 ;  /* 0x00000035000d7c82 */ /* 0x000fe20008000000 */
[----:B------:R-:W-:Y:S01]  /*3800*/  UMOV UR56, UR52 ;  /* 0x0000003400387c82 */ /* 0x000fe20008000000 */
[----:B------:R-:W-:-:S03]  /*3810*/  UMOV UR57, UR53 ;  /* 0x0000003500397c82 */ /* 0x000fc60008000000 */
[----:B------:R-:W-:Y:S01]  /*3820*/  UMOV UR14, UR6 ;  /* 0x00000006000e7c82 */ /* 0x000fe20008000000 */
[----:B------:R-:W-:Y:S01]  /*3830*/  UIADD3 UR6, UR4, 0x984, URZ ;  /* 0x0000098404067890 */ /* 0x000fe2000fffe03f */
        /* <DEDUP_REMOVED lines=17> */
[----:B------:R-:W-:Y:S02]  /*3950*/  R2UR UR12, R3 ;  /* 0x00000000030c72ca */ /* 0x000fe400000e0000 */
[----:B------:R-:W-:Y:S01]  /*3960*/  R2UR UR13, R2 ;  /* 0x00000000020d72ca */ /* 0x000fe200000e0000 */
[----:B------:R-:W-:Y:S01]  /*3970*/  VIADD R2, R225, UR61 ;  /* 0x0000003de1027c36 */ /* 0x000fe20008000000 */
        /* <DEDUP_REMOVED lines=10> */
[----:B------:R-:W-:Y:S01]  /*3a20*/  R2UR UR5, R152 ;  /* 0x00000000980572ca */ /* 0x000fe200000e0000 */
[----:B------:R-:W-:Y:S01]  /*3a30*/  IMAD.U32 R7, RZ, RZ, UR57 ;  /* 0x00000039ff077e24 */ /* 0x000fe2000f8e00ff */
[----:B------:R-:W-:-:S11]  /*3a40*/  UMOV UR7, 0x40000040 ;  /* 0x4000004000077882 */ /* 0x000fd60000000000 */
[----:B------:R-:W-:Y:S01]  /*3a50*/  IMAD.U32 R3, RZ, RZ, UR5 ;  /* 0x00000005ff037e24 */ /* 0x000fe2000f8e00ff */
[----:B------:R-:W-:-:S03]  /*3a60*/  UMOV UR5, UR15 ;  /* 0x0000000f00057c82 */ /* 0x000fc60008000000 */
[----:B------:R-:W-:-:S05]  /*3a70*/  IMAD R2, R3, -0x50, R2 ;  /* 0xffffffb003027824 */ /* 0x000fca00078e0202 */
[C---:B------:R-:W-:Y:S02]  /*3a80*/  ISETP.GT.AND P6, PT, R2.reuse, RZ, PT ;  /* 0x000000ff0200720c */ /* 0x040fe40003fc4270 */
[C---:B------:R-:W-:Y:S02]  /*3a90*/  ISETP.GT.AND P5, PT, R2.reuse, 0x1, PT ;  /* 0x000000010200780c */ /* 0x040fe40003fa4270 */
[C---:B------:R-:W-:Y:S02]  /*3aa0*/  ISETP.GT.AND P4, PT, R2.reuse, 0x8, PT ;  /* 0x000000080200780c */ /* 0x040fe40003f84270 */
[C---:B------:R-:W-:Y:S02]  /*3ab0*/  ISETP.GT.AND P2, PT, R2.reuse, 0x9, PT ;  /* 0x000000090200780c */ /* 0x040fe40003f44270 */
[----:B------:R-:W-:Y:S01]  /*3ac0*/  ISETP.GT.AND P3, PT, R2, 0x10, PT ;  /* 0x000000100200780c */ /* 0x000fe20003f64270 */
        /* <DEDUP_REMOVED lines=17> */
[----:B------:R-:W-:Y:S01]  /*3be0*/  WARPGROUP.ARRIVE ;  /* 0x00000000000079c5 */ /* 0x000fe20000000000 */
[----:B------:R-:W-:Y:S01]  /*3bf0*/  FMUL.FTZ R56, R56, UR10 ;  /* 0x0000000a38387c20 */ /* 0x000fe20008410000 */
[----:B------:R-:W-:Y:S01]  /*3c00*/  FMUL.FTZ R57, R57, UR10 ;  /* 0x0000000a39397c20 */ /* 0x000fe20008410000 */
[----:B------:R-:W-:Y:S01]  /*3c10*/  FMUL.FTZ R60, R60, UR10 ;  /* 0x0000000a3c3c7c20 */ /* 0x000fe20008410000 */
[----:B------:R-:W-:Y:S01]  /*3c20*/  FMUL.FTZ R61, R61, UR10 ;  /* 0x0000000a3d3d7c20 */ /* 0x000fe20008410000 */
[----:B------:R-:W-:Y:S01]  /*3c30*/  FMUL.FTZ R58, R58, UR10 ;  /* 0x0000000a3a3a7c20 */ /* 0x000fe20008410000 */
[----:B------:R-:W-:Y:S01]  /*3c40*/  HGMMA.64x16x16.F32 R48, gdesc[UR56], R48, gsb0 ;  /* 0x00200000383079f0 */ /* 0x000fe20008000830 */
[----:B------:R-:W-:Y:S01]  /*3c50*/  UIADD3 UR58, UR4, 0x886, URZ ;  /* 0x00000886043a7890 */ /* 0x000fe2000fffe03f */
[----:B------:R-:W0:Y:S01]  /*3c60*/  MUFU.TANH R56, R56 ;  /* 0x0000003800387308 */ /* 0x000e220000002400 */
[----:B------:R-:W-:Y:S01]  /*3c70*/  UMOV UR56, UR14 ;  /* 0x0000000e00387c82 */ /* 0x000fe20008000000 */
[----:B------:R-:W-:Y:S01]  /*3c80*/  UMOV UR57, UR15 ;  /* 0x0000000f00397c82 */ /* 0x000fe20008000000 */
[----:B------:R-:W-:Y:S01]  /*3c90*/  UMOV UR59, 0x40000040 ;  /* 0x40000040003b7882 */ /* 0x000fe20000000000 */
[----:B------:R-:W-:Y:S01]  /*3ca0*/  FMUL.FTZ R59, R59, UR10 ;  /* 0x0000000a3b3b7c20 */ /* 0x000fe20008410000 */
[----:B------:R-:W-:Y:S01]  /*3cb0*/  FMUL.FTZ R62, R62, UR10 ;  /* 0x0000000a3e3e7c20 */ /* 0x000fe20008410000 */
[----:B------:R-:W-:-:S02]  /*3cc0*/  FMUL.FTZ R63, R63, UR10 ;  /* 0x0000000a3f3f7c20 */ /* 0x000fc40008410000 */
[----:B------:R-:W1:Y:S08]  /*3cd0*/  MUFU.TANH R57, R57 ;  /* 0x0000003900397308 */ /* 0x000e700000002400 */
[----:B------:R-:W2:Y:S01]  /*3ce0*/  MUFU.TANH R60, R60 ;  /* 0x0000003c003c7308 */ /* 0x000ea20000002400 */
[----:B0-----:R-:W-:-:S07]  /*3cf0*/  FSEL R56, R56, -INF , P6 ;  /* 0xff80000038387808 */ /* 0x001fce0003000000 */
[----:B------:R-:W0:Y:S01]  /*3d00*/  MUFU.TANH R61, R61 ;  /* 0x0000003d003d7308 */ /* 0x000e220000002400 */
[----:B-1----:R-:W-:-:S04]  /*3d10*/  FSEL R57, R57, -INF , P5 ;  /* 0xff80000039397808 */ /* 0x002fc80002800000 */
[----:B------:R-:W-:-:S03]  /*3d20*/  FMNMX.FTZ R3, R56, R57, !PT ;  /* 0x0000003938037209 */ /* 0x000fc60007810000 */
[----:B------:R-:W1:Y:S01]  /*3d30*/  MUFU.TANH R58, R58 ;  /* 0x0000003a003a7308 */ /* 0x000e620000002400 */
[----:B--2---:R-:W-:-:S04]  /*3d40*/  FSEL R60, R60, -INF , P4 ;  /* 0xff8000003c3c7808 */ /* 0x004fc80002000000 */
[----:B------:R-:W-:-:S03]  /*3d50*/  FMNMX.FTZ R4, R60, R3, !PT ;  /* 0x000000033c047209 */ /* 0x000fc60007810000 */
[----:B------:R-:W2:Y:S01]  /*3d60*/  MUFU.TANH R59, R59 ;  /* 0x0000003b003b7308 */ /* 0x000ea20000002400 */
[----:B0-----:R-:W-:-:S04]  /*3d70*/  FSEL R61, R61, -INF , P2 ;  /* 0xff8000003d3d7808 */ /* 0x001fc80001000000 */
[----:B------:R-:W-:-:S03]  /*3d80*/  FMNMX.FTZ R3, R61, R4, !PT ;  /* 0x000000043d037209 */ /* 0x000fc60007810000 */
[----:B------:R-:W0:Y:S01]  /*3d90*/  MUFU.TANH R62, R62 ;  /* 0x0000003e003e7308 */ /* 0x000e220000002400 */
[----:B-1----:R-:W-:Y:S01]  /*3da0*/  FSEL R58, R58, -INF , P6 ;  /* 0xff8000003a3a7808 */ /* 0x002fe20003000000 */
        /* <DEDUP_REMOVED lines=9> */
[----:B------:R-:W1:Y:S01]  /*3e40*/  MUFU.TANH R48, R48 ;  /* 0x0000003000307308 */ /* 0x000e620000002400 */
[----:B------:R-:W-:Y:S01]  /*3e50*/  UMOV UR56, UR14 ;  /* 0x0000000e00387c82 */ /* 0x000fe20008000000 */
[----:B------:R-:W-:Y:S01]  /*3e60*/  UMOV UR57, UR15 ;  /* 0x0000000f00397c82 */ /* 0x000fe20008000000 */
[----:B------:R-:W-:Y:S01]  /*3e70*/  UMOV UR59, 0x40000040 ;  /* 0x40000040003b7882 */ /* 0x000fe20000000000 */
[----:B------:R-:W-:Y:S01]  /*3e80*/  UMOV UR4, UR14 ;  /* 0x0000000e00047c82 */ /* 0x000fe20008000000 */
[----:B------:R-:W-:Y:S01]  /*3e90*/  FMUL.FTZ R51, R51, UR10 ;  /* 0x0000000a33337c20 */ /* 0x000fe20008410000 */
[----:B------:R-:W-:Y:S01]  /*3ea0*/  FMUL.FTZ R54, R54, UR10 ;  /* 0x0000000a36367c20 */ /* 0x000fe20008410000 */
[C---:B------:R-:W-:Y:S01]  /*3eb0*/  ISETP.GT.AND P6, PT, R2.reuse, 0x11, PT ;  /* 0x000000110200780c */ /* 0x040fe20003fc4270 */
[----:B------:R-:W3:Y:S01]  /*3ec0*/  MUFU.TANH R49, R49 ;  /* 0x0000003100317308 */ /* 0x000ee20000002400 */
[----:B--2---:R-:W-:Y:S01]  /*3ed0*/  FSEL R59, R59, -INF , P5 ;  /* 0xff8000003b3b7808 */ /* 0x004fe20002800000 */
[----:B------:R-:W-:Y:S01]  /*3ee0*/  FMUL.FTZ R55, R55, UR10 ;  /* 0x0000000a37377c20 */ /* 0x000fe20008410000 */
[----:B------:R-:W-:-:S02]  /*3ef0*/  ISETP.GT.AND P5, PT, R2, 0x18, PT ;  /* 0x000000180200780c */ /* 0x000fc40003fa4270 */
[----:B0-----:R-:W-:Y:S02]  /*3f00*/  FSEL R62, R62, -INF , P4 ;  /* 0xff8000003e3e7808 */ /* 0x001fe40002000000 */
[----:B------:R-:W-:Y:S01]  /*3f10*/  ISETP.GT.AND P4, PT, R2, 0x19, PT ;  /* 0x000000190200780c */ /* 0x000fe20003f84270 */
[----:B------:R-:W0:Y:S01]  /*3f20*/  MUFU.TANH R52, R52 ;  /* 0x0000003400347308 */ /* 0x000e220000002400 */
[----:B-1----:R-:W-:-:S04]  /*3f30*/  FSEL R48, R48, -INF , P3 ;  /* 0xff80000030307808 */ /* 0x002fc80001800000 */
[----:B------:R-:W-:-:S03]  /*3f40*/  FMNMX.FTZ R4, R48, R3, !PT ;  /* 0x0000000330047209 */ /* 0x000fc60007810000 */
[----:B------:R-:W1:Y:S01]  /*3f50*/  MUFU.TANH R63, R63 ;  /* 0x0000003f003f7308 */ /* 0x000e620000002400 */
[----:B---3--:R-:W-:-:S04]  /*3f60*/  FSEL R49, R49, -INF , P6 ;  /* 0xff80000031317808 */ /* 0x008fc80003000000 */
[----:B------:R-:W-:-:S03]  /*3f70*/  FMNMX.FTZ R3, R49, R4, !PT ;  /* 0x0000000431037209 */ /* 0x000fc60007810000 */
[----:B------:R-:W2:Y:S01]  /*3f80*/  MUFU.TANH R53, R53 ;  /* 0x0000003500357308 */ /* 0x000ea20000002400 */
[----:B0-----:R-:W-:-:S04]  /*3f90*/  FSEL R52, R52, -INF , P5 ;  /* 0xff80000034347808 */ /* 0x001fc80002800000 */
[----:B------:R-:W-:-:S03]  /*3fa0*/  FMNMX.FTZ R4, R52, R3, !PT ;  /* 0x0000000334047209 */ /* 0x000fc60007810000 */
[----:B------:R-:W0:Y:S01]  /*3fb0*/  MUFU.TANH R50, R50 ;  /* 0x0000003200327308 */ /* 0x000e220000002400 */
[----:B-1----:R-:W-:Y:S02]  /*3fc0*/  FSEL R63, R63, -INF , P2 ;  /* 0xff8000003f3f7808 */ /* 0x002fe40001000000 */
[----:B------:R-:W-:-:S05]  /*3fd0*/  ISETP.GT.AND P2, PT, R2, 0x20, PT ;  /* 0x000000200200780c */ /* 0x000fca0003f44270 */
[----:B------:R-:W1:Y:S01]  /*3fe0*/  MUFU.TANH R51, R51 ;  /* 0x0000003300337308 */ /* 0x000e620000002400 */
[----:B--2---:R-:W-:Y:S01]  /*3ff0*/  FSEL R53, R53, -INF , P4 ;  /* 0xff80000035357808 */ /* 0x004fe20002000000 */
[----:B------:R-:W-:Y:S02]  /*4000*/  WARPGROUP.DEPBAR.LE gsb0, 0x0 ;  /* 0x00008000000079c5 */ /* 0x000fe40000010000 */
[----:B------:R-:W-:Y:S01]  /*4010*/  WARPGROUP.ARRIVE ;  /* 0x00000000000079c5 */ /* 0x000fe20000000000 */
[----:B------:R-:W-:Y:S01]  /*4020*/  FMUL.FTZ R40, R40, UR10 ;  /* 0x0000000a28287c20 */ /* 0x000fe20008410000 */
[----:B------:R-:W-:Y:S01]  /*4030*/  FMUL.FTZ R41, R41, UR10 ;  /* 0x0000000a29297c20 */ /* 0x000fe20008410000 */
[----:B------:R-:W-:Y:S01]  /*4040*/  FMUL.FTZ R44, R44, UR10 ;  /* 0x0000000a2c2c7c20 */ /* 0x000fe20008410000 */
[----:B------:R-:W-:Y:S01]  /*4050*/  FMUL.FTZ R45, R45, UR10 ;  /* 0x0000000a2d2d7c20 */ /* 0x000fe20008410000 */
[----:B------:R-:W2:Y:S01]  /*4060*/  MUFU.TANH R54, R54 ;  /* 0x0000003600367308 */ /* 0x000ea20000002400 */
[----:B------:R-:W-:Y:S01]  /*4070*/  HGMMA.64x16x16.F32 R32, gdesc[UR56], R32, gsb0 ;  /* 0x00200000382079f0 */ /* 0x000fe20008000820 */
[----:B------:R-:W-:Y:S01]  /*4080*/  FMUL.FTZ R43, R43, UR10 ;  /* 0x0000000a2b2b7c20 */ /* 0x000fe20008410000 */
[----:B------:R-:W-:Y:S01]  /*4090*/  FMUL.FTZ R42, R42, UR10 ;  /* 0x0000000a2a2a7c20 */ /* 0x000fe20008410000 */
[----:B0-----:R-:W-:Y:S01]  /*40a0*/  FSEL R50, R50, -INF , P3 ;  /* 0xff80000032327808 */ /* 0x001fe20001800000 */
[----:B------:R-:W-:Y:S01]  /*40b0*/  FMUL.FTZ R46, R46, UR10 ;  /* 0x0000000a2e2e7c20 */ /* 0x000fe20008410000 */
[----:B------:R-:W-:Y:S01]  /*40c0*/  ISETP.GT.AND P3, PT, R2, 0x21, PT ;  /* 0x000000210200780c */ /* 0x000fe20003f64270 */
[----:B------:R-:W-:Y:S01]  /*40d0*/  FMUL.FTZ R47, R47, UR10 ;  /* 0x0000000a2f2f7c20 */ /* 0x000fe20008410000 */
[----:B------:R-:W0:Y:S01]  /*40e0*/  MUFU.TANH R40, R40 ;  /* 0x0000002800287308 */ /* 0x000e220000002400 */
[----:B------:R-:W-:-:S02]  /*40f0*/  FMNMX.FTZ R3, R53, R4, !PT ;  /* 0x0000000435037209 */ /* 0x000fc40007810000 */
[----:B-1----:R-:W-:Y:S02]  /*4100*/  FSEL R51, R51, -INF , P6 ;  /* 0xff80000033337808 */ /* 0x002fe40003000000 */
[----:B------:R-:W-:-:S03]  /*4110*/  ISETP.GT.AND P6, PT, R2, 0x28, PT ;  /* 0x000000280200780c */ /* 0x000fc60003fc4270 */
[----:B------:R-:W1:Y:S01]  /*4120*/  MUFU.TANH R41, R41 ;  /* 0x0000002900297308 */ /* 0x000e620000002400 */
[----:B--2---:R-:W-:Y:S02]  /*4130*/  FSEL R54, R54, -INF , P5 ;  /* 0xff80000036367808 */ /* 0x004fe40002800000 */
[----:B------:R-:W-:-:S05]  /*4140*/  ISETP.GT.AND P5, PT, R2, 0x29, PT ;  /* 0x000000290200780c */ /* 0x000fca0003fa4270 */
[----:B------:R-:W2:Y:S01]  /*4150*/  MUFU.TANH R44, R44 ;  /* 0x0000002c002c7308 */ /* 0x000ea20000002400 */
[----:B0-----:R-:W-:-:S04]  /*4160*/  FSEL R40, R40, -INF , P2 ;  /* 0xff80000028287808 */ /* 0x001fc80001000000 */
[----:B------:R-:W-:-:S03]  /*4170*/  FMNMX.FTZ R4, R40, R3, !PT ;  /* 0x0000000328047209 */ /* 0x000fc60007810000 */
[----:B------:R-:W0:Y:S01]  /*4180*/  MUFU.TANH R55, R55 ;  /* 0x0000003700377308 */ /* 0x000e220000002400 */
[----:B-1----:R-:W-:-:S04]  /*4190*/  FSEL R41, R41, -INF , P3 ;  /* 0xff80000029297808 */ /* 0x002fc80001800000 */
[----:B------:R-:W-:-:S03]  /*41a0*/  FMNMX.FTZ R3, R41, R4, !PT ;  /* 0x0000000429037209 */ /* 0x000fc60007810000 */
[----:B------:R-:W1:Y:S01]  /*41b0*/  MUFU.TANH R45, R45 ;  /* 0x0000002d002d7308 */ /* 0x000e620000002400 */
[----:B--2---:R-:W-:-:S04]  /*41c0*/  FSEL R44, R44, -INF , P6 ;  /* 0xff8000002c2c7808 */ /* 0x004fc80003000000 */
[----:B------:R-:W-:-:S03]  /*41d0*/  FMNMX.FTZ R4, R44, R3, !PT ;  /* 0x000000032c047209 */ /* 0x000fc60007810000 */
[----:B------:R-:W2:Y:S01]  /*41e0*/  MUFU.TANH R43, R43 ;  /* 0x0000002b002b7308 */ /* 0x000ea20000002400 */
[----:B0-----:R-:W-:Y:S02]  /*41f0*/  FSEL R55, R55, -INF , P4 ;  /* 0xff80000037377808 */ /* 0x001fe40002000000 */
[----:B------:R-:W-:Y:S01]  /*4200*/  ISETP.GT.AND P4, PT, R2, 0x30, PT ;  /* 0x000000300200780c */ /* 0x000fe20003f84270 */
[----:B------:R-:W-:Y:S02]  /*4210*/  WARPGROUP.DEPBAR.LE gsb0, 0x0 ;  /* 0x00008000000079c5 */ /* 0x000fe40000010000 */
[----:B------:R-:W-:Y:S01]  /*4220*/  WARPGROUP.ARRIVE ;  /* 0x00000000000079c5 */ /* 0x000fe20000000000 */
[----:B------:R-:W-:Y:S01]  /*4230*/  FMUL.FTZ R32, R32, UR10 ;  /* 0x0000000a20207c20 */ /* 0x000fe20008410000 */
[----:B------:R-:W-:Y:S01]  /*4240*/  FMUL.FTZ R33, R33, UR10 ;  /* 0x0000000a21217c20 */ /* 0x000fe20008410000 */
[----:B------:R-:W-:Y:S01]  /*4250*/  FMUL.FTZ R36, R36, UR10 ;  /* 0x0000000a24247c20 */ /* 0x000fe20008410000 */
[----:B------:R-:W0:Y:S01]  /*4260*/  MUFU.TANH R42, R42 ;  /* 0x0000002a002a7308 */ /* 0x000e220000002400 */
[----:B------:R-:W-:Y:S01]  /*4270*/  FMUL.FTZ R37, R37, UR10 ;  /* 0x0000000a25257c20 */ /* 0x000fe20008410000 */
[----:B------:R-:W-:Y:S01]  /*4280*/  HGMMA.64x16x16.F32 R24, gdesc[UR4], R24, gsb0 ;  /* 0x00200000041879f0 */ /* 0x000fe20008000818 */
[----:B------:R-:W-:Y:S01]  /*4290*/  FMUL.FTZ R34, R34, UR10 ;  /* 0x0000000a22227c20 */ /* 0x000fe20008410000 */
[----:B------:R-:W-:Y:S01]  /*42a0*/  FMUL.FTZ R35, R35, UR10 ;  /* 0x0000000a23237c20 */ /* 0x000fe20008410000 */
[----:B-1----:R-:W-:Y:S01]  /*42b0*/  FSEL R45, R45, -INF , P5 ;  /* 0xff8000002d2d7808 */ /* 0x002fe20002800000 */
[----:B------:R-:W-:Y:S01]  /*42c0*/  FMUL.FTZ R38, R38, UR10 ;  /* 0x0000000a26267c20 */ /* 0x000fe20008410000 */
[----:B--2---:R-:W-:Y:S01]  /*42d0*/  FSEL R43, R43, -INF , P3 ;  /* 0xff8000002b2b7808 */ /* 0x004fe20001800000 */
[----:B------:R-:W1:Y:S01]  /*42e0*/  MUFU.TANH R32, R32 ;  /* 0x0000002000207308 */ /* 0x000e620000002400 */
[----:B------:R-:W-:Y:S01]  /*42f0*/  ISETP.GT.AND P3, PT, R2, 0x31, PT ;  /* 0x000000310200780c */ /* 0x000fe20003f64270 */
[----:B------:R-:W-:Y:S01]  /*4300*/  FMUL.FTZ R39, R39, UR10 ;  /* 0x0000000a27277c20 */ /* 0x000fe20008410000 */
[----:B------:R-:W-:-:S05]  /*4310*/  FMNMX.FTZ R3, R45, R4, !PT ;  /* 0x000000042d037209 */ /* 0x000fca0007810000 */
[----:B------:R-:W2:Y:S01]  /*4320*/  MUFU.TANH R33, R33 ;  /* 0x0000002100217308 */ /* 0x000ea20000002400 */
[----:B0-----:R-:W-:Y:S02]  /*4330*/  FSEL R42, R42, -INF , P2 ;  /* 0xff8000002a2a7808 */ /* 0x001fe40001000000 */
[----:B------:R-:W-:-:S05]  /*4340*/  ISETP.GT.AND P2, PT, R2, 0x38, PT ;  /* 0x000000380200780c */ /* 0x000fca0003f44270 */
        /* <DEDUP_REMOVED lines=8> */
[----:B------:R-:W-:-:S05]  /*43d0*/  ISETP.GT.AND P6, PT, R2, 0x39, PT ;  /* 0x000000390200780c */ /* 0x000fca0003fc4270 */
[----:B------:R-:W0:Y:S01]  /*43e0*/  MUFU.TANH R37, R37 ;  /* 0x0000002500257308 */ /* 0x000e220000002400 */
[----:B-1----:R-:W-:-:S04]  /*43f0*/  FSEL R36, R36, -INF , P2 ;  /* 0xff80000024247808 */ /* 0x002fc80001000000 */
[----:B------:R-:W-:Y:S01]  /*4400*/  FMNMX.FTZ R4, R36, R3, !PT ;  /* 0x0000000324047209 */ /* 0x000fe20007810000 */
[----:B------:R-:W-:Y:S02]  /*4410*/  WARPGROUP.DEPBAR.LE gsb0, 0x0 ;  /* 0x00008000000079c5 */ /* 0x000fe40000010000 */
[----:B------:R-:W-:Y:S01]  /*4420*/  FMUL.FTZ R24, R24, UR10 ;  /* 0x0000000a18187c20 */ /* 0x000fe20008410000 */
[----:B------:R-:W-:Y:S01]  /*4430*/  FMUL.FTZ R25, R25, UR10 ;  /* 0x0000000a19197c20 */ /* 0x000fe20008410000 */
[----:B------:R-:W1:Y:S01]  /*4440*/  MUFU.TANH R34, R34 ;  /* 0x0000002200227308 */ /* 0x000e620000002400 */
[----:B------:R-:W-:Y:S01]  /*4450*/  FMUL.FTZ R28, R28, UR10 ;  /* 0x0000000a1c1c7c20 */ /* 0x000fe20008410000 */
[----:B------:R-:W-:Y:S01]  /*4460*/  FMUL.FTZ R29, R29, UR10 ;  /* 0x0000000a1d1d7c20 */ /* 0x000fe20008410000 */
[----:B--2---:R-:W-:Y:S01]  /*4470*/  FSEL R47, R47, -INF , P5 ;  /* 0xff8000002f2f7808 */ /* 0x004fe20002800000 */
[----:B------:R-:W-:Y:S01]  /*4480*/  FMUL.FTZ R26, R26, UR10 ;  /* 0x0000000a1a1a7c20 */ /* 0x000fe20008410000 */
[----:B------:R-:W-:Y:S01]  /*4490*/  ISETP.GT.AND P5, PT, R2, 0x40, PT ;  /* 0x000000400200780c */ /* 0x000fe20003fa4270 */
[----:B------:R-:W-:Y:S01]  /*44a0*/  FMUL.FTZ R27, R27, UR10 ;  /* 0x0000000a1b1b7c20 */ /* 0x000fe20008410000 */
[----:B0-----:R-:W-:Y:S01]  /*44b0*/  FSEL R37, R37, -INF , P6 ;  /* 0xff80000025257808 */ /* 0x001fe20003000000 */
[----:B------:R-:W0:Y:S01]  /*44c0*/  MUFU.TANH R24, R24 ;  /* 0x0000001800187308 */ /* 0x000e220000002400 */
[----:B------:R-:W-:Y:S01]  /*44d0*/  FMUL.FTZ R30, R30, UR10 ;  /* 0x0000000a1e1e7c20 */ /* 0x000fe20008410000 */
[----:B------:R-:W-:Y:S01]  /*44e0*/  FMUL.FTZ R31, R31, UR10 ;  /* 0x0000000a1f1f7c20 */ /* 0x000fe20008410000 */
[----:B------:R-:W-:Y:S01]  /*44f0*/  FMNMX.FTZ R3, R37, R4, !PT ;  /* 0x0000000425037209 */ /* 0x000fe20007810000 */
[----:B------:R2:W-:Y:S04]  /*4500*/  @!P1 SYNCS.ARRIVE.TRANS64.RED.A1T0 RZ, [R0+URZ], RZ ;  /* 0x000000ff00ff99a7 */ /* 0x0005e8000810043f */
[----:B------:R-:W3:Y:S01]  /*4510*/  MUFU.TANH R35, R35 ;  /* 0x0000002300237308 */ /* 0x000ee20000002400 */
[----:B-1----:R-:W-:-:S02]  /*4520*/  FSEL R34, R34, -INF , P4 ;  /* 0xff80000022227808 */ /* 0x002fc40002000000 */
[----:B------:R-:W-:-:S05]  /*4530*/  ISETP.GT.AND P4, PT, R2, 0x41, PT ;  /* 0x000000410200780c */ /* 0x000fca0003f84270 */
[----:B------:R-:W1:Y:S01]  /*4540*/  MUFU.TANH R25, R25 ;  /* 0x0000001900197308 */ /* 0x000e620000002400 */
[----:B0-----:R-:W-:-:S04]  /*4550*/  FSEL R24, R24, -INF , P5 ;  /* 0xff80000018187808 */ /* 0x001fc80002800000 */
[----:B------:R-:W-:-:S03]  /*4560*/  FMNMX.FTZ R4, R24, R3, !PT ;  /* 0x0000000318047209 */ /* 0x000fc60007810000 */
[----:B------:R-:W0:Y:S01]  /*4570*/  MUFU.TANH R38, R38 ;  /* 0x0000002600267308 */ /* 0x000e220000002400 */
[----:B---3--:R-:W-:Y:S02]  /*4580*/  FSEL R35, R35, -INF , P3 ;  /* 0xff80000023237808 */ /* 0x008fe40001800000 */
[----:B------:R-:W-:-:S05]  /*4590*/  ISETP.GT.AND P3, PT, R2, 0x48, PT ;  /* 0x000000480200780c */ /* 0x000fca0003f64270 */
[----:B------:R-:W3:Y:S01]  /*45a0*/  MUFU.TANH R28, R28 ;  /* 0x0000001c001c7308 */ /* 0x000ee20000002400 */
[----:B-1----:R-:W-:-:S04]  /*45b0*/  FSEL R25, R25, -INF , P4 ;  /* 0xff80000019197808 */ /* 0x002fc80002000000 */
[----:B------:R-:W-:-:S03]  /*45c0*/  FMNMX.FTZ R3, R25, R4, !PT ;  /* 0x0000000419037209 */ /* 0x000fc60007810000 */
[----:B------:R-:W1:Y:S01]  /*45d0*/  MUFU.TANH R29, R29 ;  /* 0x0000001d001d7308 */ /* 0x000e620000002400 */
[----:B0-----:R-:W-:Y:S02]  /*45e0*/  FSEL R38, R38, -INF , P2 ;  /* 0xff80000026267808 */ /* 0x001fe40001000000 */
[----:B------:R-:W-:-:S05]  /*45f0*/  ISETP.GT.AND P2, PT, R2, 0x49, PT ;  /* 0x000000490200780c */ /* 0x000fca0003f44270 */
[----:B------:R-:W0:Y:S01]  /*4600*/  MUFU.TANH R39, R39 ;  /* 0x0000002700277308 */ /* 0x000e220000002400 */
[----:B---3--:R-:W-:-:S04]  /*4610*/  FSEL R28, R28, -INF , P3 ;  /* 0xff8000001c1c7808 */ /* 0x008fc80001800000 */
[----:B------:R-:W-:-:S03]  /*4620*/  FMNMX.FTZ R2, R28, R3, !PT ;  /* 0x000000031c027209 */ /* 0x000fc60007810000 */
[----:B------:R-:W3:Y:S01]  /*4630*/  MUFU.TANH R26, R26 ;  /* 0x0000001a001a7308 */ /* 0x000ee20000002400 */
[----:B-1----:R-:W-:-:S04]  /*4640*/  FSEL R29, R29, -INF , P2 ;  /* 0xff8000001d1d7808 */ /* 0x002fc80001000000 */
[----:B------:R-:W-:-:S03]  /*4650*/  FMNMX.FTZ R2, R29, R2, !PT ;  /* 0x000000021d027209 */ /* 0x000fc60007810000 */
[----:B------:R-:W1:Y:S01]  /*4660*/  MUFU.TANH R27, R27 ;  /* 0x0000001b001b7308 */ /* 0x000e620000002400 */
[----:B0-----:R-:W-:Y:S01]  /*4670*/  FSEL R39, R39, -INF , P6 ;  /* 0xff80000027277808 */ /* 0x001fe20003000000 */
[----:B------:R-:W0:Y:S06]  /*4680*/  SHFL.BFLY PT, R3, R2, 0x2, 0x1f ;  /* 0x0c401f0002037f89 */ /* 0x000e2c00000e0000 */
[----:B------:R-:W4:Y:S01]  /*4690*/  MUFU.TANH R30, R30 ;  /* 0x0000001e001e7308 */ /* 0x000f220000002400 */
[----:B---3--:R-:W-:-:S07]  /*46a0*/  FSEL R26, R26, -INF , P5 ;  /* 0xff8000001a1a7808 */ /* 0x008fce0002800000 */
[----:B------:R-:W3:Y:S01]  /*46b0*/  MUFU.TANH R31, R31 ;  /* 0x0000001f001f7308 */ /* 0x000ee20000002400 */
[----:B-1----:R-:W-:Y:S02]  /*46c0*/  FSEL R27, R27, -INF , P4 ;  /* 0xff8000001b1b7808 */ /* 0x002fe40002000000 */
[----:B----4-:R-:W-:Y:S02]  /*46d0*/  FSEL R30, R30, -INF , P3 ;  /* 0xff8000001e1e7808 */ /* 0x010fe40001800000 */
[----:B0-----:R-:W-:-:S05]  /*46e0*/  FMNMX.FTZ R3, R2, R3, !PT ;  /* 0x0000000302037209 */ /* 0x001fca0007810000 */
[----:B------:R-:W0:Y:S01]  /*46f0*/  SHFL.BFLY PT, R4, R3, 0x1, 0x1f ;  /* 0x0c201f0003047f89 */ /* 0x000e2200000e0000 */
[----:B---3--:R-:W-:Y:S02]  /*4700*/  FSEL R31, R31, -INF , P2 ;  /* 0xff8000001f1f7808 */ /* 0x008fe40001000000 */
[----:B0-----:R-:W-:Y:S02]  /*4710*/  FMNMX.FTZ R4, R3, R4, !PT ;  /* 0x0000000403047209 */ /* 0x001fe40007810000 */
[----:B------:R-:W-:Y:S02]  /*4720*/  FMNMX.FTZ R3, R58, R59, !PT ;  /* 0x0000003b3a037209 */ /* 0x000fe40007810000 */
[C---:B------:R-:W-:Y:S01]  /*4730*/  FSETP.NEU.FTZ.AND P0, PT, R4.reuse, -INF , PT ;  /* 0xff8000000400780b */ /* 0x040fe20003f1d000 */
[----:B------:R-:W-:Y:S01]  /*4740*/  FMUL.FTZ R5, R4, UR11 ;  /* 0x0000000b04057c20 */ /* 0x000fe20008410000 */
[----:B------:R-:W-:-:S04]  /*4750*/  FMNMX.FTZ R2, R62, R3, !PT ;  /* 0x000000033e027209 */ /* 0x000fc80007810000 */
[----:B------:R-:W-:Y:S02]  /*4760*/  FMNMX.FTZ R3, R63, R2, !PT ;  /* 0x000000023f037209 */ /* 0x000fe40007810000 */
[----:B------:R-:W-:Y:S02]  /*4770*/  FSEL R14, R5, RZ, P0 ;  /* 0x000000ff050e7208 */ /* 0x000fe40000000000 */
[----:B------:R-:W-:Y:S02]  /*4780*/  FMNMX.FTZ R2, R50, R3, !PT ;  /* 0x0000000332027209 */ /* 0x000fe40007810000 */
[----:B------:R-:W-:Y:S01]  /*4790*/  ISETP.NE.AND P0, PT, R20, RZ, PT ;  /* 0x000000ff1400720c */ /* 0x000fe20003f05270 */
[--C-:B------:R-:W-:Y:S01]  /*47a0*/  FFMA.FTZ R56, R56, UR11, -R14.reuse ;  /* 0x0000000b38387c23 */ /* 0x100fe2000801080e */
[----:B------:R-:W-:Y:S01]  /*47b0*/  FMNMX.FTZ R3, R51, R2, !PT ;  /* 0x0000000233037209 */ /* 0x000fe20007810000 */
[--C-:B------:R-:W-:Y:S01]  /*47c0*/  FFMA.FTZ R57, R57, UR11, -R14.reuse ;  /* 0x0000000b39397c23 */ /* 0x100fe2000801080e */
[--C-:B------:R-:W-:Y:S01]  /*47d0*/  FFMA.FTZ R60, R60, UR11, -R14.reuse ;  /* 0x0000000b3c3c7c23 */ /* 0x100fe2000801080e */
[--C-:B------:R-:W-:Y:S01]  /*47e0*/  FFMA.FTZ R61, R61, UR11, -R14.reuse ;  /* 0x0000000b3d3d7c23 */ /* 0x100fe2000801080e */
[----:B------:R-:W-:Y:S01]  /*47f0*/  FMNMX.FTZ R2, R54, R3, !PT ;  /* 0x0000000336027209 */ /* 0x000fe20007810000 */
[----:B------:R-:W-:Y:S01]  /*4800*/  MUFU.EX2 R56, R56 ;  /* 0x0000003800387308 */ /* 0x000fe20000000800 */
[--C-:B------:R-:W-:Y:S01]  /*4810*/  FFMA.FTZ R48, R48, UR11, -R14.reuse ;  /* 0x0000000b30307c23 */ /* 0x100fe2000801080e */
[--C-:B------:R-:W-:Y:S01]  /*4820*/  FFMA.FTZ R49, R49, UR11, -R14.reuse ;  /* 0x0000000b31317c23 */ /* 0x100fe2000801080e */
[----:B------:R-:W-:Y:S01]  /*4830*/  FMNMX.FTZ R3, R55, R2, !PT ;  /* 0x0000000237037209 */ /* 0x000fe20007810000 */
[--C-:B------:R-:W-:Y:S01]  /*4840*/  FFMA.FTZ R52, R52, UR11, -R14.reuse ;  /* 0x0000000b34347c23 */ /* 0x100fe2000801080e */
[--C-:B------:R-:W-:Y:S01]  /*4850*/  FFMA.FTZ R53, R53, UR11, -R14.reuse ;  /* 0x0000000b35357c23 */ /* 0x100fe2000801080e */
[--C-:B------:R-:W-:Y:S01]  /*4860*/  FFMA.FTZ R40, R40, UR11, -R14.reuse ;  /* 0x0000000b28287c23 */ /* 0x100fe2000801080e */
[----:B------:R-:W-:Y:S01]  /*4870*/  FMNMX.FTZ R2, R42, R3, !PT ;  /* 0x000000032a027209 */ /* 0x000fe20007810000 */
[----:B------:R-:W0:Y:S01]  /*4880*/  MUFU.EX2 R57, R57 ;  /* 0x0000003900397308 */ /* 0x000e220000000800 */
[--C-:B------:R-:W-:Y:S01]  /*4890*/  FFMA.FTZ R41, R41, UR11, -R14.reuse ;  /* 0x0000000b29297c23 */ /* 0x100fe2000801080e */
        /* <DEDUP_REMOVED lines=14> */
[----:B------:R-:W1:Y:S01]  /*4980*/  MUFU.EX2 R61, R61 ;  /* 0x0000003d003d7308 */ /* 0x000e620000000800 */
[----:B------:R-:W-:Y:S01]  /*4990*/  FFMA.FTZ R14, R29, UR11, -R14 ;  /* 0x0000000b1d0e7c23 */ /* 0x000fe2000801080e */
[----:B0-----:R-:W-:Y:S01]  /*49a0*/  FADD.FTZ R21, R56, R57 ;  /* 0x0000003938157221 */ /* 0x001fe20000010000 */
[----:B------:R-:W-:-:S02]  /*49b0*/  FMNMX.FTZ R3, R35, R2, !PT ;  /* 0x0000000223037209 */ /* 0x000fc40007810000 */
[----:B------:R-:W-:Y:S01]  /*49c0*/  F2FP.F16.F32.PACK_AB R208, R57, R56 ;  /* 0x0000003839d0723e */ /* 0x000fe200000000ff */
[--C-:B------:R-:W-:Y:S01]  /*49d0*/  IMAD.MOV.U32 R57, RZ, RZ, R151.reuse ;  /* 0x000000ffff397224 */ /* 0x100fe200078e0097 */
[----:B------:R-:W-:Y:S01]  /*49e0*/  FMNMX.FTZ R2, R38, R3, !PT ;  /* 0x0000000326027209 */ /* 0x000fe20007810000 */
[----:B------:R-:W-:Y:S01]  /*49f0*/  MUFU.EX2 R48, R48 ;  /* 0x0000003000307308 */ /* 0x000fe20000000800 */
[----:B------:R-:W-:Y:S02]  /*4a00*/  IMAD.MOV.U32 R56, RZ, RZ, R151 ;  /* 0x000000ffff387224 */ /* 0x000fe400078e0097 */
[----:B------:R-:W-:-:S04]  /*4a10*/  FMNMX.FTZ R3, R39, R2, !PT ;  /* 0x0000000227037209 */ /* 0x000fc80007810000 */
[----:B------:R-:W-:Y:S01]  /*4a20*/  FMNMX.FTZ R2, R26, R3, !PT ;  /* 0x000000031a027209 */ /* 0x000fe20007810000 */
[----:B------:R-:W0:Y:S01]  /*4a30*/  MUFU.EX2 R49, R49 ;  /* 0x0000003100317308 */ /* 0x000e220000000800 */
[----:B-1----:R-:W-:Y:S02]  /*4a40*/  F2FP.F16.F32.PACK_AB R210, R61, R60 ;  /* 0x0000003c3dd2723e */ /* 0x002fe400000000ff */
[----:B------:R-:W-:-:S04]  /*4a50*/  FMNMX.FTZ R3, R27, R2, !PT ;  /* 0x000000021b037209 */ /* 0x000fc80007810000 */
[----:B------:R-:W-:Y:S01]  /*4a60*/  FMNMX.FTZ R2, R30, R3, !PT ;  /* 0x000000031e027209 */ /* 0x000fe20007810000 */
[----:B------:R-:W-:Y:S03]  /*4a70*/  MUFU.EX2 R52, R52 ;  /* 0x0000003400347308 */ /* 0x000fe60000000800 */
[----:B------:R-:W-:-:S05]  /*4a80*/  FMNMX.FTZ R2, R31, R2, !PT ;  /* 0x000000021f027209 */ /* 0x000fca0007810000 */
[----:B------:R-:W1:Y:S01]  /*4a90*/  SHFL.BFLY PT, R3, R2, 0x2, 0x1f ;  /* 0x0c401f0002037f89 */ /* 0x000e6200000e0000 */
[----:B------:R-:W3:Y:S01]  /*4aa0*/  MUFU.EX2 R53, R53 ;  /* 0x0000003500357308 */ /* 0x000ee20000000800 */
[----:B0-----:R-:W-:-:S07]  /*4ab0*/  F2FP.F16.F32.PACK_AB R204, R49, R48 ;  /* 0x0000003031cc723e */ /* 0x001fce00000000ff */
[----:B------:R-:W-:Y:S08]  /*4ac0*/  MUFU.EX2 R40, R40 ;  /* 0x0000002800287308 */ /* 0x000ff00000000800 */
[----:B------:R-:W0:Y:S01]  /*4ad0*/  MUFU.EX2 R41, R41 ;  /* 0x0000002900297308 */ /* 0x000e220000000800 */
[----:B---3--:R-:W-:Y:S02]  /*4ae0*/  F2FP.F16.F32.PACK_AB R206, R53, R52 ;  /* 0x0000003435ce723e */ /* 0x008fe400000000ff */
[----:B-1----:R-:W-:-:S05]  /*4af0*/  FMNMX.FTZ R5, R2, R3, !PT ;  /* 0x0000000302057209 */ /* 0x002fca0007810000 */
[----:B------:R-:W-:Y:S01]  /*4b00*/  MUFU.EX2 R44, R44 ;  /* 0x0000002c002c7308 */ /* 0x000fe20000000800 */
[----:B------:R-:W1:Y:S07]  /*4b10*/  SHFL.BFLY PT, R2, R5, 0x1, 0x1f ;  /* 0x0c201f0005027f89 */ /* 0x000e6e00000e0000 */
[----:B------:R-:W3:Y:S01]  /*4b20*/  MUFU.EX2 R45, R45 ;  /* 0x0000002d002d7308 */ /* 0x000ee20000000800 */
[----:B0-----:R-:W-:-:S07]  /*4b30*/  F2FP.F16.F32.PACK_AB R200, R41, R40 ;  /* 0x0000002829c8723e */ /* 0x001fce00000000ff */
[----:B------:R-:W-:Y:S08]  /*4b40*/  MUFU.EX2 R32, R32 ;  /* 0x0000002000207308 */ /* 0x000ff00000000800 */
[----:B------:R-:W0:Y:S01]  /*4b50*/  MUFU.EX2 R33, R33 ;  /* 0x0000002100217308 */ /* 0x000e220000000800 */
[----:B---3--:R-:W-:Y:S02]  /*4b60*/  F2FP.F16.F32.PACK_AB R202, R45, R44 ;  /* 0x0000002c2dca723e */ /* 0x008fe400000000ff */
[----:B-1----:R-:W-:-:S04]  /*4b70*/  FMNMX.FTZ R3, R5, R2, !PT ;  /* 0x0000000205037209 */ /* 0x002fc80007810000 */
[C---:B------:R-:W-:Y:S01]  /*4b80*/  FSETP.NEU.FTZ.AND P2, PT, R3.reuse, -INF , PT ;  /* 0xff8000000300780b */ /* 0x040fe20003f5d000 */
[----:B------:R-:W-:Y:S01]  /*4b90*/  FMUL.FTZ R2, R3, UR11 ;  /* 0x0000000b03027c20 */ /* 0x000fe20008410000 */
[----:B------:R1:W-:Y:S04]  /*4ba0*/  MUFU.EX2 R5, R14 ;  /* 0x0000000e00057308 */ /* 0x0003e80000000800 */
[----:B------:R-:W-:Y:S02]  /*4bb0*/  FSEL R2, R2, RZ, P2 ;  /* 0x000000ff02027208 */ /* 0x000fe40001000000 */
[----:B------:R-:W-:Y:S02]  /*4bc0*/  PLOP3.LUT P2, PT, PT, PT, UP0, 0x80, 0x0 ;  /* 0x000000000000781c */ /* 0x000fe40003f4f008 */
[----:B------:R-:W-:Y:S01]  /*4bd0*/  MUFU.EX2 R36, R36 ;  /* 0x0000002400247308 */ /* 0x000fe20000000800 */
[--C-:B------:R-:W-:Y:S01]  /*4be0*/  FFMA.FTZ R58, R58, UR11, -R2.reuse ;  /* 0x0000000b3a3a7c23 */ /* 0x100fe20008010802 */
[--C-:B------:R-:W-:Y:S01]  /*4bf0*/  FFMA.FTZ R59, R59, UR11, -R2.reuse ;  /* 0x0000000b3b3b7c23 */ /* 0x100fe20008010802 */
[--C-:B------:R-:W-:Y:S01]  /*4c00*/  FFMA.FTZ R62, R62, UR11, -R2.reuse ;  /* 0x0000000b3e3e7c23 */ /* 0x100fe20008010802 */
[--C-:B------:R-:W-:Y:S01]  /*4c10*/  FFMA.FTZ R63, R63, UR11, -R2.reuse ;  /* 0x0000000b3f3f7c23 */ /* 0x100fe20008010802 */
[--C-:B------:R-:W-:Y:S01]  /*4c20*/  FFMA.FTZ R50, R50, UR11, -R2.reuse ;  /* 0x0000000b32327c23 */ /* 0x100fe20008010802 */
[----:B-1----:R-:W-:Y:S01]  /*4c30*/  FADD.FTZ R14, R60, R21 ;  /* 0x000000153c0e7221 */ /* 0x002fe20000010000 */
[--C-:B------:R-:W-:Y:S01]  /*4c40*/  FFMA.FTZ R51, R51, UR11, -R2.reuse ;  /* 0x0000000b33337c23 */ /* 0x100fe20008010802 */
[----:B------:R-:W-:Y:S01]  /*4c50*/  MUFU.EX2 R58, R58 ;  /* 0x0000003a003a7308 */ /* 0x000fe20000000800 */
[----:B------:R-:W-:Y:S01]  /*4c60*/  FFMA.FTZ R54, R54, UR11, -R2 ;  /* 0x0000000b36367c23 */ /* 0x000fe20008010802 */
[----:B------:R-:W-:Y:S01]  /*4c70*/  FADD.FTZ R21, R61, R14 ;  /* 0x0000000e3d157221 */ /* 0x000fe20000010000 */
[--C-:B------:R-:W-:Y:S01]  /*4c80*/  FFMA.FTZ R55, R55, UR11, -R2.reuse ;  /* 0x0000000b37377c23 */ /* 0x100fe20008010802 */
[--C-:B------:R-:W-:Y:S01]  /*4c90*/  FFMA.FTZ R42, R42, UR11, -R2.reuse ;  /* 0x0000000b2a2a7c23 */ /* 0x100fe20008010802 */
[--C-:B------:R-:W-:Y:S01]  /*4ca0*/  FFMA.FTZ R43, R43, UR11, -R2.reuse ;  /* 0x0000000b2b2b7c23 */ /* 0x100fe20008010802 */
[----:B------:R-:W-:Y:S01]  /*4cb0*/  FADD.FTZ R14, R48, R21 ;  /* 0x00000015300e7221 */ /* 0x000fe20000010000 */
[--C-:B------:R-:W-:Y:S01]  /*4cc0*/  FFMA.FTZ R46, R46, UR11, -R2.reuse ;  /* 0x0000000b2e2e7c23 */ /* 0x100fe20008010802 */
[----:B------:R-:W1:Y:S01]  /*4cd0*/  MUFU.EX2 R59, R59 ;  /* 0x0000003b003b7308 */ /* 0x000e620000000800 */
[----:B------:R-:W-:Y:S01]  /*4ce0*/  FFMA.FTZ R47, R47, UR11, -R2 ;  /* 0x0000000b2f2f7c23 */ /* 0x000fe20008010802 */
[----:B------:R-:W-:Y:S01]  /*4cf0*/  FADD.FTZ R29, R49, R14 ;  /* 0x0000000e311d7221 */ /* 0x000fe20000010000 */
[--C-:B------:R-:W-:Y:S01]  /*4d00*/  FFMA.FTZ R34, R34, UR11, -R2.reuse ;  /* 0x0000000b22227c23 */ /* 0x100fe20008010802 */
[--C-:B------:R-:W-:Y:S01]  /*4d10*/  FFMA.FTZ R35, R35, UR11, -R2.reuse ;  /* 0x0000000b23237c23 */ /* 0x100fe20008010802 */
[--C-:B------:R-:W-:Y:S01]  /*4d20*/  FFMA.FTZ R38, R38, UR11, -R2.reuse ;  /* 0x0000000b26267c23 */ /* 0x100fe20008010802 */
[----:B------:R-:W-:Y:S01]  /*4d30*/  FADD.FTZ R20, R52, R29 ;  /* 0x0000001d34147221 */ /* 0x000fe20000010000 */
[--C-:B------:R-:W-:Y:S01]  /*4d40*/  FFMA.FTZ R39, R39, UR11, -R2.reuse ;  /* 0x0000000b27277c23 */ /* 0x100fe20008010802 */
[----:B------:R-:W3:Y:S01]  /*4d50*/  MUFU.EX2 R62, R62 ;  /* 0x0000003e003e7308 */ /* 0x000ee20000000800 */
[----:B------:R-:W-:Y:S01]  /*4d60*/  FFMA.FTZ R26, R26, UR11, -R2 ;  /* 0x0000000b1a1a7c23 */ /* 0x000fe20008010802 */
[----:B------:R-:W-:Y:S01]  /*4d70*/  FADD.FTZ R29, R53, R20 ;  /* 0x00000014351d7221 */ /* 0x000fe20000010000 */
[--C-:B------:R-:W-:Y:S01]  /*4d80*/  FFMA.FTZ R27, R27, UR11, -R2.reuse ;  /* 0x0000000b1b1b7c23 */ /* 0x100fe20008010802 */
[--C-:B------:R-:W-:Y:S01]  /*4d90*/  FFMA.FTZ R30, R30, UR11, -R2.reuse ;  /* 0x0000000b1e1e7c23 */ /* 0x100fe20008010802 */
[----:B------:R-:W-:Y:S01]  /*4da0*/  FFMA.FTZ R2, R31, UR11, -R2 ;  /* 0x0000000b1f027c23 */ /* 0x000fe20008010802 */
[----:B------:R-:W-:Y:S01]  /*4db0*/  FADD.FTZ R20, R40, R29 ;  /* 0x0000001d28147221 */ /* 0x000fe20000010000 */
[----:B0-----:R-:W-:Y:S01]  /*4dc0*/  F2FP.F16.F32.PACK_AB R196, R33, R32 ;  /* 0x0000002021c4723e */ /* 0x001fe200000000ff */
[----:B------:R-:W0:Y:S01]  /*4dd0*/  MUFU.EX2 R63, R63 ;  /* 0x0000003f003f7308 */ /* 0x000e220000000800 */
[----:B-1----:R-:W-:Y:S01]  /*4de0*/  FADD.FTZ R21, R58, R59 ;  /* 0x0000003b3a157221 */ /* 0x002fe20000010000 */
[----:B------:R-:W-:Y:S01]  /*4df0*/  FADD.FTZ R29, R41, R20 ;  /* 0x00000014291d7221 */ /* 0x000fe20000010000 */
[----:B------:R-:W-:Y:S01]  /*4e00*/  F2FP.F16.F32.PACK_AB R209, R59, R58 ;  /* 0x0000003a3bd1723e */ /* 0x000fe200000000ff */
[----:B------:R-:W-:Y:S01]  /*4e10*/  IMAD.MOV.U32 R61, RZ, RZ, R151 ;  /* 0x000000ffff3d7224 */ /* 0x000fe200078e0097 */
[-C--:B------:R-:W-:Y:S01]  /*4e20*/  MOV R60, R151.reuse ;  /* 0x00000097003c7202 */ /* 0x080fe20000000f00 */
[----:B--2---:R-:W-:Y:S01]  /*4e30*/  FADD.FTZ R0, R44, R29 ;  /* 0x0000001d2c007221 */ /* 0x004fe20000010000 */
[----:B------:R-:W-:Y:S01]  /*4e40*/  IMAD.MOV.U32 R59, RZ, RZ, R151 ;  /* 0x000000ffff3b7224 */ /* 0x000fe200078e0097 */
[----:B------:R-:W1:Y:S01]  /*4e50*/  MUFU.EX2 R50, R50 ;  /* 0x0000003200327308 */ /* 0x000e620000000800 */
[----:B---3--:R-:W-:Y:S01]  /*4e60*/  FADD.FTZ R14, R62, R21 ;  /* 0x000000153e0e7221 */ /* 0x008fe20000010000 */
[----:B------:R-:W-:Y:S01]  /*4e70*/  FADD.FTZ R29, R45, R0 ;  /* 0x000000002d1d7221 */ /* 0x000fe20000010000 */
[--C-:B------:R-:W-:Y:S01]  /*4e80*/  IMAD.MOV.U32 R58, RZ, RZ, R151.reuse ;  /* 0x000000ffff3a7224 */ /* 0x100fe200078e0097 */
[----:B------:R-:W-:Y:S01]  /*4e90*/  MOV R40, R151 ;  /* 0x0000009700287202 */ /* 0x000fe20000000f00 */
[----:B------:R-:W-:-:S02]  /*4ea0*/  IMAD.MOV.U32 R53, RZ, RZ, R151 ;  /* 0x000000ffff357224 */ /* 0x000fc400078e0097 */
[--C-:B------:R-:W-:Y:S01]  /*4eb0*/  IMAD.MOV.U32 R52, RZ, RZ, R151.reuse ;  /* 0x000000ffff347224 */ /* 0x100fe200078e0097 */
[----:B------:R-:W2:Y:S01]  /*4ec0*/  MUFU.EX2 R51, R51 ;  /* 0x0000003300337308 */ /* 0x000ea20000000800 */
[C---:B0-----:R-:W-:Y:S01]  /*4ed0*/  FADD.FTZ R21, R63.reuse, R14 ;  /* 0x0000000e3f157221 */ /* 0x041fe20000010000 */
[----:B------:R-:W-:Y:S01]  /*4ee0*/  F2FP.F16.F32.PACK_AB R211, R63, R62 ;  /* 0x0000003e3fd3723e */ /* 0x000fe200000000ff */
[--C-:B------:R-:W-:Y:S02]  /*4ef0*/  IMAD.MOV.U32 R63, RZ, RZ, R151.reuse ;  /* 0x000000ffff3f7224 */ /* 0x100fe400078e0097 */
[--C-:B------:R-:W-:Y:S02]  /*4f00*/  IMAD.MOV.U32 R62, RZ, RZ, R151.reuse ;  /* 0x000000ffff3e7224 */ /* 0x100fe400078e0097 */
[----:B------:R-:W-:Y:S01]  /*4f10*/  IMAD.MOV.U32 R49, RZ, RZ, R151 ;  /* 0x000000ffff317224 */ /* 0x000fe200078e0097 */
[----:B------:R-:W0:Y:S01]  /*4f20*/  MUFU.EX2 R54, R54 ;  /* 0x0000003600367308 */ /* 0x000e220000000800 */
[----:B-1----:R-:W-:Y:S01]  /*4f30*/  FADD.FTZ R14, R50, R21 ;  /* 0x00000015320e7221 */ /* 0x002fe20000010000 */
[----:B------:R-:W-:-:S02]  /*4f40*/  IMAD.MOV.U32 R48, RZ, RZ, R151 ;  /* 0x000000ffff307224 */ /* 0x000fc400078e0097 */
[--C-:B------:R-:W-:Y:S02]  /*4f50*/  IMAD.MOV.U32 R45, RZ, RZ, R151.reuse ;  /* 0x000000ffff2d7224 */ /* 0x100fe400078e0097 */
[--C-:B------:R-:W-:Y:S02]  /*4f60*/  IMAD.MOV.U32 R44, RZ, RZ, R151.reuse ;  /* 0x000000ffff2c7224 */ /* 0x100fe400078e0097 */
[----:B------:R-:W1:Y:S01]  /*4f70*/  MUFU.EX2 R55, R55 ;  /* 0x0000003700377308 */ /* 0x000e620000000800 */
[C---:B--2---:R-:W-:Y:S01]  /*4f80*/  FADD.FTZ R21, R51.reuse, R14 ;  /* 0x0000000e33157221 */ /* 0x044fe20000010000 */
[----:B------:R-:W-:Y:S01]  /*4f90*/  F2FP.F16.F32.PACK_AB R205, R51, R50 ;  /* 0x0000003233cd723e */ /* 0x000fe200000000ff */
[--C-:B------:R-:W-:Y:S01]  /*4fa0*/  IMAD.MOV.U32 R51, RZ, RZ, R151.reuse ;  /* 0x000000ffff337224 */ /* 0x100fe200078e0097 */
[----:B------:R-:W-:Y:S01]  /*4fb0*/  MOV R50, R151 ;  /* 0x0000009700327202 */ /* 0x000fe20000000f00 */
[--C-:B------:R-:W-:Y:S02]  /*4fc0*/  IMAD.MOV.U32 R41, RZ, RZ, R151.reuse ;  /* 0x000000ffff297224 */ /* 0x100fe400078e0097 */
[----:B------:R-:W-:Y:S01]  /*4fd0*/  IMAD.MOV.U32 R31, RZ, RZ, R151 ;  /* 0x000000ffff1f7224 */ /* 0x000fe200078e0097 */
[----:B------:R-:W2:Y:S01]  /*4fe0*/  MUFU.EX2 R42, R42 ;  /* 0x0000002a002a7308 */ /* 0x000ea20000000800 */
[----:B0-----:R-:W-:-:S07]  /*4ff0*/  FADD.FTZ R14, R54, R21 ;  /* 0x00000015360e7221 */ /* 0x001fce0000010000 */
[----:B------:R-:W0:Y:S01]  /*5000*/  MUFU.EX2 R43, R43 ;  /* 0x0000002b002b7308 */ /* 0x000e220000000800 */
[C---:B-1----:R-:W-:Y:S01]  /*5010*/  FADD.FTZ R21, R55.reuse, R14 ;  /* 0x0000000e37157221 */ /* 0x042fe20000010000 */
[----:B------:R-:W-:Y:S01]  /*5020*/  FADD.FTZ R14, R32, R29 ;  /* 0x0000001d200e7221 */ /* 0x000fe20000010000 */
[----:B------:R-:W-:Y:S01]  /*5030*/  F2FP.F16.F32.PACK_AB R207, R55, R54 ;  /* 0x0000003637cf723e */ /* 0x000fe200000000ff */
[--C-:B------:R-:W-:Y:S02]  /*5040*/  IMAD.MOV.U32 R55, RZ, RZ, R151.reuse ;  /* 0x000000ffff377224 */ /* 0x100fe400078e0097 */
[----:B------:R-:W-:Y:S01]  /*5050*/  FADD.FTZ R29, R33, R14 ;  /* 0x0000000e211d7221 */ /* 0x000fe20000010000 */
[----:B------:R-:W-:Y:S01]  /*5060*/  IMAD.MOV.U32 R54, RZ, RZ, R151 ;  /* 0x000000ffff367224 */ /* 0x000fe200078e0097 */
[----:B------:R-:W1:Y:S01]  /*5070*/  MUFU.EX2 R46, R46 ;  /* 0x0000002e002e7308 */ /* 0x000e620000000800 */
[----:B--2---:R-:W-:Y:S01]  /*5080*/  FADD.FTZ R0, R42, R21 ;  /* 0x000000152a007221 */ /* 0x004fe20000010000 */
[----:B------:R-:W-:Y:S01]  /*5090*/  FADD.FTZ R14, R36, R29 ;  /* 0x0000001d240e7221 */ /* 0x000fe20000010000 */
[----:B------:R-:W-:-:S02]  /*50a0*/  IMAD.MOV.U32 R33, RZ, RZ, R151 ;  /* 0x000000ffff217224 */ /* 0x000fc400078e0097 */
[----:B------:R-:W-:-:S03]  /*50b0*/  IMAD.MOV.U32 R32, RZ, RZ, R151 ;  /* 0x000000ffff207224 */ /* 0x000fc600078e0097 */
[----:B------:R-:W2:Y:S01]  /*50c0*/  MUFU.EX2 R47, R47 ;  /* 0x0000002f002f7308 */ /* 0x000ea20000000800 */
[C---:B0-----:R-:W-:Y:S01]  /*50d0*/  FADD.FTZ R21, R43.reuse, R0 ;  /* 0x000000002b157221 */ /* 0x041fe20000010000 */
[----:B------:R-:W-:Y:S01]  /*50e0*/  F2FP.F16.F32.PACK_AB R201, R43, R42 ;  /* 0x0000002a2bc9723e */ /* 0x000fe200000000ff */
[--C-:B------:R-:W-:Y:S02]  /*50f0*/  IMAD.MOV.U32 R43, RZ, RZ, R151.reuse ;  /* 0x000000ffff2b7224 */ /* 0x100fe400078e0097 */
[----:B------:R-:W-:-:S03]  /*5100*/  IMAD.MOV.U32 R42, RZ, RZ, R151 ;  /* 0x000000ffff2a7224 */ /* 0x000fc600078e0097 */
[----:B------:R-:W0:Y:S01]  /*5110*/  MUFU.EX2 R34, R34 ;  /* 0x0000002200227308 */ /* 0x000e220000000800 */
[----:B-1----:R-:W-:-:S07]  /*5120*/  FADD.FTZ R0, R46, R21 ;  /* 0x000000152e007221 */ /* 0x002fce0000010000 */
[----:B------:R-:W1:Y:S01]  /*5130*/  MUFU.EX2 R37, R37 ;  /* 0x0000002500257308 */ /* 0x000e620000000800 */
[C---:B--2---:R-:W-:Y:S01]  /*5140*/  FADD.FTZ R21, R47.reuse, R0 ;  /* 0x000000002f157221 */ /* 0x044fe20000010000 */
[----:B------:R-:W-:Y:S01]  /*5150*/  F2FP.F16.F32.PACK_AB R203, R47, R46 ;  /* 0x0000002e2fcb723e */ /* 0x000fe200000000ff */
[--C-:B------:R-:W-:Y:S02]  /*5160*/  IMAD.MOV.U32 R47, RZ, RZ, R151.reuse ;  /* 0x000000ffff2f7224 */ /* 0x100fe400078e0097 */
[----:B------:R-:W-:-:S03]  /*5170*/  IMAD.MOV.U32 R46, RZ, RZ, R151 ;  /* 0x000000ffff2e7224 */ /* 0x000fc600078e0097 */
[----:B------:R-:W2:Y:S01]  /*5180*/  MUFU.EX2 R35, R35 ;  /* 0x0000002300237308 */ /* 0x000ea20000000800 */
[----:B0-----:R-:W-:-:S07]  /*5190*/  FADD.FTZ R0, R34, R21 ;  /* 0x0000001522007221 */ /* 0x001fce0000010000 */
[----:B------:R-:W0:Y:S01]  /*51a0*/  MUFU.EX2 R24, R24 ;  /* 0x0000001800187308 */ /* 0x000e220000000800 */
[C---:B-1----:R-:W-:Y:S01]  /*51b0*/  FADD.FTZ R29, R37.reuse, R14 ;  /* 0x0000000e251d7221 */ /* 0x042fe20000010000 */
[----:B------:R-:W-:Y:S01]  /*51c0*/  F2FP.F16.F32.PACK_AB R198, R37, R36 ;  /* 0x0000002425c6723e */ /* 0x000fe200000000ff */
[--C-:B------:R-:W-:Y:S02]  /*51d0*/  IMAD.MOV.U32 R37, RZ, RZ, R151.reuse ;  /* 0x000000ffff257224 */ /* 0x100fe400078e0097 */
[----:B------:R-:W-:-:S03]  /*51e0*/  IMAD.MOV.U32 R36, RZ, RZ, R151 ;  /* 0x000000ffff247224 */ /* 0x000fc600078e0097 */
        /* <DEDUP_REMOVED lines=15> */
[C---:B0-----:R-:W-:Y:S01]  /*52e0*/  FADD.FTZ R21, R39.reuse, R0 ;  /* 0x0000000027157221 */ /* 0x041fe20000010000 */
[----:B------:R-:W-:Y:S01]  /*52f0*/  F2FP.F16.F32.PACK_AB R199, R39, R38 ;  /* 0x0000002627c7723e */ /* 0x000fe200000000ff */
[--C-:B------:R-:W-:Y:S02]  /*5300*/  IMAD.MOV.U32 R39, RZ, RZ, R151.reuse ;  /* 0x000000ffff277224 */ /* 0x100fe400078e0097 */
[----:B------:R-:W-:-:S03]  /*5310*/  IMAD.MOV.U32 R38, RZ, RZ, R151 ;  /* 0x000000ffff267224 */ /* 0x000fc600078e0097 */
[----:B------:R-:W0:Y:S01]  /*5320*/  MUFU.EX2 R27, R27 ;  /* 0x0000001b001b7308 */ /* 0x000e220000000800 */
[----:B-1----:R-:W-:Y:S01]  /*5330*/  FADD.FTZ R14, R28, R29 ;  /* 0x0000001d1c0e7221 */ /* 0x002fe20000010000 */
[C---:B------:R-:W-:Y:S01]  /*5340*/  F2FP.F16.F32.PACK_AB R194, R5.reuse, R28 ;  /* 0x0000001c05c2723e */ /* 0x040fe200000000ff */
[--C-:B------:R-:W-:Y:S02]  /*5350*/  IMAD.MOV.U32 R29, RZ, RZ, R151.reuse ;  /* 0x000000ffff1d7224 */ /* 0x100fe400078e0097 */
[----:B------:R-:W-:Y:S01]  /*5360*/  FADD.FTZ R14, R5, R14 ;  /* 0x0000000e050e7221 */ /* 0x000fe20000010000 */
[----:B------:R-:W-:Y:S02]  /*5370*/  IMAD.MOV.U32 R28, RZ, RZ, R151 ;  /* 0x000000ffff1c7224 */ /* 0x000fe400078e0097 */
[----:B------:R-:W1:Y:S01]  /*5380*/  MUFU.EX2 R30, R30 ;  /* 0x0000001e001e7308 */ /* 0x000e620000000800 */
[----:B--2---:R-:W-:-:S07]  /*5390*/  FADD.FTZ R0, R26, R21 ;  /* 0x000000151a007221 */ /* 0x004fce0000010000 */
[----:B------:R2:W3:Y:S01]  /*53a0*/  MUFU.EX2 R195, R2 ;  /* 0x0000000200c37308 */ /* 0x0004e20000000800 */
[C---:B0-----:R-:W-:Y:S01]  /*53b0*/  FADD.FTZ R5, R27.reuse, R0 ;  /* 0x000000001b057221 */ /* 0x041fe20000010000 */
[----:B------:R-:W-:Y:S01]  /*53c0*/  F2FP.F16.F32.PACK_AB R193, R27, R26 ;  /* 0x0000001a1bc1723e */ /* 0x000fe200000000ff */
[--C-:B------:R-:W-:Y:S02]  /*53d0*/  IMAD.MOV.U32 R27, RZ, RZ, R151.reuse ;  /* 0x000000ffff1b7224 */ /* 0x100fe400078e0097 */
[----:B------:R-:W-:Y:S02]  /*53e0*/  IMAD.MOV.U32 R26, RZ, RZ, R151 ;  /* 0x000000ffff1a7224 */ /* 0x000fe400078e0097 */
[----:B-1----:R-:W-:Y:S01]  /*53f0*/  FADD.FTZ R0, R30, R5 ;  /* 0x000000051e007221 */ /* 0x002fe20000010000 */
[----:B--2---:R-:W-:-:S03]  /*5400*/  IMAD.MOV.U32 R2, RZ, RZ, 0x3f800000 ;  /* 0x3f800000ff027424 */ /* 0x004fc600078e00ff */
[C---:B---3--:R-:W-:Y:S01]  /*5410*/  FADD.FTZ R5, R195.reuse, R0 ;  /* 0x00000000c3057221 */ /* 0x048fe20000010000 */
[----:B------:R-:W-:Y:S01]  /*5420*/  F2FP.F16.F32.PACK_AB R195, R195, R30 ;  /* 0x0000001ec3c3723e */ /* 0x000fe200000000ff */
[----:B------:R-:W-:Y:S01]  /*5430*/  IMAD.MOV.U32 R0, RZ, RZ, 0x3f800000 ;  /* 0x3f800000ff007424 */ /* 0x000fe200078e00ff */
[----:B------:R-:W-:Y:S01]  /*5440*/  MOV R30, R151 ;  /* 0x00000097001e7202 */ /* 0x000fe20000000f00 */
[----:B------:R-:W-:Y:S06]  /*5450*/  @!P2 BRA `(.L_x_15) ;  /* 0x0000004000f4a947 */ /* 0x000fec0003800000 */
[----:B------:R-:W-:Y:S01]  /*5460*/  R2UR UR4, R152 ;  /* 0x00000000980472ca */ /* 0x000fe200000e0000 */
[----:B------:R-:W-:Y:S01]  /*5470*/  IMAD.MOV.U32 R20, RZ, RZ, R3 ;  /* 0x000000ffff147224 */ /* 0x000fe200078e0003 */
[----:B------:R-:W-:Y:S01]  /*5480*/  MOV R230, UR60 ;  /* 0x0000003c00e67c02 */ /* 0x000fe20008000f00 */
[----:B------:R-:W-:Y:S01]  /*5490*/  IMAD.MOV.U32 R21, RZ, RZ, R4 ;  /* 0x000000ffff157224 */ /* 0x000fe200078e0004 */
[----:B------:R-:W-:Y:S01]  /*54a0*/  CS2R R150, SRZ ;  /* 0x0000000000967805 */ /* 0x000fe2000001ff00 */
[----:B------:R-:W-:Y:S01]  /*54b0*/  IMAD.MOV.U32 R0, RZ, RZ, 0x3f800000 ;  /* 0x3f800000ff007424 */ /* 0x000fe200078e00ff */
[----:B------:R-:W-:Y:S02]  /*54c0*/  CS2R R146, SRZ ;  /* 0x0000000000927805 */ /* 0x000fe4000001ff00 */
[----:B------:R-:W-:Y:S02]  /*54d0*/  CS2R R142, SRZ ;  /* 0x00000000008e7805 */ /* 0x000fe4000001ff00 */
[----:B------:R-:W-:-:S02]  /*54e0*/  CS2R R138, SRZ ;  /* 0x00000000008a7805 */ /* 0x000fc4000001ff00 */
[----:B------:R-:W-:Y:S02]  /*54f0*/  CS2R R134, SRZ ;  /* 0x0000000000867805 */ /* 0x000fe4000001ff00 */
[----:B------:R-:W-:Y:S02]  /*5500*/  CS2R R130, SRZ ;  /* 0x0000000000827805 */ /* 0x000fe4000001ff00 */
[----:B------:R-:W-:Y:S02]  /*5510*/  CS2R R126, SRZ ;  /* 0x00000000007e7805 */ /* 0x000fe4000001ff00 */
[----:B------:R-:W-:Y:S01]  /*5520*/  CS2R R122, SRZ ;  /* 0x00000000007a7805 */ /* 0x000fe2000001ff00 */
[----:B------:R-:W-:Y:S01]  /*5530*/  UIADD3 UR4, UR4, -0x2, URZ ;  /* 0xfffffffe04047890 */ /* 0x000fe2000fffe03f */
[----:B------:R-:W-:Y:S02]  /*5540*/  CS2R R118, SRZ ;  /* 0x0000000000767805 */ /* 0x000fe4000001ff00 */
[----:B------:R-:W-:-:S02]  /*5550*/  CS2R R114, SRZ ;  /* 0x0000000000727805 */ /* 0x000fc4000001ff00 */
[----:B------:R-:W-:Y:S02]  /*5560*/  CS2R R110, SRZ ;  /* 0x00000000006e7805 */ /* 0x000fe4000001ff00 */
[----:B------:R-:W-:Y:S02]  /*5570*/  CS2R R106, SRZ ;  /* 0x00000000006a7805 */ /* 0x000fe4000001ff00 */
[----:B------:R-:W-:Y:S01]  /*5580*/  CS2R R102, SRZ ;  /* 0x0000000000667805 */ /* 0x000fe2000001ff00 */
[----:B------:R-:W-:Y:S01]  /*5590*/  IMAD.U32 R222, RZ, RZ, UR4 ;  /* 0x00000004ffde7e24 */ /* 0x000fe2000f8e00ff */
[----:B------:R-:W-:Y:S02]  /*55a0*/  R2UR UR4, R16 ;  /* 0x00000000100472ca */ /* 0x000fe400000e0000 */
[----:B------:R-:W-:Y:S02]  /*55b0*/  CS2R R98, SRZ ;  /* 0x0000000000627805 */ /* 0x000fe4000001ff00 */
[----:B------:R-:W-:-:S02]  /*55c0*/  CS2R R94, SRZ ;  /* 0x00000000005e7805 */ /* 0x000fc4000001ff00 */
[----:B------:R-:W-:Y:S02]  /*55d0*/  CS2R R90, SRZ ;  /* 0x00000000005a7805 */ /* 0x000fe4000001ff00 */
[----:B------:R-:W-:Y:S02]  /*55e0*/  CS2R R86, SRZ ;  /* 0x0000000000567805 */ /* 0x000fe4000001ff00 */
[----:B------:R-:W-:Y:S02]  /*55f0*/  CS2R R82, SRZ ;  /* 0x0000000000527805 */ /* 0x000fe4000001ff00 */
[----:B------:R-:W-:Y:S02]  /*5600*/  CS2R R78, SRZ ;  /* 0x00000000004e7805 */ /* 0x000fe4000001ff00 */
[----:B------:R-:W-:Y:S02]  /*5610*/  CS2R R74, SRZ ;  /* 0x00000000004a7805 */ /* 0x000fe4000001ff00 */
[----:B------:R-:W-:-:S02]  /*5620*/  CS2R R70, SRZ ;  /* 0x0000000000467805 */ /* 0x000fc4000001ff00 */
[----:B------:R-:W-:Y:S02]  /*5630*/  CS2R R66, SRZ ;  /* 0x0000000000427805 */ /* 0x000fe4000001ff00 */
[----:B------:R-:W-:Y:S02]  /*5640*/  CS2R R62, SRZ ;  /* 0x00000000003e7805 */ /* 0x000fe4000001ff00 */
[----:B------:R-:W-:Y:S02]  /*5650*/  CS2R R58, SRZ ;  /* 0x00000000003a7805 */ /* 0x000fe4000001ff00 */
[----:B------:R-:W-:Y:S01]  /*5660*/  CS2R R54, SRZ ;  /* 0x0000000000367805 */ /* 0x000fe2000001ff00 */
[----:B------:R-:W-:Y:S01]  /*5670*/  IMAD.U32 R232, RZ, RZ, UR4 ;  /* 0x00000004ffe87e24 */ /* 0x000fe2000f8e00ff */
        /* <DEDUP_REMOVED lines=38> */
[----:B------:R-:W-:Y:S01]  /*58e0*/  CS2R R24, SRZ ;  /* 0x0000000000187805 */ /* 0x000fe2000001ff00 */
[----:B------:R-:W-:-:S06]  /*58f0*/  ULDC UR61, c[0x0][0x9d8] ;  /* 0x00027600003d7ab9 */ /* 0x000fcc0000000800 */
.L_x_24:
[----:B------:R-:W-:Y:S02]  /*5900*/  R2UR UR4, R230 ;  /* 0x00000000e60472ca */ /* 0x000fe400000e0000 */
[----:B------:R-:W-:-:S11]  /*5910*/  R2UR UR6, R232 ;  /* 0x00000000e80672ca */ /* 0x000fd600000e0000 */
[----:B------:R-:W-:-:S04]  /*5920*/  UIADD3 UR4, UR4, 0x1, URZ ;  /* 0x0000000104047890 */ /* 0x000fc8000fffe03f */
[----:B------:R-:W-:-:S04]  /*5930*/  UISETP.NE.AND UP0, UPT, UR4, 0x2, UPT ;  /* 0x000000020400788c */ /* 0x000fc8000bf05270 */
[----:B------:R-:W-:Y:S02]  /*5940*/  USEL UR5, URZ, 0x1, UP0 ;  /* 0x000000013f057887 */ /* 0x000fe40008000000 */
[----:B------:R-:W-:Y:S02]  /*5950*/  USEL UR60, UR4, URZ, UP0 ;  /* 0x0000003f043c7287 */ /* 0x000fe40008000000 */
[----:B------:R-:W-:-:S06]  /*5960*/  ULOP3.LUT UR4, UR6, UR5, URZ, 0x3c, !UPT ;  /* 0x0000000506047292 */ /* 0x000fcc000f8e3c3f */
[----:B------:R-:W-:Y:S01]  /*5970*/  IMAD.U32 R16, RZ, RZ, UR4 ;  /* 0x00000004ff107e24 */ /* 0x000fe2000f8e00ff */
[----:B------:R-:W-:Y:S06]  /*5980*/  @!P0 BRA `(.L_x_16) ;  /* 0x0000000000048947 */ /* 0x000fec0003800000 */
[----:B------:R-:W-:Y:S01]  /*5990*/  BPT.TRAP 0x1 ;  /* 0x000000040000795c */ /* 0x000fe20000300000 */
.L_x_16:
[----:B------:R-:W0:Y:S01]  /*59a0*/  S2UR UR5, SR_CgaCtaId ;  /* 0x00000000000579c3 */ /* 0x000e220000008800 */
[----:B------:R-:W-:Y:S01]  /*59b0*/  R2UR UR7, R16 ;  /* 0x00000000100772ca */ /* 0x000fe200000e0000 */
[----:B------:R-:W-:-:S12]  /*59c0*/  UMOV UR4, 0x400 ;  /* 0x0000040000047882 */ /* 0x000fd80000000000 */
[----:B------:R-:W-:-:S05]  /*59d0*/  IMAD.U32 R3, RZ, RZ, UR7 ;  /* 0x00000007ff037e24 */ /* 0x000fca000f8e00ff */
[----:B------:R-:W-:Y:S01]  /*59e0*/  SHF.L.U32 R3, R3, 0x1f, RZ ;  /* 0x0000001f03037819 */ /* 0x000fe200000006ff */
[----:B0-----:R-:W-:-:S06]  /*59f0*/  ULEA UR6, UR5, UR4, 0x18 ;  /* 0x0000000405067291 */ /* 0x001fcc000f8ec03f */
[----:B------:R-:W-:Y:S01]  /*5a00*/  IMAD.U32 R231, RZ, RZ, UR6 ;  /* 0x00000006ffe77e24 */ /* 0x000fe2000f8e00ff */
[----:B------:R-:W-:-:S06]  /*5a10*/  ULEA UR6, UR60, UR6, 0x3 ;  /* 0x000000063c067291 */ /* 0x000fcc000f8e183f */
[----:B------:R-:W-:-:S03]  /*5a20*/  IMAD.U32 R223, RZ, RZ, UR6 ;  /* 0x00000006ffdf7e24 */ /* 0x000fc6000f8e00ff */
[----:B------:R0:W1:Y:S01]  /*5a30*/  SYNCS.PHASECHK.TRANS64.TRYWAIT P2, [UR6+0x38830], R3 ;  /* 0x03883003ff0075a7 */ /* 0x0000620008040146 */
[----:B------:R-:W-:Y:S05]  /*5a40*/  @!P0 BRA `(.L_x_17) ;  /* 0x0000000000048947 */ /* 0x000fea0003800000 */
[----:B------:R-:W-:Y:S01]  /*5a50*/  BPT.TRAP 0x1 ;  /* 0x000000040000795c */ /* 0x000fe20000300000 */
.L_x_17:
[----:B-1----:R-:W-:Y:S05]  /*5a60*/  @P2 BRA `(.L_x_18) ;  /* 0x00000000000c2947 */ /* 0x002fea0003800000 */
[----:B------:R-:W-:-:S13]  /*5a70*/  R2UR UR4, R223 ;  /* 0x00000000df0472ca */ /* 0x000fda00000e0000 */
[----:B------:R-:W1:Y:S02]  /*5a80*/  SYNCS.PHASECHK.TRANS64.TRYWAIT P2, [UR4+0x38830], R3 ;  /* 0x03883003ff0075a7 */ /* 0x000e640008040144 */
[----:B-1----:R-:W-:Y:S05]  /*5a90*/  @!P2 BRA `(.L_x_19) ;  /* 0x000000c00028a947 */ /* 0x002fea0003800000 */
.L_x_18:
[----:B------:R-:W-:Y:S01]  /*5aa0*/  R2UR UR4, R15 ;  /* 0x000000000f0472ca */ /* 0x000fe200000e0000 */
[----:B------:R-:W-:Y:S01]  /*5ab0*/  WARPGROUP.ARRIVE ;  /* 0x00000000000079c5 */ /* 0x000fe20000000000 */
[----:B------:R-:W-:Y:S01]  /*5ac0*/  R2UR UR18, R12 ;  /* 0x000000000c1272ca */ /* 0x000fe200000e0000 */
[----:B------:R-:W-:Y:S01]  /*5ad0*/  UMOV UR59, 0x40000040 ;  /* 0x40000040003b7882 */ /* 0x000fe20000000000 */
        /* <DEDUP_REMOVED lines=9> */
[----:B------:R-:W-:Y:S01]  /*5b70*/  UIMAD UR4, UR60, 0xa00, UR4 ;  /* 0x00000a003c0478a4 */ /* 0x000fe2000f8e0204 */
[-C--:B------:R-:W-:Y:S01]  /*5b80*/  FMUL.FTZ R24, R24, R2.reuse ;  /* 0x0000000218187220 */ /* 0x080fe20000410000 */
[----:B------:R-:W-:Y:S01]  /*5b90*/  UMOV UR56, UR18 ;  /* 0x0000001200387c82 */ /* 0x000fe20008000000 */
[----:B------:R-:W-:Y:S01]  /*5ba0*/  UMOV UR39, 0x40000040 ;  /* 0x4000004000277882 */ /* 0x000fe20000000000 */
[----:B------:R-:W-:Y:S01]  /*5bb0*/  UMOV UR57, UR19 ;  /* 0x0000001300397c82 */ /* 0x000fe20008000000 */
[----:B------:R-:W-:Y:S01]  /*5bc0*/  UIADD3 UR6, UR4, 0x80, URZ ;  /* 0x0000008004067890 */ /* 0x000fe2000fffe03f */
[-C--:B------:R-:W-:Y:S01]  /*5bd0*/  FMUL.FTZ R25, R25, R2.reuse ;  /* 0x0000000219197220 */ /* 0x080fe20000410000 */
[----:B------:R-:W-:Y:S01]  /*5be0*/  UMOV UR58, UR4 ;  /* 0x00000004003a7c82 */ /* 0x000fe20008000000 */
[----:B------:R-:W-:Y:S01]  /*5bf0*/  UIADD3 UR5, UR4, 0x100, URZ ;  /* 0x0000010004057890 */ /* 0x000fe2000fffe03f */
[----:B------:R-:W-:Y:S01]  /*5c00*/  HGMMA.64x16x16.F32 R184, gdesc[UR56], RZ, !UPT, gsb0 ;  /* 0x0020000038b879f0 */ /* 0x000fe2000c0008ff */
[----:B------:R-:W-:Y:S01]  /*5c10*/  UMOV UR56, UR18 ;  /* 0x0000001200387c82 */ /* 0x000fe20008000000 */
[----:B------:R-:W-:Y:S01]  /*5c20*/  UMOV UR57, UR19 ;  /* 0x0000001300397c82 */ /* 0x000fe20008000000 */
[----:B------:R-:W-:Y:S01]  /*5c30*/  UMOV UR58, UR6 ;  /* 0x00000006003a7c82 */ /* 0x000fe20008000000 */
[----:B------:R-:W-:Y:S01]  /*5c40*/  UMOV UR59, 0x40000040 ;  /* 0x40000040003b7882 */ /* 0x000fe20000000000 */
[----:B------:R-:W-:Y:S01]  /*5c50*/  UIADD3 UR6, UR4, 0x180, URZ ;  /* 0x0000018004067890 */ /* 0x000fe2000fffe03f */
[-C--:B------:R-:W-:Y:S01]  /*5c60*/  FMUL.FTZ R28, R28, R2.reuse ;  /* 0x000000021c1c7220 */ /* 0x080fe20000410000 */
        /* <DEDUP_REMOVED lines=12> */
[----:B------:R-:W-:Y:S01]  /*5d30*/  UMOV UR43, 0x40000040 ;  /* 0x40000040002b7882 */ /* 0x000fe20000000000 */
        /* <DEDUP_REMOVED lines=9> */
[----:B------:R-:W-:Y:S01]  /*5dd0*/  UMOV UR7, 0x40000040 ;  /* 0x4000004000077882 */ /* 0x000fe20000000000 */
[-C--:B------:R-:W-:Y:S01]  /*5de0*/  FMUL.FTZ R48, R48, R2.reuse ;  /* 0x0000000230307220 */ /* 0x080fe20000410000 */
        /* <DEDUP_REMOVED lines=20> */
[----:B------:R-:W-:Y:S01]  /*5f30*/  FMUL.FTZ R89, R89, R2 ;  /* 0x0000000259597220 */ /* 0x000fe20000410000 */
[----:B------:R-:W-:-:S02]  /*5f40*/  WARPGROUP.DEPBAR.LE gsb0, 0x0 ;  /* 0x00008000000079c5 */ /* 0x000fc40000010000 */
[----:B------:R-:W-:Y:S01]  /*5f50*/  WARPGROUP.ARRIVE ;  /* 0x00000000000079c5 */ /* 0x000fe20000000000 */
[-C--:B------:R-:W-:Y:S01]  /*5f60*/  FMUL.FTZ R92, R92, R2.reuse ;  /* 0x000000025c5c7220 */ /* 0x080fe20000410000 */
[-C--:B------:R-:W-:Y:S01]  /*5f70*/  FMUL.FTZ R93, R93, R2.reuse ;  /* 0x000000025d5d7220 */ /* 0x080fe20000410000 */
[-C--:B------:R-:W-:Y:S01]  /*5f80*/  FMUL.FTZ R96, R96, R2.reuse ;  /* 0x0000000260607220 */ /* 0x080fe20000410000 */
[-C--:B------:R-:W-:Y:S01]  /*5f90*/  FMUL.FTZ R97, R97, R2.reuse ;  /* 0x0000000261617220 */ /* 0x080fe20000410000 */
[-C--:B------:R-:W-:Y:S01]  /*5fa0*/  FMUL.FTZ R100, R100, R2.reuse ;  /* 0x0000000264647220 */ /* 0x080fe20000410000 */
[----:B------:R-:W-:Y:S01]  /*5fb0*/  HGMMA.64x16x16.F32 R176, gdesc[UR56], RZ, !UPT, gsb0 ;  /* 0x0020000038b079f0 */ /* 0x000fe2000c0008ff */
[----:B------:R-:W-:Y:S01]  /*5fc0*/  UMOV UR56, UR18 ;  /* 0x0000001200387c82 */ /* 0x000fe20008000000 */
[----:B------:R-:W-:Y:S01]  /*5fd0*/  UMOV UR57, UR19 ;  /* 0x0000001300397c82 */ /* 0x000fe20008000000 */
[----:B------:R-:W-:Y:S01]  /*5fe0*/  UMOV UR58, UR5 ;  /* 0x00000005003a7c82 */ /* 0x000fe20008000000 */
[----:B------:R-:W-:Y:S01]  /*5ff0*/  UMOV UR59, 0x40000040 ;  /* 0x40000040003b7882 */ /* 0x000fe20000000000 */
[----:B------:R-:W-:Y:S01]  /*6000*/  UIADD3 UR5, UR4, 0x200, URZ ;  /* 0x0000020004057890 */ /* 0x000fe2000fffe03f */
        /* <DEDUP_REMOVED lines=98> */
[----:B------:R-:W-:-:S06]  /*6630*/  WARPGROUP.ARRIVE ;  /* 0x00000000000079c5 */ /* 0x000fcc0000000000 */
[----:B------:R-:W-:Y:S01]  /*6640*/  HGMMA.64x16x16.F32 R160, gdesc[UR56], RZ, !UPT, gsb0 ;  /* 0x0020000038a079f0 */ /* 0x000fe2000c0008ff */
[----:B------:R-:W-:Y:S01]  /*6650*/  UMOV UR56, UR18 ;  /* 0x0000001200387c82 */ /* 0x000fe20008000000 */
[----:B------:R-:W-:Y:S01]  /*6660*/  UMOV UR57, UR19 ;  /* 0x0000001300397c82 */ /* 0x000fe20008000000 */
[----:B------:R-:W-:Y:S01]  /*6670*/  UMOV UR58, UR5 ;  /* 0x00000005003a7c82 */ /* 0x000fe20008000000 */
[----:B------:R-:W-:Y:S01]  /*6680*/  UMOV UR59, 0x40000040 ;  /* 0x40000040003b7882 */ /* 0x000fe20000000000 */
[----:B------:R-:W-:Y:S02]  /*6690*/  UIADD3 UR5, UR4, 0x102, URZ ;  /* 0x0000010204057890 */ /* 0x000fe4000fffe03f */
[----:B------:R-:W-:Y:S01]  /*66a0*/  UIADD3 UR18, UR4, 0x282, URZ ;  /* 0x0000028204127890 */ /* 0x000fe2000fffe03f */
[----:B------:R-:W-:Y:S01]  /*66b0*/  UMOV UR19, 0x40000040 ;  /* 0x4000004000137882 */ /* 0x000fe20000000000 */
        /* <DEDUP_REMOVED lines=11> */
[----:B------:R-:W-:Y:S01]  /*6770*/  UMOV UR57, UR15 ;  /* 0x0000000f00397c82 */ /* 0x000fe20008000000 */
[----:B------:R-:W-:Y:S01]  /*6780*/  UMOV UR58, UR6 ;  /* 0x00000006003a7c82 */ /* 0x000fe20008000000 */
[----:B------:R-:W-:Y:S01]  /*6790*/  UMOV UR59, 0x40000040 ;  /* 0x40000040003b7882 */ /* 0x000fe20000000000 */
[----:B------:R-:W-:Y:S01]  /*67a0*/  UIADD3 UR6, UR4, 0x182, URZ ;  /* 0x0000018204067890 */ /* 0x000fe2000fffe03f */
        /* <DEDUP_REMOVED lines=65> */
[----:B------:R-:W-:Y:S01]  /*6bc0*/  UMOV UR11, 0x40000040 ;  /* 0x40000040000b7882 */ /* 0x000fe20000000000 */
[----:B------:R-:W-:Y:S01]  /*6bd0*/  UIADD3 UR5, UR4, 0x106, URZ ;  /* 0x0000010604057890 */ /* 0x000fe2000fffe03f */
        /* <DEDUP_REMOVED lines=32> */
[----:B------:R-:W-:Y:S02]  /*6de0*/  UIADD3 UR10, UR4, 0x986, URZ ;  /* 0x00000986040a7890 */ /* 0x000fe4000fffe03f */
        /* <DEDUP_REMOVED lines=27> */
[----:B------:R-:W-:Y:S02]  /*6fa0*/  R2UR UR14, R6 ;  /* 0x00000000060e72ca */ /* 0x000fe400000e0000 */
[----:B------:R-:W-:-:S11]  /*6fb0*/  R2UR UR15, R7 ;  /* 0x00000000070f72ca */ /* 0x000fd600000e0000 */
[----:B------:R-:W-:Y:S02]  /*6fc0*/  UMOV UR56, UR14 ;  /* 0x0000000e00387c82 */ /* 0x000fe40008000000 */
[----:B------:R-:W-:Y:S01]  /*6fd0*/  UMOV UR57, UR15 ;  /* 0x0000000f00397c82 */ /* 0x000fe20008000000 */
        /* <DEDUP_REMOVED lines=274> */
[----:B------:R-:W-:Y:S01]  /*8100*/  UMOV UR57, UR15 ;  /* 0x0000000f00397c82 */ /* 0x000fe20008000000 */
[----:B------:R-:W-:Y:S01]  /*8110*/  UMOV UR58, UR6 ;  /* 0x00000006003a7c82 */ /* 0x000fe20008000000 */
[----:B------:R-:W-:Y:S01]  /*8120*/  UMOV UR59, 0x40000040 ;  /* 0x40000040003b7882 */ /* 0x000fe20000000000 */
[----:B------:R-:W-:-:S03]  /*8130*/  UIADD3 UR6, UR4, 0x906, URZ ;  /* 0x0000090604067890 */ /* 0x000fc6000fffe03f */
[----:B------:R-:W-:Y:S01]  /*8140*/  UMOV UR4, UR14 ;  /* 0x0000000e00047c82 */ /* 0x000fe20008000000 */
[----:B------:R-:W-:Y:S02]  /*8150*/  WARPGROUP.DEPBAR.LE gsb0, 0x0 ;  /* 0x00008000000079c5 */ /* 0x000fe40000010000 */
[----:B------:R-:W-:-:S06]  /*8160*/  WARPGROUP.ARRIVE ;  /* 0x00000000000079c5 */ /* 0x000fcc0000000000 */
[----:B------:R-:W-:Y:S01]  /*8170*/  HGMMA.64x16x16.F32 R176, gdesc[UR56], R176, gsb0 ;  /* 0x0020000038b079f0 */ /* 0x000fe200080008b0 */
[----:B------:R-:W-:Y:S01]  /*8180*/  UMOV UR56, UR14 ;  /* 0x0000000e00387c82 */ /* 0x000fe20008000000 */
[----:B------:R-:W-:Y:S01]  /*8190*/  UMOV UR57, UR15 ;  /* 0x0000000f00397c82 */ /* 0x000fe20008000000 */
[----:B------:R-:W-:Y:S01]  /*81a0*/  UMOV UR58, UR5 ;  /* 0x00000005003a7c82 */ /* 0x000fe20008000000 */
[----:B------:R-:W-:Y:S01]  /*81b0*/  UMOV UR59, 0x40000040 ;  /* 0x40000040003b7882 */ /* 0x000fe20000000000 */
[----:B------:R-:W-:Y:S01]  /*81c0*/  UMOV UR5, UR15 ;  /* 0x0000000f00057c82 */ /* 0x000fe20008000000 */
        /* <DEDUP_REMOVED lines=10> */
[----:B------:R-:W-:Y:S02]  /*8270*/  WARPGROUP.DEPBAR.LE gsb0, 0x0 ;  /* 0x00008000000079c5 */ /* 0x000fe40000010000 */
[----:B------:R-:W-:-:S06]  /*8280*/  WARPGROUP.ARRIVE ;  /* 0x00000000000079c5 */ /* 0x000fcc0000000000 */
[----:B------:R-:W-:Y:S03]  /*8290*/  HGMMA.64x16x16.F32 R152, gdesc[UR4], R152, gsb0 ;  /* 0x00200000049879f0 */ /* 0x000fe60008000898 */
[----:B------:R-:W-:Y:S02]  /*82a0*/  WARPGROUP.DEPBAR.LE gsb0, 0x0 ;  /* 0x00008000000079c5 */ /* 0x000fe40000010000 */
[----:B------:R-:W-:Y:S05]  /*82b0*/  @!P0 BRA `(.L_x_20) ;  /* 0x0000000000048947 */ /* 0x000fea0003800000 */
[----:B------:R-:W-:Y:S01]  /*82c0*/  BPT.TRAP 0x1 ;  /* 0x000000040000795c */ /* 0x000fe20000300000 */
.L_x_20:
[----:B------:R-:W-:Y:S02]  /*82d0*/  R2UR UR6, R231 ;  /* 0x00000000e70672ca */ /* 0x000fe400000e0000 */
[----:B------:R-:W-:Y:S02]  /*82e0*/  R2UR UR4, R230 ;  /* 0x00000000e60472ca */ /* 0x000fe400000e0000 */
[----:B------:R-:W-:-:S11]  /*82f0*/  R2UR UR5, R232 ;  /* 0x00000000e80572ca */ /* 0x000fd600000e0000 */
[----:B------:R-:W-:Y:S02]  /*8300*/  ULEA UR4, UR4, UR6, 0x3 ;  /* 0x0000000604047291 */ /* 0x000fe4000f8e183f */
[----:B------:R-:W-:-:S05]  /*8310*/  IMAD.U32 R0, RZ, RZ, UR5 ;  /* 0x00000005ff007e24 */ /* 0x000fca000f8e00ff */
[----:B------:R-:W-:-:S04]  /*8320*/  SHF.L.U32 R0, R0, 0x1f, RZ ;  /* 0x0000001f00007819 */ /* 0x000fc800000006ff */
[----:B------:R2:W3:Y:S01]  /*8330*/  SYNCS.PHASECHK.TRANS64.TRYWAIT P2, [UR4+0x38850], R0 ;  /* 0x03885000ff0075a7 */ /* 0x0004e20008040144 */
[----:B------:R-:W-:Y:S05]  /*8340*/  @!P0 BRA `(.L_x_21) ;  /* 0x0000000000048947 */ /* 0x000fea0003800000 */
[----:B------:R-:W-:Y:S01]  /*8350*/  BPT.TRAP 0x1 ;  /* 0x000000040000795c */ /* 0x000fe20000300000 */
.L_x_21:
[----:B---3--:R-:W-:Y:S05]  /*8360*/  @P2 BRA `(.L_x_22) ;  /* 0x0000000000082947 */ /* 0x008fea0003800000 */
[----:B------:R-:W3:Y:S02]  /*8370*/  SYNCS.PHASECHK.TRANS64.TRYWAIT P2, [UR4+0x38850], R0 ;  /* 0x03885000ff0075a7 */ /* 0x000ee40008040144 */
[----:B---3--:R-:W-:Y:S05]  /*8380*/  @!P2 BRA `(.L_x_23) ;  /* 0x000000980008a947 */ /* 0x008fea0003800000 */
.L_x_22:
[----:B------:R-:W-:Y:S01]  /*8390*/  R2UR UR5, R231 ;  /* 0x00000000e70572ca */ /* 0x000fe200000e0000 */
[----:B------:R-:W-:Y:S01]  /*83a0*/  WARPGROUP.ARRIVE ;  /* 0x00000000000079c5 */ /* 0x000fe20000000000 */
[----:B------:R-:W-:Y:S01]  /*83b0*/  R2UR UR6, R230 ;  /* 0x00000000e60672ca */ /* 0x000fe200000e0000 */
[----:B------:R-:W-:Y:S01]  /*83c0*/  UMOV UR7, 0x40000040 ;  /* 0x4000004000077882 */ /* 0x000fe20000000000 */
[----:B0-2---:R-:W-:Y:S01]  /*83d0*/  FMUL.FTZ R0, R184, UR61 ;  /* 0x0000003db8007c20 */ /* 0x005fe20008410000 */
[----:B-1----:R-:W-:Y:S01]  /*83e0*/  FMUL.FTZ R3, R185, UR61 ;  /* 0x0000003db9037c20 */ /* 0x002fe20008410000 */
[----:B------:R-:W-:Y:S01]  /*83f0*/  FMUL.FTZ R184, R187, UR61 ;  /* 0x0000003dbbb87c20 */ /* 0x000fe20008410000 */
[----:B------:R-:W-:Y:S01]  /*8400*/  FMUL.FTZ R187, R188, UR61 ;  /* 0x0000003dbcbb7c20 */ /* 0x000fe20008410000 */
[----:B------:R-:W-:Y:S01]  /*8410*/  FMUL.FTZ R188, R189, UR61 ;  /* 0x0000003dbdbc7c20 */ /* 0x000fe20008410000 */
[----:B------:R-:W-:Y:S01]  /*8420*/  FMUL.FTZ R185, R186, UR61 ;  /* 0x0000003dbab97c20 */ /* 0x000fe20008410000 */
[----:B------:R-:W0:Y:S01]  /*8430*/  MUFU.TANH R0, R0 ;  /* 0x0000000000007308 */ /* 0x000e220000002400 */
[----:B------:R-:W-:Y:S01]  /*8440*/  FMUL.FTZ R186, R190, UR61 ;  /* 0x0000003dbeba7c20 */ /* 0x000fe20008410000 */
[----:B------:R-:W-:Y:S01]  /*8450*/  FMUL.FTZ R190, R176, UR61 ;  /* 0x0000003db0be7c20 */ /* 0x000fe20008410000 */
[----:B------:R-:W-:Y:S01]  /*8460*/  UIADD3 UR5, UR5, 0x400, URZ ;  /* 0x0000040005057890 */ /* 0x000fe2000fffe03f */
[----:B------:R-:W-:Y:S01]  /*8470*/  FMUL.FTZ R177, R177, UR61 ;  /* 0x0000003db1b17c20 */ /* 0x000fe20008410000 */
[----:B------:R-:W-:Y:S01]  /*8480*/  FMUL.FTZ R180, R180, UR61 ;  /* 0x0000003db4b47c20 */ /* 0x000fe20008410000 */
[----:B------:R-:W-:Y:S01]  /*8490*/  FMUL.FTZ R181, R181, UR61 ;  /* 0x0000003db5b57c20 */ /* 0x000fe20008410000 */
[----:B------:R-:W-:Y:S01]  /*84a0*/  USHF.R.U32.HI UR5, URZ, 0x4, UR5 ;  /* 0x000000043f057899 */ /* 0x000fe20008011605 */
[----:B------:R-:W1:Y:S01]  /*84b0*/  MUFU.TANH R3, R3 ;  /* 0x0000000300037308 */ /* 0x000e620000002400 */
[----:B------:R-:W-:Y:S01]  /*84c0*/  FMUL.FTZ R189, R191, UR61 ;  /* 0x0000003dbfbd7c20 */ /* 0x000fe20008410000 */
[----:B------:R-:W-:Y:S01]  /*84d0*/  FMUL.FTZ R168, R168, UR61 ;  /* 0x0000003da8a87c20 */ /* 0x000fe20008410000 */
[----:B------:R-:W-:Y:S01]  /*84e0*/  ULOP3.LUT UR5, UR5, 0x3fff, URZ, 0xc0, !UPT ;  /* 0x00003fff05057892 */ /* 0x000fe2000f8ec03f */
[----:B------:R-:W-:Y:S01]  /*84f0*/  FMUL.FTZ R169, R169, UR61 ;  /* 0x0000003da9a97c20 */ /* 0x000fe20008410000 */
[----:B------:R-:W-:Y:S01]  /*8500*/  FMUL.FTZ R172, R172, UR61 ;  /* 0x0000003dacac7c20 */ /* 0x000fe20008410000 */
[----:B------:R-:W-:Y:S01]  /*8510*/  FMUL.FTZ R173, R173, UR61 ;  /* 0x0000003dadad7c20 */ /* 0x000fe20008410000 */
[----:B------:R-:W-:Y:S01]  /*8520*/  ULOP3.LUT UR5, UR5, 0x2800000, URZ, 0xfc, !UPT ;  /* 0x0280000005057892 */ /* 0x000fe2000f8efc3f */
[----:B------:R-:W2:Y:S01]  /*8530*/  MUFU.TANH R187, R187 ;  /* 0x000000bb00bb7308 */ /* 0x000ea20000002400 */
[----:B0-----:R-:W-:Y:S01]  /*8540*/  FMNMX.FTZ R2, R0, R21, !PT ;  /* 0x0000001500027209 */ /* 0x001fe20007810000 */
[----:B------:R-:W-:Y:S01]  /*8550*/  FMUL.FTZ R160, R160, UR61 ;  /* 0x0000003da0a07c20 */ /* 0x000fe20008410000 */
[----:B------:R-:W-:Y:S01]  /*8560*/  UIMAD UR5, UR6, 0xa00, UR5 ;  /* 0x00000a00060578a4 */ /* 0x000fe2000f8e0205 */
[----:B------:R-:W-:Y:S01]  /*8570*/  FMUL.FTZ R161, R161, UR61 ;  /* 0x0000003da1a17c20 */ /* 0x000fe20008410000 */
[----:B------:R-:W-:Y:S01]  /*8580*/  FMUL.FTZ R164, R164, UR61 ;  /* 0x0000003da4a47c20 */ /* 0x000fe20008410000 */
[----:B------:R-:W-:Y:S01]  /*8590*/  FMUL.FTZ R165, R165, UR61 ;  /* 0x0000003da5a57c20 */ /* 0x000fe20008410000 */
[----:B------:R-:W-:Y:S01]  /*85a0*/  FMUL.FTZ R152, R152, UR61 ;  /* 0x0000003d98987c20 */ /* 0x000fe20008410000 */
[----:B------:R-:W0:Y:S01]  /*85b0*/  MUFU.TANH R188, R188 ;  /* 0x000000bc00bc7308 */ /* 0x000e220000002400 */
[----:B-1----:R-:W-:Y:S01]  /*85c0*/  FMNMX.FTZ R2, R3, R2, !PT ;  /* 0x0000000203027209 */ /* 0x002fe20007810000 */
[----:B------:R-:W-:Y:S01]  /*85d0*/  UMOV UR6, UR5 ;  /* 0x0000000500067c82 */ /* 0x000fe20008000000 */
[----:B------:R-:W-:Y:S01]  /*85e0*/  FMUL.FTZ R153, R153, UR61 ;  /* 0x0000003d99997c20 */ /* 0x000fe20008410000 */
[----:B------:R-:W-:Y:S01]  /*85f0*/  HGMMA.64x256x16.F32 R24, R208, gdesc[UR4].tnspB, R24, gsb0 ;  /* 0x43e00004d0187df0 */ /* 0x000fe20008000818 */
[----:B------:R-:W-:Y:S01]  /*8600*/  UIADD3 UR6, UR5, 0x80, URZ ;  /* 0x0000008005067890 */ /* 0x000fe2000fffe03f */
[----:B------:R-:W-:Y:S01]  /*8610*/  FMUL.FTZ R176, R178, UR61 ;  /* 0x0000003db2b07c20 */ /* 0x000fe20008410000 */
[----:B------:R-:W-:Y:S01]  /*8620*/  UMOV UR7, 0x40000040 ;  /* 0x4000004000077882 */ /* 0x000fe20000000000 */
[----:B------:R-:W1:Y:S01]  /*8630*/  MUFU.TANH R190, R190 ;  /* 0x000000be00be7308 */ /* 0x000e620000002400 */
[----:B--2---:R-:W-:Y:S01]  /*8640*/  FMNMX.FTZ R191, R187, R2, !PT ;  /* 0x00000002bbbf7209 */ /* 0x004fe20007810000 */
[----:B------:R-:W-:Y:S01]  /*8650*/  FMUL.FTZ R178, R179, UR61 ;  /* 0x0000003db3b27c20 */ /* 0x000fe20008410000 */
[----:B------:R-:W-:Y:S01]  /*8660*/  FMUL.FTZ R156, R156, UR61 ;  /* 0x0000003d9c9c7c20 */ /* 0x000fe20008410000 */
[----:B------:R-:W-:Y:S01]  /*8670*/  FMUL.FTZ R179, R182, UR61 ;  /* 0x0000003db6b37c20 */ /* 0x000fe20008410000 */
[----:B------:R-:W-:Y:S01]  /*8680*/  FMUL.FTZ R182, R157, UR61 ;  /* 0x0000003d9db67c20 */ /* 0x000fe20008410000 */
[----:B------:R-:W-:Y:S01]  /*8690*/  FMUL.FTZ R170, R170, UR61 ;  /* 0x0000003daaaa7c20 */ /* 0x000fe20008410000 */
[----:B------:R-:W-:Y:S01]  /*86a0*/  ULDC UR10, c[0x0][0x988] ;  /* 0x00026200000a7ab9 */ /* 0x000fe20000000800 */
[----:B------:R-:W2:Y:S01]  /*86b0*/  MUFU.TANH R177, R177 ;  /* 0x000000b100b17308 */ /* 0x000ea20000002400 */
[----:B0-----:R-:W-:Y:S01]  /*86c0*/  FMNMX.FTZ R191, R188, R191, !PT ;  /* 0x000000bfbcbf7209 */ /* 0x001fe20007810000 */
[----:B------:R-:W-:Y:S01]  /*86d0*/  FMUL.FTZ R171, R171, UR61 ;  /* 0x0000003dabab7c20 */ /* 0x000fe20008410000 */
[----:B------:R-:W-:Y:S01]  /*86e0*/  UMOV UR11, UR10 ;  /* 0x0000000a000b7c82 */ /* 0x000fe20008000000 */
[----:B------:R-:W-:Y:S01]  /*86f0*/  FMUL.FTZ R174, R174, UR61 ;  /* 0x0000003daeae7c20 */ /* 0x000fe20008410000 */
[----:B------:R-:W-:Y:S01]  /*8700*/  FMUL.FTZ R175, R175, UR61 ;  /* 0x0000003dafaf7c20 */ /* 0x000fe20008410000 */
[----:B------:R-:W-:Y:S01]  /*8710*/  FMUL.FTZ R162, R162, UR61 ;  /* 0x0000003da2a27c20 */ /* 0x000fe20008410000 */
[----:B------:R-:W-:Y:S01]  /*8720*/  FMUL.FTZ R163, R163, UR61 ;  /* 0x0000003da3a37c20 */ /* 0x000fe20008410000 */
[----:B------:R-:W0:Y:S01]  /*8730*/  MUFU.TANH R180, R180 ;  /* 0x000000b400b47308 */ /* 0x000e220000002400 */
[----:B-1----:R-:W-:Y:S01]  /*8740*/  FMNMX.FTZ R2, R190, R191, !PT ;  /* 0x000000bfbe027209 */ /* 0x002fe20007810000 */
[----:B------:R-:W-:Y:S01]  /*8750*/  FMUL.FTZ R166, R166, UR61 ;  /* 0x0000003da6a67c20 */ /* 0x000fe20008410000 */
[----:B------:R-:W-:Y:S01]  /*8760*/  FMUL.FTZ R167, R167, UR61 ;  /* 0x0000003da7a77c20 */ /* 0x000fe20008410000 */
[----:B------:R-:W-:Y:S01]  /*8770*/  FMUL.FTZ R154, R154, UR61 ;  /* 0x0000003d9a9a7c20 */ /* 0x000fe20008410000 */
[----:B------:R-:W-:Y:S01]  /*8780*/  FMUL.FTZ R155, R155, UR61 ;  /* 0x0000003d9b9b7c20 */ /* 0x000fe20008410000 */
[----:B------:R-:W-:Y:S01]  /*8790*/  FMUL.FTZ R158, R158, UR61 ;  /* 0x0000003d9e9e7c20 */ /* 0x000fe20008410000 */
[----:B------:R-:W-:Y:S01]  /*87a0*/  FMUL.FTZ R159, R159, UR61 ;  /* 0x0000003d9f9f7c20 */ /* 0x000fe20008410000 */
[----:B------:R-:W1:Y:S01]  /*87b0*/  MUFU.TANH R181, R181 ;  /* 0x000000b500b57308 */ /* 0x000e620000002400 */
[----:B--2---:R-:W-:Y:S01]  /*87c0*/  FMNMX.FTZ R191, R177, R2, !PT ;  /* 0x00000002b1bf7209 */ /* 0x004fe20007810000 */
[----:B------:R-:W-:Y:S01]  /*87d0*/  IMAD.U32 R230, RZ, RZ, UR60 ;  /* 0x0000003cffe67e24 */ /* 0x000fe2000f8e00ff */
[----:B------:R-:W-:-:S05]  /*87e0*/  R2UR UR10, R223 ;  /* 0x00000000df0a72ca */ /* 0x000fca00000e0000 */
[----:B------:R-:W2:Y:S01]  /*87f0*/  MUFU.TANH R168, R168 ;  /* 0x000000a800a87308 */ /* 0x000ea20000002400 */
[----:B0-----:R-:W-:-:S07]  /*8800*/  FMNMX.FTZ R2, R180, R191, !PT ;  /* 0x000000bfb4027209 */ /* 0x001fce0007810000 */
[----:B------:R-:W0:Y:S01]  /*8810*/  MUFU.TANH R169, R169 ;  /* 0x000000a900a97308 */ /* 0x000e220000002400 */
[----:B-1----:R-:W-:-:S07]  /*8820*/  FMNMX.FTZ R191, R181, R2, !PT ;  /* 0x00000002b5bf7209 */ /* 0x002fce0007810000 */
[----:B------:R-:W1:Y:S01]  /*8830*/  MUFU.TANH R172, R172 ;  /* 0x000000ac00ac7308 */ /* 0x000e620000002400 */
[----:B--2---:R-:W-:-:S07]  /*8840*/  FMNMX.FTZ R2, R168, R191, !PT ;  /* 0x000000bfa8027209 */ /* 0x004fce0007810000 */
        /* <DEDUP_REMOVED lines=11> */
[----:B--2---:R-:W-:Y:S01]  /*8900*/  FMNMX.FTZ R2, R164, R157, !PT ;  /* 0x0000009da4027209 */ /* 0x004fe20007810000 */
[----:B------:R-:W-:-:S06]  /*8910*/  FMUL.FTZ R157, R183, UR61 ;  /* 0x0000003db79d7c20 */ /* 0x000fcc0008410000 */
        /* <DEDUP_REMOVED lines=9> */
[----:B-1----:R-:W-:-:S05]  /*89b0*/  FMNMX.FTZ R183, R182, R183, !PT ;  /* 0x000000b7b6b77209 */ /* 0x002fca0007810000 */
[----:B------:R-:W1:Y:S02]  /*89c0*/  SHFL.BFLY PT, R2, R183, 0x2, 0x1f ;  /* 0x0c401f00b7027f89 */ /* 0x000e6400000e0000 */
[----:B------:R-:W3:Y:S08]  /*89d0*/  MUFU.TANH R186, R186 ;  /* 0x000000ba00ba7308 */ /* 0x000ef00000002400 */
[----:B------:R-:W4:Y:S08]  /*89e0*/  MUFU.TANH R189, R189 ;  /* 0x000000bd00bd7308 */ /* 0x000f300000002400 */
[----:B------:R-:W5:Y:S01]  /*89f0*/  MUFU.TANH R176, R176 ;  /* 0x000000b000b07308 */ /* 0x000f620000002400 */
[----:B-1----:R-:W-:-:S07]  /*8a00*/  FMNMX.FTZ R2, R183, R2, !PT ;  /* 0x00000002b7027209 */ /* 0x002fce0007810000 */
[----:B------:R-:W1:Y:S01]  /*8a10*/  MUFU.TANH R178, R178 ;  /* 0x000000b200b27308 */ /* 0x000e620000002400 */
[----:B------:R-:W2:Y:S07]  /*8a20*/  SHFL.BFLY PT, R183, R2, 0x1, 0x1f ;  /* 0x0c201f0002b77f89 */ /* 0x000eae00000e0000 */
[----:B------:R-:W1:Y:S08]  /*8a30*/  MUFU.TANH R179, R179 ;  /* 0x000000b300b37308 */ /* 0x000e700000002400 */
[----:B------:R-:W1:Y:S08]  /*8a40*/  MUFU.TANH R157, R157 ;  /* 0x0000009d009d7308 */ /* 0x000e700000002400 */
[----:B------:R-:W1:Y:S01]  /*8a50*/  MUFU.TANH R170, R170 ;  /* 0x000000aa00aa7308 */ /* 0x000e620000002400 */
[----:B--2---:R-:W-:-:S02]  /*8a60*/  FMNMX.FTZ R4, R2, R183, !PT ;  /* 0x000000b702047209 */ /* 0x004fc40007810000 */
[----:B------:R-:W-:-:S03]  /*8a70*/  FMNMX.FTZ R183, R185, R20, !PT ;  /* 0x00000014b9b77209 */ /* 0x000fc60007810000 */
[----:B------:R-:W-:Y:S01]  /*8a80*/  FADD.FTZ R2, -R4, R21 ;  /* 0x0000001504027221 */ /* 0x000fe20000010100 */
[----:B0-----:R-:W-:Y:S01]  /*8a90*/  FMNMX.FTZ R183, R184, R183, !PT ;  /* 0x000000b7b8b77209 */ /* 0x001fe20007810000 */
[----:B------:R-:W0:Y:S02]  /*8aa0*/  MUFU.TANH R171, R171 ;  /* 0x000000ab00ab7308 */ /* 0x000e240000002400 */
[----:B------:R-:W-:-:S06]  /*8ab0*/  FMUL.FTZ R2, R2, UR11 ;  /* 0x0000000b02027c20 */ /* 0x000fcc0008410000 */
[----:B------:R-:W2:Y:S08]  /*8ac0*/  MUFU.TANH R174, R174 ;  /* 0x000000ae00ae7308 */ /* 0x000eb00000002400 */
[----:B------:R-:W2:Y:S08]  /*8ad0*/  MUFU.TANH R175, R175 ;  /* 0x000000af00af7308 */ /* 0x000eb00000002400 */
[----:B------:R-:W2:Y:S08]  /*8ae0*/  MUFU.TANH R162, R162 ;  /* 0x000000a200a27308 */ /* 0x000eb00000002400 */
[----:B------:R-:W2:Y:S08]  /*8af0*/  MUFU.TANH R163, R163 ;  /* 0x000000a300a37308 */ /* 0x000eb00000002400 */
[----:B------:R-:W2:Y:S08]  /*8b00*/  MUFU.TANH R166, R166 ;  /* 0x000000a600a67308 */ /* 0x000eb00000002400 */
[----:B------:R-:W2:Y:S08]  /*8b10*/  MUFU.TANH R167, R167 ;  /* 0x000000a700a77308 */ /* 0x000eb00000002400 */
[----:B------:R-:W2:Y:S01]  /*8b20*/  MUFU.TANH R154, R154 ;  /* 0x0000009a009a7308 */ /* 0x000ea20000002400 */
[----:B------:R-:W-:-:S02]  /*8b30*/  WARPGROUP.DEPBAR.LE gsb0, 0x0 ;  /* 0x00008000000079c5 */ /* 0x000fc40000010000 */
[----:B------:R-:W-:-:S05]  /*8b40*/  WARPGROUP.ARRIVE ;  /* 0x00000000000079c5 */ /* 0x000fca0000000000 */
[----:B------:R-:W2:Y:S01]  /*8b50*/  MUFU.TANH R155, R155 ;  /* 0x0000009b009b7308 */ /* 0x000ea20000002400 */
[----:B------:R-:W-:Y:S01]  /*8b60*/  HGMMA.64x256x16.F32 R24, R204, gdesc[UR4].tnspB, R24, gsb0 ;  /* 0x43e00004cc187df0 */ /* 0x000fe20008000818 */
[----:B------:R-:W-:Y:S01]  /*8b70*/  UIADD3 UR6, UR5, 0x100, URZ ;  /* 0x0000010005067890 */ /* 0x000fe2000fffe03f */
[----:B------:R-:W-:-:S05]  /*8b80*/  UMOV UR7, 0x40000040 ;  /* 0x4000004000077882 */ /* 0x000fca0000000000 */
[----:B------:R-:W2:Y:S08]  /*8b90*/  MUFU.TANH R158, R158 ;  /* 0x0000009e009e7308 */ /* 0x000eb00000002400 */
[----:B------:R-:W2:Y:S08]  /*8ba0*/  MUFU.TANH R159, R159 ;  /* 0x0000009f009f7308 */ /* 0x000eb00000002400 */
[----:B------:R-:W-:Y:S01]  /*8bb0*/  MUFU.EX2 R2, R2 ;  /* 0x0000000200027308 */ /* 0x000fe20000000800 */
[----:B------:R-:W-:-:S02]  /*8bc0*/  WARPGROUP.DEPBAR.LE gsb0, 0x0 ;  /* 0x00008000000079c5 */ /* 0x000fc40000010000 */
[----:B------:R-:W-:-:S06]  /*8bd0*/  WARPGROUP.ARRIVE ;  /* 0x00000000000079c5 */ /* 0x000fcc0000000000 */
[----:B------:R-:W-:Y:S01]  /*8be0*/  HGMMA.64x256x16.F32 R24, R200, gdesc[UR4].tnspB, R24, gsb0 ;  /* 0x43e00004c8187df0 */ /* 0x000fe20008000818 */
[----:B------:R-:W-:Y:S01]  /*8bf0*/  UIADD3 UR6, UR5, 0x180, URZ ;  /* 0x0000018005067890 */ /* 0x000fe2000fffe03f */
[----:B------:R-:W-:Y:S01]  /*8c00*/  UMOV UR7, 0x40000040 ;  /* 0x4000004000077882 */ /* 0x000fe20000000000 */
[----:B------:R-:W-:Y:S02]  /*8c10*/  WARPGROUP.DEPBAR.LE gsb0, 0x0 ;  /* 0x00008000000079c5 */ /* 0x000fe40000010000 */
[----:B------:R-:W-:-:S15]  /*8c20*/  WARPGROUP.ARRIVE ;  /* 0x00000000000079c5 */ /* 0x000fde0000000000 */
[----:B------:R-:W-:-:S08]  /*8c30*/  NOP ;  /* 0x0000000000007918 */ /* 0x000fd00000000000 */
[----:B------:R-:W-:Y:S01]  /*8c40*/  HGMMA.64x256x16.F32 R24, R196, gdesc[UR4].tnspB, R24, gsb0 ;  /* 0x43e00004c4187df0 */ /* 0x000fe20008000818 */
[----:B------:R-:W-:Y:S01]  /*8c50*/  UIADD3 UR6, UR5, 0x200, URZ ;  /* 0x0000020005067890 */ /* 0x000fe2000fffe03f */
[----:B------:R-:W-:Y:S01]  /*8c60*/  R2UR UR5, R222 ;  /* 0x00000000de0572ca */ /* 0x000fe200000e0000 */
[----:B------:R-:W-:-:S12]  /*8c70*/  UMOV UR7, 0x40000040 ;  /* 0x4000004000077882 */ /* 0x000fd80000000000 */
[----:B------:R-:W-:Y:S01]  /*8c80*/  ISETP.LT.AND P2, PT, RZ, UR5, PT ;  /* 0x00000005ff007c0c */ /* 0x000fe2000bf41270 */
[----:B------:R-:W-:Y:S02]  /*8c90*/  WARPGROUP.DEPBAR.LE gsb0, 0x0 ;  /* 0x00008000000079c5 */ /* 0x000fe40000010000 */
[----:B------:R-:W-:Y:S01]  /*8ca0*/  WARPGROUP.ARRIVE ;  /* 0x00000000000079c5 */ /* 0x000fe20000000000 */
[----:B---3--:R-:W-:Y:S01]  /*8cb0*/  FMNMX.FTZ R196, R186, R183, !PT ;  /* 0x000000b7bac47209 */ /* 0x008fe20007810000 */
[----:B------:R-:W-:-:S03]  /*8cc0*/  FMUL.FTZ R197, R4, UR11 ;  /* 0x0000000b04c57c20 */ /* 0x000fc60008410000 */
[----:B----4-:R-:W-:-:S05]  /*8cd0*/  FMNMX.FTZ R21, R189, R196, !PT ;  /* 0x000000c4bd157209 */ /* 0x010fca0007810000 */
[----:B------:R-:W-:Y:S01]  /*8ce0*/  HGMMA.64x256x16.F32 R24, R192, gdesc[UR4].tnspB, R24, gsb0 ;  /* 0x43e00004c0187df0 */ /* 0x000fe20008000818 */
[--C-:B------:R-:W-:Y:S01]  /*8cf0*/  FFMA.FTZ R183, R0, UR11, -R197.reuse ;  /* 0x0000000b00b77c23 */ /* 0x100fe200080108c5 */
[--C-:B------:R-:W-:Y:S01]  /*8d00*/  FFMA.FTZ R208, R3, UR11, -R197.reuse ;  /* 0x0000000b03d07c23 */ /* 0x100fe200080108c5 */
[----:B-----5:R-:W-:Y:S01]  /*8d10*/  FMNMX.FTZ R21, R176, R21, !PT ;  /* 0x00000015b0157209 */ /* 0x020fe20007810000 */
[--C-:B------:R-:W-:Y:S01]  /*8d20*/  FFMA.FTZ R196, R160, UR11, -R197.reuse ;  /* 0x0000000ba0c47c23 */ /* 0x100fe200080108c5 */
[--C-:B------:R-:W-:Y:S01]  /*8d30*/  FFMA.FTZ R202, R172, UR11, -R197.reuse ;  /* 0x0000000bacca7c23 */ /* 0x100fe200080108c5 */
[--C-:B------:R-:W-:Y:S01]  /*8d40*/  FFMA.FTZ R210, R187, UR11, -R197.reuse ;  /* 0x0000000bbbd27c23 */ /* 0x100fe200080108c5 */
[----:B-1----:R-:W-:Y:S01]  /*8d50*/  FMNMX.FTZ R0, R178, R21, !PT ;  /* 0x00000015b2007209 */ /* 0x002fe20007810000 */
        /* <DEDUP_REMOVED lines=15> */
[----:B0-----:R-:W-:Y:S01]  /*8e50*/  FMNMX.FTZ R3, R171, R0, !PT ;  /* 0x00000000ab037209 */ /* 0x001fe20007810000 */
[--C-:B------:R-:W-:Y:S01]  /*8e60*/  FFMA.FTZ R181, R161, UR11, -R197.reuse ;  /* 0x0000000ba1b57c23 */ /* 0x100fe200080108c5 */
[--C-:B------:R-:W-:Y:S01]  /*8e70*/  FFMA.FTZ R169, R169, UR11, -R197.reuse ;  /* 0x0000000ba9a97c23 */ /* 0x100fe200080108c5 */
[--C-:B------:R-:W-:Y:S01]  /*8e80*/  FFMA.FTZ R173, R173, UR11, -R197.reuse ;  /* 0x0000000badad7c23 */ /* 0x100fe200080108c5 */
[----:B--2---:R-:W-:Y:S01]  /*8e90*/  FMNMX.FTZ R0, R174, R3, !PT ;  /* 0x00000003ae007209 */ /* 0x004fe20007810000 */
[----:B------:R-:W-:Y:S01]  /*8ea0*/  MUFU.EX2 R210, R210 ;  /* 0x000000d200d27308 */ /* 0x000fe20000000800 */
[--C-:B------:R-:W-:Y:S01]  /*8eb0*/  FFMA.FTZ R161, R165, UR11, -R197.reuse ;  /* 0x0000000ba5a17c23 */ /* 0x100fe200080108c5 */
[----:B------:R-:W-:Y:S01]  /*8ec0*/  FFMA.FTZ R182, R182, UR11, -R197 ;  /* 0x0000000bb6b67c23 */ /* 0x000fe200080108c5 */
[----:B------:R-:W-:-:S02]  /*8ed0*/  FMNMX.FTZ R3, R175, R0, !PT ;  /* 0x00000000af037209 */ /* 0x000fc40007810000 */
[----:B------:R-:W-:Y:S01]  /*8ee0*/  MOV R165, UR4 ;  /* 0x0000000400a57c02 */ /* 0x000fe20008000f00 */
[----:B------:R-:W-:Y:S01]  /*8ef0*/  UIADD3 UR4, UR5, -0x1, URZ ;  /* 0xffffffff05047890 */ /* 0x000fe2000fffe03f */
[----:B------:R-:W-:Y:S01]  /*8f00*/  FMNMX.FTZ R0, R162, R3, !PT ;  /* 0x00000003a2007209 */ /* 0x000fe20007810000 */
[----:B------:R-:W-:Y:S01]  /*8f10*/  MUFU.EX2 R191, R191 ;  /* 0x000000bf00bf7308 */ /* 0x000fe20000000800 */
[----:B------:R-:W-:Y:S01]  /*8f20*/  R2UR UR5, R16 ;  /* 0x00000000100572ca */ /* 0x000fe200000e0000 */
[----:B------:R-:W-:Y:S01]  /*8f30*/  @!P1 VIADD R165, R165, 0x38860 ;  /* 0x00038860a5a59836 */ /* 0x000fe20000000000 */
[----:B------:R-:W-:Y:S01]  /*8f40*/  FMNMX.FTZ R3, R163, R0, !PT ;  /* 0x00000000a3037209 */ /* 0x000fe20007810000 */
[----:B------:R-:W-:-:S03]  /*8f50*/  IMAD.U32 R222, RZ, RZ, UR4 ;  /* 0x00000004ffde7e24 */ /* 0x000fc6000f8e00ff */
[----:B------:R-:W-:Y:S01]  /*8f60*/  FMNMX.FTZ R0, R166, R3, !PT ;  /* 0x00000003a6007209 */ /* 0x000fe20007810000 */
[----:B------:R-:W-:Y:S01]  /*8f70*/  MUFU.EX2 R204, R204 ;  /* 0x000000cc00cc7308 */ /* 0x000fe20000000800 */
[----:B------:R-:W-:Y:S02]  /*8f80*/  @!P1 PRMT R165, RZ, 0x654, R165 ;  /* 0x00000654ffa59816 */ /* 0x000fe400000000a5 */
[----:B------:R-:W-:-:S03]  /*8f90*/  FMNMX.FTZ R3, R167, R0, !PT ;  /* 0x00000000a7037209 */ /* 0x000fc60007810000 */
[----:B------:R-:W-:Y:S01]  /*8fa0*/  IMAD.U32 R232, RZ, RZ, UR5 ;  /* 0x00000005ffe87e24 */ /* 0x000fe2000f8e00ff */
[----:B------:R-:W-:Y:S01]  /*8fb0*/  FMNMX.FTZ R0, R154, R3, !PT ;  /* 0x000000039a007209 */ /* 0x000fe20007810000 */
[----:B------:R-:W-:Y:S03]  /*8fc0*/  MUFU.EX2 R187, R187 ;  /* 0x000000bb00bb7308 */ /* 0x000fe60000000800 */
[----:B------:R-:W-:-:S04]  /*8fd0*/  FMNMX.FTZ R3, R155, R0, !PT ;  /* 0x000000009b037209 */ /* 0x000fc80007810000 */
[----:B------:R-:W-:Y:S01]  /*8fe0*/  FMNMX.FTZ R0, R158, R3, !PT ;  /* 0x000000039e007209 */ /* 0x000fe20007810000 */
[----:B------:R-:W-:Y:S03]  /*8ff0*/  MUFU.EX2 R206, R206 ;  /* 0x000000ce00ce7308 */ /* 0x000fe60000000800 */
[----:B------:R-:W-:-:S05]  /*9000*/  FMNMX.FTZ R0, R159, R0, !PT ;  /* 0x000000009f007209 */ /* 0x000fca0007810000 */
[----:B------:R-:W0:Y:S01]  /*9010*/  SHFL.BFLY PT, R3, R0, 0x2, 0x1f ;  /* 0x0c401f0000037f89 */ /* 0x000e2200000e0000 */
[----:B------:R-:W-:Y:S08]  /*9020*/  MUFU.EX2 R177, R177 ;  /* 0x000000b100b17308 */ /* 0x000ff00000000800 */
[----:B------:R-:W-:Y:S08]  /*9030*/  MUFU.EX2 R200, R200 ;  /* 0x000000c800c87308 */ /* 0x000ff00000000800 */
[----:B------:R-:W-:Y:S01]  /*9040*/  MUFU.EX2 R169, R169 ;  /* 0x000000a900a97308 */ /* 0x000fe20000000800 */
[----:B0-----:R-:W-:-:S07]  /*9050*/  FMNMX.FTZ R3, R0, R3, !PT ;  /* 0x0000000300037209 */ /* 0x001fce0007810000 */
[----:B------:R-:W-:Y:S01]  /*9060*/  MUFU.EX2 R202, R202 ;  /* 0x000000ca00ca7308 */ /* 0x000fe20000000800 */
[----:B------:R-:W0:Y:S07]  /*9070*/  SHFL.BFLY PT, R0, R3, 0x1, 0x1f ;  /* 0x0c201f0003007f89 */ /* 0x000e2e00000e0000 */
[----:B------:R-:W-:Y:S08]  /*9080*/  MUFU.EX2 R173, R173 ;  /* 0x000000ad00ad7308 */ /* 0x000ff00000000800 */
[----:B------:R-:W-:Y:S08]  /*9090*/  MUFU.EX2 R196, R196 ;  /* 0x000000c400c47308 */ /* 0x000ff00000000800 */
[----:B------:R-:W-:Y:S01]  /*90a0*/  MUFU.EX2 R181, R181 ;  /* 0x000000b500b57308 */ /* 0x000fe20000000800 */
[----:B0-----:R-:W-:-:S07]  /*90b0*/  FMNMX.FTZ R3, R3, R0, !PT ;  /* 0x0000000003037209 */ /* 0x001fce0007810000 */
[----:B------:R-:W-:Y:S01]  /*90c0*/  MUFU.EX2 R198, R198 ;  /* 0x000000c600c67308 */ /* 0x000fe20000000800 */
[C---:B------:R-:W-:Y:S01]  /*90d0*/  FADD.FTZ R0, -R3.reuse, R20 ;  /* 0x0000001403007221 */ /* 0x040fe20000010100 */
[----:B------:R-:W-:-:S03]  /*90e0*/  FMUL.FTZ R156, R3, UR11 ;  /* 0x0000000b039c7c20 */ /* 0x000fc60008410000 */
[----:B------:R-:W-:Y:S01]  /*90f0*/  FMUL.FTZ R0, R0, UR11 ;  /* 0x0000000b00007c20 */ /* 0x000fe20008410000 */
[--C-:B------:R-:W-:Y:S01]  /*9100*/  FFMA.FTZ R209, R185, UR11, -R156.reuse ;  /* 0x0000000bb9d17c23 */ /* 0x100fe2000801089c */
[--C-:B------:R-:W-:Y:S01]  /*9110*/  FFMA.FTZ R160, R184, UR11, -R156.reuse ;  /* 0x0000000bb8a07c23 */ /* 0x100fe2000801089c */
[--C-:B------:R-:W-:Y:S01]  /*9120*/  FFMA.FTZ R172, R157, UR11, -R156.reuse ;  /* 0x0000000b9dac7c23 */ /* 0x100fe2000801089c */
[--C-:B------:R-:W-:Y:S01]  /*9130*/  FFMA.FTZ R211, R186, UR11, -R156.reuse ;  /* 0x0000000bbad37c23 */ /* 0x100fe2000801089c */
[----:B------:R-:W-:Y:S01]  /*9140*/  IMAD.U32 R157, RZ, RZ, UR10 ;  /* 0x0000000aff9d7e24 */ /* 0x000fe2000f8e00ff */
[----:B------:R-:W-:Y:S01]  /*9150*/  MUFU.EX2 R0, R0 ;  /* 0x0000000000007308 */ /* 0x000fe20000000800 */
[--C-:B------:R-:W-:Y:S01]  /*9160*/  FFMA.FTZ R164, R189, UR11, -R156.reuse ;  /* 0x0000000bbda47c23 */ /* 0x100fe2000801089c */
[--C-:B------:R-:W-:Y:S01]  /*9170*/  FFMA.FTZ R205, R176, UR11, -R156.reuse ;  /* 0x0000000bb0cd7c23 */ /* 0x100fe2000801089c */
[----:B------:R-:W-:Y:S02]  /*9180*/  @!P1 VIADD R157, R157, 0x38840 ;  /* 0x000388409d9d9836 */ /* 0x000fe40000000000 */
[--C-:B------:R-:W-:Y:S01]  /*9190*/  FFMA.FTZ R168, R178, UR11, -R156.reuse ;  /* 0x0000000bb2a87c23 */ /* 0x100fe2000801089c */
[--C-:B------:R-:W-:Y:S01]  /*91a0*/  FFMA.FTZ R207, R179, UR11, -R156.reuse ;  /* 0x0000000bb3cf7c23 */ /* 0x100fe2000801089c */
[--C-:B------:R-:W-:Y:S01]  /*91b0*/  FFMA.FTZ R197, R162, UR11, -R156.reuse ;  /* 0x0000000ba2c57c23 */ /* 0x100fe2000801089c */
[--C-:B------:R-:W-:Y:S01]  /*91c0*/  FFMA.FTZ R201, R170, UR11, -R156.reuse ;  /* 0x0000000baac97c23 */ /* 0x100fe2000801089c */
[----:B------:R-:W0:Y:S01]  /*91d0*/  MUFU.EX2 R209, R209 ;  /* 0x000000d100d17308 */ /* 0x000e220000000800 */
[----:B------:R-:W-:Y:S01]  /*91e0*/  @!P1 PRMT R157, RZ, 0x654, R157 ;  /* 0x00000654ff9d9816 */ /* 0x000fe2000000009d */
[--C-:B------:R-:W-:Y:S01]  /*91f0*/  FFMA.FTZ R170, R171, UR11, -R156.reuse ;  /* 0x0000000babaa7c23 */ /* 0x100fe2000801089c */
[--C-:B------:R-:W-:Y:S01]  /*9200*/  FFMA.FTZ R199, R166, UR11, -R156.reuse ;  /* 0x0000000ba6c77c23 */ /* 0x100fe2000801089c */
[--C-:B------:R-:W-:Y:S01]  /*9210*/  FFMA.FTZ R203, R174, UR11, -R156.reuse ;  /* 0x0000000baecb7c23 */ /* 0x100fe2000801089c */
[--C-:B------:R-:W-:Y:S01]  /*9220*/  FFMA.FTZ R174, R175, UR11, -R156.reuse ;  /* 0x0000000bafae7c23 */ /* 0x100fe2000801089c */
[--C-:B------:R-:W-:Y:S01]  /*9230*/  FFMA.FTZ R167, R167, UR11, -R156.reuse ;  /* 0x0000000ba7a77c23 */ /* 0x100fe2000801089c */
[--C-:B------:R-:W-:Y:S01]  /*9240*/  FFMA.FTZ R155, R155, UR11, -R156.reuse ;  /* 0x0000000b9b9b7c23 */ /* 0x100fe2000801089c */
[----:B------:R-:W1:Y:S01]  /*9250*/  MUFU.EX2 R160, R160 ;  /* 0x000000a000a07308 */ /* 0x000e620000000800 */
[----:B------:R-:W-:-:S07]  /*9260*/  FFMA.FTZ R158, R158, UR11, -R156 ;  /* 0x0000000b9e9e7c23 */ /* 0x000fce000801089c */
[----:B------:R-:W2:Y:S01]  /*9270*/  MUFU.EX2 R211, R211 ;  /* 0x000000d300d37308 */ /* 0x000ea20000000800 */
[----:B0-----:R-:W-:-:S07]  /*9280*/  FFMA.FTZ R5, R0, R5, R209 ;  /* 0x0000000500057223 */ /* 0x001fce00000100d1 */
[----:B------:R-:W0:Y:S01]  /*9290*/  MUFU.EX2 R164, R164 ;  /* 0x000000a400a47308 */ /* 0x000e220000000800 */
[C---:B-1----:R-:W-:Y:S01]  /*92a0*/  FADD.FTZ R162, R160.reuse, R5 ;  /* 0x00000005a0a27221 */ /* 0x042fe20000010000 */
[----:B------:R-:W-:-:S06]  /*92b0*/  F2FP.F16.F32.PACK_AB R209, R160, R209 ;  /* 0x000000d1a0d1723e */ /* 0x000fcc00000000ff */
[----:B------:R-:W1:Y:S01]  /*92c0*/  MUFU.EX2 R205, R205 ;  /* 0x000000cd00cd7308 */ /* 0x000e620000000800 */
[----:B--2---:R-:W-:-:S07]  /*92d0*/  FADD.FTZ R5, R211, R162 ;  /* 0x000000a2d3057221 */ /* 0x004fce0000010000 */
[----:B------:R-:W2:Y:S01]  /*92e0*/  MUFU.EX2 R168, R168 ;  /* 0x000000a800a87308 */ /* 0x000ea20000000800 */
[----:B0-----:R-:W-:Y:S01]  /*92f0*/  FADD.FTZ R162, R164, R5 ;  /* 0x00000005a4a27221 */ /* 0x001fe20000010000 */
[----:B------:R-:W-:Y:S01]  /*9300*/  FFMA.FTZ R5, R154, UR11, -R156 ;  /* 0x0000000b9a057c23 */ /* 0x000fe2000801089c */
[----:B------:R-:W-:-:S05]  /*9310*/  F2FP.F16.F32.PACK_AB R211, R164, R211 ;  /* 0x000000d3a4d3723e */ /* 0x000fca00000000ff */
[----:B------:R-:W-:Y:S08]  /*9320*/  MUFU.EX2 R207, R207 ;  /* 0x000000cf00cf7308 */ /* 0x000ff00000000800 */
        /* <DEDUP_REMOVED lines=8> */
[----:B------:R-:W-:Y:S01]  /*93b0*/  MUFU.EX2 R21, R21 ;  /* 0x0000001500157308 */ /* 0x000fe20000000800 */
[----:B------:R-:W-:-:S02]  /*93c0*/  WARPGROUP.DEPBAR.LE gsb0, 0x0 ;  /* 0x00008000000079c5 */ /* 0x000fc40000010000 */
[----:B------:R0:W-:Y:S05]  /*93d0*/  @!P1 SYNCS.ARRIVE.TRANS64.RED.A1T0 RZ, [R157+URZ], RZ ;  /* 0x000000ff9dff99a7 */ /* 0x0001ea000810043f */
[----:B------:R-:W-:Y:S01]  /*93e0*/  MUFU.EX2 R164, R5 ;  /* 0x0000000500a47308 */ /* 0x000fe20000000800 */
[----:B0-----:R-:W-:Y:S01]  /*93f0*/  FFMA.FTZ R157, R2, R14, R183 ;  /* 0x0000000e029d7223 */ /* 0x001fe200000100b7 */
[--C-:B------:R-:W-:Y:S01]  /*9400*/  FFMA.FTZ R14, R163, UR11, -R156.reuse ;  /* 0x0000000ba30e7c23 */ /* 0x100fe2000801089c */
[----:B------:R-:W-:-:S05]  /*9410*/  FFMA.FTZ R156, R159, UR11, -R156 ;  /* 0x0000000b9f9c7c23 */ /* 0x000fca000801089c */
[----:B------:R-:W0:Y:S01]  /*9420*/  MUFU.EX2 R152, R152 ;  /* 0x0000009800987308 */ /* 0x000e220000000800 */
[C---:B------:R-:W-:Y:S01]  /*9430*/  FADD.FTZ R157, R208.reuse, R157 ;  /* 0x0000009dd09d7221 */ /* 0x040fe20000010000 */
[----:B------:R3:W-:Y:S01]  /*9440*/  @!P1 SYNCS.ARRIVE.TRANS64.RED.A1T0 RZ, [R165+URZ], RZ ;  /* 0x000000ffa5ff99a7 */ /* 0x0007e2000810043f */
[----:B------:R-:W-:Y:S02]  /*9450*/  F2FP.F16.F32.PACK_AB R208, R208, R183 ;  /* 0x000000b7d0d0723e */ /* 0x000fe400000000ff */
[----:B------:R-:W-:Y:S01]  /*9460*/  FADD.FTZ R176, R210, R157 ;  /* 0x0000009dd2b07221 */ /* 0x000fe20000010000 */
[C---:B------:R-:W-:Y:S02]  /*9470*/  F2FP.F16.F32.PACK_AB R210, R191.reuse, R210 ;  /* 0x000000d2bfd2723e */ /* 0x040fe400000000ff */
[----:B------:R-:W4:Y:S01]  /*9480*/  MUFU.EX2 R14, R14 ;  /* 0x0000000e000e7308 */ /* 0x000f220000000800 */
[----:B------:R-:W-:-:S04]  /*9490*/  FADD.FTZ R157, R191, R176 ;  /* 0x000000b0bf9d7221 */ /* 0x000fc80000010000 */
[----:B------:R-:W-:Y:S01]  /*94a0*/  FADD.FTZ R166, R204, R157 ;  /* 0x0000009dcca67221 */ /* 0x000fe20000010000 */
[----:B-1----:R-:W-:Y:S01]  /*94b0*/  FADD.FTZ R157, R205, R162 ;  /* 0x000000a2cd9d7221 */ /* 0x002fe20000010000 */
[C---:B------:R-:W-:Y:S01]  /*94c0*/  F2FP.F16.F32.PACK_AB R204, R187.reuse, R204 ;  /* 0x000000ccbbcc723e */ /* 0x040fe200000000ff */
[----:B------:R-:W-:Y:S01]  /*94d0*/  MUFU.EX2 R193, R155 ;  /* 0x0000009b00c17308 */ /* 0x000fe20000000800 */
[----:B------:R-:W-:Y:S01]  /*94e0*/  FADD.FTZ R163, R187, R166 ;  /* 0x000000a6bba37221 */ /* 0x000fe20000010000 */
[----:B--2---:R-:W-:Y:S01]  /*94f0*/  FADD.FTZ R154, R168, R157 ;  /* 0x0000009da89a7221 */ /* 0x004fe20000010000 */
[----:B0-----:R-:W-:Y:S02]  /*9500*/  F2FP.F16.F32.PACK_AB R192, R152, R21 ;  /* 0x0000001598c0723e */ /* 0x001fe400000000ff */
[----:B------:R-:W-:Y:S01]  /*9510*/  FADD.FTZ R162, R206, R163 ;  /* 0x000000a3cea27221 */ /* 0x000fe20000010000 */
[----:B------:R-:W-:Y:S01]  /*9520*/  FADD.FTZ R157, R207, R154 ;  /* 0x0000009acf9d7221 */ /* 0x000fe20000010000 */
[----:B------:R-:W-:Y:S01]  /*9530*/  F2FP.F16.F32.PACK_AB R205, R168, R205 ;  /* 0x000000cda8cd723e */ /* 0x000fe200000000ff */
[----:B------:R-:W0:Y:S01]  /*9540*/  MUFU.EX2 R154, R167 ;  /* 0x000000a7009a7308 */ /* 0x000e220000000800 */
[C---:B------:R-:W-:Y:S01]  /*9550*/  FADD.FTZ R159, R177.reuse, R162 ;  /* 0x000000a2b19f7221 */ /* 0x040fe20000010000 */
[----:B------:R-:W-:Y:S01]  /*9560*/  FADD.FTZ R162, R172, R157 ;  /* 0x0000009daca27221 */ /* 0x000fe20000010000 */
[----:B------:R-:W-:-:S02]  /*9570*/  F2FP.F16.F32.PACK_AB R206, R177, R206 ;  /* 0x000000ceb1ce723e */ /* 0x000fc400000000ff */
[----:B------:R-:W-:Y:S01]  /*9580*/  FADD.FTZ R166, R200, R159 ;  /* 0x0000009fc8a67221 */ /* 0x000fe20000010000 */
[----:B------:R-:W-:Y:S01]  /*9590*/  FADD.FTZ R157, R201, R162 ;  /* 0x000000a2c99d7221 */ /* 0x000fe20000010000 */
[----:B------:R-:W-:Y:S01]  /*95a0*/  F2FP.F16.F32.PACK_AB R207, R172, R207 ;  /* 0x000000cfaccf723e */ /* 0x000fe200000000ff */
[----:B------:R-:W-:Y:S01]  /*95b0*/  MUFU.EX2 R153, R153 ;  /* 0x0000009900997308 */ /* 0x000fe20000000800 */
[C---:B------:R-:W-:Y:S01]  /*95c0*/  FADD.FTZ R159, R169.reuse, R166 ;  /* 0x000000a6a99f7221 */ /* 0x040fe20000010000 */
[----:B------:R-:W-:Y:S01]  /*95d0*/  FADD.FTZ R160, R170, R157 ;  /* 0x0000009daaa07221 */ /* 0x000fe20000010000 */
[----:B------:R-:W-:Y:S02]  /*95e0*/  F2FP.F16.F32.PACK_AB R200, R169, R200 ;  /* 0x000000c8a9c8723e */ /* 0x000fe400000000ff */
[----:B------:R-:W-:Y:S01]  /*95f0*/  FADD.FTZ R162, R202, R159 ;  /* 0x0000009fcaa27221 */ /* 0x000fe20000010000 */
[----:B------:R-:W-:Y:S01]  /*9600*/  FADD.FTZ R157, R203, R160 ;  /* 0x000000a0cb9d7221 */ /* 0x000fe20000010000 */
[----:B------:R-:W-:Y:S01]  /*9610*/  F2FP.F16.F32.PACK_AB R201, R170, R201 ;  /* 0x000000c9aac9723e */ /* 0x000fe200000000ff */
[----:B------:R-:W-:Y:S01]  /*9620*/  MUFU.EX2 R158, R158 ;  /* 0x0000009e009e7308 */ /* 0x000fe20000000800 */
[C---:B------:R-:W-:Y:S01]  /*9630*/  FADD.FTZ R159, R173.reuse, R162 ;  /* 0x000000a2ad9f7221 */ /* 0x040fe20000010000 */
[----:B------:R-:W-:Y:S01]  /*9640*/  FADD.FTZ R160, R174, R157 ;  /* 0x0000009daea07221 */ /* 0x000fe20000010000 */
[----:B------:R-:W-:-:S02]  /*9650*/  F2FP.F16.F32.PACK_AB R202, R173, R202 ;  /* 0x000000caadca723e */ /* 0x000fc400000000ff */
[----:B------:R-:W-:Y:S01]  /*9660*/  FADD.FTZ R162, R196, R159 ;  /* 0x0000009fc4a27221 */ /* 0x000fe20000010000 */
[----:B------:R-:W-:Y:S01]  /*9670*/  FADD.FTZ R5, R197, R160 ;  /* 0x000000a0c5057221 */ /* 0x000fe20000010000 */
[C---:B----4-:R-:W-:Y:S01]  /*9680*/  F2FP.F16.F32.PACK_AB R197, R14.reuse, R197 ;  /* 0x000000c50ec5723e */ /* 0x050fe200000000ff */
[----:B------:R-:W1:Y:S01]  /*9690*/  MUFU.EX2 R20, R182 ;  /* 0x000000b600147308 */ /* 0x000e620000000800 */
[----:B------:R-:W-:Y:S01]  /*96a0*/  FADD.FTZ R157, R181, R162 ;  /* 0x000000a2b59d7221 */ /* 0x000fe20000010000 */
[----:B------:R-:W-:Y:S01]  /*96b0*/  FADD.FTZ R160, R14, R5 ;  /* 0x000000050ea07221 */ /* 0x000fe20000010000 */
[----:B------:R-:W-:Y:S02]  /*96c0*/  F2FP.F16.F32.PACK_AB R203, R174, R203 ;  /* 0x000000cbaecb723e */ /* 0x000fe400000000ff */
[----:B------:R-:W-:Y:S01]  /*96d0*/  FADD.FTZ R162, R198, R157 ;  /* 0x0000009dc6a27221 */ /* 0x000fe20000010000 */
[----:B------:R-:W-:Y:S01]  /*96e0*/  FADD.FTZ R5, R199, R160 ;  /* 0x000000a0c7057221 */ /* 0x000fe20000010000 */
[----:B------:R-:W-:Y:S01]  /*96f0*/  F2FP.F16.F32.PACK_AB R196, R181, R196 ;  /* 0x000000c4b5c4723e */ /* 0x000fe200000000ff */
[----:B------:R-:W2:Y:S01]  /*9700*/  MUFU.EX2 R156, R156 ;  /* 0x0000009c009c7308 */ /* 0x000ea20000000800 */
[C---:B------:R-:W-:Y:S01]  /*9710*/  FADD.FTZ R162, R161.reuse, R162 ;  /* 0x000000a2a1a27221 */ /* 0x040fe20000010000 */
[----:B0-----:R-:W-:Y:S01]  /*9720*/  FADD.FTZ R5, R154, R5 ;  /* 0x000000059a057221 */ /* 0x001fe20000010000 */
[----:B------:R-:W-:-:S02]  /*9730*/  F2FP.F16.F32.PACK_AB R198, R161, R198 ;  /* 0x000000c6a1c6723e */ /* 0x000fc400000000ff */
[----:B------:R-:W-:Y:S01]  /*9740*/  FADD.FTZ R155, R21, R162 ;  /* 0x000000a2159b7221 */ /* 0x000fe20000010000 */
[----:B------:R-:W-:Y:S01]  /*9750*/  FADD.FTZ R5, R164, R5 ;  /* 0x00000005a4057221 */ /* 0x000fe20000010000 */
[----:B------:R-:W-:Y:S02]  /*9760*/  F2FP.F16.F32.PACK_AB R199, R154, R199 ;  /* 0x000000c79ac7723e */ /* 0x000fe400000000ff */
[----:B------:R-:W-:Y:S01]  /*9770*/  FADD.FTZ R14, R152, R155 ;  /* 0x0000009b980e7221 */ /* 0x000fe20000010000 */
[----:B------:R-:W-:Y:S01]  /*9780*/  FADD.FTZ R5, R193, R5 ;  /* 0x00000005c1057221 */ /* 0x000fe20000010000 */
[----:B-1----:R-:W-:Y:S02]  /*9790*/  F2FP.F16.F32.PACK_AB R194, R20, R153 ;  /* 0x0000009914c2723e */ /* 0x002fe400000000ff */
[----:B------:R-:W-:Y:S01]  /*97a0*/  FADD.FTZ R21, R153, R14 ;  /* 0x0000000e99157221 */ /* 0x000fe20000010000 */
[----:B------:R-:W-:Y:S01]  /*97b0*/  FADD.FTZ R5, R158, R5 ;  /* 0x000000059e057221 */ /* 0x000fe20000010000 */
[----:B------:R-:W-:-:S02]  /*97c0*/  F2FP.F16.F32.PACK_AB R193, R193, R164 ;  /* 0x000000a4c1c1723e */ /* 0x000fc400000000ff */
[----:B------:R-:W-:Y:S01]  /*97d0*/  FADD.FTZ R14, R20, R21 ;  /* 0x00000015140e7221 */ /* 0x000fe20000010000 */
[C---:B--2---:R-:W-:Y:S01]  /*97e0*/  FADD.FTZ R5, R156.reuse, R5 ;  /* 0x000000059c057221 */ /* 0x044fe20000010000 */
[----:B------:R-:W-:Y:S01]  /*97f0*/  F2FP.F16.F32.PACK_AB R195, R156, R158 ;  /* 0x0000009e9cc3723e */ /* 0x000fe200000000ff */
[----:B------:R-:W-:Y:S02]  /*9800*/  IMAD.MOV.U32 R20, RZ, RZ, R3 ;  /* 0x000000ffff147224 */ /* 0x000fe400078e0003 */
[----:B------:R-:W-:Y:S01]  /*9810*/  IMAD.MOV.U32 R21, RZ, RZ, R4 ;  /* 0x000000ffff157224 */ /* 0x000fe200078e0004 */
[----:B---3--:R-:W-:Y:S06]  /*9820*/  @P2 BRA `(.L_x_24) ;  /* 0xffffffc000342947 */ /* 0x008fec000383ffff */
.L_x_15:
[----:B------:R-:W-:Y:S06]  /*9830*/  BAR.ARV 0x8, 0x180 ;  /* 0x0206000000007b1d */ /* 0x000fec0000002000 */
        /* <DEDUP_REMOVED lines=128> */
[----:B------:R-:W-:Y:S06]  /*a040*/  @!P0 BRA `(.L_x_25) ;  /* 0x0000000000048947 */ /* 0x000fec0003800000 */
[----:B------:R-:W-:Y:S01]  /*a050*/  BPT.TRAP 0x1 ;  /* 0x000000040000795c */ /* 0x000fe20000300000 */
.L_x_25:
[----:B------:R-:W0:Y:S01]  /*a060*/  S2UR UR5, SR_CgaCtaId ;  /* 0x00000000000579c3 */ /* 0x000e220000008800 */
[----:B------:R-:W-:Y:S01]  /*a070*/  R2UR UR6, R16 ;  /* 0x00000000100672ca */ /* 0x000fe200000e0000 */
[----:B------:R-:W-:-:S12]  /*a080*/  UMOV UR4, 0x400 ;  /* 0x0000040000047882 */ /* 0x000fd80000000000 */
[----:B------:R-:W-:-:S05]  /*a090*/  IMAD.U32 R0, RZ, RZ, UR6 ;  /* 0x00000006ff007e24 */ /* 0x000fca000f8e00ff */
[----:B------:R-:W-:Y:S01]  /*a0a0*/  SHF.L.U32 R0, R0, 0x1f, RZ ;  /* 0x0000001f00007819 */ /* 0x000fe200000006ff */
[----:B0-----:R-:W-:-:S04]  /*a0b0*/  ULEA UR4, UR5, UR4, 0x18 ;  /* 0x0000000405047291 */ /* 0x001fc8000f8ec03f */
[----:B------:R-:W-:-:S09]  /*a0c0*/  ULEA UR12, UR60, UR4, 0x3 ;  /* 0x000000043c0c7291 */ /* 0x000fd2000f8e183f */
[----:B------:R0:W1:Y:S01]  /*a0d0*/  SYNCS.PHASECHK.TRANS64.TRYWAIT P2, [UR12+0x38850], R0 ;  /* 0x03885000ff0075a7 */ /* 0x000062000804014c */
[----:B------:R-:W-:Y:S05]  /*a0e0*/  @!P0 BRA `(.L_x_26) ;  /* 0x0000000000048947 */ /* 0x000fea0003800000 */
[----:B------:R-:W-:Y:S01]  /*a0f0*/  BPT.TRAP 0x1 ;  /* 0x000000040000795c */ /* 0x000fe20000300000 */
.L_x_26:
[----:B-1----:R-:W-:Y:S05]  /*a100*/  @P2 BRA `(.L_x_27) ;  /* 0x0000000000082947 */ /* 0x002fea0003800000 */
[----:B------:R-:W1:Y:S02]  /*a110*/  SYNCS.PHASECHK.TRANS64.TRYWAIT P0, [UR12+0x38850], R0 ;  /* 0x03885000ff0075a7 */ /* 0x000e64000800014c */
[----:B-1----:R-:W-:Y:S05]  /*a120*/  @!P0 BRA `(.L_x_28) ;  /* 0x0000007800b88947 */ /* 0x002fea0003800000 */
.L_x_27:
[----:B------:R-:W-:Y:S01]  /*a130*/  UIADD3 UR5, UR4, 0x400, URZ ;  /* 0x0000040004057890 */ /* 0x000fe2000fffe03f */
[----:B------:R-:W-:Y:S01]  /*a140*/  WARPGROUP.ARRIVE ;  /* 0x00000000000079c5 */ /* 0x000fe20000000000 */
[----:B------:R-:W-:Y:S01]  /*a150*/  UMOV UR7, 0x40000040 ;  /* 0x4000004000077882 */ /* 0x000fe20000000000 */
[----:B01----:R-:W0:Y:S01]  /*a160*/  SHFL.BFLY PT, R0, R5, 0x2, 0x1f ;  /* 0x0c401f0005007f89 */ /* 0x003e2200000e0000 */
[----:B------:R-:W-:Y:S01]  /*a170*/  USHF.R.U32.HI UR5, URZ, 0x4, UR5 ;  /* 0x000000043f057899 */ /* 0x000fe20008011605 */
[----:B------:R-:W-:Y:S01]  /*a180*/  IMAD R155, R213, 0x40, R17 ;  /* 0x00000040d59b7824 */ /* 0x000fe200078e0211 */
[----:B------:R-:W-:Y:S01]  /*a190*/  R2UR UR13, R215 ;  /* 0x00000000d70d72ca */ /* 0x000fe200000e0000 */
[----:B------:R-:W1:Y:S01]  /*a1a0*/  SHFL.BFLY PT, R7, R14, 0x2, 0x1f ;  /* 0x0c401f000e077f89 */ /* 0x000e6200000e0000 */
[----:B------:R-:W-:Y:S01]  /*a1b0*/  ULOP3.LUT UR5, UR5, 0x3fff, URZ, 0xc0, !UPT ;  /* 0x00003fff05057892 */ /* 0x000fe2000f8ec03f */
[----:B------:R-:W-:Y:S01]  /*a1c0*/  IMAD.MOV.U32 R6, RZ, RZ, RZ ;  /* 0x000000ffff067224 */ /* 0x000fe200078e00ff */
[----:B------:R-:W-:Y:S01]  /*a1d0*/  R2UR UR14, R216 ;  /* 0x00000000d80e72ca */ /* 0x000fe200000e0000 */
[----:B------:R-:W-:Y:S01]  /*a1e0*/  IMAD.U32 R13, RZ, RZ, UR11 ;  /* 0x0000000bff0d7e24 */ /* 0x000fe2000f8e00ff */
[----:B------:R-:W-:Y:S01]  /*a1f0*/  ULOP3.LUT UR5, UR5, 0x2800000, URZ, 0xfc, !UPT ;  /* 0x0280000005057892 */ /* 0x000fe2000f8efc3f */
[----:B------:R-:W-:-:S03]  /*a200*/  ULDC UR10, c[0x0][0xc44] ;  /* 0x00031100000a7ab9 */ /* 0x000fc60000000800 */
[----:B------:R-:W-:-:S07]  /*a210*/  UIMAD UR8, UR60, 0xa00, UR5 ;  /* 0x00000a003c0878a4 */ /* 0x000fce000f8e0205 */
[----:B------:R-:W-:Y:S01]  /*a220*/  UMOV UR6, UR8 ;  /* 0x0000000800067c82 */ /* 0x000fe20008000000 */
[----:B------:R-:W2:Y:S02]  /*a230*/  S2UR UR5, SR_SWINHI ;  /* 0x00000000000579c3 */ /* 0x000ea40000002f00 */
[----:B--2---:R-:W-:Y:S01]  /*a240*/  HGMMA.64x256x16.F32 R24, R208, gdesc[UR4].tnspB, R24, gsb0 ;  /* 0x43e00004d0187df0 */ /* 0x004fe20008000818 */
[----:B------:R-:W-:Y:S01]  /*a250*/  UIADD3 UR6, UR8, 0x80, URZ ;  /* 0x0000008008067890 */ /* 0x000fe2000fffe03f */
[----:B0-----:R-:W-:Y:S01]  /*a260*/  FADD.FTZ R2, R0, R5 ;  /* 0x0000000500027221 */ /* 0x001fe20000010000 */
[----:B------:R-:W-:Y:S01]  /*a270*/  UMOV UR7, 0x40000040 ;  /* 0x4000004000077882 */ /* 0x000fe20000000000 */
[----:B------:R-:W-:Y:S02]  /*a280*/  IMAD.MOV.U32 R5, RZ, RZ, RZ ;  /* 0x000000ffff057224 */ /* 0x000fe400078e00ff */
[----:B-1----:R-:W-:Y:S01]  /*a290*/  FADD.FTZ R7, R7, R14 ;  /* 0x0000000e07077221 */ /* 0x002fe20000010000 */
[----:B------:R-:W0:Y:S04]  /*a2a0*/  SHFL.BFLY PT, R9, R2, 0x1, 0x1f ;  /* 0x0c201f0002097f89 */ /* 0x000e2800000e0000 */
[----:B------:R-:W1:Y:S01]  /*a2b0*/  SHFL.BFLY PT, R0, R7, 0x1, 0x1f ;  /* 0x0c201f0007007f89 */ /* 0x000e6200000e0000 */
[----:B0-----:R-:W-:Y:S01]  /*a2c0*/  FADD.FTZ R11, R2, R9 ;  /* 0x00000009020b7221 */ /* 0x001fe20000010000 */
[----:B------:R-:W-:-:S02]  /*a2d0*/  IMAD.MOV.U32 R2, RZ, RZ, -0x800000 ;  /* 0xff800000ff027424 */ /* 0x000fc400078e00ff */
[----:B-1----:R-:W-:Y:S02]  /*a2e0*/  FADD.FTZ R10, R7, R0 ;  /* 0x00000000070a7221 */ /* 0x002fe40000010000 */
[----:B------:R-:W-:Y:S01]  /*a2f0*/  FSETP.NE.FTZ.AND P2, PT, R11, RZ, PT ;  /* 0x000000ff0b00720b */ /* 0x000fe20003f55000 */
[----:B------:R-:W-:Y:S02]  /*a300*/  IMAD.U32 R7, RZ, RZ, UR11 ;  /* 0x0000000bff077e24 */ /* 0x000fe4000f8e00ff */
[----:B------:R-:W-:Y:S01]  /*a310*/  IMAD.MOV.U32 R0, RZ, RZ, -0x800000 ;  /* 0xff800000ff007424 */ /* 0x000fe200078e00ff */
[----:B------:R-:W-:-:S09]  /*a320*/  FSETP.NE.FTZ.AND P0, PT, R10, RZ, PT ;  /* 0x000000ff0a00720b */ /* 0x000fd20003f15000 */
[----:B------:R-:W0:Y:S01]  /*a330*/  @P2 MUFU.LG2 R9, R11 ;  /* 0x0000000b00092308 */ /* 0x000e220000000c00 */
[----:B------:R-:W-:-:S03]  /*a340*/  @P2 FMUL.FTZ R13, R13, 0.69314718246459960938 ;  /* 0x3f3172180d0d2820 */ /* 0x000fc60000410000 */
[----:B------:R-:W-:-:S04]  /*a350*/  @P0 FMUL.FTZ R7, R7, 0.69314718246459960938 ;  /* 0x3f31721807070820 */ /* 0x000fc80000410000 */
[----:B------:R-:W1:Y:S08]  /*a360*/  @P0 MUFU.LG2 R8, R10 ;  /* 0x0000000a00080308 */ /* 0x000e700000000c00 */
[----:B------:R0:W2:Y:S08]  /*a370*/  @P0 MUFU.RCP R6, R10 ;  /* 0x0000000a00060308 */ /* 0x0000b00000001000 */
[----:B------:R3:W4:Y:S01]  /*a380*/  @P2 MUFU.RCP R5, R11 ;  /* 0x0000000b00052308 */ /* 0x0007220000001000 */
[----:B0-----:R-:W-:Y:S01]  /*a390*/  @P2 FMUL.FTZ R10, R9, 0.69314718246459960938 ;  /* 0x3f317218090a2820 */ /* 0x001fe20000410000 */
[----:B-1----:R-:W-:-:S03]  /*a3a0*/  @P0 FMUL.FTZ R8, R8, 0.69314718246459960938 ;  /* 0x3f31721808080820 */ /* 0x002fc60000410000 */
[----:B------:R-:W-:Y:S01]  /*a3b0*/  @P2 FFMA.FTZ R0, R13, R3, R10 ;  /* 0x000000030d002223 */ /* 0x000fe2000001000a */
[----:B------:R-:W-:Y:S01]  /*a3c0*/  @P0 FFMA.FTZ R2, R7, R4, R8 ;  /* 0x0000000407020223 */ /* 0x000fe20000010008 */
[----:B------:R-:W-:Y:S02]  /*a3d0*/  WARPGROUP.DEPBAR.LE gsb0, 0x0 ;  /* 0x00008000000079c5 */ /* 0x000fe40000010000 */
        /* <DEDUP_REMOVED lines=9> */
[----:B------:R-:W-:Y:S01]  /*a470*/  UMOV UR7, 0x40000040 ;  /* 0x4000004000077882 */ /* 0x000fe20000000000 */
[----:B------:R-:W-:Y:S01]  /*a480*/  UIADD3 UR8, UR8, 0x200, URZ ;  /* 0x0000020008087890 */ /* 0x000fe2000fffe03f */
[----:B------:R-:W-:Y:S02]  /*a490*/  WARPGROUP.DEPBAR.LE gsb0, 0x0 ;  /* 0x00008000000079c5 */ /* 0x000fe40000010000 */
[----:B------:R-:W-:-:S15]  /*a4a0*/  WARPGROUP.ARRIVE ;  /* 0x00000000000079c5 */ /* 0x000fde0000000000 */
[----:B------:R-:W-:-:S07]  /*a4b0*/  NOP ;  /* 0x0000000000007918 */ /* 0x000fce0000000000 */
[----:B------:R-:W-:Y:S01]  /*a4c0*/  HGMMA.64x256x16.F32 R24, R196, gdesc[UR4].tnspB, R24, gsb0 ;  /* 0x43e00004c4187df0 */ /* 0x000fe20008000818 */
[----:B------:R-:W-:Y:S01]  /*a4d0*/  UMOV UR6, UR4 ;  /* 0x0000000400067c82 */ /* 0x000fe20008000000 */
[----:B------:R-:W-:Y:S01]  /*a4e0*/  UMOV UR7, UR5 ;  /* 0x0000000500077c82 */ /* 0x000fe20008000000 */
[----:B------:R-:W-:Y:S01]  /*a4f0*/  UIADD3 UR5, -UR13, URZ, URZ ;  /* 0x0000003f0d057290 */ /* 0x000fe2000fffe13f */
[----:B------:R-:W-:Y:S01]  /*a500*/  IMAD.U32 R222, RZ, RZ, UR6 ;  /* 0x00000006ffde7e24 */ /* 0x000fe2000f8e00ff */
[----:B------:R-:W-:Y:S01]  /*a510*/  MOV R223, UR7 ;  /* 0x0000000700df7c02 */ /* 0x000fe20008000f00 */
[----:B------:R-:W-:Y:S01]  /*a520*/  UMOV UR6, UR8 ;  /* 0x0000000800067c82 */ /* 0x000fe20008000000 */
[----:B------:R-:W-:Y:S01]  /*a530*/  UMOV UR7, 0x40000040 ;  /* 0x4000004000077882 */ /* 0x000fe20000000000 */
[----:B------:R-:W-:Y:S01]  /*a540*/  UIMAD UR10, UR10, UR5, UR14 ;  /* 0x000000050a0a72a4 */ /* 0x000fe2000f8e020e */
[----:B------:R-:W-:Y:S01]  /*a550*/  IMAD.WIDE R154, R155, 0x2, R222 ;  /* 0x000000029b9a7825 */ /* 0x000fe200078e02de */
[----:B------:R-:W-:-:S02]  /*a560*/  ULDC.64 UR8, c[0x0][0xb90] ;  /* 0x0002e40000087ab9 */ /* 0x000fc40000000a00 */
[----:B------:R-:W-:Y:S01]  /*a570*/  USHF.R.S32.HI UR11, URZ, 0x1f, UR10 ;  /* 0x0000001f3f0b7899 */ /* 0x000fe2000801140a */
[----:B------:R-:W-:Y:S01]  /*a580*/  IMAD.WIDE R222, R224, 0x2, R222 ;  /* 0x00000002e0de7825 */ /* 0x000fe200078e02de */
[----:B------:R-:W-:Y:S02]  /*a590*/  LOP3.LUT R187, R154, 0x380, RZ, 0xc0, !PT ;  /* 0x000003809abb7812 */ /* 0x000fe400078ec0ff */
[----:B------:R-:W-:Y:S01]  /*a5a0*/  UIMAD UR5, UR11, UR8, URZ ;  /* 0x000000080b0572a4 */ /* 0x000fe2000f8e023f */
[----:B------:R-:W-:-:S03]  /*a5b0*/  IADD3 R211, P4, R222, 0xc060, RZ ;  /* 0x0000c060ded37810 */ /* 0x000fc60007f9e0ff */
[----:B------:R-:W-:Y:S01]  /*a5c0*/  UIMAD UR5, UR10, UR9, UR5 ;  /* 0x000000090a0572a4 */ /* 0x000fe2000f8e0205 */
[C---:B------:R-:W-:Y:S02]  /*a5d0*/  IADD3 R169, P3, R222.reuse, 0xc040, RZ ;  /* 0x0000c040dea97810 */ /* 0x040fe40007f7e0ff */
[----:B------:R-:W-:Y:S02]  /*a5e0*/  LOP3.LUT R210, R211, 0x380, RZ, 0xc0, !PT ;  /* 0x00000380d3d27812 */ /* 0x000fe400078ec0ff */
[----:B------:R-:W-:Y:S01]  /*a5f0*/  IADD3 R14, P2, R222, 0xc020, RZ ;  /* 0x0000c020de0e7810 */ /* 0x000fe20007f5e0ff */
[--C-:B------:R-:W-:Y:S01]  /*a600*/  IMAD.X R209, RZ, RZ, R223.reuse, P3 ;  /* 0x000000ffffd17224 */ /* 0x100fe200018e06df */
[----:B------:R-:W-:Y:S02]  /*a610*/  SHF.R.U64 R210, R210, 0x3, RZ ;  /* 0x00000003d2d27819 */ /* 0x000fe400000012ff */
[----:B------:R-:W-:Y:S01]  /*a620*/  LOP3.LUT R7, R222, 0x380, RZ, 0xc0, !PT ;  /* 0x00000380de077812 */ /* 0x000fe200078ec0ff */
[--C-:B------:R-:W-:Y:S01]  /*a630*/  IMAD.X R9, RZ, RZ, R223.reuse, P2 ;  /* 0x000000ffff097224 */ /* 0x100fe200010e06df */
[----:B------:R-:W-:Y:S01]  /*a640*/  LOP3.LUT R210, R210, R211, RZ, 0x3c, !PT ;  /* 0x000000d3d2d27212 */ /* 0x000fe200078e3cff */
[----:B------:R-:W-:Y:S01]  /*a650*/  IMAD.X R211, RZ, RZ, R223, P4 ;  /* 0x000000ffffd37224 */ /* 0x000fe200020e06df */
[----:B------:R-:W-:-:S02]  /*a660*/  IADD3 R167, P6, R222, 0x8060, RZ ;  /* 0x00008060dea77810 */ /* 0x000fc40007fde0ff */
[C---:B------:R-:W-:Y:S02]  /*a670*/  IADD3 R12, P5, R222.reuse, 0x20, RZ ;  /* 0x00000020de0c7810 */ /* 0x040fe40007fbe0ff */
[C---:B------:R-:W-:Y:S01]  /*a680*/  IADD3 R165, P4, R222.reuse, 0x8040, RZ ;  /* 0x00008040dea57810 */ /* 0x040fe20007f9e0ff */
[--C-:B------:R-:W-:Y:S01]  /*a690*/  IMAD.X R207, RZ, RZ, R223.reuse, P6 ;  /* 0x000000ffffcf7224 */ /* 0x100fe200030e06df */
[C---:B------:R-:W-:Y:S01]  /*a6a0*/  IADD3 R163, P3, R222.reuse, 0x8020, RZ ;  /* 0x00008020dea37810 */ /* 0x040fe20007f7e0ff */
[--C-:B------:R-:W-:Y:S01]  /*a6b0*/  IMAD.X R15, RZ, RZ, R223.reuse, P5 ;  /* 0x000000ffff0f7224 */ /* 0x100fe200028e06df */
[C---:B------:R-:W-:Y:S01]  /*a6c0*/  IADD3 R161, P2, R222.reuse, 0x8000, RZ ;  /* 0x00008000dea17810 */ /* 0x040fe20007f5e0ff */
[--C-:B------:R-:W-:Y:S01]  /*a6d0*/  IMAD.X R205, RZ, RZ, R223.reuse, P4 ;  /* 0x000000ffffcd7224 */ /* 0x100fe200020e06df */
[----:B------:R-:W-:Y:S01]  /*a6e0*/  IADD3 R156, P0, R222, 0xc000, RZ ;  /* 0x0000c000de9c7810 */ /* 0x000fe20007f1e0ff */
[--C-:B------:R-:W-:Y:S01]  /*a6f0*/  IMAD.X R13, RZ, RZ, R223.reuse, P3 ;  /* 0x000000ffff0d7224 */ /* 0x100fe200018e06df */
[----:B------:R-:W-:Y:S01]  /*a700*/  SHF.R.U64 R7, R7, 0x3, RZ ;  /* 0x0000000307077819 */ /* 0x000fe200000012ff */
[----:B------:R-:W-:Y:S01]  /*a710*/  IMAD.X R203, RZ, RZ, R223, P2 ;  /* 0x000000ffffcb7224 */ /* 0x000fe200010e06df */
[----:B------:R-:W-:-:S02]  /*a720*/  LOP3.LUT R8, R14, 0x380, RZ, 0xc0, !PT ;  /* 0x000003800e087812 */ /* 0x000fc400078ec0ff */
[----:B---3--:R-:W-:Y:S02]  /*a730*/  IADD3.X R11, RZ, R223, RZ, P0, !PT ;  /* 0x000000dfff0b7210 */ /* 0x008fe400007fe4ff */
[C---:B------:R-:W-:Y:S02]  /*a740*/  IADD3 R152, P0, R222.reuse, 0x4060, RZ ;  /* 0x00004060de987810 */ /* 0x040fe40007f1e0ff */
[C---:B------:R-:W-:Y:S02]  /*a750*/  IADD3 R20, P6, R222.reuse, 0x40, RZ ;  /* 0x00000040de147810 */ /* 0x040fe40007fde0ff */
[C---:B------:R-:W-:Y:S01]  /*a760*/  IADD3 R159, P5, R222.reuse, 0x4040, RZ ;  /* 0x00004040de9f7810 */ /* 0x040fe20007fbe0ff */
[--C-:B------:R-:W-:Y:S01]  /*a770*/  IMAD.X R201, RZ, RZ, R223.reuse, P0 ;  /* 0x000000ffffc97224 */ /* 0x100fe200000e06df */
[C---:B------:R-:W-:Y:S01]  /*a780*/  IADD3 R157, P4, R222.reuse, 0x4020, RZ ;  /* 0x00004020de9d7810 */ /* 0x040fe20007f9e0ff */
[--C-:B------:R-:W-:Y:S01]  /*a790*/  IMAD.X R153, RZ, RZ, R223.reuse, P6 ;  /* 0x000000ffff997224 */ /* 0x100fe200030e06df */
[C---:B------:R-:W-:Y:S01]  /*a7a0*/  IADD3 R4, P3, R222.reuse, 0x4000, RZ ;  /* 0x00004000de047810 */ /* 0x040fe20007f7e0ff */
[----:B------:R-:W-:Y:S01]  /*a7b0*/  IMAD.X R21, RZ, RZ, R223, P5 ;  /* 0x000000ffff157224 */ /* 0x000fe200028e06df */
[----:B------:R-:W-:-:S02]  /*a7c0*/  IADD3 R3, P2, R222, 0x60, RZ ;  /* 0x00000060de037810 */ /* 0x000fc40007f5e0ff */
[----:B------:R-:W-:Y:S02]  /*a7d0*/  LOP3.LUT R222, R7, R222, RZ, 0x3c, !PT ;  /* 0x000000de07de7212 */ /* 0x000fe400078e3cff */
[----:B------:R-:W-:Y:S01]  /*a7e0*/  SHF.R.U64 R7, R8, 0x3, RZ ;  /* 0x0000000308077819 */ /* 0x000fe200000012ff */
[----:B------:R-:W-:Y:S01]  /*a7f0*/  IMAD.X R191, RZ, RZ, R223, P2 ;  /* 0x000000ffffbf7224 */ /* 0x000fe200010e06df */
[----:B------:R-:W-:Y:S02]  /*a800*/  LOP3.LUT R10, R156, 0x380, RZ, 0xc0, !PT ;  /* 0x000003809c0a7812 */ /* 0x000fe400078ec0ff */
[----:B------:R-:W-:Y:S02]  /*a810*/  LOP3.LUT R8, R7, R14, RZ, 0x3c, !PT ;  /* 0x0000000e07087212 */ /* 0x000fe400078e3cff */
[----:B------:R-:W-:Y:S02]  /*a820*/  SHF.R.U64 R7, R10, 0x3, RZ ;  /* 0x000000030a077819 */ /* 0x000fe400000012ff */
[----:B------:R-:W-:-:S02]  /*a830*/  LOP3.LUT R14, R167, 0x380, RZ, 0xc0, !PT ;  /* 0x00000380a70e7812 */ /* 0x000fc400078ec0ff */
[----:B------:R-:W-:Y:S02]  /*a840*/  LOP3.LUT R10, R7, R156, RZ, 0x3c, !PT ;  /* 0x0000009c070a7212 */ /* 0x000fe400078e3cff */
[----:B------:R-:W-:Y:S02]  /*a850*/  LOP3.LUT R7, R12, 0x380, RZ, 0xc0, !PT ;  /* 0x000003800c077812 */ /* 0x000fe400078ec0ff */
[----:B------:R-:W-:Y:S02]  /*a860*/  LOP3.LUT R158, R169, 0x380, RZ, 0xc0, !PT ;  /* 0x00000380a99e7812 */ /* 0x000fe400078ec0ff */
[----:B------:R-:W-:Y:S02]  /*a870*/  LOP3.LUT R156, R165, 0x380, RZ, 0xc0, !PT ;  /* 0x00000380a59c7812 */ /* 0x000fe400078ec0ff */
[----:B------:R-:W-:Y:S02]  /*a880*/  SHF.R.U64 R14, R14, 0x3, RZ ;  /* 0x000000030e0e7819 */ /* 0x000fe400000012ff */
[----:B------:R-:W-:-:S02]  /*a890*/  SHF.R.U64 R7, R7, 0x3, RZ ;  /* 0x0000000307077819 */ /* 0x000fc400000012ff */
[----:B------:R-:W-:Y:S02]  /*a8a0*/  SHF.R.U64 R158, R158, 0x3, RZ ;  /* 0x000000039e9e7819 */ /* 0x000fe400000012ff */
[----:B------:R-:W-:Y:S02]  /*a8b0*/  SHF.R.U64 R156, R156, 0x3, RZ ;  /* 0x000000039c9c7819 */ /* 0x000fe400000012ff */
[----:B------:R-:W-:Y:S02]  /*a8c0*/  LOP3.LUT R206, R14, R167, RZ, 0x3c, !PT ;  /* 0x000000a70ece7212 */ /* 0x000fe400078e3cff */
[----:B------:R-:W-:Y:S02]  /*a8d0*/  LOP3.LUT R14, R7, R12, RZ, 0x3c, !PT ;  /* 0x0000000c070e7212 */ /* 0x000fe400078e3cff */
[----:B------:R-:W-:Y:S02]  /*a8e0*/  LOP3.LUT R208, R158, R169, RZ, 0x3c, !PT ;  /* 0x000000a99ed07212 */ /* 0x000fe400078e3cff */
[----:B------:R-:W-:-:S02]  /*a8f0*/  LOP3.LUT R204, R156, R165, RZ, 0x3c, !PT ;  /* 0x000000a59ccc7212 */ /* 0x000fc400078e3cff */
[----:B------:R-:W-:Y:S02]  /*a900*/  LOP3.LUT R7, R152, 0x380, RZ, 0xc0, !PT ;  /* 0x0000038098077812 */ /* 0x000fe400078ec0ff */
[----:B------:R-:W-:Y:S02]  /*a910*/  LOP3.LUT R158, R163, 0x380, RZ, 0xc0, !PT ;  /* 0x00000380a39e7812 */ /* 0x000fe400078ec0ff */
[----:B------:R-:W-:Y:S02]  /*a920*/  LOP3.LUT R156, R161, 0x380, RZ, 0xc0, !PT ;  /* 0x00000380a19c7812 */ /* 0x000fe400078ec0ff */
[----:B------:R-:W-:Y:S02]  /*a930*/  SHF.R.U64 R7, R7, 0x3, RZ ;  /* 0x0000000307077819 */ /* 0x000fe400000012ff */
[----:B------:R-:W-:Y:S02]  /*a940*/  SHF.R.U64 R158, R158, 0x3, RZ ;  /* 0x000000039e9e7819 */ /* 0x000fe400000012ff */
[----:B------:R-:W-:-:S02]  /*a950*/  SHF.R.U64 R156, R156, 0x3, RZ ;  /* 0x000000039c9c7819 */ /* 0x000fc400000012ff */
[----:B------:R-:W-:Y:S02]  /*a960*/  LOP3.LUT R200, R7, R152, RZ, 0x3c, !PT ;  /* 0x0000009807c87212 */ /* 0x000fe400078e3cff */
[----:B------:R-:W-:Y:S02]  /*a970*/  LOP3.LUT R12, R158, R163, RZ, 0x3c, !PT ;  /* 0x000000a39e0c7212 */ /* 0x000fe400078e3cff */
[----:B------:R-:W-:Y:S02]  /*a980*/  LOP3.LUT R202, R156, R161, RZ, 0x3c, !PT ;  /* 0x000000a19cca7212 */ /* 0x000fe400078e3cff */
[----:B------:R-:W-:Y:S02]  /*a990*/  LOP3.LUT R7, R20, 0x380, RZ, 0xc0, !PT ;  /* 0x0000038014077812 */ /* 0x000fe400078ec0ff */
[----:B------:R-:W-:Y:S02]  /*a9a0*/  LOP3.LUT R158, R159, 0x380, RZ, 0xc0, !PT ;  /* 0x000003809f9e7812 */ /* 0x000fe400078ec0ff */
[----:B------:R-:W-:-:S02]  /*a9b0*/  LOP3.LUT R156, R157, 0x380, RZ, 0xc0, !PT ;  /* 0x000003809d9c7812 */ /* 0x000fc400078ec0ff */
[----:B------:R-:W-:Y:S02]  /*a9c0*/  SHF.R.U64 R7, R7, 0x3, RZ ;  /* 0x0000000307077819 */ /* 0x000fe400000012ff */
[----:B------:R-:W-:Y:S02]  /*a9d0*/  SHF.R.U64 R158, R158, 0x3, RZ ;  /* 0x000000039e9e7819 */ /* 0x000fe400000012ff */
[----:B------:R-:W-:Y:S02]  /*a9e0*/  SHF.R.U64 R156, R156, 0x3, RZ ;  /* 0x000000039c9c7819 */ /* 0x000fe400000012ff */
[----:B------:R-:W-:Y:S02]  /*a9f0*/  LOP3.LUT R152, R7, R20, RZ, 0x3c, !PT ;  /* 0x0000001407987212 */ /* 0x000fe400078e3cff */
[----:B------:R-:W-:Y:S02]  /*aa00*/  LOP3.LUT R20, R158, R159, RZ, 0x3c, !PT ;  /* 0x0000009f9e147212 */ /* 0x000fe400078e3cff */
[----:B------:R-:W-:-:S02]  /*aa10*/  IADD3 R163, P2, R154, 0x3000, RZ ;  /* 0x000030009aa37810 */ /* 0x000fc40007f5e0ff */
[C---:B------:R-:W-:Y:S02]  /*aa20*/  IADD3 R167, P0, R154.reuse, 0x4000, RZ ;  /* 0x000040009aa77810 */ /* 0x040fe40007f1e0ff */
[----:B------:R-:W-:Y:S02]  /*aa30*/  LOP3.LUT R162, R163, 0x380, RZ, 0xc0, !PT ;  /* 0x00000380a3a27812 */ /* 0x000fe400078ec0ff */
[C---:B------:R-:W-:Y:S02]  /*aa40*/  IADD3 R171, P6, R154.reuse, 0x5000, RZ ;  /* 0x000050009aab7810 */ /* 0x040fe40007fde0ff */
[----:B------:R-:W-:Y:S02]  /*aa50*/  IADD3 R173, P5, R154, 0x6000, RZ ;  /* 0x000060009aad7810 */ /* 0x000fe40007fbe0ff */
[----:B------:R-:W-:Y:S02]  /*aa60*/  SHF.R.U64 R162, R162, 0x3, RZ ;  /* 0x00000003a2a27819 */ /* 0x000fe400000012ff */
[----:B------:R-:W-:-:S02]  /*aa70*/  LOP3.LUT R166, R167, 0x380, RZ, 0xc0, !PT ;  /* 0x00000380a7a67812 */ /* 0x000fc400078ec0ff */
[----:B------:R-:W-:Y:S02]  /*aa80*/  LOP3.LUT R170, R171, 0x380, RZ, 0xc0, !PT ;  /* 0x00000380abaa7812 */ /* 0x000fe400078ec0ff */
[----:B------:R-:W-:Y:S02]  /*aa90*/  LOP3.LUT R172, R173, 0x380, RZ, 0xc0, !PT ;  /* 0x00000380adac7812 */ /* 0x000fe400078ec0ff */
[----:B------:R-:W-:Y:S01]  /*aaa0*/  LOP3.LUT R162, R162, R163, RZ, 0x3c, !PT ;  /* 0x000000a3a2a27212 */ /* 0x000fe200078e3cff */
[----:B------:R-:W-:Y:S01]  /*aab0*/  IMAD.X R163, RZ, RZ, R155, P2 ;  /* 0x000000ffffa37224 */ /* 0x000fe200010e069b */
[----:B------:R-:W-:Y:S02]  /*aac0*/  SHF.R.U64 R166, R166, 0x3, RZ ;  /* 0x00000003a6a67819 */ /* 0x000fe400000012ff */
[----:B------:R-:W-:Y:S02]  /*aad0*/  SHF.R.U64 R170, R170, 0x3, RZ ;  /* 0x00000003aaaa7819 */ /* 0x000fe400000012ff */
[----:B------:R-:W-:-:S02]  /*aae0*/  SHF.R.U64 R172, R172, 0x3, RZ ;  /* 0x00000003acac7819 */ /* 0x000fc400000012ff */
[----:B------:R-:W-:Y:S02]  /*aaf0*/  IADD3 R185, P2, R154, 0x9000, RZ ;  /* 0x000090009ab97810 */ /* 0x000fe40007f5e0ff */
[----:B------:R-:W-:Y:S02]  /*ab00*/  LOP3.LUT R160, R3, 0x380, RZ, 0xc0, !PT ;  /* 0x0000038003a07812 */ /* 0x000fe400078ec0ff */
[----:B------:R-:W-:Y:S01]  /*ab10*/  LOP3.LUT R166, R166, R167, RZ, 0x3c, !PT ;  /* 0x000000a7a6a67212 */ /* 0x000fe200078e3cff */
[--C-:B------:R-:W-:Y:S01]  /*ab20*/  IMAD.X R167, RZ, RZ, R155.reuse, P0 ;  /* 0x000000ffffa77224 */ /* 0x100fe200000e069b */
[----:B------:R-:W-:Y:S01]  /*ab30*/  LOP3.LUT R170, R170, R171, RZ, 0x3c, !PT ;  /* 0x000000abaaaa7212 */ /* 0x000fe200078e3cff */
[----:B------:R-:W-:Y:S01]  /*ab40*/  IMAD.X R171, RZ, RZ, R155, P6 ;  /* 0x000000ffffab7224 */ /* 0x000fe200030e069b */
[----:B------:R-:W-:Y:S02]  /*ab50*/  LOP3.LUT R172, R172, R173, RZ, 0x3c, !PT ;  /* 0x000000adacac7212 */ /* 0x000fe400078e3cff */
[----:B------:R-:W-:-:S02]  /*ab60*/  LOP3.LUT R184, R185, 0x380, RZ, 0xc0, !PT ;  /* 0x00000380b9b87812 */ /* 0x000fc400078ec0ff */
[----:B------:R-:W-:Y:S02]  /*ab70*/  LOP3.LUT R7, R4, 0x380, RZ, 0xc0, !PT ;  /* 0x0000038004077812 */ /* 0x000fe400078ec0ff */
[----:B------:R-:W-:Y:S02]  /*ab80*/  SHF.R.U64 R160, R160, 0x3, RZ ;  /* 0x00000003a0a07819 */ /* 0x000fe400000012ff */
[----:B------:R-:W-:Y:S02]  /*ab90*/  IADD3.X R173, RZ, R155, RZ, P5, !PT ;  /* 0x0000009bffad7210 */ /* 0x000fe40002ffe4ff */
[C---:B------:R-:W-:Y:S02]  /*aba0*/  IADD3 R161, P0, R154.reuse, 0xa000, RZ ;  /* 0x0000a0009aa17810 */ /* 0x040fe40007f1e0ff */
[C---:B------:R-:W-:Y:S02]  /*abb0*/  IADD3 R169, P6, R154.reuse, 0xb000, RZ ;  /* 0x0000b0009aa97810 */ /* 0x040fe40007fde0ff */
[----:B------:R-:W-:-:S02]  /*abc0*/  IADD3 R175, P5, R154, 0xc000, RZ ;  /* 0x0000c0009aaf7810 */ /* 0x000fc40007fbe0ff */
[----:B------:R-:W-:Y:S02]  /*abd0*/  SHF.R.U64 R184, R184, 0x3, RZ ;  /* 0x00000003b8b87819 */ /* 0x000fe400000012ff */
[----:B------:R-:W-:Y:S02]  /*abe0*/  SHF.R.U64 R7, R7, 0x3, RZ ;  /* 0x0000000307077819 */ /* 0x000fe400000012ff */
[----:B------:R-:W-:Y:S02]  /*abf0*/  LOP3.LUT R190, R160, R3, RZ, 0x3c, !PT ;  /* 0x00000003a0be7212 */ /* 0x000fe400078e3cff */
[----:B------:R-:W-:Y:S02]  /*ac00*/  LOP3.LUT R160, R161, 0x380, RZ, 0xc0, !PT ;  /* 0x00000380a1a07812 */ /* 0x000fe400078ec0ff */
[----:B------:R-:W-:Y:S02]  /*ac10*/  LOP3.LUT R168, R169, 0x380, RZ, 0xc0, !PT ;  /* 0x00000380a9a87812 */ /* 0x000fe400078ec0ff */
[----:B------:R-:W-:-:S02]  /*ac20*/  LOP3.LUT R174, R175, 0x380, RZ, 0xc0, !PT ;  /* 0x00000380afae7812 */ /* 0x000fc400078ec0ff */
[----:B------:R-:W-:Y:S01]  /*ac30*/  MOV R10, R10 ;  /* 0x0000000a000a7202 */ /* 0x000fe20000000f00 */
[----:B------:R-:W-:Y:S01]  /*ac40*/  IMAD.U32 R11, RZ, RZ, UR12 ;  /* 0x0000000cff0b7e24 */ /* 0x000fe2000f8e00ff */
[----:B------:R-:W-:Y:S01]  /*ac50*/  LOP3.LUT R184, R184, R185, RZ, 0x3c, !PT ;  /* 0x000000b9b8b87212 */ /* 0x000fe200078e3cff */
[----:B------:R-:W-:Y:S01]  /*ac60*/  IMAD.X R185, RZ, RZ, R155, P2 ;  /* 0x000000ffffb97224 */ /* 0x000fe200010e069b */
[----:B------:R-:W-:Y:S01]  /*ac70*/  SHF.R.U64 R160, R160, 0x3, RZ ;  /* 0x00000003a0a07819 */ /* 0x000fe200000012ff */
[----:B------:R-:W-:Y:S01]  /*ac80*/  USHF.R.S32.HI UR12, URZ, 0x1f, UR13 ;  /* 0x0000001f3f0c7899 */ /* 0x000fe2000801140d */
[----:B------:R-:W-:Y:S02]  /*ac90*/  SHF.R.U64 R168, R168, 0x3, RZ ;  /* 0x00000003a8a87819 */ /* 0x000fe400000012ff */
[----:B------:R-:W-:Y:S02]  /*aca0*/  SHF.R.U64 R174, R174, 0x3, RZ ;  /* 0x00000003aeae7819 */ /* 0x000fe400000012ff */
[----:B------:R-:W-:-:S02]  /*acb0*/  SHF.R.U64 R187, R187, 0x3, RZ ;  /* 0x00000003bbbb7819 */ /* 0x000fc400000012ff */
[----:B------:R-:W-:Y:S01]  /*acc0*/  MOV R153, R152 ;  /* 0x0000009800997202 */ /* 0x000fe20000000f00 */
[----:B------:R-:W-:Y:S01]  /*acd0*/  @!P1 VIADD R152, R11, 0x38860 ;  /* 0x000388600b989836 */ /* 0x000fe20000000000 */
[----:B------:R-:W-:Y:S01]  /*ace0*/  LOP3.LUT R160, R160, R161, RZ, 0x3c, !PT ;  /* 0x000000a1a0a07212 */ /* 0x000fe200078e3cff */
[--C-:B------:R-:W-:Y:S01]  /*acf0*/  IMAD.X R161, RZ, RZ, R155.reuse, P0 ;  /* 0x000000ffffa17224 */ /* 0x100fe200000e069b */
[----:B------:R-:W-:Y:S01]  /*ad00*/  LOP3.LUT R168, R168, R169, RZ, 0x3c, !PT ;  /* 0x000000a9a8a87212 */ /* 0x000fe200078e3cff */
[--C-:B------:R-:W-:Y:S01]  /*ad10*/  IMAD.X R169, RZ, RZ, R155.reuse, P6 ;  /* 0x000000ffffa97224 */ /* 0x100fe200030e069b */
[----:B------:R-:W-:Y:S01]  /*ad20*/  LOP3.LUT R174, R174, R175, RZ, 0x3c, !PT ;  /* 0x000000afaeae7212 */ /* 0x000fe200078e3cff */
[----:B------:R-:W-:Y:S01]  /*ad30*/  IMAD.X R175, RZ, RZ, R155, P5 ;  /* 0x000000ffffaf7224 */ /* 0x000fe200028e069b */
[----:B------:R-:W-:Y:S02]  /*ad40*/  LOP3.LUT R186, R187, R154, RZ, 0x3c, !PT ;  /* 0x0000009abbba7212 */ /* 0x000fe400078e3cff */
[----:B------:R-:W-:-:S02]  /*ad50*/  MOV R187, R155 ;  /* 0x0000009b00bb7202 */ /* 0x000fc40000000f00 */
[----:B------:R-:W-:Y:S02]  /*ad60*/  MOV R15, R14 ;  /* 0x0000000e000f7202 */ /* 0x000fe40000000f00 */
[----:B------:R-:W-:Y:S02]  /*ad70*/  MOV R21, R20 ;  /* 0x0000001400157202 */ /* 0x000fe40000000f00 */
[----:B------:R-:W-:Y:S02]  /*ad80*/  MOV R13, R12 ;  /* 0x0000000c000d7202 */ /* 0x000fe40000000f00 */
[----:B------:R-:W-:Y:S02]  /*ad90*/  MOV R12, R200 ;  /* 0x000000c8000c7202 */ /* 0x000fe40000000f00 */
[----:B------:R-:W-:Y:S02]  /*ada0*/  MOV R14, R202 ;  /* 0x000000ca000e7202 */ /* 0x000fe40000000f00 */
[----:B------:R-:W-:-:S02]  /*adb0*/  MOV R8, R8 ;  /* 0x0000000800087202 */ /* 0x000fc40000000f00 */
[----:B------:R-:W-:Y:S01]  /*adc0*/  MOV R9, R204 ;  /* 0x000000cc00097202 */ /* 0x000fe20000000f00 */
[----:B------:R-:W-:Y:S02]  /*add0*/  WARPGROUP.DEPBAR.LE gsb0, 0x0 ;  /* 0x00008000000079c5 */ /* 0x000fe40000010000 */
[----:B------:R-:W-:Y:S01]  /*ade0*/  WARPGROUP.ARRIVE ;  /* 0x00000000000079c5 */ /* 0x000fe20000000000 */
[----:B------:R-:W-:Y:S01]  /*adf0*/  IMAD.X R199, RZ, RZ, R223, P4 ;  /* 0x000000ffffc77224 */ /* 0x000fe200020e06df */
[----:B------:R-:W-:Y:S02]  /*ae00*/  IADD3.X R197, RZ, R223, RZ, P3, !PT ;  /* 0x000000dfffc57210 */ /* 0x000fe40001ffe4ff */
[----:B------:R-:W-:Y:S02]  /*ae10*/  LOP3.LUT R198, R156, R157, RZ, 0x3c, !PT ;  /* 0x0000009d9cc67212 */ /* 0x000fe400078e3cff */
[----:B------:R-:W-:Y:S01]  /*ae20*/  HGMMA.64x256x16.F32 R24, R192, gdesc[UR4].tnspB, R24, gsb0 ;  /* 0x43e00004c0187df0 */ /* 0x000fe20008000818 */
[C---:B------:R-:W-:Y:S01]  /*ae30*/  IADD3 R157, P4, R154.reuse, 0x1000, RZ ;  /* 0x000010009a9d7810 */ /* 0x040fe20007f9e0ff */
[----:B------:R-:W-:Y:S01]  /*ae40*/  UIMAD.WIDE.U32 UR6, UR10, UR8, URZ ;  /* 0x000000080a0672a5 */ /* 0x000fe2000f8e003f */
[----:B------:R-:W-:-:S02]  /*ae50*/  IADD3 R159, P3, R154, 0x2000, RZ ;  /* 0x000020009a9f7810 */ /* 0x000fc40007f7e0ff */
[----:B------:R-:W-:Y:S01]  /*ae60*/  LOP3.LUT R156, R157, 0x380, RZ, 0xc0, !PT ;  /* 0x000003809d9c7812 */ /* 0x000fe200078ec0ff */
[----:B------:R-:W-:Y:S01]  /*ae70*/  ULDC.64 UR8, c[0x0][0x208] ;  /* 0x0000820000087ab9 */ /* 0x000fe20000000a00 */
[----:B------:R-:W-:Y:S01]  /*ae80*/  LOP3.LUT R158, R159, 0x380, RZ, 0xc0, !PT ;  /* 0x000003809f9e7812 */ /* 0x000fe200078ec0ff */
[----:B------:R-:W-:Y:S01]  /*ae90*/  IMAD.U32 R188, RZ, RZ, UR6 ;  /* 0x00000006ffbc7e24 */ /* 0x000fe2000f8e00ff */
[----:B------:R-:W-:Y:S01]  /*aea0*/  SHF.R.U64 R156, R156, 0x3, RZ ;  /* 0x000000039c9c7819 */ /* 0x000fe200000012ff */
[----:B------:R-:W-:Y:S01]  /*aeb0*/  UIADD3 UR6, UR7, UR5, URZ ;  /* 0x0000000507067290 */ /* 0x000fe2000fffe03f */
[----:B------:R-:W-:Y:S01]  /*aec0*/  SHF.R.U64 R158, R158, 0x3, RZ ;  /* 0x000000039e9e7819 */ /* 0x000fe200000012ff */
[----:B------:R-:W-:Y:S01]  /*aed0*/  IMAD.U32 R189, RZ, RZ, UR7 ;  /* 0x00000007ffbd7e24 */ /* 0x000fe2000f8e00ff */
[----:B------:R-:W-:Y:S01]  /*aee0*/  LOP3.LUT R156, R156, R157, RZ, 0x3c, !PT ;  /* 0x0000009d9c9c7212 */ /* 0x000fe200078e3cff */
[--C-:B------:R-:W-:Y:S01]  /*aef0*/  IMAD.X R157, RZ, RZ, R155.reuse, P4 ;  /* 0x000000ffff9d7224 */ /* 0x100fe200020e069b */
[----:B------:R-:W-:Y:S01]  /*af00*/  LOP3.LUT R158, R158, R159, RZ, 0x3c, !PT ;  /* 0x0000009f9e9e7212 */ /* 0x000fe200078e3cff */
[----:B------:R-:W-:Y:S01]  /*af10*/  IMAD.X R159, RZ, RZ, R155, P3 ;  /* 0x000000ffff9f7224 */ /* 0x000fe200018e069b */
[C---:B------:R-:W-:Y:S01]  /*af20*/  IADD3 R177, P4, R154.reuse, 0x7000, RZ ;  /* 0x000070009ab17810 */ /* 0x040fe20007f9e0ff */
[----:B------:R-:W-:Y:S01]  /*af30*/  IMAD.U32 R189, RZ, RZ, UR6 ;  /* 0x00000006ffbd7e24 */ /* 0x000fe2000f8e00ff */
[----:B------:R-:W-:Y:S01]  /*af40*/  IADD3 R181, P3, R154, 0x8000, RZ ;  /* 0x000080009ab57810 */ /* 0x000fe20007f7e0ff */
[----:B------:R-:W-:Y:S01]  /*af50*/  ULDC.64 UR6, c[0x0][0xb88] ;  /* 0x0002e20000067ab9 */ /* 0x000fe20000000a00 */
[----:B------:R-:W-:-:S02]  /*af60*/  LOP3.LUT R176, R177, 0x380, RZ, 0xc0, !PT ;  /* 0x00000380b1b07812 */ /* 0x000fc400078ec0ff */
[----:B------:R-:W-:Y:S02]  /*af70*/  LOP3.LUT R180, R181, 0x380, RZ, 0xc0, !PT ;  /* 0x00000380b5b47812 */ /* 0x000fe400078ec0ff */
[----:B------:R-:W-:Y:S02]  /*af80*/  SHF.R.U64 R176, R176, 0x3, RZ ;  /* 0x00000003b0b07819 */ /* 0x000fe400000012ff */
[----:B------:R-:W-:Y:S02]  /*af90*/  SHF.R.U64 R180, R180, 0x3, RZ ;  /* 0x00000003b4b47819 */ /* 0x000fe400000012ff */
[----:B------:R-:W-:Y:S01]  /*afa0*/  LOP3.LUT R176, R176, R177, RZ, 0x3c, !PT ;  /* 0x000000b1b0b07212 */ /* 0x000fe200078e3cff */
[--C-:B------:R-:W-:Y:S01]  /*afb0*/  IMAD.X R177, RZ, RZ, R155.reuse, P4 ;  /* 0x000000ffffb17224 */ /* 0x100fe200020e069b */
[----:B------:R-:W-:Y:S01]  /*afc0*/  LOP3.LUT R180, R180, R181, RZ, 0x3c, !PT ;  /* 0x000000b5b4b47212 */ /* 0x000fe200078e3cff */
[----:B------:R-:W-:Y:S01]  /*afd0*/  IMAD.X R181, RZ, RZ, R155, P3 ;  /* 0x000000ffffb57224 */ /* 0x000fe200018e069b */
[----:B------:R-:W-:-:S02]  /*afe0*/  IADD3 R183, P4, R154, 0xd000, RZ ;  /* 0x0000d0009ab77810 */ /* 0x000fc40007f9e0ff */
[----:B------:R-:W-:Y:S02]  /*aff0*/  IADD3 R165, P3, R154, 0xe000, RZ ;  /* 0x0000e0009aa57810 */ /* 0x000fe40007f7e0ff */
[----:B------:R-:W-:Y:S02]  /*b000*/  LOP3.LUT R182, R183, 0x380, RZ, 0xc0, !PT ;  /* 0x00000380b7b67812 */ /* 0x000fe400078ec0ff */
[----:B------:R-:W-:Y:S02]  /*b010*/  LOP3.LUT R164, R165, 0x380, RZ, 0xc0, !PT ;  /* 0x00000380a5a47812 */ /* 0x000fe400078ec0ff */
[----:B------:R-:W-:Y:S02]  /*b020*/  LOP3.LUT R196, R7, R4, RZ, 0x3c, !PT ;  /* 0x0000000407c47212 */ /* 0x000fe400078e3cff */
[----:B------:R-:W-:Y:S02]  /*b030*/  SHF.R.U64 R182, R182, 0x3, RZ ;  /* 0x00000003b6b67819 */ /* 0x000fe400000012ff */
[----:B------:R-:W-:-:S02]  /*b040*/  SHF.R.U64 R164, R164, 0x3, RZ ;  /* 0x00000003a4a47819 */ /* 0x000fc400000012ff */
[----:B------:R-:W-:Y:S02]  /*b050*/  IADD3 R4, P2, R154, 0xf000, RZ ;  /* 0x0000f0009a047810 */ /* 0x000fe40007f5e0ff */
[----:B------:R-:W-:Y:S01]  /*b060*/  LOP3.LUT R182, R182, R183, RZ, 0x3c, !PT ;  /* 0x000000b7b6b67212 */ /* 0x000fe200078e3cff */
[--C-:B------:R-:W-:Y:S01]  /*b070*/  IMAD.X R183, RZ, RZ, R155.reuse, P4 ;  /* 0x000000ffffb77224 */ /* 0x100fe200020e069b */
[----:B------:R-:W-:Y:S01]  /*b080*/  LOP3.LUT R164, R164, R165, RZ, 0x3c, !PT ;  /* 0x000000a5a4a47212 */ /* 0x000fe200078e3cff */
[--C-:B------:R-:W-:Y:S01]  /*b090*/  IMAD.X R165, RZ, RZ, R155.reuse, P3 ;  /* 0x000000ffffa57224 */ /* 0x100fe200018e069b */
[----:B------:R-:W-:Y:S01]  /*b0a0*/  MOV R154, R222 ;  /* 0x000000de009a7202 */ /* 0x000fe20000000f00 */
[----:B------:R-:W-:Y:S01]  /*b0b0*/  IMAD.X R179, RZ, RZ, R155, P2 ;  /* 0x000000ffffb37224 */ /* 0x000fe200010e069b */
[----:B------:R-:W-:Y:S02]  /*b0c0*/  @!P1 PRMT R155, RZ, 0x654, R152 ;  /* 0x00000654ff9b9816 */ /* 0x000fe40000000098 */
[----:B------:R-:W-:-:S02]  /*b0d0*/  R2UR UR5, R217 ;  /* 0x00000000d90572ca */ /* 0x000fc400000e0000 */
[----:B------:R-:W-:Y:S02]  /*b0e0*/  MOV R152, R190 ;  /* 0x000000be00987202 */ /* 0x000fe40000000f00 */
[----:B------:R-:W-:Y:S02]  /*b0f0*/  MOV R20, R196 ;  /* 0x000000c400147202 */ /* 0x000fe40000000f00 */
[----:B------:R-:W-:Y:S02]  /*b100*/  MOV R11, R198 ;  /* 0x000000c6000b7202 */ /* 0x000fe40000000f00 */
[----:B------:R-:W-:Y:S02]  /*b110*/  LOP3.LUT R3, R4, 0x380, RZ, 0xc0, !PT ;  /* 0x0000038004037812 */ /* 0x000fe400078ec0ff */
[----:B------:R-:W-:Y:S02]  /*b120*/  MOV R7, R208 ;  /* 0x000000d000077202 */ /* 0x000fe40000000f00 */
[----:B------:R-:W-:-:S04]  /*b130*/  SHF.R.U64 R3, R3, 0x3, RZ ;  /* 0x0000000303037819 */ /* 0x000fc800000012ff */
[----:B------:R-:W-:Y:S02]  /*b140*/  LOP3.LUT R178, R3, R4, RZ, 0x3c, !PT ;  /* 0x0000000403b27212 */ /* 0x000fe400078e3cff */
[----:B------:R-:W-:Y:S02]  /*b150*/  MOV R3, R206 ;  /* 0x000000ce00037202 */ /* 0x000fe40000000f00 */
[----:B------:R-:W-:Y:S01]  /*b160*/  MOV R4, R210 ;  /* 0x000000d200047202 */ /* 0x000fe20000000f00 */
[----:B------:R-:W-:Y:S02]  /*b170*/  UIADD3 UR60, UR60, 0x1, URZ ;  /* 0x000000013c3c7890 */ /* 0x000fe4000fffe03f */
[----:B------:R-:W-:Y:S02]  /*b180*/  UIADD3 UR4, UR4, 0x38820, URZ ;  /* 0x0003882004047890 */ /* 0x000fe4000fffe03f */
[----:B------:R-:W-:Y:S02]  /*b190*/  UISETP.NE.AND UP0, UPT, UR60, 0x2, UPT ;  /* 0x000000023c00788c */ /* 0x000fe4000bf05270 */
[----:B------:R-:W-:Y:S01]  /*b1a0*/  UPRMT UR4, URZ, 0x654, UR4 ;  /* 0x000006543f047896 */ /* 0x000fe20008000004 */
[----:B------:R-:W-:Y:S01]  /*b1b0*/  BSSY B0, `(.L_x_29) ;  /* 0x000015a000007945 */ /* 0x000fe20003800000 */
[----:B------:R-:W-:-:S02]  /*b1c0*/  WARPGROUP.DEPBAR.LE gsb0, 0x0 ;  /* 0x00008000000079c5 */ /* 0x000fc40000010000 */
[----:B------:R-:W0:Y:S01]  /*b1d0*/  LDC R192, c[0x0][0xbe8] ;  /* 0x0002fa00ffc07b82 */ /* 0x000e220000000800 */
[-C--:B--2---:R-:W-:Y:S01]  /*b1e0*/  FMUL.FTZ R25, R25, R6.reuse ;  /* 0x0000000619197220 */ /* 0x084fe20000410000 */
[-C--:B------:R-:W-:Y:S01]  /*b1f0*/  FMUL.FTZ R24, R24, R6.reuse ;  /* 0x0000000618187220 */ /* 0x080fe20000410000 */
[-C--:B------:R-:W-:Y:S01]  /*b200*/  FMUL.FTZ R28, R28, R6.reuse ;  /* 0x000000061c1c7220 */ /* 0x080fe20000410000 */
[-C--:B------:R-:W-:Y:S01]  /*b210*/  FMUL.FTZ R33, R33, R6.reuse ;  /* 0x0000000621217220 */ /* 0x080fe20000410000 */
[-C--:B------:R-:W-:Y:S01]  /*b220*/  FMUL.FTZ R32, R32, R6.reuse ;  /* 0x0000000620207220 */ /* 0x080fe20000410000 */
[-C--:B------:R-:W-:Y:S01]  /*b230*/  FMUL.FTZ R37, R37, R6.reuse ;  /* 0x0000000625257220 */ /* 0x080fe20000410000 */
[-C--:B------:R-:W-:Y:S01]  /*b240*/  FMUL.FTZ R36, R36, R6.reuse ;  /* 0x0000000624247220 */ /* 0x080fe20000410000 */
[----:B------:R4:W-:Y:S01]  /*b250*/  @!P1 SYNCS.ARRIVE.TRANS64.RED.A1T0 RZ, [R155+URZ], RZ ;  /* 0x000000ff9bff99a7 */ /* 0x0009e2000810043f */
[-C--:B------:R-:W-:Y:S01]  /*b260*/  FMUL.FTZ R41, R41, R6.reuse ;  /* 0x0000000629297220 */ /* 0x080fe20000410000 */
[-C--:B------:R-:W-:Y:S01]  /*b270*/  FMUL.FTZ R40, R40, R6.reuse ;  /* 0x0000000628287220 */ /* 0x080fe20000410000 */
[-C--:B------:R-:W-:Y:S01]  /*b280*/  FMUL.FTZ R45, R45, R6.reuse ;  /* 0x000000062d2d7220 */ /* 0x080fe20000410000 */
[-C--:B------:R-:W-:Y:S01]  /*b290*/  FMUL.FTZ R44, R44, R6.reuse ;  /* 0x000000062c2c7220 */ /* 0x080fe20000410000 */
[-C--:B------:R-:W-:Y:S01]  /*b2a0*/  FMUL.FTZ R49, R49, R6.reuse ;  /* 0x0000000631317220 */ /* 0x080fe20000410000 */
[-C--:B------:R-:W-:Y:S01]  /*b2b0*/  FMUL.FTZ R48, R48, R6.reuse ;  /* 0x0000000630307220 */ /* 0x080fe20000410000 */
[-C--:B------:R-:W-:Y:S01]  /*b2c0*/  FMUL.FTZ R53, R53, R6.reuse ;  /* 0x0000000635357220 */ /* 0x080fe20000410000 */
[-C--:B----4-:R-:W-:Y:S01]  /*b2d0*/  FMUL.FTZ R155, R26, R5.reuse ;  /* 0x000000051a9b7220 */ /* 0x090fe20000410000 */
[-C--:B------:R-:W-:Y:S01]  /*b2e0*/  FMUL.FTZ R26, R29, R6.reuse ;  /* 0x000000061d1a7220 */ /* 0x080fe20000410000 */
[-C--:B------:R-:W-:Y:S01]  /*b2f0*/  FMUL.FTZ R52, R52, R6.reuse ;  /* 0x0000000634347220 */ /* 0x080fe20000410000 */
[-C--:B------:R-:W-:Y:S01]  /*b300*/  FMUL.FTZ R57, R57, R6.reuse ;  /* 0x0000000639397220 */ /* 0x080fe20000410000 */
[-C--:B------:R-:W-:Y:S01]  /*b310*/  FMUL.FTZ R56, R56, R6.reuse ;  /* 0x0000000638387220 */ /* 0x080fe20000410000 */
[-C--:B------:R-:W-:Y:S01]  /*b320*/  FMUL.FTZ R61, R61, R6.reuse ;  /* 0x000000063d3d7220 */ /* 0x080fe20000410000 */
[-C--:B------:R-:W-:Y:S01]  /*b330*/  FMUL.FTZ R60, R60, R6.reuse ;  /* 0x000000063c3c7220 */ /* 0x080fe20000410000 */
[-C--:B------:R-:W-:Y:S01]  /*b340*/  FMUL.FTZ R65, R65, R6.reuse ;  /* 0x0000000641417220 */ /* 0x080fe20000410000 */
[----:B0-----:R-:W-:Y:S01]  /*b350*/  ISETP.NE.AND P2, PT, R192, 0x1, PT ;  /* 0x00000001c000780c */ /* 0x001fe20003f45270 */
        /* <DEDUP_REMOVED lines=44> */
[----:B------:R-:W0:Y:S01]  /*b620*/  LDC R148, c[0x0][0xc38] ;  /* 0x00030e00ff947b82 */ /* 0x000e220000000800 */
[-C--:B------:R-:W-:Y:S01]  /*b630*/  FMUL.FTZ R31, R31, R5.reuse ;  /* 0x000000051f1f7220 */ /* 0x080fe20000410000 */
[----:B------:R-:W-:Y:S01]  /*b640*/  FMUL.FTZ R30, R30, R5 ;  /* 0x000000051e1e7220 */ /* 0x000fe20000410000 */
[----:B------:R-:W-:Y:S01]  /*b650*/  F2FP.F16.F32.PACK_AB R24, R25, R24 ;  /* 0x000000181918723e */ /* 0x000fe200000000ff */
[----:B------:R-:W-:Y:S01]  /*b660*/  IMAD R29, RZ, RZ, -UR14 ;  /* 0x8000000eff1d7e24 */ /* 0x000fe2000f8e02ff */
[----:B------:R-:W-:Y:S01]  /*b670*/  F2FP.F16.F32.PACK_AB R25, R27, R155 ;  /* 0x0000009b1b19723e */ /* 0x000fe200000000ff */
[-C--:B------:R-:W-:Y:S01]  /*b680*/  FMUL.FTZ R35, R35, R5.reuse ;  /* 0x0000000523237220 */ /* 0x080fe20000410000 */
[----:B------:R-:W-:Y:S01]  /*b690*/  F2FP.F16.F32.PACK_AB R27, R31, R30 ;  /* 0x0000001e1f1b723e */ /* 0x000fe200000000ff */
[----:B------:R-:W-:Y:S01]  /*b6a0*/  FMUL.FTZ R34, R34, R5 ;  /* 0x0000000522227220 */ /* 0x000fe20000410000 */
[----:B------:R-:W1:Y:S01]  /*b6b0*/  @P2 LDC R31, c[0x0][0xbec] ;  /* 0x0002fb00ff1f2b82 */ /* 0x000e620000000800 */
[----:B------:R-:W-:-:S07]  /*b6c0*/  F2FP.F16.F32.PACK_AB R26, R26, R28 ;  /* 0x0000001c1a1a723e */ /* 0x000fce00000000ff */
[----:B------:R-:W-:Y:S01]  /*b6d0*/  BAR.SYNC.DEFER_BLOCKING 0x1, 0x100 ;  /* 0x0044000000007b1d */ /* 0x000fe20000010000 */
[----:B------:R-:W-:Y:S01]  /*b6e0*/  F2FP.F16.F32.PACK_AB R32, R33, R32 ;  /* 0x000000202120723e */ /* 0x000fe200000000ff */
[-C--:B------:R-:W-:Y:S01]  /*b6f0*/  FMUL.FTZ R39, R39, R5.reuse ;  /* 0x0000000527277220 */ /* 0x080fe20000410000 */
[----:B------:R-:W-:Y:S01]  /*b700*/  F2FP.F16.F32.PACK_AB R33, R35, R34 ;  /* 0x000000222321723e */ /* 0x000fe200000000ff */
[----:B------:R-:W-:Y:S01]  /*b710*/  FMUL.FTZ R38, R38, R5 ;  /* 0x0000000526267220 */ /* 0x000fe20000410000 */
[----:B------:R-:W-:-:S03]  /*b720*/  F2FP.F16.F32.PACK_AB R34, R37, R36 ;  /* 0x000000242522723e */ /* 0x000fc600000000ff */
[----:B------:R-:W2:Y:S01]  /*b730*/  @P2 LDC R30, c[0x0][0xbf0] ;  /* 0x0002fc00ff1e2b82 */ /* 0x000ea20000000800 */
[-C--:B------:R-:W-:Y:S01]  /*b740*/  FMUL.FTZ R43, R43, R5.reuse ;  /* 0x000000052b2b7220 */ /* 0x080fe20000410000 */
[-C--:B------:R-:W-:Y:S01]  /*b750*/  FMUL.FTZ R42, R42, R5.reuse ;  /* 0x000000052a2a7220 */ /* 0x080fe20000410000 */
[-C--:B------:R-:W-:Y:S01]  /*b760*/  FMUL.FTZ R47, R47, R5.reuse ;  /* 0x000000052f2f7220 */ /* 0x080fe20000410000 */
[-C--:B------:R-:W-:Y:S01]  /*b770*/  FMUL.FTZ R46, R46, R5.reuse ;  /* 0x000000052e2e7220 */ /* 0x080fe20000410000 */
[-C--:B------:R-:W-:Y:S01]  /*b780*/  FMUL.FTZ R28, R51, R5.reuse ;  /* 0x00000005331c7220 */ /* 0x080fe20000410000 */
[----:B------:R-:W-:Y:S01]  /*b790*/  FMUL.FTZ R50, R50, R5 ;  /* 0x0000000532327220 */ /* 0x000fe20000410000 */
[----:B0-----:R-:W-:Y:S01]  /*b7a0*/  IMAD R29, R148, R29, UR5 ;  /* 0x00000005941d7e24 */ /* 0x001fe2000f8e021d */
[----:B------:R-:W-:Y:S01]  /*b7b0*/  F2FP.F16.F32.PACK_AB R35, R39, R38 ;  /* 0x000000262723723e */ /* 0x000fe200000000ff */
[-C--:B------:R-:W-:Y:S01]  /*b7c0*/  FMUL.FTZ R51, R55, R5.reuse ;  /* 0x0000000537337220 */ /* 0x080fe20000410000 */
[----:B------:R-:W-:Y:S01]  /*b7d0*/  FMUL.FTZ R54, R54, R5 ;  /* 0x0000000536367220 */ /* 0x000fe20000410000 */
[----:B------:R-:W-:-:S02]  /*b7e0*/  IMAD R36, R29, 0x80, R221 ;  /* 0x000000801d247824 */ /* 0x000fc400078e02dd */
[-C--:B------:R-:W-:Y:S01]  /*b7f0*/  FMUL.FTZ R59, R59, R5.reuse ;  /* 0x000000053b3b7220 */ /* 0x080fe20000410000 */
[-C--:B------:R-:W-:Y:S01]  /*b800*/  FMUL.FTZ R58, R58, R5.reuse ;  /* 0x000000053a3a7220 */ /* 0x080fe20000410000 */
[-C--:B------:R-:W-:Y:S01]  /*b810*/  FMUL.FTZ R63, R63, R5.reuse ;  /* 0x000000053f3f7220 */ /* 0x080fe20000410000 */
[----:B------:R-:W-:Y:S01]  /*b820*/  FMUL.FTZ R62, R62, R5 ;  /* 0x000000053e3e7220 */ /* 0x000fe20000410000 */
[----:B-1----:R-:W-:-:S04]  /*b830*/  @P2 IMAD.HI.U32 R31, R36, R31, RZ ;  /* 0x0000001f241f2227 */ /* 0x002fc800078e00ff */
[-C--:B------:R-:W-:Y:S01]  /*b840*/  FMUL.FTZ R67, R67, R5.reuse ;  /* 0x0000000543437220 */ /* 0x080fe20000410000 */
[----:B------:R0:W-:Y:S01]  /*b850*/  STSM.16.M88.4 [R154], R24 ;  /* 0x000000189a007844 */ /* 0x0001e20000000200 */
[-C--:B------:R-:W-:Y:S01]  /*b860*/  FMUL.FTZ R66, R66, R5.reuse ;  /* 0x0000000542427220 */ /* 0x080fe20000410000 */
[-C--:B------:R-:W-:Y:S01]  /*b870*/  FMUL.FTZ R71, R71, R5.reuse ;  /* 0x0000000547477220 */ /* 0x080fe20000410000 */
[-C--:B------:R-:W-:Y:S01]  /*b880*/  FMUL.FTZ R70, R70, R5.reuse ;  /* 0x0000000546467220 */ /* 0x080fe20000410000 */
[-C--:B------:R-:W-:Y:S01]  /*b890*/  FMUL.FTZ R75, R75, R5.reuse ;  /* 0x000000054b4b7220 */ /* 0x080fe20000410000 */
[-C--:B------:R-:W-:Y:S01]  /*b8a0*/  FMUL.FTZ R74, R74, R5.reuse ;  /* 0x000000054a4a7220 */ /* 0x080fe20000410000 */
[----:B------:R-:W-:Y:S01]  /*b8b0*/  F2FP.F16.F32.PACK_AB R40, R41, R40 ;  /* 0x000000282928723e */ /* 0x000fe200000000ff */
[-C--:B------:R-:W-:Y:S01]  /*b8c0*/  FMUL.FTZ R79, R79, R5.reuse ;  /* 0x000000054f4f7220 */ /* 0x080fe20000410000 */
[-C--:B------:R-:W-:Y:S01]  /*b8d0*/  FMUL.FTZ R78, R78, R5.reuse ;  /* 0x000000054e4e7220 */ /* 0x080fe20000410000 */
[----:B------:R-:W-:Y:S01]  /*b8e0*/  F2FP.F16.F32.PACK_AB R41, R43, R42 ;  /* 0x0000002a2b29723e */ /* 0x000fe200000000ff */
[----:B------:R1:W-:Y:S01]  /*b8f0*/  STSM.16.M88.4 [R15], R32 ;  /* 0x000000200f007844 */ /* 0x0003e20000000200 */
[----:B------:R-:W-:Y:S01]  /*b900*/  F2FP.F16.F32.PACK_AB R48, R49, R48 ;  /* 0x000000303130723e */ /* 0x000fe200000000ff */
[-C--:B------:R-:W-:Y:S01]  /*b910*/  FMUL.FTZ R83, R83, R5.reuse ;  /* 0x0000000553537220 */ /* 0x080fe20000410000 */
[----:B------:R-:W-:Y:S01]  /*b920*/  F2FP.F16.F32.PACK_AB R42, R45, R44 ;  /* 0x0000002c2d2a723e */ /* 0x000fe200000000ff */
[-C--:B------:R-:W-:Y:S01]  /*b930*/  FMUL.FTZ R82, R82, R5.reuse ;  /* 0x0000000552527220 */ /* 0x080fe20000410000 */
[----:B------:R-:W-:Y:S01]  /*b940*/  F2FP.F16.F32.PACK_AB R43, R47, R46 ;  /* 0x0000002e2f2b723e */ /* 0x000fe200000000ff */
[----:B0-----:R-:W0:Y:S01]  /*b950*/  LDC.64 R24, c[0x0][0xb98] ;  /* 0x0002e600ff187b82 */ /* 0x001e220000000a00 */
[--C-:B------:R-:W-:Y:S01]  /*b960*/  IMAD.MOV.U32 R27, RZ, RZ, R36.reuse ;  /* 0x000000ffff1b7224 */ /* 0x100fe200078e0024 */
[----:B--2---:R-:W-:Y:S01]  /*b970*/  @P2 SHF.R.U32.HI R27, RZ, R30, R31 ;  /* 0x0000001eff1b2219 */ /* 0x004fe2000001161f */
[-C--:B------:R-:W-:Y:S01]  /*b980*/  FMUL.FTZ R87, R87, R5.reuse ;  /* 0x0000000557577220 */ /* 0x080fe20000410000 */
[----:B------:R-:W-:Y:S01]  /*b990*/  F2FP.F16.F32.PACK_AB R49, R28, R50 ;  /* 0x000000321c31723e */ /* 0x000fe200000000ff */
[----:B------:R-:W-:Y:S01]  /*b9a0*/  STSM.16.M88.4 [R153], R40 ;  /* 0x0000002899007844 */ /* 0x000fe20000000200 */
[----:B------:R-:W-:Y:S01]  /*b9b0*/  F2FP.F16.F32.PACK_AB R56, R57, R56 ;  /* 0x000000383938723e */ /* 0x000fe200000000ff */
[-C--:B------:R-:W-:Y:S01]  /*b9c0*/  FMUL.FTZ R86, R86, R5.reuse ;  /* 0x0000000556567220 */ /* 0x080fe20000410000 */
[----:B------:R-:W-:Y:S01]  /*b9d0*/  F2FP.F16.F32.PACK_AB R50, R53, R52 ;  /* 0x000000343532723e */ /* 0x000fe200000000ff */
[-C--:B------:R-:W-:Y:S01]  /*b9e0*/  FMUL.FTZ R91, R91, R5.reuse ;  /* 0x000000055b5b7220 */ /* 0x080fe20000410000 */
[----:B------:R-:W-:Y:S01]  /*b9f0*/  F2FP.F16.F32.PACK_AB R51, R51, R54 ;  /* 0x000000363333723e */ /* 0x000fe200000000ff */
[----:B-1----:R-:W-:Y:S01]  /*ba00*/  IMAD.MOV R15, RZ, RZ, -R27 ;  /* 0x000000ffff0f7224 */ /* 0x002fe200078e0a1b */
[----:B------:R-:W-:Y:S01]  /*ba10*/  F2FP.F16.F32.PACK_AB R57, R59, R58 ;  /* 0x0000003a3b39723e */ /* 0x000fe200000000ff */
[----:B------:R-:W-:Y:S01]  /*ba20*/  FMUL.FTZ R90, R90, R5 ;  /* 0x000000055a5a7220 */ /* 0x000fe20000410000 */
[----:B------:R-:W-:Y:S01]  /*ba30*/  F2FP.F16.F32.PACK_AB R64, R65, R64 ;  /* 0x000000404140723e */ /* 0x000fe200000000ff */
[----:B------:R-:W-:Y:S01]  /*ba40*/  IMAD R15, R192, R15, R36 ;  /* 0x0000000fc00f7224 */ /* 0x000fe200078e0224 */
[----:B------:R-:W-:Y:S01]  /*ba50*/  F2FP.F16.F32.PACK_AB R58, R61, R60 ;  /* 0x0000003c3d3a723e */ /* 0x000fe200000000ff */
[----:B------:R-:W-:Y:S01]  /*ba60*/  STSM.16.M88.4 [R152], R48 ;  /* 0x0000003098007844 */ /* 0x000fe20000000200 */
[----:B------:R-:W-:Y:S01]  /*ba70*/  F2FP.F16.F32.PACK_AB R59, R63, R62 ;  /* 0x0000003e3f3b723e */ /* 0x000fe200000000ff */
[-C--:B------:R-:W-:Y:S01]  /*ba80*/  FMUL.FTZ R95, R95, R5.reuse ;  /* 0x000000055f5f7220 */ /* 0x080fe20000410000 */
[----:B------:R-:W-:Y:S01]  /*ba90*/  F2FP.F16.F32.PACK_AB R65, R67, R66 ;  /* 0x000000424341723e */ /* 0x000fe200000000ff */
[-C--:B------:R-:W-:Y:S01]  /*baa0*/  FMUL.FTZ R94, R94, R5.reuse ;  /* 0x000000055e5e7220 */ /* 0x080fe20000410000 */
[----:B------:R-:W-:Y:S01]  /*bab0*/  F2FP.F16.F32.PACK_AB R72, R73, R72 ;  /* 0x000000484948723e */ /* 0x000fe200000000ff */
[----:B------:R-:W-:Y:S01]  /*bac0*/  STSM.16.M88.4 [R20], R56 ;  /* 0x0000003814007844 */ /* 0x000fe20000000200 */
[C---:B0-----:R-:W-:Y:S01]  /*bad0*/  IMAD R26, R24.reuse, UR12, RZ ;  /* 0x0000000c181a7c24 */ /* 0x041fe2000f8e02ff */
[----:B------:R-:W-:Y:S01]  /*bae0*/  F2FP.F16.F32.PACK_AB R66, R69, R68 ;  /* 0x000000444542723e */ /* 0x000fe200000000ff */
[-C--:B------:R-:W-:Y:S01]  /*baf0*/  FMUL.FTZ R99, R99, R5.reuse ;  /* 0x0000000563637220 */ /* 0x080fe20000410000 */
[----:B------:R-:W-:Y:S01]  /*bb00*/  F2FP.F16.F32.PACK_AB R67, R71, R70 ;  /* 0x000000464743723e */ /* 0x000fe200000000ff */
[----:B------:R-:W-:Y:S01]  /*bb10*/  IMAD R26, R25, UR13, R26 ;  /* 0x0000000d191a7c24 */ /* 0x000fe2000f8e021a */
[----:B------:R-:W-:Y:S01]  /*bb20*/  F2FP.F16.F32.PACK_AB R73, R75, R74 ;  /* 0x0000004a4b49723e */ /* 0x000fe200000000ff */
[----:B------:R-:W-:Y:S01]  /*bb30*/  IMAD.WIDE.U32 R24, R24, UR13, R188 ;  /* 0x0000000d18187c25 */ /* 0x000fe2000f8e00bc */
[----:B------:R-:W-:Y:S01]  /*bb40*/  F2FP.F16.F32.PACK_AB R74, R77, R76 ;  /* 0x0000004c4d4a723e */ /* 0x000fe200000000ff */
[----:B------:R0:W-:Y:S01]  /*bb50*/  STSM.16.M88.4 [R11], R64 ;  /* 0x000000400b007844 */ /* 0x0001e20000000200 */
[----:B------:R-:W-:Y:S01]  /*bb60*/  F2FP.F16.F32.PACK_AB R75, R79, R78 ;  /* 0x0000004e4f4b723e */ /* 0x000fe200000000ff */
[-C--:B------:R-:W-:Y:S01]  /*bb70*/  FMUL.FTZ R98, R98, R5.reuse ;  /* 0x0000000562627220 */ /* 0x080fe20000410000 */
[----:B------:R-:W-:Y:S01]  /*bb80*/  IADD3 R24, P0, R27, R24, RZ ;  /* 0x000000181b187210 */ /* 0x000fe20007f1e0ff */
[-C--:B------:R-:W-:Y:S01]  /*bb90*/  FMUL.FTZ R103, R103, R5.reuse ;  /* 0x0000000567677220 */ /* 0x080fe20000410000 */
[-C--:B------:R-:W-:Y:S01]  /*bba0*/  FMUL.FTZ R102, R102, R5.reuse ;  /* 0x0000000566667220 */ /* 0x080fe20000410000 */
[----:B------:R1:W-:Y:S01]  /*bbb0*/  STSM.16.M88.4 [R21], R72 ;  /* 0x0000004815007844 */ /* 0x0003e20000000200 */
[----:B------:R-:W-:Y:S01]  /*bbc0*/  F2FP.F16.F32.PACK_AB R80, R81, R80 ;  /* 0x000000505150723e */ /* 0x000fe200000000ff */
[-C--:B------:R-:W-:Y:S01]  /*bbd0*/  FMUL.FTZ R107, R107, R5.reuse ;  /* 0x000000056b6b7220 */ /* 0x080fe20000410000 */
        /* <DEDUP_REMOVED lines=8> */
[----:B0-----:R-:W-:Y:S01]  /*bc60*/  SHF.R.S32.HI R11, RZ, 0x1f, R15 ;  /* 0x0000001fff0b7819 */ /* 0x001fe2000001140f */
[-C--:B------:R-:W-:Y:S01]  /*bc70*/  FMUL.FTZ R114, R114, R5.reuse ;  /* 0x0000000572727220 */ /* 0x080fe20000410000 */
[----:B------:R-:W-:Y:S01]  /*bc80*/  F2FP.F16.F32.PACK_AB R89, R91, R90 ;  /* 0x0000005a5b59723e */ /* 0x000fe200000000ff */
[-C--:B------:R-:W-:Y:S01]  /*bc90*/  FMUL.FTZ R119, R119, R5.reuse ;  /* 0x0000000577777220 */ /* 0x080fe20000410000 */
[----:B------:R-:W-:Y:S01]  /*bca0*/  F2FP.F16.F32.PACK_AB R96, R97, R96 ;  /* 0x000000606160723e */ /* 0x000fe200000000ff */
[----:B------:R-:W-:Y:S01]  /*bcb0*/  IMAD R20, R11, UR6, RZ ;  /* 0x000000060b147c24 */ /* 0x000fe2000f8e02ff */
[----:B-1----:R-:W-:Y:S01]  /*bcc0*/  SHF.R.S32.HI R21, RZ, 0x1f, R27 ;  /* 0x0000001fff157819 */ /* 0x002fe2000001141b */
[-C--:B------:R-:W-:Y:S01]  /*bcd0*/  FMUL.FTZ R118, R118, R5.reuse ;  /* 0x0000000576767220 */ /* 0x080fe20000410000 */
[----:B------:R-:W-:Y:S01]  /*bce0*/  F2FP.F16.F32.PACK_AB R90, R93, R92 ;  /* 0x0000005c5d5a723e */ /* 0x000fe200000000ff */
[----:B------:R-:W-:Y:S01]  /*bcf0*/  FMUL.FTZ R123, R123, R5 ;  /* 0x000000057b7b7220 */ /* 0x000fe20000410000 */
[----:B------:R-:W-:Y:S01]  /*bd00*/  IADD3.X R25, R21, R25, R26, P0, !PT ;  /* 0x0000001915197210 */ /* 0x000fe200007fe41a */
        /* <DEDUP_REMOVED lines=8> */
[----:B------:R-:W-:Y:S01]  /*bd90*/  FMUL.FTZ R130, R130, R5 ;  /* 0x0000000582827220 */ /* 0x000fe20000410000 */
[----:B------:R-:W-:-:S02]  /*bda0*/  IMAD R21, R15, UR7, R20 ;  /* 0x000000070f157c24 */ /* 0x000fc4000f8e0214 */
[----:B------:R-:W-:Y:S01]  /*bdb0*/  FMUL.FTZ R135, R135, R5 ;  /* 0x0000000587877220 */ /* 0x000fe20000410000 */
[----:B------:R-:W-:-:S04]  /*bdc0*/  IMAD.WIDE.U32 R24, R15, UR6, R24 ;  /* 0x000000060f187c25 */ /* 0x000fc8000f8e0018 */
[-C--:B------:R-:W-:Y:S01]  /*bdd0*/  FMUL.FTZ R134, R134, R5.reuse ;  /* 0x0000000586867220 */ /* 0x080fe20000410000 */
[-C--:B------:R-:W-:Y:S01]  /*bde0*/  FMUL.FTZ R139, R139, R5.reuse ;  /* 0x000000058b8b7220 */ /* 0x080fe20000410000 */
[-C--:B------:R-:W-:Y:S01]  /*bdf0*/  FMUL.FTZ R138, R138, R5.reuse ;  /* 0x000000058a8a7220 */ /* 0x080fe20000410000 */
[----:B------:R-:W-:Y:S01]  /*be00*/  STSM.16.M88.4 [R12], R80 ;  /* 0x000000500c007844 */ /* 0x000fe20000000200 */
[----:B------:R-:W-:Y:S01]  /*be10*/  F2FP.F16.F32.PACK_AB R104, R105, R104 ;  /* 0x000000686968723e */ /* 0x000fe200000000ff */
[-C--:B------:R-:W-:Y:S01]  /*be20*/  FMUL.FTZ R143, R143, R5.reuse ;  /* 0x000000058f8f7220 */ /* 0x080fe20000410000 */
[-C--:B------:R-:W-:Y:S01]  /*be30*/  FMUL.FTZ R142, R142, R5.reuse ;  /* 0x000000058e8e7220 */ /* 0x080fe20000410000 */
[-C--:B------:R-:W-:Y:S01]  /*be40*/  FMUL.FTZ R147, R147, R5.reuse ;  /* 0x0000000593937220 */ /* 0x080fe20000410000 */
[-C--:B------:R-:W-:Y:S01]  /*be50*/  FMUL.FTZ R146, R146, R5.reuse ;  /* 0x0000000592927220 */ /* 0x080fe20000410000 */
[-C--:B------:R-:W-:Y:S01]  /*be60*/  FMUL.FTZ R151, R151, R5.reuse ;  /* 0x0000000597977220 */ /* 0x080fe20000410000 */
[----:B------:R-:W-:Y:S01]  /*be70*/  STSM.16.M88.4 [R14], R88 ;  /* 0x000000580e007844 */ /* 0x000fe20000000200 */
[----:B------:R-:W-:Y:S01]  /*be80*/  F2FP.F16.F32.PACK_AB R105, R107, R106 ;  /* 0x0000006a6b69723e */ /* 0x000fe200000000ff */
[----:B------:R-:W-:Y:S01]  /*be90*/  FMUL.FTZ R5, R150, R5 ;  /* 0x0000000596057220 */ /* 0x000fe20000410000 */
[----:B------:R-:W-:Y:S01]  /*bea0*/  F2FP.F16.F32.PACK_AB R112, R113, R112 ;  /* 0x000000707170723e */ /* 0x000fe200000000ff */
[----:B------:R0:W-:Y:S01]  /*beb0*/  STSM.16.M88.4 [R13], R96 ;  /* 0x000000600d007844 */ /* 0x0001e20000000200 */
[----:B------:R-:W-:Y:S01]  /*bec0*/  F2FP.F16.F32.PACK_AB R106, R109, R108 ;  /* 0x0000006c6d6a723e */ /* 0x000fe200000000ff */
[----:B------:R-:W-:Y:S01]  /*bed0*/  ULDC.64 UR6, c[0x0][0xb50] ;  /* 0x0002d40000067ab9 */ /* 0x000fe20000000a00 */
[----:B------:R-:W-:Y:S01]  /*bee0*/  F2FP.F16.F32.PACK_AB R107, R111, R110 ;  /* 0x0000006e6f6b723e */ /* 0x000fe200000000ff */
[----:B------:R-:W-:Y:S01]  /*bef0*/  IMAD R15, R29, 0x80, R220 ;  /* 0x000000801d0f7824 */ /* 0x000fe200078e02dc */
[----:B------:R-:W-:Y:S01]  /*bf00*/  F2FP.F16.F32.PACK_AB R113, R115, R114 ;  /* 0x000000727371723e */ /* 0x000fe200000000ff */
[----:B------:R-:W-:Y:S01]  /*bf10*/  ULDC UR5, c[0x0][0xa88] ;  /* 0x0002a20000057ab9 */ /* 0x000fe20000000800 */
[----:B------:R-:W-:Y:S01]  /*bf20*/  F2FP.F16.F32.PACK_AB R120, R121, R120 ;  /* 0x000000787978723e */ /* 0x000fe200000000ff */
[----:B------:R-:W-:Y:S01]  /*bf30*/  STSM.16.M88.4 [R9], R104 ;  /* 0x0000006809007844 */ /* 0x000fe20000000200 */
[----:B------:R-:W-:Y:S01]  /*bf40*/  F2FP.F16.F32.PACK_AB R114, R117, R116 ;  /* 0x000000747572723e */ /* 0x000fe200000000ff */
[----:B------:R-:W-:Y:S01]  /*bf50*/  IMAD R20, R192, UR5, RZ ;  /* 0x00000005c0147c24 */ /* 0x000fe2000f8e02ff */
[----:B------:R-:W-:Y:S01]  /*bf60*/  F2FP.F16.F32.PACK_AB R115, R119, R118 ;  /* 0x000000767773723e */ /* 0x000fe200000000ff */
[----:B------:R-:W-:Y:S01]  /*bf70*/  VIADD R11, R15, 0x8 ;  /* 0x000000080f0b7836 */ /* 0x000fe20000000000 */
[----:B------:R-:W-:-:S02]  /*bf80*/  F2FP.F16.F32.PACK_AB R121, R123, R122 ;  /* 0x0000007a7b79723e */ /* 0x000fc400000000ff */
[----:B------:R-:W-:Y:S01]  /*bf90*/  F2FP.F16.F32.PACK_AB R128, R129, R128 ;  /* 0x000000808180723e */ /* 0x000fe200000000ff */
[----:B0-----:R-:W-:Y:S01]  /*bfa0*/  IMAD.IADD R13, R25, 0x1, R21 ;  /* 0x00000001190d7824 */ /* 0x001fe200078e0215 */
[----:B------:R-:W-:Y:S01]  /*bfb0*/  LEA R12, P3, R24, UR6, 0x2 ;  /* 0x00000006180c7c11 */ /* 0x000fe2000f8610ff */
[----:B------:R0:W-:Y:S01]  /*bfc0*/  STSM.16.M88.4 [R3], R112 ;  /* 0x0000007003007844 */ /* 0x0001e20000000200 */
[----:B------:R-:W-:Y:S01]  /*bfd0*/  F2FP.F16.F32.PACK_AB R122, R125, R124 ;  /* 0x0000007c7d7a723e */ /* 0x000fe200000000ff */
[----:B------:R-:W1:Y:S01]  /*bfe0*/  @P2 LDC R21, c[0x0][0xbf0] ;  /* 0x0002fc00ff152b82 */ /* 0x000e620000000800 */
[----:B------:R-:W-:Y:S01]  /*bff0*/  F2FP.F16.F32.PACK_AB R123, R127, R126 ;  /* 0x0000007e7f7b723e */ /* 0x000fe200000000ff */
[----:B------:R-:W-:Y:S01]  /*c000*/  SHFL.IDX PT, R30, R12, RZ, 0x1c1f ;  /* 0x001c1fff0c1e7589 */ /* 0x000fe200000e0000 */
[----:B------:R-:W-:Y:S02]  /*c010*/  F2FP.F16.F32.PACK_AB R129, R131, R130 ;  /* 0x000000828381723e */ /* 0x000fe400000000ff */
[----:B------:R-:W-:Y:S01]  /*c020*/  F2FP.F16.F32.PACK_AB R136, R137, R136 ;  /* 0x000000888988723e */ /* 0x000fe200000000ff */
[----:B------:R-:W-:Y:S01]  /*c030*/  STSM.16.M88.4 [R10], R120 ;  /* 0x000000780a007844 */ /* 0x000fe20000000200 */
[----:B------:R-:W-:-:S02]  /*c040*/  F2FP.F16.F32.PACK_AB R130, R133, R132 ;  /* 0x000000848582723e */ /* 0x000fc400000000ff */
[----:B------:R-:W-:Y:S01]  /*c050*/  F2FP.F16.F32.PACK_AB R131, R135, R134 ;  /* 0x000000868783723e */ /* 0x000fe200000000ff */
[----:B------:R-:W-:Y:S01]  /*c060*/  SHFL.IDX PT, R48, R12, 0x1, 0x1c1f ;  /* 0x003c1f000c307f89 */ /* 0x000fe200000e0000 */
[----:B------:R-:W-:Y:S02]  /*c070*/  F2FP.F16.F32.PACK_AB R137, R139, R138 ;  /* 0x0000008a8b89723e */ /* 0x000fe400000000ff */
[----:B------:R-:W-:Y:S01]  /*c080*/  F2FP.F16.F32.PACK_AB R144, R145, R144 ;  /* 0x000000909190723e */ /* 0x000fe200000000ff */
[----:B------:R-:W-:Y:S01]  /*c090*/  STSM.16.M88.4 [R8], R128 ;  /* 0x0000008008007844 */ /* 0x000fe20000000200 */
[----:B------:R-:W-:Y:S01]  /*c0a0*/  F2FP.F16.F32.PACK_AB R138, R141, R140 ;  /* 0x0000008c8d8a723e */ /* 0x000fe200000000ff */
[----:B0-----:R-:W0:Y:S01]  /*c0b0*/  @P2 LDC R3, c[0x0][0xbec] ;  /* 0x0002fb00ff032b82 */ /* 0x001e220000000800 */
[----:B------:R-:W-:Y:S02]  /*c0c0*/  F2FP.F16.F32.PACK_AB R139, R143, R142 ;  /* 0x0000008e8f8b723e */ /* 0x000fe400000000ff */
[----:B------:R-:W-:-:S02]  /*c0d0*/  F2FP.F16.F32.PACK_AB R145, R147, R146 ;  /* 0x000000929391723e */ /* 0x000fc400000000ff */
[----:B------:R-:W-:Y:S01]  /*c0e0*/  F2FP.F16.F32.PACK_AB R146, R149, R6 ;  /* 0x000000069592723e */ /* 0x000fe200000000ff */
[----:B------:R-:W-:Y:S01]  /*c0f0*/  STSM.16.M88.4 [R7], R136 ;  /* 0x0000008807007844 */ /* 0x000fe20000000200 */
[----:B------:R-:W-:Y:S02]  /*c100*/  F2FP.F16.F32.PACK_AB R147, R151, R5 ;  /* 0x000000059793723e */ /* 0x000fe400000000ff */
[----:B------:R-:W-:Y:S02]  /*c110*/  LEA.HI.X R13, R24, UR7, R13, 0x2, P3 ;  /* 0x00000007180d7c11 */ /* 0x000fe400098f140d */
[----:B------:R-:W-:Y:S01]  /*c120*/  LOP3.LUT P0, RZ, R218, 0x3, RZ, 0xc0, !PT ;  /* 0x00000003daff7812 */ /* 0x000fe2000780c0ff */
[----:B------:R-:W-:Y:S01]  /*c130*/  STSM.16.M88.4 [R4], R144 ;  /* 0x0000009004007844 */ /* 0x000fe20000000200 */
[----:B------:R-:W-:Y:S02]  /*c140*/  BAR.SYNC.DEFER_BLOCKING 0x1, 0x100 ;  /* 0x0044000000007b1d */ /* 0x000fe40000010000 */
[----:B------:R-:W-:-:S02]  /*c150*/  ISETP.GE.OR P1, PT, R15, R20, P0 ;  /* 0x000000140f00720c */ /* 0x000fc40000726670 */
[----:B------:R-:W-:Y:S02]  /*c160*/  ISETP.GE.OR P0, PT, R11, R20, P0 ;  /* 0x000000140b00720c */ /* 0x000fe40000706670 */
[----:B------:R-:W2:Y:S04]  /*c170*/  SHFL.IDX PT, R31, R13, RZ, 0x1c1f ;  /* 0x001c1fff0d1f7589 */ /* 0x000ea800000e0000 */
[----:B------:R-:W3:Y:S05]  /*c180*/  SHFL.IDX PT, R49, R13, 0x1, 0x1c1f ;  /* 0x003c1f000d317f89 */ /* 0x000eea00000e0000 */
[----:B--2---:R2:W-:Y:S04]  /*c190*/  @!P1 ST.E desc[UR8][R30.64], R2 ;  /* 0x000000021e009985 */ /* 0x0045e8000c101908 */
[----:B---3--:R3:W-:Y:S04]  /*c1a0*/  @!P0 ST.E desc[UR8][R48.64], R0 ;  /* 0x0000000030008985 */ /* 0x0087e8000c101908 */
[----:B------:R4:W5:Y:S01]  /*c1b0*/  LD.E.128 R12, desc[UR8][R186.64] ;  /* 0x00000008ba0c7980 */ /* 0x000962000c101d00 */
[----:B--2---:R-:W2:Y:S03]  /*c1c0*/  LDC.64 R30, c[0x0][0xae0] ;  /* 0x0002b800ff1e7b82 */ /* 0x004ea60000000a00 */
[----:B------:R4:W5:Y:S01]  /*c1d0*/  LD.E.128 R24, desc[UR8][R156.64] ;  /* 0x000000089c187980 */ /* 0x000962000c101d00 */
[----:B---3--:R-:W-:-:S03]  /*c1e0*/  LEA R0, R23, R213, 0x5 ;  /* 0x000000d517007211 */ /* 0x008fc600078e28ff */
[----:B------:R4:W5:Y:S04]  /*c1f0*/  LD.E.128 R32, desc[UR8][R158.64] ;  /* 0x000000089e207980 */ /* 0x000968000c101d00 */
[----:B------:R4:W5:Y:S01]  /*c200*/  LD.E.128 R36, desc[UR8][R162.64] ;  /* 0x00000008a2247980 */ /* 0x000962000c101d00 */
[----:B------:R-:W-:-:S03]  /*c210*/  IMAD R28, R29, 0x80, R0 ;  /* 0x000000801d1c7824 */ /* 0x000fc600078e0200 */
[----:B------:R4:W5:Y:S04]  /*c220*/  LD.E.128 R44, desc[UR8][R166.64] ;  /* 0x00000008a62c7980 */ /* 0x000968000c101d00 */
        /* <DEDUP_REMOVED lines=10> */
[----:B------:R4:W5:Y:S01]  /*c2d0*/  LD.E.128 R60, desc[UR8][R178.64] ;  /* 0x00000008b23c7980 */ /* 0x000962000c101d00 */
[----:B------:R-:W-:Y:S01]  /*c2e0*/  ULDC.64 UR8, c[0x0][0xae8] ;  /* 0x0002ba0000087ab9 */ /* 0x000fe20000000a00 */
[----:B0-----:R-:W-:Y:S01]  /*c2f0*/  @P2 IMAD.HI.U32 R0, R28, R3, RZ ;  /* 0x000000031c002227 */ /* 0x001fe200078e00ff */
[----:B------:R-:W-:Y:S01]  /*c300*/  UIMAD UR5, UR11, UR8, URZ ;  /* 0x000000080b0572a4 */ /* 0x000fe2000f8e023f */
[----:B------:R-:W-:Y:S01]  /*c310*/  @!PT LDS RZ, [RZ] ;  /* 0x00000000fffff984 */ /* 0x000fe20000000800 */
[----:B------:R-:W-:Y:S01]  /*c320*/  @!PT LDS RZ, [RZ] ;  /* 0x00000000fffff984 */ /* 0x000fe20000000800 */
[----:B------:R-:W-:Y:S01]  /*c330*/  @!PT LDS RZ, [RZ] ;  /* 0x00000000fffff984 */ /* 0x000fe20000000800 */
[----:B------:R-:W-:Y:S01]  /*c340*/  @!PT LDS RZ, [RZ] ;  /* 0x00000000fffff984 */ /* 0x000fe20000000800 */
[----:B------:R0:W-:Y:S06]  /*c350*/  MEMBAR.ALL.CTA ;  /* 0x0000000000007992 */ /* 0x0001ec0000008000 */
[----:B0-----:R-:W0:Y:S01]  /*c360*/  FENCE.VIEW.ASYNC.S ;  /* 0x00000000000073c6 */ /* 0x001e220000000000 */
[----:B------:R-:W-:Y:S01]  /*c370*/  UIMAD.WIDE.U32 UR6, UR10, UR8, URZ ;  /* 0x000000080a0672a5 */ /* 0x000fe2000f8e003f */
[----:B------:R-:W-:Y:S01]  /*c380*/  IMAD.MOV.U32 R2, RZ, RZ, R28 ;  /* 0x000000ffff027224 */ /* 0x000fe200078e001c */
[----:B------:R-:W-:Y:S01]  /*c390*/  UIMAD UR5, UR10, UR9, UR5 ;  /* 0x000000090a0572a4 */ /* 0x000fe2000f8e0205 */
[----:B-1----:R-:W-:Y:S01]  /*c3a0*/  @P2 SHF.R.U32.HI R2, RZ, R21, R0 ;  /* 0x00000015ff022219 */ /* 0x002fe20000011600 */
[----:B------:R-:W-:Y:S01]  /*c3b0*/  IMAD R85, R29, 0x80, R213 ;  /* 0x000000801d557824 */ /* 0x000fe200078e02d5 */
[----:B------:R-:W-:Y:S01]  /*c3c0*/  ULDC.64 UR8, c[0x0][0xaf0] ;  /* 0x0002bc0000087ab9 */ /* 0x000fe20000000a00 */
[----:B------:R-:W-:Y:S01]  /*c3d0*/  UIADD3 UR7, UR7, UR5, URZ ;  /* 0x0000000507077290 */ /* 0x000fe2000fffe03f */
[--C-:B------:R-:W-:Y:S01]  /*c3e0*/  SHF.R.S32.HI R3, RZ, 0x1f, R2.reuse ;  /* 0x0000001fff037819 */ /* 0x100fe20000011402 */
[----:B------:R-:W-:Y:S01]  /*c3f0*/  UIMAD UR5, UR12, UR8, URZ ;  /* 0x000000080c0572a4 */ /* 0x000fe2000f8e023f */
[----:B------:R-:W-:Y:S01]  /*c400*/  IMAD.MOV R21, RZ, RZ, -R2 ;  /* 0x000000ffff157224 */ /* 0x000fe200078e0a02 */
[----:B------:R-:W-:Y:S01]  /*c410*/  UIMAD.WIDE.U32 UR6, UR13, UR8, UR6 ;  /* 0x000000080d0672a5 */ /* 0x000fe2000f8e0006 */
[----:B------:R-:W-:Y:S01]  /*c420*/  R2UR UR10, R212 ;  /* 0x00000000d40a72ca */ /* 0x000fe200000e0000 */
[----:B------:R-:W-:Y:S01]  /*c430*/  UIMAD UR5, UR13, UR9, UR5 ;  /* 0x000000090d0572a4 */ /* 0x000fe2000f8e0205 */
[----:B------:R-:W-:Y:S01]  /*c440*/  IMAD R21, R192, R21, R28 ;  /* 0x00000015c0157224 */ /* 0x000fe200078e021c */
[----:B------:R-:W-:Y:S01]  /*c450*/  R2UR UR9, R16 ;  /* 0x00000000100972ca */ /* 0x000fe200000e0000 */
[----:B--2---:R-:W-:Y:S01]  /*c460*/  IMAD R3, R3, R30, RZ ;  /* 0x0000001e03037224 */ /* 0x004fe200078e02ff */
[----:B------:R-:W-:Y:S01]  /*c470*/  UIADD3 UR7, UR7, UR5, URZ ;  /* 0x0000000507077290 */ /* 0x000fe2000fffe03f */
[----:B------:R-:W-:Y:S01]  /*c480*/  ISETP.GE.AND P2, PT, R85, R20, PT ;  /* 0x000000145500720c */ /* 0x000fe20003f46270 */
[----:B------:R-:W-:Y:S01]  /*c490*/  USEL UR60, UR60, URZ, UP0 ;  /* 0x0000003f3c3c7287 */ /* 0x000fe20008000000 */
[C---:B------:R-:W-:Y:S01]  /*c4a0*/  IMAD R31, R2.reuse, R31, R3 ;  /* 0x0000001f021f7224 */ /* 0x040fe200078e0203 */
[----:B------:R-:W-:Y:S01]  /*c4b0*/  SHF.R.S32.HI R0, RZ, 0x1f, R21 ;  /* 0x0000001fff007819 */ /* 0x000fe20000011415 */
[----:B------:R-:W-:Y:S01]  /*c4c0*/  ULDC UR5, c[0x0][0xc] ;  /* 0x0000030000057ab9 */ /* 0x000fe20000000800 */
[----:B------:R-:W-:Y:S01]  /*c4d0*/  IMAD.WIDE.U32 R2, R2, R30, UR6 ;  /* 0x0000000602027e25 */ /* 0x000fe2000f8e001e */
[----:B------:R-:W-:Y:S01]  /*c4e0*/  ULDC.64 UR6, c[0x0][0xad8] ;  /* 0x0002b60000067ab9 */ /* 0x000fe20000000a00 */
[----:B------:R-:W-:Y:S01]  /*c4f0*/  UIADD3 UR10, UR5, UR10, URZ ;  /* 0x0000000a050a7290 */ /* 0x000fe2000fffe03f */
[----:B0-----:R-:W-:Y:S01]  /*c500*/  SYNCS.ARRIVE.TRANS64.RED.A1T0 RZ, [UR4], RZ ;  /* 0x000000ffffff79a7 */ /* 0x001fe20008100404 */
[----:B------:R-:W-:-:S02]  /*c510*/  IMAD.IADD R3, R3, 0x1, R31 ;  /* 0x0000000103037824 */ /* 0x000fc400078e021f */
[----:B------:R-:W-:Y:S02]  /*c520*/  IMAD R0, R0, UR6, RZ ;  /* 0x0000000600007c24 */ /* 0x000fe4000f8e02ff */
[----:B------:R-:W-:-:S04]  /*c530*/  IMAD.WIDE.U32 R2, R21, UR6, R2 ;  /* 0x0000000615027c25 */ /* 0x000fc8000f8e0002 */
[----:B------:R-:W-:Y:S01]  /*c540*/  IMAD R29, R21, UR7, R0 ;  /* 0x00000007151d7c24 */ /* 0x000fe2000f8e0200 */
[----:B------:R-:W-:Y:S01]  /*c550*/  ULDC.64 UR6, c[0x0][0xa80] ;  /* 0x0002a00000067ab9 */ /* 0x000fe20000000a00 */
[----:B------:R-:W-:Y:S01]  /*c560*/  VIADD R21, R85, 0x20 ;  /* 0x0000002055157836 */ /* 0x000fe20000000000 */
[----:B------:R-:W-:Y:S01]  /*c570*/  LEA R0, P3, R2, UR6, 0x1 ;  /* 0x0000000602007c11 */ /* 0x000fe2000f8608ff */
[----:B------:R-:W-:Y:S01]  /*c580*/  IMAD.IADD R3, R3, 0x1, R29 ;  /* 0x0000000103037824 */ /* 0x000fe200078e021d */
[----:B------:R-:W-:Y:S01]  /*c590*/  USEL UR6, URZ, 0x1, UP0 ;  /* 0x000000013f067887 */ /* 0x000fe20008000000 */
[----:B------:R-:W-:Y:S01]  /*c5a0*/  IMAD.U32 R212, RZ, RZ, UR10 ;  /* 0x0000000affd47e24 */ /* 0x000fe2000f8e00ff */
[-C--:B------:R-:W-:Y:S01]  /*c5b0*/  ISETP.GE.AND P1, PT, R21, R20.reuse, PT ;  /* 0x000000141500720c */ /* 0x080fe20003f26270 */
[----:B------:R-:W-:Y:S01]  /*c5c0*/  VIADD R21, R85, 0x40 ;  /* 0x0000004055157836 */ /* 0x000fe20000000000 */
[----:B------:R-:W-:Y:S01]  /*c5d0*/  ULOP3.LUT UR9, UR9, UR6, URZ, 0x3c, !UPT ;  /* 0x0000000609097292 */ /* 0x000fe2000f8e3c3f */
[----:B------:R4:W0:Y:S03]  /*c5e0*/  SHFL.IDX PT, R28, R0, RZ, 0x181f ;  /* 0x00181fff001c7589 */ /* 0x00082600000e0000 */
[----:B------:R-:W-:-:S02]  /*c5f0*/  ISETP.GE.AND P0, PT, R21, R20, PT ;  /* 0x000000141500720c */ /* 0x000fc40003f06270 */
[----:B------:R-:W-:Y:S02]  /*c600*/  LEA.HI.X R21, R2, UR7, R3, 0x1, P3 ;  /* 0x0000000702157c11 */ /* 0x000fe400098f0c03 */
[----:B------:R-:W-:-:S03]  /*c610*/  MOV R16, UR9 ;  /* 0x0000000900107c02 */ /* 0x000fc60008000f00 */
[----:B------:R4:W1:Y:S01]  /*c620*/  SHFL.IDX PT, R29, R21, RZ, 0x181f ;  /* 0x00181fff151d7589 */ /* 0x00086200000e0000 */
[----:B------:R-:W-:Y:S05]  /*c630*/  @P2 BRA `(.L_x_30) ;  /* 0x0000000000442947 */ /* 0x000fea0003800000 */
[----:B------:R-:W-:Y:S01]  /*c640*/  ULDC UR4, c[0x0][0xac8] ;  /* 0x0002b20000047ab9 */ /* 0x000fe20000000800 */
[----:B------:R-:W-:Y:S01]  /*c650*/  ULDC.64 UR6, c[0x0][0x208] ;  /* 0x0000820000067ab9 */ /* 0x000fe20000000a00 */
[----:B------:R-:W-:Y:S02]  /*c660*/  ISETP.GE.AND P4, PT, R22, UR4, PT ;  /* 0x0000000416007c0c */ /* 0x000fe4000bf86270 */
[----:B------:R-:W-:Y:S02]  /*c670*/  ISETP.GE.AND P3, PT, R19, UR4, PT ;  /* 0x0000000413007c0c */ /* 0x000fe4000bf66270 */
[----:B------:R-:W-:Y:S02]  /*c680*/  ISETP.GE.AND P2, PT, R18, UR4, PT ;  /* 0x0000000412007c0c */ /* 0x000fe4000bf46270 */
[----:B------:R-:W-:-:S07]  /*c690*/  ISETP.GE.AND P5, PT, R17, UR4, PT ;  /* 0x0000000411007c0c */ /* 0x000fce000bfa6270 */
[----:B0-----:R-:W-:-:S04]  /*c6a0*/  @!P4 LEA R30, P6, R22, R28, 0x1 ;  /* 0x0000001c161ec211 */ /* 0x001fc800078c08ff */
[----:B-1----:R-:W-:Y:S02]  /*c6b0*/  @!P4 LEA.HI.X R31, R22, R29, R229, 0x1, P6 ;  /* 0x0000001d161fc211 */ /* 0x002fe400030f0ce5 */
[----:B------:R-:W-:Y:S01]  /*c6c0*/  @!P3 LEA R80, P6, R19, R28, 0x1 ;  /* 0x0000001c1350b211 */ /* 0x000fe200078c08ff */
[----:B------:R-:W-:-:S03]  /*c6d0*/  @!P5 IMAD.WIDE R2, R17, 0x2, R28 ;  /* 0x000000021102d825 */ /* 0x000fc600078e021c */
[-C--:B------:R-:W-:Y:S02]  /*c6e0*/  @!P3 LEA.HI.X R81, R19, R29.reuse, R228, 0x1, P6 ;  /* 0x0000001d1351b211 */ /* 0x080fe400030f0ce4 */
[C---:B------:R-:W-:Y:S01]  /*c6f0*/  @!P2 LEA R82, P6, R18.reuse, R28, 0x1 ;  /* 0x0000001c1252a211 */ /* 0x040fe200078c08ff */
[----:B-----5:R2:W-:Y:S03]  /*c700*/  @!P5 ST.E.128 desc[UR6][R2.64], R12 ;  /* 0x0000000c0200d985 */ /* 0x0205e6000c101d06 */
[----:B------:R-:W-:Y:S01]  /*c710*/  @!P2 LEA.HI.X R83, R18, R29, R227, 0x1, P6 ;  /* 0x0000001d1253a211 */ /* 0x000fe200030f0ce3 */
[----:B------:R2:W-:Y:S04]  /*c720*/  @!P4 ST.E.128 desc[UR6][R30.64], R44 ;  /* 0x0000002c1e00c985 */ /* 0x0005e8000c101d06 */
[----:B------:R2:W-:Y:S04]  /*c730*/  @!P3 ST.E.128 desc[UR6][R80.64], R68 ;  /* 0x000000445000b985 */ /* 0x0005e8000c101d06 */
[----:B------:R2:W-:Y:S02]  /*c740*/  @!P2 ST.E.128 desc[UR6][R82.64], R76 ;  /* 0x0000004c5200a985 */ /* 0x0005e4000c101d06 */
.L_x_30:
[----:B------:R-:W-:Y:S05]  /*c750*/  BSYNC B0 ;  /* 0x0000000000007941 */ /* 0x000fea0003800000 */
.L_x_29:
[----:B--2--5:R2:W3:Y:S01]  /*c760*/  SHFL.IDX PT, R13, R21, 0x1, 0x181f ;  /* 0x00381f00150d7f89 */ /* 0x0244e200000e0000 */
[----:B------:R-:W-:Y:S03]  /*c770*/  BSSY B0, `(.L_x_31) ;  /* 0x0000014000007945 */ /* 0x000fe60003800000 */
[----:B------:R2:W0:Y:S01]  /*c780*/  SHFL.IDX PT, R12, R0, 0x1, 0x181f ;  /* 0x00381f00000c7f89 */ /* 0x00042200000e0000 */
[----:B------:R-:W-:Y:S05]  /*c790*/  @P1 BRA `(.L_x_32) ;  /* 0x0000000000441947 */ /* 0x000fea0003800000 */
[----:B------:R-:W-:Y:S01]  /*c7a0*/  ULDC UR4, c[0x0][0xac8] ;  /* 0x0002b20000047ab9 */ /* 0x000fe20000000800 */
[----:B------:R-:W-:Y:S01]  /*c7b0*/  ULDC.64 UR6, c[0x0][0x208] ;  /* 0x0000820000067ab9 */ /* 0x000fe20000000a00 */
[----:B------:R-:W-:Y:S02]  /*c7c0*/  ISETP.GE.AND P3, PT, R22, UR4, PT ;  /* 0x0000000416007c0c */ /* 0x000fe4000bf66270 */
[----:B------:R-:W-:Y:S02]  /*c7d0*/  ISETP.GE.AND P2, PT, R19, UR4, PT ;  /* 0x0000000413007c0c */ /* 0x000fe4000bf46270 */
[----:B------:R-:W-:Y:S02]  /*c7e0*/  ISETP.GE.AND P1, PT, R18, UR4, PT ;  /* 0x0000000412007c0c */ /* 0x000fe4000bf26270 */
[----:B------:R-:W-:-:S07]  /*c7f0*/  ISETP.GE.AND P4, PT, R17, UR4, PT ;  /* 0x0000000411007c0c */ /* 0x000fce000bf86270 */
[CC--:B0-----:R-:W-:Y:S02]  /*c800*/  @!P3 LEA R14, P6, R22.reuse, R12.reuse, 0x1 ;  /* 0x0000000c160eb211 */ /* 0x0c1fe400078c08ff */
[-C--:B------:R-:W-:Y:S02]  /*c810*/  @!P2 LEA R28, P5, R19, R12.reuse, 0x1 ;  /* 0x0000000c131ca211 */ /* 0x080fe400078a08ff */
[-C--:B---3--:R-:W-:Y:S02]  /*c820*/  @!P3 LEA.HI.X R15, R22, R13.reuse, R229, 0x1, P6 ;  /* 0x0000000d160fb211 */ /* 0x088fe400030f0ce5 */
[C---:B------:R-:W-:Y:S01]  /*c830*/  @!P1 LEA R30, P6, R18.reuse, R12, 0x1 ;  /* 0x0000000c121e9211 */ /* 0x040fe200078c08ff */
[----:B------:R-:W-:Y:S01]  /*c840*/  @!P4 IMAD.WIDE R2, R17, 0x2, R12 ;  /* 0x000000021102c825 */ /* 0x000fe200078e020c */
[-C--:B-1----:R-:W-:Y:S02]  /*c850*/  @!P2 LEA.HI.X R29, R19, R13.reuse, R228, 0x1, P5 ;  /* 0x0000000d131da211 */ /* 0x082fe400028f0ce4 */
[----:B------:R-:W-:-:S02]  /*c860*/  @!P1 LEA.HI.X R31, R18, R13, R227, 0x1, P6 ;  /* 0x0000000d121f9211 */ /* 0x000fc400030f0ce3 */
[----:B------:R0:W-:Y:S04]  /*c870*/  @!P4 ST.E.128 desc[UR6][R2.64], R24 ;  /* 0x000000180200c985 */ /* 0x0001e8000c101d06 */
[----:B------:R0:W-:Y:S04]  /*c880*/  @!P3 ST.E.128 desc[UR6][R14.64], R8 ;  /* 0x000000080e00b985 */ /* 0x0001e8000c101d06 */
[----:B------:R0:W-:Y:S04]  /*c890*/  @!P2 ST.E.128 desc[UR6][R28.64], R56 ;  /* 0x000000381c00a985 */ /* 0x0001e8000c101d06 */
[----:B------:R0:W-:Y:S02]  /*c8a0*/  @!P1 ST.E.128 desc[UR6][R30.64], R72 ;  /* 0x000000481e009985 */ /* 0x0001e4000c101d06 */
.L_x_32:
[----:B------:R-:W-:Y:S05]  /*c8b0*/  BSYNC B0 ;  /* 0x0000000000007941 */ /* 0x000fea0003800000 */
.L_x_31:
[----:B0-----:R0:W0:Y:S01]  /*c8c0*/  SHFL.IDX PT, R9, R21, 0x2, 0x181f ;  /* 0x00581f0015097f89 */ /* 0x00102200000e0000 */
        /* <DEDUP_REMOVED lines=9> */
[-C--:B0-----:R-:W-:Y:S02]  /*c960*/  @!P4 LEA R10, P0, R22, R8.reuse, 0x1 ;  /* 0x00000008160ac211 */ /* 0x081fe400078008ff */
[-C--:B------:R-:W-:Y:S02]  /*c970*/  @!P5 LEA R12, P1, R19, R8.reuse, 0x1 ;  /* 0x00000008130cd211 */ /* 0x080fe400078208ff */
[----:B------:R-:W-:Y:S02]  /*c980*/  @!P6 LEA R14, P2, R18, R8, 0x1 ;  /* 0x00000008120ee211 */ /* 0x000fe400078408ff */
[----:B------:R-:W-:Y:S01]  /*c990*/  @!P3 IMAD.WIDE R2, R17, 0x2, R8 ;  /* 0x000000021102b825 */ /* 0x000fe200078e0208 */
[-C--:B------:R-:W-:Y:S02]  /*c9a0*/  @!P4 LEA.HI.X R11, R22, R9.reuse, R229, 0x1, P0 ;  /* 0x00000009160bc211 */ /* 0x080fe400000f0ce5 */
[-C--:B---3--:R-:W-:Y:S02]  /*c9b0*/  @!P5 LEA.HI.X R13, R19, R9.reuse, R228, 0x1, P1 ;  /* 0x00000009130dd211 */ /* 0x088fe400008f0ce4 */
[----:B------:R-:W-:Y:S01]  /*c9c0*/  @!P6 LEA.HI.X R15, R18, R9, R227, 0x1, P2 ;  /* 0x00000009120fe211 */ /* 0x000fe200010f0ce3 */
[----:B------:R0:W-:Y:S04]  /*c9d0*/  @!P3 ST.E.128 desc[UR6][R2.64], R32 ;  /* 0x000000200200b985 */ /* 0x0001e8000c101d06 */
[----:B------:R0:W-:Y:S04]  /*c9e0*/  @!P4 ST.E.128 desc[UR6][R10.64], R40 ;  /* 0x000000280a00c985 */ /* 0x0001e8000c101d06 */
[----:B------:R0:W-:Y:S04]  /*c9f0*/  @!P5 ST.E.128 desc[UR6][R12.64], R48 ;  /* 0x000000300c00d985 */ /* 0x0001e8000c101d06 */
[----:B------:R0:W-:Y:S02]  /*ca00*/  @!P6 ST.E.128 desc[UR6][R14.64], R64 ;  /* 0x000000400e00e985 */ /* 0x0001e4000c101d06 */
.L_x_34:
[----:B------:R-:W-:Y:S05]  /*ca10*/  BSYNC B0 ;  /* 0x0000000000007941 */ /* 0x000fea0003800000 */
.L_x_33:
[----:B------:R-:W-:Y:S01]  /*ca20*/  R2UR UR4, R214 ;  /* 0x00000000d60472ca */ /* 0x000fe200000e0000 */
[----:B0-----:R-:W-:Y:S01]  /*ca30*/  VIADD R3, R85, 0x60 ;  /* 0x0000006055037836 */ /* 0x001fe20000000000 */
[----:B------:R0:W0:Y:S01]  /*ca40*/  SHFL.IDX PT, R9, R21, 0x3, 0x181f ;  /* 0x00781f0015097f89 */ /* 0x00002200000e0000 */
[----:B------:R-:W-:Y:S03]  /*ca50*/  BSSY B0, `(.L_x_35) ;  /* 0x0000017000007945 */ /* 0x000fe60003800000 */
[----:B------:R-:W-:Y:S01]  /*ca60*/  ISETP.GE.AND P0, PT, R3, R20, PT ;  /* 0x000000140300720c */ /* 0x000fe20003f06270 */
[----:B------:R0:W0:Y:S06]  /*ca70*/  SHFL.IDX PT, R8, R0, 0x3, 0x181f ;  /* 0x00781f0000087f89 */ /* 0x00002c00000e0000 */
[----:B------:R-:W-:-:S06]  /*ca80*/  UIADD3 UR4, UR4, 0x1, URZ ;  /* 0x0000000104047890 */ /* 0x000fcc000fffe03f */
[----:B------:R-:W-:Y:S01]  /*ca90*/  IMAD.U32 R214, RZ, RZ, UR4 ;  /* 0x00000004ffd67e24 */ /* 0x000fe2000f8e00ff */
[----:B------:R-:W-:Y:S06]  /*caa0*/  @P0 BRA `(.L_x_36) ;  /* 0x0000000000440947 */ /* 0x000fec0003800000 */
        /* <DEDUP_REMOVED lines=17> */
.L_x_36:
[----:B------:R-:W-:Y:S05]  /*cbc0*/  BSYNC B0 ;  /* 0x0000000000007941 */ /* 0x000fea0003800000 */
.L_x_35:
[----:B0-2-4-:R-:W0:Y:S01]  /*cbd0*/  LDC R0, c[0x0][0xc34] ;  /* 0x00030d00ff007b82 */ /* 0x015e220000000800 */
[----:B------:R-:W-:-:S13]  /*cbe0*/  R2UR UR4, R212 ;  /* 0x00000000d40472ca */ /* 0x000fda00000e0000 */
[----:B0-----:R-:W-:-:S13]  /*cbf0*/  ISETP.LE.AND P0, PT, R0, UR4, PT ;  /* 0x0000000400007c0c */ /* 0x001fda000bf03270 */
[----:B------:R-:W-:Y:S05]  /*cc00*/  @!P0 BRA `(.L_x_37) ;  /* 0xffffff40007c8947 */ /* 0x000fea000383ffff */
[----:B------:R-:W-:Y:S05]  /*cc10*/  EXIT ;  /* 0x000000000000794d */ /* 0x000fea0003800000 */
.L_x_7:
[----:B------:R-:W-:-:S08]  /*cc20*/  NOP ;  /* 0x0000000000007918 */ /* 0x000fd00000000000 */
[----:B0-----:R-:W0:-:S00]  /*cc30*/  USETMAXREG.DEALLOC.CTAPOOL 0x18 ;  /* 0x00000018000079c8 */ /* 0x001e0000080e0500 */
[----:B------:R-:W1:Y:S01]  /*cc40*/  S2UR UR5, SR_CTAID.X ;  /* 0x00000000000579c3 */ /* 0x000e620000002500 */
[----:B0-----:R-:W-:Y:S02]  /*cc50*/  IMAD.MOV.U32 R2, RZ, RZ, 0x1 ;  /* 0x00000001ff027424 */ /* 0x001fe400078e00ff */
[----:B------:R-:W-:-:S05]  /*cc60*/  IMAD.MOV.U32 R18, RZ, RZ, RZ ;  /* 0x000000ffff127224 */ /* 0x000fca00078e00ff */
[----:B------:R-:W1:Y:S02]  /*cc70*/  LDC R3, c[0x0][0xc34] ;  /* 0x00030d00ff037b82 */ /* 0x000e640000000800 */
[----:B-1----:R-:W-:Y:S01]  /*cc80*/  ISETP.LE.AND P0, PT, R3, UR5, PT ;  /* 0x0000000503007c0c */ /* 0x002fe2000bf03270 */
[----:B------:R-:W-:-:S05]  /*cc90*/  IMAD.MOV.U32 R3, RZ, RZ, 0x1 ;  /* 0x00000001ff037424 */ /* 0x000fca00078e00ff */
[----:B------:R0:W-:Y:S07]  /*cca0*/  STL [R1], R3 ;  /* 0x0000000301007387 */ /* 0x0001ee0000100800 */
[----:B------:R-:W-:Y:S05]  /*ccb0*/  @P0 BRA `(.L_x_38) ;  /* 0x0000004800940947 */ /* 0x000fea0003800000 */
[----:B------:R-:W1:Y:S01]  /*ccc0*/  S2UR UR4, SR_CgaCtaId ;  /* 0x00000000000479c3 */ /* 0x000e620000008800 */
[C---:B------:R-:W-:Y:S01]  /*ccd0*/  IMAD.SHL.U32 R2, R0.reuse, 0x8, RZ ;  /* 0x0000000800027824 */ /* 0x040fe200078e00ff */
[----:B------:R-:W-:Y:S01]  /*cce0*/  LOP3.LUT R5, R0, 0x7f, RZ, 0xc0, !PT ;  /* 0x0000007f00057812 */ /* 0x000fe200078ec0ff */
[----:B------:R-:W-:Y:S01]  /*ccf0*/  UMOV UR36, 0x400 ;  /* 0x0000040000247882 */ /* 0x000fe20000000000 */
[----:B------:R-:W-:Y:S01]  /*cd00*/  IMAD.MOV.U32 R18, RZ, RZ, RZ ;  /* 0x000000ffff127224 */ /* 0x000fe200078e00ff */
[----:B------:R-:W-:Y:S01]  /*cd10*/  ULDC.64 UR38, c[0x0][0x198] ;  /* 0x0000660000267ab9 */ /* 0x000fe20000000a00 */
[C---:B0-----:R-:W-:Y:S01]  /*cd20*/  LOP3.LUT R3, R2.reuse, 0x1f8, RZ, 0xc0, !PT ;  /* 0x000001f802037812 */ /* 0x041fe200078ec0ff */
[----:B------:R-:W-:Y:S01]  /*cd30*/  ULDC UR37, c[0x0][0xc] ;  /* 0x0000030000257ab9 */ /* 0x000fe20000000800 */
[----:B------:R-:W-:Y:S02]  /*cd40*/  LOP3.LUT R2, R2, 0x38, RZ, 0xc0, !PT ;  /* 0x0000003802027812 */ /* 0x000fe400078ec0ff */
[----:B------:R-:W-:Y:S01]  /*cd50*/  LOP3.LUT R4, R3, 0x38, R0, 0x78, !PT ;  /* 0x0000003803047812 */ /* 0x000fe200078e7800 */
[----:B------:R-:W-:Y:S01]  /*cd60*/  IMAD.SHL.U32 R3, R5, 0x8, RZ ;  /* 0x0000000805037824 */ /* 0x000fe200078e00ff */
[----:B------:R-:W-:-:S04]  /*cd70*/  SHF.R.U32.HI R5, RZ, 0x3, R5 ;  /* 0x00000003ff057819 */ /* 0x000fc80000011605 */
[----:B------:R-:W-:Y:S01]  /*cd80*/  LOP3.LUT R4, R4, 0x200, R3, 0xf8, !PT ;  /* 0x0000020004047812 */ /* 0x000fe200078ef803 */
[----:B------:R-:W-:-:S05]  /*cd90*/  IMAD.SHL.U32 R3, R0, 0x10, RZ ;  /* 0x0000001000037824 */ /* 0x000fca00078e00ff */
[----:B------:R-:W-:Y:S01]  /*cda0*/  LOP3.LUT R0, R5, 0x70, R3, 0xf8, !PT ;  /* 0x0000007005007812 */ /* 0x000fe200078ef803 */
[----:B------:R-:W-:Y:S01]  /*cdb0*/  IMAD.U32 R3, RZ, RZ, UR5 ;  /* 0x00000005ff037e24 */ /* 0x000fe2000f8e00ff */
[----:B-1----:R-:W-:Y:S01]  /*cdc0*/  ULEA UR36, UR4, UR36, 0x18 ;  /* 0x0000002404247291 */ /* 0x002fe2000f8ec03f */
[----:B------:R-:W-:-:S05]  /*cdd0*/  MOV R0, 0x1 ;  /* 0x0000000100007802 */ /* 0x000fca0000000f00 */
[----:B------:R-:W-:-:S05]  /*cde0*/  LEA R4, R4, UR36, 0x1 ;  /* 0x0000002404047c11 */ /* 0x000fca000f8e08ff */
[----:B------:R0:W-:Y:S04]  /*cdf0*/  STL [R1+0x14], R4 ;  /* 0x0000140401007387 */ /* 0x0001e80000100800 */
[----:B------:R1:W-:Y:S04]  /*ce00*/  STL [R1+0x28], R3 ;  /* 0x0000280301007387 */ /* 0x0003e80000100800 */
[----:B------:R2:W-:Y:S01]  /*ce10*/  STL [R1], R0 ;  /* 0x0000000001007387 */ /* 0x0005e20000100800 */
[----:B0-----:R-:W-:-:S03]  /*ce20*/  LOP3.LUT R4, R2, 0x40, RZ, 0xfc, !PT ;  /* 0x0000004002047812 */ /* 0x001fc600078efcff */
[----:B------:R0:W-:Y:S01]  /*ce30*/  STL [R1+0x30], RZ ;  /* 0x000030ff01007387 */ /* 0x0001e20000100800 */
[C---:B-1----:R-:W-:Y:S02]  /*ce40*/  LOP3.LUT R3, R2.reuse, 0x80, RZ, 0xfc, !PT ;  /* 0x0000008002037812 */ /* 0x042fe400078efcff */
[----:B--2---:R-:W-:-:S07]  /*ce50*/  LOP3.LUT R0, R2, 0xc0, RZ, 0xfc, !PT ;  /* 0x000000c002007812 */ /* 0x004fce00078efcff */
.L_x_125:
[----:B------:R-:W2:Y:S01]  /*ce60*/  LDL R2, [R1+0x28] ;  /* 0x0000280001027983 */ /* 0x000ea20000100800 */
[----:B-1----:R-:W1:Y:S01]  /*ce70*/  LDC R0, c[0x0][0xc38] ;  /* 0x00030e00ff007b82 */ /* 0x002e620000000800 */
[----:B------:R-:W-:Y:S05]  /*ce80*/  YIELD ;  /* 0x0000000000007946 */ /* 0x000fea0003800000 */
[----:B------:R-:W-:Y:S02]  /*ce90*/  ULDC.64 UR4, c[0x0][0x418] ;  /* 0x0001060000047ab9 */ /* 0x000fe40000000a00 */
[----:B---3--:R-:W3:Y:S01]  /*cea0*/  LDC R16, c[0x0][0xc44] ;  /* 0x00031100ff107b82 */ /* 0x008ee20000000800 */
[----:B------:R-:W-:-:S03]  /*ceb0*/  UISETP.NE.U32.AND UP0, UPT, UR4, URZ, UPT ;  /* 0x0000003f0400728c */ /* 0x000fc6000bf05070 */
[----:B------:R-:W-:Y:S01]  /*cec0*/  ULDC UR4, c[0x0][0x424] ;  /* 0x0001090000047ab9 */ /* 0x000fe20000000800 */
[----:B------:R-:W-:-:S04]  /*ced0*/  UISETP.NE.AND.EX UP0, UPT, UR5, URZ, UPT, UP0 ;  /* 0x0000003f0500728c */ /* 0x000fc8000bf05300 */
[----:B------:R-:W-:Y:S01]  /*cee0*/  USEL UR4, UR4, 0x1, UP0 ;  /* 0x0000000104047887 */ /* 0x000fe20008000000 */
[----:B-1----:R-:W-:-:S13]  /*cef0*/  ISETP.NE.AND P0, PT, R0, 0x1, PT ;  /* 0x000000010000780c */ /* 0x002fda0003f05270 */
[----:B------:R-:W2:Y:S08]  /*cf00*/  @P0 LDC R0, c[0x0][0xc3c] ;  /* 0x00030f00ff000b82 */ /* 0x000eb00000000800 */
[----:B------:R-:W1:Y:S01]  /*cf10*/  @P0 LDC R3, c[0x0][0xc40] ;  /* 0x00031000ff030b82 */ /* 0x000e620000000800 */
[----:B--2---:R-:W-:-:S04]  /*cf20*/  @P0 IMAD.HI.U32 R0, R2, R0, RZ ;  /* 0x0000000002000227 */ /* 0x004fc800078e00ff */
[----:B------:R-:W-:Y:S01]  /*cf30*/  IMAD.MOV.U32 R4, RZ, RZ, R2 ;  /* 0x000000ffff047224 */ /* 0x000fe200078e0002 */
[----:B-1----:R-:W-:Y:S02]  /*cf40*/  @P0 SHF.R.U32.HI R4, RZ, R3, R0 ;  /* 0x00000003ff040219 */ /* 0x002fe40000011600 */
[----:B---3--:R-:W-:Y:S01]  /*cf50*/  ISETP.NE.AND P0, PT, R16, 0x1, PT ;  /* 0x000000011000780c */ /* 0x008fe20003f05270 */
[----:B------:R-:W1:Y:S02]  /*cf60*/  LDC R0, c[0x0][0x2f0] ;  /* 0x0000bc00ff007b82 */ /* 0x000e640000000800 */
[----:B------:R-:W-:Y:S01]  /*cf70*/  IMAD.MOV.U32 R19, RZ, RZ, R4 ;  /* 0x000000ffff137224 */ /* 0x000fe200078e0004 */
[----:B------:R-:W-:Y:S09]  /*cf80*/  STL [R1+0x20], R4 ;  /* 0x0000200401007387 */ /* 0x000ff20000100800 */
[----:B------:R-:W2:Y:S02]  /*cf90*/  @P0 LDC.64 R2, c[0x0][0xc48] ;  /* 0x00031200ff020b82 */ /* 0x000ea40000000a00 */
[----:B--2---:R-:W-:-:S05]  /*cfa0*/  @P0 IMAD.HI.U32 R2, R4, R2, RZ ;  /* 0x0000000204020227 */ /* 0x004fca00078e00ff */
[----:B------:R-:W-:Y:S01]  /*cfb0*/  @P0 SHF.R.U32.HI R19, RZ, R3, R2 ;  /* 0x00000003ff130219 */ /* 0x000fe20000011602 */
[----:B-1----:R-:W-:Y:S01]  /*cfc0*/  IMAD R2, R0, UR4, RZ ;  /* 0x0000000400027c24 */ /* 0x002fe2000f8e02ff */
[----:B------:R-:W-:-:S03]  /*cfd0*/  UIADD3 UR4, UR36, 0x24400, URZ ;  /* 0x0002440024047890 */ /* 0x000fc6000fffe03f */
[----:B------:R-:W-:Y:S01]  /*cfe0*/  VIADD R0, R2, 0x4f ;  /* 0x0000004f02007836 */ /* 0x000fe20000000000 */
[----:B------:R-:W-:Y:S01]  /*cff0*/  STL [R1+0x18], R19 ;  /* 0x0000181301007387 */ /* 0x000fe20000100800 */
[----:B------:R-:W-:Y:S01]  /*d000*/  ULOP3.LUT UP0, URZ, UR4, 0x3ff, URZ, 0xc0, !UPT ;  /* 0x000003ff043f7892 */ /* 0x000fe2000f80c03f */
[----:B------:R-:W-:Y:S02]  /*d010*/  IMAD.MOV R3, RZ, RZ, -R19 ;  /* 0x000000ffff037224 */ /* 0x000fe400078e0a13 */
[----:B------:R-:W-:Y:S01]  /*d020*/  IMAD.HI R0, R0, 0x66666667, RZ ;  /* 0x6666666700007827 */ /* 0x000fe200078e02ff */
[----:B------:R1:W-:Y:S02]  /*d030*/  STL [R1+0x2c], R2 ;  /* 0x00002c0201007387 */ /* 0x0003e40000100800 */
[----:B------:R-:W-:Y:S01]  /*d040*/  PLOP3.LUT P0, PT, PT, PT, UP0, 0x80, 0x0 ;  /* 0x000000000000781c */ /* 0x000fe20003f0f008 */
[----:B------:R-:W-:Y:S01]  /*d050*/  IMAD R16, R16, R3, R4 ;  /* 0x0000000310107224 */ /* 0x000fe200078e0204 */
[----:B-1----:R-:W-:-:S04]  /*d060*/  SHF.R.U32.HI R2, RZ, 0x1f, R0 ;  /* 0x0000001fff027819 */ /* 0x002fc80000011600 */
[----:B------:R-:W-:-:S05]  /*d070*/  LEA.HI.SX32 R0, R0, R2, 0x1b ;  /* 0x0000000200007211 */ /* 0x000fca00078fdaff */
[----:B------:R1:W-:Y:S02]  /*d080*/  STL [R1+0x24], R0 ;  /* 0x0000240001007387 */ /* 0x0003e40000100800 */
[----:B------:R-:W-:Y:S05]  /*d090*/  @!P0 BRA `(.L_x_39) ;  /* 0x0000000000408947 */ /* 0x000fea0003800000 */
[----:B------:R-:W-:Y:S01]  /*d0a0*/  MOV R2, 0x0 ;  /* 0x0000000000027802 */ /* 0x000fe20000000f00 */
[----:B------:R-:W-:Y:S01]  /*d0b0*/  ULDC.64 UR6, c[0x4][0xa8] ;  /* 0x01002a0000067ab9 */ /* 0x000fe20000000a00 */
[----:B------:R-:W-:Y:S01]  /*d0c0*/  ULDC.64 UR8, c[0x4][0xb0] ;  /* 0x01002c0000087ab9 */ /* 0x000fe20000000a00 */
[----:B------:R-:W-:Y:S01]  /*d0d0*/  ULDC.64 UR4, c[0x4][0x8] ;  /* 0x0100020000047ab9 */ /* 0x000fe20000000a00 */
[----:B------:R-:W-:Y:S01]  /*d0e0*/  IMAD.U32 R4, RZ, RZ, UR6 ;  /* 0x00000006ff047e24 */ /* 0x000fe2000f8e00ff */
[----:B------:R-:W-:Y:S01]  /*d0f0*/  MOV R10, UR4 ;  /* 0x00000004000a7c02 */ /* 0x000fe20008000f00 */
[----:B------:R-:W2:Y:S01]  /*d100*/  LDC.64 R2, c[0x4][R2] ;  /* 0x0100000002027b82 */ /* 0x000ea20000000a00 */
[----:B------:R-:W-:Y:S02]  /*d110*/  IMAD.U32 R5, RZ, RZ, UR7 ;  /* 0x00000007ff057e24 */ /* 0x000fe4000f8e00ff */
[----:B------:R-:W-:Y:S02]  /*d120*/  IMAD.U32 R6, RZ, RZ, UR8 ;  /* 0x00000008ff067e24 */ /* 0x000fe4000f8e00ff */
[----:B------:R-:W-:-:S02]  /*d130*/  IMAD.U32 R7, RZ, RZ, UR9 ;  /* 0x00000009ff077e24 */ /* 0x000fc4000f8e00ff */
[----:B------:R-:W-:Y:S02]  /*d140*/  IMAD.U32 R11, RZ, RZ, UR5 ;  /* 0x00000005ff0b7e24 */ /* 0x000fe4000f8e00ff */
[----:B------:R-:W-:Y:S02]  /*d150*/  IMAD.MOV.U32 R8, RZ, RZ, 0x70 ;  /* 0x00000070ff087424 */ /* 0x000fe400078e00ff */
[----:B------:R-:W-:Y:S02]  /*d160*/  IMAD.MOV.U32 R12, RZ, RZ, 0x1 ;  /* 0x00000001ff0c7424 */ /* 0x000fe400078e00ff */
[----:B------:R-:W-:-:S07]  /*d170*/  IMAD.MOV.U32 R13, RZ, RZ, RZ ;  /* 0x000000ffff0d7224 */ /* 0x000fce00078e00ff */
[----:B------:R-:W-:-:S07]  /*d180*/  LEPC R20, `(.L_x_39) ;  /* 0x000000001014794e */ /* 0x000fce0000000000 */
[----:B012---:R-:W-:Y:S05]  /*d190*/  CALL.ABS.NOINC R2 ;  /* 0x0000000002007343 */ /* 0x007fea0003c00000 */
.L_x_39:
[----:B------:R-:W-:-:S04]  /*d1a0*/  UIADD3 UR4, UR36, 0x400, URZ ;  /* 0x0000040024047890 */ /* 0x000fc8000fffe03f */
[----:B------:R-:W-:-:S06]  /*d1b0*/  ULOP3.LUT UP0, URZ, UR4, 0x3ff, URZ, 0xc0, !UPT ;  /* 0x000003ff043f7892 */ /* 0x000fcc000f80c03f */
[----:B------:R-:W-:-:S13]  /*d1c0*/  PLOP3.LUT P0, PT, PT, PT, UP0, 0x80, 0x0 ;  /* 0x000000000000781c */ /* 0x000fda0003f0f008 */
[----:B------:R-:W-:Y:S05]  /*d1d0*/  @!P0 BRA `(.L_x_40) ;  /* 0x00000000007c8947 */ /* 0x000fea0003800000 */
[----:B------:R-:W-:Y:S01]  /*d1e0*/  MOV R17, 0x0 ;  /* 0x0000000000117802 */ /* 0x000fe20000000f00 */
[----:B------:R-:W-:Y:S01]  /*d1f0*/  ULDC.64 UR6, c[0x4][0xa8] ;  /* 0x01002a0000067ab9 */ /* 0x000fe20000000a00 */
[----:B------:R-:W-:Y:S01]  /*d200*/  ULDC.64 UR8, c[0x4][0xb0] ;  /* 0x01002c0000087ab9 */ /* 0x000fe20000000a00 */
[----:B------:R-:W-:Y:S01]  /*d210*/  ULDC.64 UR4, c[0x4][0x10] ;  /* 0x0100040000047ab9 */ /* 0x000fe20000000a00 */
[----:B------:R2:W3:Y:S01]  /*d220*/  LDC.64 R2, c[0x4][R17] ;  /* 0x0100000011027b82 */ /* 0x0004e20000000a00 */
[----:B------:R-:W-:Y:S01]  /*d230*/  IMAD.U32 R4, RZ, RZ, UR6 ;  /* 0x00000006ff047e24 */ /* 0x000fe2000f8e00ff */
[----:B------:R-:W-:Y:S01]  /*d240*/  MOV R11, UR5 ;  /* 0x00000005000b7c02 */ /* 0x000fe20008000f00 */
[----:B------:R-:W-:Y:S02]  /*d250*/  IMAD.U32 R5, RZ, RZ, UR7 ;  /* 0x00000007ff057e24 */ /* 0x000fe4000f8e00ff */
[----:B------:R-:W-:Y:S02]  /*d260*/  IMAD.U32 R6, RZ, RZ, UR8 ;  /* 0x00000008ff067e24 */ /* 0x000fe4000f8e00ff */
[----:B------:R-:W-:-:S02]  /*d270*/  IMAD.U32 R7, RZ, RZ, UR9 ;  /* 0x00000009ff077e24 */ /* 0x000fc4000f8e00ff */
[----:B------:R-:W-:Y:S02]  /*d280*/  IMAD.U32 R10, RZ, RZ, UR4 ;  /* 0x00000004ff0a7e24 */ /* 0x000fe4000f8e00ff */
[----:B------:R-:W-:Y:S02]  /*d290*/  IMAD.MOV.U32 R8, RZ, RZ, 0x70 ;  /* 0x00000070ff087424 */ /* 0x000fe400078e00ff */
[----:B------:R-:W-:Y:S02]  /*d2a0*/  IMAD.MOV.U32 R12, RZ, RZ, 0x1 ;  /* 0x00000001ff0c7424 */ /* 0x000fe400078e00ff */
[----:B--2---:R-:W-:-:S07]  /*d2b0*/  IMAD.MOV.U32 R13, RZ, RZ, RZ ;  /* 0x000000ffff0d7224 */ /* 0x004fce00078e00ff */
[----:B------:R-:W-:-:S07]  /*d2c0*/  LEPC R20, `(.L_x_41) ;  /* 0x000000001014794e */ /* 0x000fce0000000000 */
[----:B01-3--:R-:W-:Y:S05]  /*d2d0*/  CALL.ABS.NOINC R2 ;  /* 0x0000000002007343 */ /* 0x00bfea0003c00000 */
.L_x_41:
[----:B------:R0:W1:Y:S01]  /*d2e0*/  LDC.64 R2, c[0x4][R17] ;  /* 0x0100000011027b82 */ /* 0x0000620000000a00 */
[----:B------:R-:W-:Y:S01]  /*d2f0*/  ULDC.64 UR6, c[0x4][0xa8] ;  /* 0x01002a0000067ab9 */ /* 0x000fe20000000a00 */
[----:B------:R-:W-:Y:S01]  /*d300*/  ULDC.64 UR8, c[0x4][0xb0] ;  /* 0x01002c0000087ab9 */ /* 0x000fe20000000a00 */
[----:B------:R-:W-:Y:S01]  /*d310*/  ULDC.64 UR4, c[0x4][0x18] ;  /* 0x0100060000047ab9 */ /* 0x000fe20000000a00 */
        /* <DEDUP_REMOVED lines=8> */
[----:B0-----:R-:W-:-:S07]  /*d3a0*/  IMAD.MOV.U32 R13, RZ, RZ, RZ ;  /* 0x000000ffff0d7224 */ /* 0x001fce00078e00ff */
[----:B------:R-:W-:-:S07]  /*d3b0*/  LEPC R20, `(.L_x_40) ;  /* 0x000000001014794e */ /* 0x000fce0000000000 */
[----:B-1----:R-:W-:Y:S05]  /*d3c0*/  CALL.ABS.NOINC R2 ;  /* 0x0000000002007343 */ /* 0x002fea0003c00000 */
.L_x_40:
[----:B------:R-:W-:Y:S01]  /*d3d0*/  ULDC.64 UR4, c[0x0][0x9f8] ;  /* 0x00027e0000047ab9 */ /* 0x000fe20000000a00 */
[----:B------:R-:W2:Y:S01]  /*d3e0*/  LDL R17, [R1+0x24] ;  /* 0x0000240001117983 */ /* 0x000ea20000100800 */
[----:B------:R-:W-:Y:S01]  /*d3f0*/  ISETP.NE.U32.AND P0, PT, RZ, UR4, PT ;  /* 0x00000004ff007c0c */ /* 0x000fe2000bf05070 */
[----:B------:R-:W-:-:S03]  /*d400*/  ULDC.64 UR6, c[0x0][0x208] ;  /* 0x0000820000067ab9 */ /* 0x000fc60000000a00 */
[----:B------:R-:W-:-:S13]  /*d410*/  ISETP.NE.AND.EX P0, PT, RZ, UR5, PT, P0 ;  /* 0x00000005ff007c0c */ /* 0x000fda000bf05300 */
[----:B------:R-:W3:Y:S02]  /*d420*/  @P0 LDC.64 R2, c[0x0][0x9f8] ;  /* 0x00027e00ff020b82 */ /* 0x000ee40000000a00 */
[----:B---3--:R-:W-:-:S05]  /*d430*/  @P0 IMAD.WIDE R2, R19, 0x4, R2 ;  /* 0x0000000413020825 */ /* 0x008fca00078e0202 */
[----:B------:R3:W4:Y:S01]  /*d440*/  @P0 LDG.E R19, desc[UR6][R2.64] ;  /* 0x0000000602130981 */ /* 0x000722000c1e1900 */
[----:B------:R-:W-:Y:S01]  /*d450*/  UMOV UR4, 0xffffffff ;  /* 0xffffffff00047882 */ /* 0x000fe20000000000 */
[----:B---3--:R-:W3:Y:S02]  /*d460*/  LDC.64 R2, c[0x0][0x418] ;  /* 0x00010600ff027b82 */ /* 0x008ee40000000a00 */
[----:B---3--:R-:W-:-:S04]  /*d470*/  ISETP.NE.U32.AND P0, PT, R2, RZ, PT ;  /* 0x000000ff0200720c */ /* 0x008fc80003f05070 */
[----:B------:R-:W-:-:S04]  /*d480*/  ISETP.NE.AND.EX P1, PT, R3, RZ, PT, P0 ;  /* 0x000000ff0300720c */ /* 0x000fc80003f25300 */
[----:B-1----:R-:W-:Y:S01]  /*d490*/  P2R R0, PR, RZ, 0x2 ;  /* 0x00000002ff007803 */ /* 0x002fe20000000000 */
[----:B--2---:R-:W-:-:S05]  /*d4a0*/  VIADD R8, R17, 0xffffffff ;  /* 0xffffffff11087836 */ /* 0x004fca0000000000 */
[----:B------:R1:W-:Y:S04]  /*d4b0*/  STL [R1+0x1c], R8 ;  /* 0x00001c0801007387 */ /* 0x0003e80000100800 */
[----:B------:R1:W-:Y:S01]  /*d4c0*/  STL [R1+0x10], R0 ;  /* 0x0000100001007387 */ /* 0x0003e20000100800 */
[----:B----4-:R-:W-:Y:S02]  /*d4d0*/  SHF.R.S32.HI R7, RZ, 0x1f, R19 ;  /* 0x0000001fff077819 */ /* 0x010fe40000011413 */
[----:B------:R-:W-:-:S03]  /*d4e0*/  SEL R17, R19, RZ, !P1 ;  /* 0x000000ff13117207 */ /* 0x000fc60004800000 */
[----:B------:R1:W-:Y:S01]  /*d4f0*/  STL [R1+0x8], R7 ;  /* 0x0000080701007387 */ /* 0x0003e20000100800 */
[----:B------:R-:W-:Y:S05]  /*d500*/  BRA.DIV UR4, `(.L_x_42) ;  /* 0x0000004604d87947 */ /* 0x000fea000b800000 */
[----:B-1----:R-:W1:Y:S02]  /*d510*/  S2R R0, SR_TID.X ;  /* 0x0000000000007919 */ /* 0x002e640000002100 */
[----:B-1----:R-:W-:-:S04]  /*d520*/  SHF.R.U32.HI R0, RZ, 0x5, R0 ;  /* 0x00000005ff007819 */ /* 0x002fc80000011600 */
[----:B------:R-:W-:-:S05]  /*d530*/  LOP3.LUT R0, R0, 0x3, RZ, 0xc0, !PT ;  /* 0x0000000300007812 */ /* 0x000fca00078ec0ff */
[----:B------:R1:W2:Y:S02]  /*d540*/  SHFL.IDX PT, R14, R0, RZ, 0x1f ;  /* 0x00001fff000e7589 */ /* 0x0002a400000e0000 */
.L_x_141:
[----:B------:R-:W-:Y:S02]  /*d550*/  PLOP3.LUT P2, PT, PT, PT, PT, 0x8, 0x0 ;  /* 0x000000000000781c */ /* 0x000fe40003f4e170 */
[----:B--2---:R-:W-:Y:S02]  /*d560*/  ISETP.NE.AND P0, PT, R14, RZ, PT ;  /* 0x000000ff0e00720c */ /* 0x004fe40003f05270 */
[----:B-1----:R-:W-:-:S05]  /*d570*/  P2R R0, PR, RZ, 0x4 ;  /* 0x00000004ff007803 */ /* 0x002fca0000000000 */
[----:B------:R1:W-:Y:S06]  /*d580*/  STL [R1+0xc], R0 ;  /* 0x00000c0001007387 */ /* 0x0003ec0000100800 */
[----:B------:R-:W-:Y:S05]  /*d590*/  @P0 BRA `(.L_x_43) ;  /* 0x0000000400380947 */ /* 0x000fea0003800000 */
[----:B------:R-:W-:-:S03]  /*d5a0*/  UMOV UR4, 0xffffffff ;  /* 0xffffffff00047882 */ /* 0x000fc60000000000 */
[----:B------:R-:W-:Y:S05]  /*d5b0*/  BRA.DIV UR4, `(.L_x_44) ;  /* 0x0000004604e07947 */ /* 0x000fea000b800000 */
[----:B------:R-:W-:-:S13]  /*d5c0*/  ELECT P6, URZ, PT ;  /* 0x00000000003f782f */ /* 0x000fda00038c0000 */
.L_x_144:
[----:B------:R-:W-:Y:S05]  /*d5d0*/  @!P6 BRA `(.L_x_43) ;  /* 0x000000040028e947 */ /* 0x000fea0003800000 */
[----:B------:R2:W-:Y:S01]  /*d5e0*/  STL [R1+0x4], R8 ;  /* 0x0000040801007387 */ /* 0x0005e20000100800 */
[----:B------:R-:W-:Y:S01]  /*d5f0*/  IMAD.MOV.U32 R17, RZ, RZ, R19 ;  /* 0x000000ffff117224 */ /* 0x000fe200078e0013 */
[----:B------:R-:W-:Y:S06]  /*d600*/  @!P1 BRA `(.L_x_45) ;  /* 0x0000000000509947 */ /* 0x000fec0003800000 */
[----:B------:R-:W3:Y:S01]  /*d610*/  LDC R6, c[0x0][0x43c] ;  /* 0x00010f00ff067b82 */ /* 0x000ee20000000800 */
[----:B-1----:R-:W-:Y:S01]  /*d620*/  IMAD.MOV.U32 R0, RZ, RZ, R8 ;  /* 0x000000ffff007224 */ /* 0x002fe200078e0008 */
[----:B------:R-:W-:Y:S01]  /*d630*/  ULDC.64 UR4, c[0x0][0x428] ;  /* 0x00010a0000047ab9 */ /* 0x000fe20000000a00 */
[----:B------:R-:W-:Y:S01]  /*d640*/  ULDC.64 UR6, c[0x0][0x208] ;  /* 0x0000820000067ab9 */ /* 0x000fe20000000a00 */
[----:B---3--:R-:W-:-:S13]  /*d650*/  ISETP.NE.AND P0, PT, R6, 0x1, PT ;  /* 0x000000010600780c */ /* 0x008fda0003f05270 */
[----:B------:R-:W1:Y:S02]  /*d660*/  @P0 LDC.64 R4, c[0x0][0x440] ;  /* 0x00011000ff040b82 */ /* 0x000e640000000a00 */
[----:B-1----:R-:W-:-:S05]  /*d670*/  @P0 IMAD.HI.U32 R4, R8, R4, RZ ;  /* 0x0000000408040227 */ /* 0x002fca00078e00ff */
[----:B------:R-:W-:-:S04]  /*d680*/  @P0 SHF.R.U32.HI R0, RZ, R5, R4 ;  /* 0x00000005ff000219 */ /* 0x000fc80000011604 */
[--C-:B------:R-:W-:Y:S01]  /*d690*/  SHF.R.S32.HI R5, RZ, 0x1f, R0.reuse ;  /* 0x0000001fff057819 */ /* 0x100fe20000011400 */
[----:B------:R-:W-:-:S04]  /*d6a0*/  IMAD.MOV R4, RZ, RZ, -R0 ;  /* 0x000000ffff047224 */ /* 0x000fc800078e0a00 */
[----:B------:R-:W-:Y:S02]  /*d6b0*/  IMAD R6, R6, R4, R8 ;  /* 0x0000000406067224 */ /* 0x000fe400078e0208 */
[----:B------:R-:W-:-:S03]  /*d6c0*/  IMAD.MOV.U32 R4, RZ, RZ, R0 ;  /* 0x000000ffff047224 */ /* 0x000fc600078e0000 */
[----:B------:R1:W-:Y:S01]  /*d6d0*/  STL [R1+0x4], R6 ;  /* 0x0000040601007387 */ /* 0x0003e20000100800 */
[----:B------:R-:W-:-:S03]  /*d6e0*/  IMAD.WIDE.U32 R4, R19, UR4, R4 ;  /* 0x0000000413047c25 */ /* 0x000fc6000f8e0004 */
[----:B------:R-:W-:Y:S01]  /*d6f0*/  LEA R2, P0, R4, R2, 0x2 ;  /* 0x0000000204027211 */ /* 0x000fe200078010ff */
[----:B-1----:R-:W-:-:S04]  /*d700*/  IMAD R6, R7, UR4, RZ ;  /* 0x0000000407067c24 */ /* 0x002fc8000f8e02ff */
[----:B------:R-:W-:-:S05]  /*d710*/  IMAD R0, R19, UR5, R6 ;  /* 0x0000000513007c24 */ /* 0x000fca000f8e0206 */
[----:B------:R-:W-:-:S04]  /*d720*/  IADD3 R0, R5, R0, RZ ;  /* 0x0000000005007210 */ /* 0x000fc80007ffe0ff */
[----:B------:R-:W-:-:S05]  /*d730*/  LEA.HI.X R3, R4, R3, R0, 0x2, P0 ;  /* 0x0000000304037211 */ /* 0x000fca00000f1400 */
[----:B------:R3:W5:Y:S02]  /*d740*/  LDG.E R17, desc[UR6][R2.64] ;  /* 0x0000000602117981 */ /* 0x000764000c1e1900 */
.L_x_45:
[----:B---3--:R-:W3:Y:S01]  /*d750*/  LDL R2, [R1] ;  /* 0x0000000001027983 */ /* 0x008ee20000100800 */
[----:B-1----:R-:W-:Y:S02]  /*d760*/  LEA R0, R18, UR36, 0x3 ;  /* 0x0000002412007c11 */ /* 0x002fe4000f8e18ff */
[----:B---3--:R-:W-:-:S04]  /*d770*/  SHF.L.U32 R2, R2, 0x1f, RZ ;  /* 0x0000001f02027819 */ /* 0x008fc800000006ff */
[----:B------:R-:W1:Y:S02]  /*d780*/  SYNCS.PHASECHK.TRANS64.TRYWAIT P0, [R0+URZ+0x38840], R2 ;  /* 0x03884002000075a7 */ /* 0x000e64000800017f */
[----:B-1----:R-:W-:Y:S05]  /*d790*/  @!P0 BRA `(.L_x_46) ;  /* 0x0000004400888947 */ /* 0x002fea0003800000 */
.L_x_145:
[----:B------:R-:W3:Y:S02]  /*d7a0*/  S2R R3, SR_TID.X ;  /* 0x0000000000037919 */ /* 0x000ee40000002100 */
[----:B---3--:R-:W-:-:S04]  /*d7b0*/  LOP3.LUT R3, R3, 0x7f, RZ, 0xc0, !PT ;  /* 0x0000007f03037812 */ /* 0x008fc800078ec0ff */
[----:B------:R-:W-:-:S13]  /*d7c0*/  ISETP.NE.AND P0, PT, R3, RZ, PT ;  /* 0x000000ff0300720c */ /* 0x000fda0003f05270 */
[----:B------:R-:W-:Y:S05]  /*d7d0*/  @P0 BRA `(.L_x_47) ;  /* 0x00000000001c0947 */ /* 0x000fea0003800000 */
[----:B------:R-:W3:Y:S01]  /*d7e0*/  S2R R3, SR_TID.X ;  /* 0x0000000000037919 */ /* 0x000ee20000002100 */
[----:B-1----:R-:W-:-:S04]  /*d7f0*/  IMAD.MOV.U32 R2, RZ, RZ, 0xa000 ;  /* 0x0000a000ff027424 */ /* 0x002fc800078e00ff */
[----:B------:R4:W-:Y:S01]  /*d800*/  SYNCS.ARRIVE.TRANS64 RZ, [R0+URZ+0x38830], R2 ;  /* 0x0388300200ff79a7 */ /* 0x0009e2000800003f */
[----:B---3--:R-:W-:-:S04]  /*d810*/  LOP3.LUT R3, R3, 0x1f, RZ, 0xc0, !PT ;  /* 0x0000001f03037812 */ /* 0x008fc800078ec0ff */
[----:B------:R-:W-:-:S13]  /*d820*/  ISETP.NE.AND P0, PT, R3, RZ, PT ;  /* 0x000000ff0300720c */ /* 0x000fda0003f05270 */
[----:B----4-:R-:W-:Y:S05]  /*d830*/  @!P0 BRA `(.L_x_47) ;  /* 0x0000000000048947 */ /* 0x010fea0003800000 */
[----:B------:R-:W-:Y:S01]  /*d840*/  BPT.TRAP 0x1 ;  /* 0x000000040000795c */ /* 0x000fe20000300000 */
.L_x_47:
[----:B-1----:R-:W3:Y:S01]  /*d850*/  LDL R2, [R1+0x4] ;  /* 0x0000040001027983 */ /* 0x002ee20000100800 */
[----:B------:R-:W-:Y:S01]  /*d860*/  R2UR UR14, R18 ;  /* 0x00000000120e72ca */ /* 0x000fe200000e0000 */
[----:B------:R-:W-:Y:S01]  /*d870*/  UIADD3 UR4, UP0, UR38, 0x370, URZ ;  /* 0x0000037026047890 */ /* 0x000fe2000ff1e03f */
[----:B------:R-:W-:Y:S01]  /*d880*/  R2UR UR9, R0 ;  /* 0x00000000000972ca */ /* 0x000fe200000e0000 */
[----:B------:R-:W-:Y:S01]  /*d890*/  UMOV UR10, URZ ;  /* 0x0000003f000a7c82 */ /* 0x000fe20008000000 */
[----:B------:R-:W-:Y:S01]  /*d8a0*/  R2UR UR12, R16 ;  /* 0x00000000100c72ca */ /* 0x000fe200000e0000 */
[----:B------:R-:W-:Y:S01]  /*d8b0*/  UIADD3.X UR5, URZ, UR39, URZ, UP0, !UPT ;  /* 0x000000273f057290 */ /* 0x000fe200087fe43f */
[----:B-----5:R-:W-:Y:S01]  /*d8c0*/  R2UR UR13, R17 ;  /* 0x00000000110d72ca */ /* 0x020fe200000e0000 */
[----:B------:R-:W-:Y:S01]  /*d8d0*/  UMOV UR6, 0x0 ;  /* 0x0000000000067882 */ /* 0x000fe20000000000 */
[----:B------:R-:W-:Y:S01]  /*d8e0*/  UMOV UR7, 0x14f00000 ;  /* 0x14f0000000077882 */ /* 0x000fe20000000000 */
[----:B------:R-:W-:Y:S01]  /*d8f0*/  UMOV UR16, 0x40 ;  /* 0x0000004000107882 */ /* 0x000fe20000000000 */
[----:B------:R-:W-:-:S03]  /*d900*/  PLOP3.LUT P0, PT, PT, PT, PT, 0x80, 0x0 ;  /* 0x000000000000781c */ /* 0x000fc60003f0f070 */
[----:B------:R-:W-:Y:S01]  /*d910*/  UIMAD UR14, UR14, 0xa000, UR36 ;  /* 0x0000a0000e0e78a4 */ /* 0x000fe2000f8e0224 */
[----:B------:R-:W-:Y:S01]  /*d920*/  P2R R0, PR, RZ, 0x1 ;  /* 0x00000001ff007803 */ /* 0x000fe20000000000 */
[----:B------:R-:W-:Y:S02]  /*d930*/  UIADD3 UR9, UR9, 0x38830, URZ ;  /* 0x0003883009097890 */ /* 0x000fe4000fffe03f */
[----:B------:R-:W-:Y:S02]  /*d940*/  UIADD3 UR8, UR14, 0x24400, URZ ;  /* 0x000244000e087890 */ /* 0x000fe4000fffe03f */
[----:B------:R-:W-:Y:S01]  /*d950*/  UIADD3 UR15, UR14, 0x26c00, URZ ;  /* 0x00026c000e0f7890 */ /* 0x000fe2000fffe03f */
[----:B------:R4:W-:Y:S01]  /*d960*/  STL [R1+0xc], R0 ;  /* 0x00000c0001007387 */ /* 0x0009e20000100800 */
[----:B------:R-:W-:Y:S02]  /*d970*/  UIADD3 UR17, UR14, 0x29400, URZ ;  /* 0x000294000e117890 */ /* 0x000fe4000fffe03f */
[----:B------:R-:W-:-:S03]  /*d980*/  UIADD3 UR18, UR14, 0x2bc00, URZ ;  /* 0x0002bc000e127890 */ /* 0x000fc6000fffe03f */
[----:B------:R-:W-:Y:S01]  /*d990*/  UMOV UR14, 0x80 ;  /* 0x00000080000e7882 */ /* 0x000fe20000000000 */
[----:B---3--:R-:W-:-:S13]  /*d9a0*/  R2UR UR11, R2 ;  /* 0x00000000020b72ca */ /* 0x008fda00000e0000 */
[----:B------:R-:W-:-:S09]  /*d9b0*/  UIMAD UR11, UR11, 0x50, URZ ;  /* 0x000000500b0b78a4 */ /* 0x000fd2000f8e023f */
[----:B------:R1:W-:Y:S02]  /*d9c0*/  UTMALDG.4D [UR8], [UR4], desc[UR6] ;  /* 0x00000608040075b4 */ /* 0x0003e40008019000 */
[----:B-1----:R-:W-:Y:S01]  /*d9d0*/  UMOV UR8, UR15 ;  /* 0x0000000f00087c82 */ /* 0x002fe20008000000 */
[----:B------:R-:W-:Y:S02]  /*d9e0*/  UMOV UR10, UR16 ;  /* 0x00000010000a7c82 */ /* 0x000fe40008000000 */
[----:B------:R1:W-:Y:S02]  /*d9f0*/  UTMALDG.4D [UR8], [UR4], desc[UR6] ;  /* 0x00000608040075b4 */ /* 0x0003e40008019000 */
[----:B-1----:R-:W-:Y:S01]  /*da00*/  UMOV UR8, UR17 ;  /* 0x0000001100087c82 */ /* 0x002fe20008000000 */
[----:B------:R-:W-:Y:S01]  /*da10*/  UMOV UR10, UR14 ;  /* 0x0000000e000a7c82 */ /* 0x000fe20008000000 */
[----:B------:R-:W-:Y:S01]  /*da20*/  UMOV UR14, 0xc0 ;  /* 0x000000c0000e7882 */ /* 0x000fe20000000000 */
[----:B------:R1:W-:Y:S02]  /*da30*/  UTMALDG.4D [UR8], [UR4], desc[UR6] ;  /* 0x00000608040075b4 */ /* 0x0003e40008019000 */
[----:B-1----:R-:W-:Y:S01]  /*da40*/  UMOV UR8, UR18 ;  /* 0x0000001200087c82 */ /* 0x002fe20008000000 */
[----:B------:R-:W-:-:S02]  /*da50*/  UMOV UR10, UR14 ;  /* 0x0000000e000a7c82 */ /* 0x000fc40008000000 */
[----:B------:R4:W-:Y:S02]  /*da60*/  UTMALDG.4D [UR8], [UR4], desc[UR6] ;  /* 0x00000608040075b4 */ /* 0x0009e40008019000 */
[----:B----4-:R-:W-:Y:S01]  /*da70*/  NOP ;  /* 0x0000000000007918 */ /* 0x010fe20000000000 */
.L_x_43:
[----:B------:R-:W-:Y:S05]  /*da80*/  WARPSYNC.ALL ;  /* 0x0000000000007948 */ /* 0x000fea0003800000 */
[----:B------:R-:W-:Y:S01]  /*da90*/  UIADD3 UR4, UR36, 0x14400, URZ ;  /* 0x0001440024047890 */ /* 0x000fe2000fffe03f */
[----:B------:R-:W-:Y:S03]  /*daa0*/  BAR.SYNC.DEFER_BLOCKING 0x8, 0x180 ;  /* 0x0206000000007b1d */ /* 0x000fe60000010000 */
[----:B------:R-:W-:-:S06]  /*dab0*/  ULOP3.LUT UP0, URZ, UR4, 0x3ff, URZ, 0xc0, !UPT ;  /* 0x000003ff043f7892 */ /* 0x000fcc000f80c03f */
[----:B------:R-:W-:-:S13]  /*dac0*/  PLOP3.LUT P0, PT, PT, PT, UP0, 0x80, 0x0 ;  /* 0x000000000000781c */ /* 0x000fda0003f0f008 */
[----:B------:R-:W-:Y:S05]  /*dad0*/  @!P0 BRA `(.L_x_48) ;  /* 0x0000000000408947 */ /* 0x000fea0003800000 */
[----:B------:R-:W-:Y:S01]  /*dae0*/  MOV R2, 0x0 ;  /* 0x0000000000027802 */ /* 0x000fe20000000f00 */
[----:B------:R-:W-:Y:S01]  /*daf0*/  ULDC.64 UR6, c[0x4][0xa8] ;  /* 0x01002a0000067ab9 */ /* 0x000fe20000000a00 */
[----:B------:R-:W-:Y:S01]  /*db00*/  ULDC.64 UR8, c[0x4][0xb0] ;  /* 0x01002c0000087ab9 */ /* 0x000fe20000000a00 */
[----:B------:R-:W-:Y:S01]  /*db10*/  ULDC.64 UR4, c[0x4][0x20] ;  /* 0x0100080000047ab9 */ /* 0x000fe20000000a00 */
[----:B------:R-:W-:Y:S01]  /*db20*/  IMAD.U32 R4, RZ, RZ, UR6 ;  /* 0x00000006ff047e24 */ /* 0x000fe2000f8e00ff */
[----:B------:R-:W-:Y:S01]  /*db30*/  MOV R12, 0x1 ;  /* 0x00000001000c7802 */ /* 0x000fe20000000f00 */
[----:B------:R-:W3:Y:S01]  /*db40*/  LDC.64 R2, c[0x4][R2] ;  /* 0x0100000002027b82 */ /* 0x000ee20000000a00 */
[----:B------:R-:W-:Y:S02]  /*db50*/  IMAD.U32 R5, RZ, RZ, UR7 ;  /* 0x00000007ff057e24 */ /* 0x000fe4000f8e00ff */
[----:B------:R-:W-:Y:S02]  /*db60*/  IMAD.U32 R6, RZ, RZ, UR8 ;  /* 0x00000008ff067e24 */ /* 0x000fe4000f8e00ff */
[----:B------:R-:W-:-:S02]  /*db70*/  IMAD.U32 R7, RZ, RZ, UR9 ;  /* 0x00000009ff077e24 */ /* 0x000fc4000f8e00ff */
[----:B------:R-:W-:Y:S02]  /*db80*/  IMAD.U32 R10, RZ, RZ, UR4 ;  /* 0x00000004ff0a7e24 */ /* 0x000fe4000f8e00ff */
[----:B------:R-:W-:Y:S02]  /*db90*/  IMAD.U32 R11, RZ, RZ, UR5 ;  /* 0x00000005ff0b7e24 */ /* 0x000fe4000f8e00ff */
[----:B--2---:R-:W-:Y:S02]  /*dba0*/  IMAD.MOV.U32 R8, RZ, RZ, 0x70 ;  /* 0x00000070ff087424 */ /* 0x004fe400078e00ff */
[----:B------:R-:W-:-:S07]  /*dbb0*/  IMAD.MOV.U32 R13, RZ, RZ, RZ ;  /* 0x000000ffff0d7224 */ /* 0x000fce00078e00ff */
[----:B------:R-:W-:-:S07]  /*dbc0*/  LEPC R20, `(.L_x_48) ;  /* 0x000000001014794e */ /* 0x000fce0000000000 */
[----:B01-3--:R-:W-:Y:S05]  /*dbd0*/  CALL.ABS.NOINC R2 ;  /* 0x0000000002007343 */ /* 0x00bfea0003c00000 */
.L_x_48:
[----:B------:R-:W3:Y:S01]  /*dbe0*/  LDL.LU R4, [R1+0x18] ;  /* 0x0000180001047983 */ /* 0x000ee20000300800 */
[----:B-1----:R-:W-:Y:S01]  /*dbf0*/  SHF.R.S32.HI R0, RZ, 0x1f, R16 ;  /* 0x0000001fff007819 */ /* 0x002fe20000011410 */
[----:B------:R-:W-:Y:S01]  /*dc00*/  ULDC.64 UR4, c[0x0][0x2d8] ;  /* 0x0000b60000047ab9 */ /* 0x000fe20000000a00 */
[----:B--2---:R-:W1:Y:S01]  /*dc10*/  LDC R8, c[0x0][0x448] ;  /* 0x00011200ff087b82 */ /* 0x004e620000000800 */
[----:B------:R-:W2:Y:S01]  /*dc20*/  LDL.LU R7, [R1+0x20] ;  /* 0x0000200001077983 */ /* 0x000ea20000300800 */
[----:B------:R-:W-:-:S03]  /*dc30*/  ULDC.64 UR6, c[0x0][0x280] ;  /* 0x0000a00000067ab9 */ /* 0x000fc60000000a00 */
[----:B------:R-:W4:Y:S01]  /*dc40*/  LDL R5, [R1+0x28] ;  /* 0x0000280001057983 */ /* 0x000f220000100800 */
[----:B------:R-:W-:Y:S02]  /*dc50*/  IMAD R0, R0, UR4, RZ ;  /* 0x0000000400007c24 */ /* 0x000fe4000f8e02ff */
[C---:B------:R-:W-:Y:S01]  /*dc60*/  IMAD.WIDE.U32 R2, R16.reuse, UR4, RZ ;  /* 0x0000000410027c25 */ /* 0x040fe2000f8e00ff */
[----:B------:R-:W0:Y:S03]  /*dc70*/  S2R R10, SR_TID.X ;  /* 0x00000000000a7919 */ /* 0x000e260000002100 */
[----:B------:R-:W-:Y:S01]  /*dc80*/  IMAD R0, R16, UR5, R0 ;  /* 0x0000000510007c24 */ /* 0x000fe2000f8e0200 */
[----:B------:R-:W-:-:S03]  /*dc90*/  ULDC.64 UR4, c[0x0][0x2e0] ;  /* 0x0000b80000047ab9 */ /* 0x000fc60000000a00 */
[----:B------:R-:W-:Y:S01]  /*dca0*/  IMAD.IADD R3, R3, 0x1, R0 ;  /* 0x0000000103037824 */ /* 0x000fe200078e0200 */
[----:B-1----:R-:W-:-:S13]  /*dcb0*/  ISETP.NE.AND P0, PT, R8, 0x1, PT ;  /* 0x000000010800780c */ /* 0x002fda0003f05270 */
[----:B------:R-:W1:Y:S01]  /*dcc0*/  @P0 LDC R6, c[0x0][0x44c] ;  /* 0x00011300ff060b82 */ /* 0x000e620000000800 */
[----:B0-----:R-:W-:-:S05]  /*dcd0*/  IMAD.SHL.U32 R10, R10, 0x8, RZ ;  /* 0x000000080a0a7824 */ /* 0x001fca00078e00ff */
[----:B------:R-:W-:Y:S02]  /*dce0*/  LOP3.LUT R10, R10, 0x38, RZ, 0xc0, !PT ;  /* 0x000000380a0a7812 */ /* 0x000fe400078ec0ff */
[----:B---3--:R-:W-:Y:S01]  /*dcf0*/  SHF.R.S32.HI R0, RZ, 0x1f, R4 ;  /* 0x0000001fff007819 */ /* 0x008fe20000011404 */
[----:B------:R-:W-:-:S04]  /*dd00*/  IMAD.WIDE.U32 R2, R4, UR4, R2 ;  /* 0x0000000404027c25 */ /* 0x000fc8000f8e0002 */
[----:B------:R-:W-:Y:S01]  /*dd10*/  IMAD R0, R0, UR4, RZ ;  /* 0x0000000400007c24 */ /* 0x000fe2000f8e02ff */
[----:B------:R-:W-:-:S03]  /*dd20*/  ULDC UR4, c[0x0][0xc38] ;  /* 0x00030e0000047ab9 */ /* 0x000fc60000000800 */
[----:B------:R-:W-:Y:S02]  /*dd30*/  IMAD R0, R4, UR5, R0 ;  /* 0x0000000504007c24 */ /* 0x000fe4000f8e0200 */
[----:B------:R-:W0:Y:S02]  /*dd40*/  S2R R4, SR_TID.X ;  /* 0x0000000000047919 */ /* 0x000e240000002100 */
[----:B------:R-:W-:Y:S02]  /*dd50*/  IMAD.IADD R3, R3, 0x1, R0 ;  /* 0x0000000103037824 */ /* 0x000fe400078e0200 */
[----:B--2---:R-:W-:Y:S02]  /*dd60*/  IMAD.MOV R0, RZ, RZ, -R7 ;  /* 0x000000ffff007224 */ /* 0x004fe400078e0a07 */
[----:B------:R-:W2:Y:S02]  /*dd70*/  @P0 LDC R7, c[0x0][0x450] ;  /* 0x00011400ff070b82 */ /* 0x000ea40000000800 */
[----:B----4-:R-:W-:Y:S01]  /*dd80*/  IMAD R0, R0, UR4, R5 ;  /* 0x0000000400007c24 */ /* 0x010fe2000f8e0205 */
[----:B------:R-:W-:-:S03]  /*dd90*/  ULDC.64 UR4, c[0x0][0x2d0] ;  /* 0x0000b40000047ab9 */ /* 0x000fc60000000a00 */
[----:B------:R-:W-:Y:S01]  /*dda0*/  IMAD.SHL.U32 R5, R0, 0x80, RZ ;  /* 0x0000008000057824 */ /* 0x000fe200078e00ff */
[----:B0-----:R-:W-:-:S04]  /*ddb0*/  LOP3.LUT R4, R4, 0x7f, RZ, 0xc0, !PT ;  /* 0x0000007f04047812 */ /* 0x001fc800078ec0ff */
[----:B------:R-:W-:Y:S02]  /*ddc0*/  SHF.R.U32.HI R9, RZ, 0x3, R4 ;  /* 0x00000003ff097819 */ /* 0x000fe40000011604 */
[----:B------:R-:W0:Y:S02]  /*ddd0*/  S2R R4, SR_TID.X ;  /* 0x0000000000047919 */ /* 0x000e240000002100 */
[----:B0-----:R-:W-:-:S05]  /*dde0*/  IMAD.SHL.U32 R4, R4, 0x10, RZ ;  /* 0x0000001004047824 */ /* 0x001fca00078e00ff */
[----:B------:R-:W-:Y:S02]  /*ddf0*/  LOP3.LUT R4, R9, 0x70, R4, 0xf8, !PT ;  /* 0x0000007009047812 */ /* 0x000fe400078ef804 */
[----:B------:R-:W0:Y:S02]  /*de00*/  S2R R9, SR_TID.X ;  /* 0x0000000000097919 */ /* 0x000e240000002100 */
[----:B------:R-:W-:-:S05]  /*de10*/  LOP3.LUT R0, R4, R5, RZ, 0xfc, !PT ;  /* 0x0000000504007212 */ /* 0x000fca00078efcff */
[----:B-1----:R-:W-:-:S04]  /*de20*/  @P0 IMAD.HI.U32 R6, R0, R6, RZ ;  /* 0x0000000600060227 */ /* 0x002fc800078e00ff */
[----:B------:R-:W-:Y:S01]  /*de30*/  IMAD.MOV.U32 R4, RZ, RZ, R0 ;  /* 0x000000ffff047224 */ /* 0x000fe200078e0000 */
[----:B--2---:R-:W-:-:S05]  /*de40*/  @P0 SHF.R.U32.HI R4, RZ, R7, R6 ;  /* 0x00000007ff040219 */ /* 0x004fca0000011606 */
[----:B------:R-:W-:Y:S02]  /*de50*/  IMAD.MOV R6, RZ, RZ, -R4 ;  /* 0x000000ffff067224 */ /* 0x000fe400078e0a04 */
[----:B------:R-:W-:-:S04]  /*de60*/  IMAD.WIDE.U32 R2, R4, UR4, R2 ;  /* 0x0000000404027c25 */ /* 0x000fc8000f8e0002 */
[----:B------:R-:W-:Y:S01]  /*de70*/  IMAD R0, R8, R6, R0 ;  /* 0x0000000608007224 */ /* 0x000fe200078e0200 */
[----:B------:R-:W-:-:S05]  /*de80*/  SHF.R.S32.HI R6, RZ, 0x1f, R4 ;  /* 0x0000001fff067819 */ /* 0x000fca0000011404 */
[----:B------:R-:W-:Y:S02]  /*de90*/  IMAD R6, R6, UR4, RZ ;  /* 0x0000000406067c24 */ /* 0x000fe4000f8e02ff */
[----:B0-----:R-:W-:Y:S02]  /*dea0*/  IMAD.SHL.U32 R9, R9, 0x8, RZ ;  /* 0x0000000809097824 */ /* 0x001fe400078e00ff */
[----:B------:R-:W-:Y:S01]  /*deb0*/  IMAD R6, R4, UR5, R6 ;  /* 0x0000000504067c24 */ /* 0x000fe2000f8e0206 */
[----:B------:R-:W-:Y:S01]  /*dec0*/  SHF.R.S32.HI R4, RZ, 0x1f, R0 ;  /* 0x0000001fff047819 */ /* 0x000fe20000011400 */
[----:B------:R-:W-:Y:S01]  /*ded0*/  ULDC.64 UR4, c[0x0][0x2c8] ;  /* 0x0000b20000047ab9 */ /* 0x000fe20000000a00 */
[----:B------:R-:W-:Y:S02]  /*dee0*/  LOP3.LUT R9, R9, 0x38, RZ, 0xc0, !PT ;  /* 0x0000003809097812 */ /* 0x000fe400078ec0ff */
[----:B------:R-:W-:Y:S01]  /*def0*/  IADD3 R3, R3, R6, RZ ;  /* 0x0000000603037210 */ /* 0x000fe20007ffe0ff */
[----:B------:R-:W-:Y:S01]  /*df00*/  IMAD R4, R4, UR4, RZ ;  /* 0x0000000404047c24 */ /* 0x000fe2000f8e02ff */
[----:B------:R-:W-:-:S02]  /*df10*/  LOP3.LUT R12, R9, 0x40, RZ, 0xfc, !PT ;  /* 0x00000040090c7812 */ /* 0x000fc400078efcff */
[C---:B------:R-:W-:Y:S01]  /*df20*/  LOP3.LUT R11, R9.reuse, 0x80, RZ, 0xfc, !PT ;  /* 0x00000080090b7812 */ /* 0x040fe200078efcff */
[C---:B------:R-:W-:Y:S01]  /*df30*/  IMAD.WIDE.U32 R2, R0.reuse, UR4, R2 ;  /* 0x0000000400027c25 */ /* 0x040fe2000f8e0002 */
[----:B------:R-:W-:Y:S01]  /*df40*/  LOP3.LUT R9, R9, 0xc0, RZ, 0xfc, !PT ;  /* 0x000000c009097812 */ /* 0x000fe200078efcff */
[----:B------:R-:W-:Y:S02]  /*df50*/  ULDC UR4, c[0x0][0x2b8] ;  /* 0x0000ae0000047ab9 */ /* 0x000fe40000000800 */
[----:B------:R-:W-:Y:S01]  /*df60*/  IMAD R0, R0, UR5, R4 ;  /* 0x0000000500007c24 */ /* 0x000fe2000f8e0204 */
[----:B------:R-:W-:Y:S02]  /*df70*/  ISETP.GE.AND P3, PT, R9, UR4, PT ;  /* 0x0000000409007c0c */ /* 0x000fe4000bf66270 */
[----:B------:R0:W5:Y:S01]  /*df80*/  LDL R9, [R1+0x14] ;  /* 0x0000140001097983 */ /* 0x0001620000100800 */
[----:B------:R-:W-:Y:S01]  /*df90*/  IMAD.IADD R0, R3, 0x1, R0 ;  /* 0x0000000103007824 */ /* 0x000fe200078e0200 */
[----:B------:R-:W-:-:S02]  /*dfa0*/  LEA R4, P4, R2, UR6, 0x1 ;  /* 0x0000000602047c11 */ /* 0x000fc4000f8808ff */
[----:B------:R-:W-:Y:S02]  /*dfb0*/  ISETP.GE.AND P0, PT, R10, UR4, PT ;  /* 0x000000040a007c0c */ /* 0x000fe4000bf06270 */
[----:B------:R-:W-:Y:S02]  /*dfc0*/  ISETP.GE.AND P1, PT, R12, UR4, PT ;  /* 0x000000040c007c0c */ /* 0x000fe4000bf26270 */
[----:B------:R-:W-:Y:S01]  /*dfd0*/  ISETP.GE.AND P2, PT, R11, UR4, PT ;  /* 0x000000040b007c0c */ /* 0x000fe2000bf46270 */
[----:B------:R-:W-:Y:S01]  /*dfe0*/  UMOV UR4, 0xffffffff ;  /* 0xffffffff00047882 */ /* 0x000fe20000000000 */
[----:B------:R-:W-:Y:S02]  /*dff0*/  LEA.HI.X R3, R2, UR7, R0, 0x1, P4 ;  /* 0x0000000702037c11 */ /* 0x000fe4000a0f0c00 */
[----:B0-----:R-:W-:Y:S09]  /*e000*/  BRA.DIV UR4, `(.L_x_49) ;  /* 0x0000003e04807947 */ /* 0x001ff2000b800000 */
[----:B------:R-:W0:Y:S01]  /*e010*/  S2R R7, SR_TID.X ;  /* 0x0000000000077919 */ /* 0x000e220000002100 */
[----:B------:R-:W-:Y:S01]  /*e020*/  ULDC UR4, c[0x0][0x288] ;  /* 0x0000a20000047ab9 */ /* 0x000fe20000000800 */
[----:B------:R-:W-:Y:S01]  /*e030*/  ULDC.64 UR6, c[0x0][0x208] ;  /* 0x0000820000067ab9 */ /* 0x000fe20000000a00 */
[----:B------:R-:W-:Y:S01]  /*e040*/  IMAD R2, R8, UR4, RZ ;  /* 0x0000000408027c24 */ /* 0x000fe2000f8e02ff */
[----:B------:R-:W1:Y:S01]  /*e050*/  SHFL.IDX PT, R6, R4, RZ, 0x181f ;  /* 0x00181fff04067589 */ /* 0x000e6200000e0000 */
[----:B0-----:R-:W-:-:S04]  /*e060*/  LOP3.LUT R7, R7, 0x7f, RZ, 0xc0, !PT ;  /* 0x0000007f07077812 */ /* 0x001fc800078ec0ff */
[----:B------:R-:W-:Y:S02]  /*e070*/  SHF.R.U32.HI R11, RZ, 0x3, R7 ;  /* 0x00000003ff0b7819 */ /* 0x000fe40000011607 */
[----:B------:R-:W0:Y:S03]  /*e080*/  SHFL.IDX PT, R7, R3, RZ, 0x181f ;  /* 0x00181fff03077589 */ /* 0x000e2600000e0000 */
[----:B------:R-:W-:-:S04]  /*e090*/  IMAD.IADD R0, R11, 0x1, R5 ;  /* 0x000000010b007824 */ /* 0x000fc800078e0205 */
[C---:B------:R-:W-:Y:S01]  /*e0a0*/  VIADD R5, R0.reuse, 0x10 ;  /* 0x0000001000057836 */ /* 0x040fe20000000000 */
[----:B------:R-:W-:-:S13]  /*e0b0*/  ISETP.GE.AND P4, PT, R0, R2, PT ;  /* 0x000000020000720c */ /* 0x000fda0003f86270 */
[----:B-1----:R-:W-:-:S05]  /*e0c0*/  @!P4 LEA R6, P5, R10, R6, 0x1 ;  /* 0x000000060a06c211 */ /* 0x002fca00078a08ff */
[----:B0-----:R-:W-:-:S05]  /*e0d0*/  @!P4 IMAD.X R7, RZ, RZ, R7, P5 ;  /* 0x000000ffff07c224 */ /* 0x001fca00028e0607 */
[----:B------:R-:W-:Y:S01]  /*e0e0*/  @!PT LDS RZ, [RZ] ;  /* 0x00000000fffff984 */ /* 0x000fe20000000800 */
[----:B-----5:R-:W-:Y:S04]  /*e0f0*/  @!P4 LDGSTS.E.BYPASS.LTC128B.128 [R9+0x14400], desc[UR6][R6.64], !P0 ;  /* 0x144000000609cfae */ /* 0x020fe8000c101d46 */
[----:B------:R-:W-:Y:S04]  /*e100*/  @!P4 LDGSTS.E.BYPASS.LTC128B.128 [R9+0x18400], desc[UR6][R6.64+0x80], !P1 ;  /* 0x184000800609cfae */ /* 0x000fe8000c901d46 */
[----:B------:R-:W-:Y:S04]  /*e110*/  @!P4 LDGSTS.E.BYPASS.LTC128B.128 [R9+0x1c400], desc[UR6][R6.64+0x100], !P2 ;  /* 0x1c4001000609cfae */ /* 0x000fe8000d101d46 */
[----:B------:R0:W-:Y:S01]  /*e120*/  @!P4 LDGSTS.E.BYPASS.LTC128B.128 [R9+0x20400], desc[UR6][R6.64+0x180], !P3 ;  /* 0x204001800609cfae */ /* 0x0001e2000d901d46 */
[----:B------:R-:W-:-:S03]  /*e130*/  ISETP.GE.AND P4, PT, R5, R2, PT ;  /* 0x000000020500720c */ /* 0x000fc60003f86270 */
[----:B------:R-:W-:Y:S04]  /*e140*/  SHFL.IDX PT, R5, R3, 0x1, 0x181f ;  /* 0x00381f0003057f89 */ /* 0x000fe800000e0000 */
[----:B0-----:R-:W0:Y:S06]  /*e150*/  SHFL.IDX PT, R6, R4, 0x1, 0x181f ;  /* 0x00381f0004067f89 */ /* 0x001e2c00000e0000 */
[----:B0-----:R-:W-:-:S05]  /*e160*/  @!P4 LEA R6, P5, R10, R6, 0x1 ;  /* 0x000000060a06c211 */ /* 0x001fca00078a08ff */
[----:B------:R-:W-:-:S04]  /*e170*/  @!P4 IMAD.X R5, RZ, RZ, R5, P5 ;  /* 0x000000ffff05c224 */ /* 0x000fc800028e0605 */
[----:B------:R-:W-:Y:S01]  /*e180*/  @!P4 IMAD.MOV.U32 R7, RZ, RZ, R5 ;  /* 0x000000ffff07c224 */ /* 0x000fe200078e0005 */
[----:B------:R-:W-:-:S04]  /*e190*/  IADD3 R5, R0, 0x20, RZ ;  /* 0x0000002000057810 */ /* 0x000fc80007ffe0ff */
[----:B------:R-:W-:Y:S04]  /*e1a0*/  @!P4 LDGSTS.E.BYPASS.LTC128B.128 [R9+0x14c00], desc[UR6][R6.64], !P0 ;  /* 0x14c000000609cfae */ /* 0x000fe8000c101d46 */
        /* <DEDUP_REMOVED lines=8> */
[----:B------:R-:W-:Y:S02]  /*e230*/  @!P4 IMAD.MOV.U32 R7, RZ, RZ, R5 ;  /* 0x000000ffff07c224 */ /* 0x000fe400078e0005 */
[----:B------:R-:W-:-:S03]  /*e240*/  VIADD R5, R0, 0x30 ;  /* 0x0000003000057836 */ /* 0x000fc60000000000 */
        /* <DEDUP_REMOVED lines=43> */
[----:B------:R0:W1:Y:S04]  /*e500*/  SHFL.IDX PT, R5, R3, 0x7, 0x181f ;  /* 0x00f81f0003057f89 */ /* 0x00006800000e0000 */
[----:B------:R0:W-:Y:S04]  /*e510*/  @!P4 LDGSTS.E.BYPASS.LTC128B.128 [R9+0x17400], desc[UR6][R6.64], !P0 ;  /* 0x174000000609cfae */ /* 0x0001e8000c101d46 */
[----:B------:R0:W-:Y:S04]  /*e520*/  @!P4 LDGSTS.E.BYPASS.LTC128B.128 [R9+0x1b400], desc[UR6][R6.64+0x80], !P1 ;  /* 0x1b4000800609cfae */ /* 0x0001e8000c901d46 */
[----:B------:R0:W-:Y:S04]  /*e530*/  @!P4 LDGSTS.E.BYPASS.LTC128B.128 [R9+0x1f400], desc[UR6][R6.64+0x100], !P2 ;  /* 0x1f4001000609cfae */ /* 0x0001e8000d101d46 */
[----:B------:R0:W-:Y:S04]  /*e540*/  @!P4 LDGSTS.E.BYPASS.LTC128B.128 [R9+0x23400], desc[UR6][R6.64+0x180], !P3 ;  /* 0x234001800609cfae */ /* 0x0001e8000d901d46 */
[----:B------:R0:W2:Y:S02]  /*e550*/  SHFL.IDX PT, R3, R4, 0x7, 0x181f ;  /* 0x00f81f0004037f89 */ /* 0x0000a400000e0000 */
.L_x_162:
[----:B------:R-:W-:Y:S01]  /*e560*/  VIADD R0, R0, 0x70 ;  /* 0x0000007000007836 */ /* 0x000fe20000000000 */
[----:B------:R-:W-:Y:S04]  /*e570*/  BSSY B0, `(.L_x_50) ;  /* 0x000000d000007945 */ /* 0x000fe80003800000 */
[----:B------:R-:W-:-:S13]  /*e580*/  ISETP.GE.AND P4, PT, R0, R2, PT ;  /* 0x000000020000720c */ /* 0x000fda0003f86270 */
[----:B------:R-:W-:Y:S05]  /*e590*/  @P4 BRA `(.L_x_51) ;  /* 0x0000000000284947 */ /* 0x000fea0003800000 */
[----:B--2---:R-:W-:Y:S01]  /*e5a0*/  LEA R2, P4, R10, R3, 0x1 ;  /* 0x000000030a027211 */ /* 0x004fe200078808ff */
[----:B------:R-:W-:-:S04]  /*e5b0*/  ULDC.64 UR4, c[0x0][0x208] ;  /* 0x0000820000047ab9 */ /* 0x000fc80000000a00 */
[----:B01----:R-:W-:-:S05]  /*e5c0*/  IMAD.X R3, RZ, RZ, R5, P4 ;  /* 0x000000ffff037224 */ /* 0x003fca00020e0605 */
[----:B------:R-:W-:Y:S01]  /*e5d0*/  @!PT LDS RZ, [RZ] ;  /* 0x00000000fffff984 */ /* 0x000fe20000000800 */
[----:B------:R-:W-:Y:S01]  /*e5e0*/  @!PT LDS RZ, [RZ] ;  /* 0x00000000fffff984 */ /* 0x000fe20000000800 */
[----:B------:R-:W-:Y:S01]  /*e5f0*/  @!PT LDS RZ, [RZ] ;  /* 0x00000000fffff984 */ /* 0x000fe20000000800 */
[----:B------:R3:W-:Y:S04]  /*e600*/  LDGSTS.E.BYPASS.LTC128B.128 [R9+0x17c00], desc[UR4][R2.64], !P0 ;  /* 0x17c0000002097fae */ /* 0x0007e8000c101d44 */
[----:B------:R3:W-:Y:S04]  /*e610*/  LDGSTS.E.BYPASS.LTC128B.128 [R9+0x1bc00], desc[UR4][R2.64+0x80], !P1 ;  /* 0x1bc0008002097fae */ /* 0x0007e8000c901d44 */
[----:B------:R3:W-:Y:S04]  /*e620*/  LDGSTS.E.BYPASS.LTC128B.128 [R9+0x1fc00], desc[UR4][R2.64+0x100], !P2 ;  /* 0x1fc0010002097fae */ /* 0x0007e8000d101d44 */
[----:B------:R3:W-:Y:S02]  /*e630*/  LDGSTS.E.BYPASS.LTC128B.128 [R9+0x23c00], desc[UR4][R2.64+0x180], !P3 ;  /* 0x23c0018002097fae */ /* 0x0007e4000d901d44 */
.L_x_51:
[----:B------:R-:W-:Y:S05]  /*e640*/  BSYNC B0 ;  /* 0x0000000000007941 */ /* 0x000fea0003800000 */
.L_x_50:
[----:B---3--:R-:W3:Y:S01]  /*e650*/  LDL R2, [R1+0x30] ;  /* 0x0000300001027983 */ /* 0x008ee20000100800 */
[----:B------:R-:W-:Y:S01]  /*e660*/  NOP ;  /* 0x0000000000007918 */ /* 0x000fe20000000000 */
[----:B------:R-:W-:Y:S02]  /*e670*/  SYNCS.ARRIVE.TRANS64.RED.A0T1 RZ, [UR36+0x38800], RZ ;  /* 0x038800ffffff79a7 */ /* 0x000fe40008200424 */
[----:B------:R-:W-:Y:S01]  /*e680*/  ARRIVES.LDGSTSBAR.64.TRANSCNT [UR36+0x38800] ;  /* 0x03880000ff0079b0 */ /* 0x000fe20008000aa4 */
[----:B---3--:R-:W-:-:S04]  /*e690*/  LOP3.LUT R0, R2, 0x1, RZ, 0xc, !PT ;  /* 0x0000000102007812 */ /* 0x008fc800078e0cff */
[----:B------:R-:W-:Y:S01]  /*e6a0*/  SHF.L.U32 R0, R0, 0x1f, RZ ;  /* 0x0000001f00007819 */ /* 0x000fe200000006ff */
[----:B------:R-:W-:Y:S01]  /*e6b0*/  NOP ;  /* 0x0000000000007918 */ /* 0x000fe20000000000 */
[----:B------:R-:W3:Y:S01]  /*e6c0*/  LDL.LU R2, [R1+0x2c] ;  /* 0x00002c0001027983 */ /* 0x000ee20000300800 */
[----:B------:R-:W-:Y:S01]  /*e6d0*/  SYNCS.ARRIVE.TRANS64.A1T0 RZ, [UR36+0x38800], RZ ;  /* 0x038800ffffff79a7 */ /* 0x000fe20008100024 */
[----:B------:R-:W-:Y:S01]  /*e6e0*/  BSSY B0, `(.L_x_52) ;  /* 0x0000005000007945 */ /* 0x000fe20003800000 */
[----:B0-----:R-:W-:Y:S01]  /*e6f0*/  IMAD.U32 R9, RZ, RZ, UR36 ;  /* 0x00000024ff097e24 */ /* 0x001fe2000f8e00ff */
[----:B------:R-:W0:Y:S01]  /*e700*/  SYNCS.PHASECHK.TRANS64.TRYWAIT P0, [UR36+0x38820], R0 ;  /* 0x03882000ff0075a7 */ /* 0x000e220008000164 */
[----:B---3--:R-:W-:Y:S01]  /*e710*/  ISETP.GE.AND P1, PT, R2, 0x51, PT ;  /* 0x000000510200780c */ /* 0x008fe20003f26270 */
[----:B0-----:R-:W-:-:S12]  /*e720*/  @!P0 BRA `(.L_x_53) ;  /* 0x0000004000a08947 */ /* 0x001fd80003800000 */
.L_x_163:
[----:B------:R-:W-:Y:S05]  /*e730*/  BSYNC B0 ;  /* 0x0000000000007941 */ /* 0x000fea0003800000 */
.L_x_52:
[----:B------:R-:W-:Y:S01]  /*e740*/  IADD3 R12, R9, 0x38800, RZ ;  /* 0x00038800090c7810 */ /* 0x000fe20007ffe0ff */
[----:B------:R-:W-:Y:S06]  /*e750*/  @!P1 BRA `(.L_x_54) ;  /* 0x00000028003c9947 */ /* 0x000fec0003800000 */
[----:B------:R-:W3:Y:S01]  /*e760*/  LDL R2, [R1+0x24] ;  /* 0x0000240001027983 */ /* 0x000ee20000100800 */
[----:B0-----:R-:W-:Y:S02]  /*e770*/  IMAD.MOV.U32 R0, RZ, RZ, 0x1 ;  /* 0x00000001ff007424 */ /* 0x001fe400078e00ff */
[----:B---3--:R-:W-:-:S05]  /*e780*/  IMAD.MOV R10, RZ, RZ, -R2 ;  /* 0x000000ffff0a7224 */ /* 0x008fca00078e0a02 */
[----:B------:R-:W-:-:S05]  /*e790*/  VIADDMNMX R10, R10, R0, 0xffffffff, !PT ;  /* 0xffffffff0a0a7446 */ /* 0x000fca0007800100 */
[----:B------:R-:W-:-:S05]  /*e7a0*/  IMAD.IADD R0, R2, 0x1, R10 ;  /* 0x0000000102007824 */ /* 0x000fca00078e020a */
[----:B------:R-:W-:-:S04]  /*e7b0*/  LOP3.LUT R0, R0, 0x1, RZ, 0xc0, !PT ;  /* 0x0000000100007812 */ /* 0x000fc800078ec0ff */
[----:B------:R-:W-:Y:S01]  /*e7c0*/  ISETP.NE.U32.AND P0, PT, R0, 0x1, PT ;  /* 0x000000010000780c */ /* 0x000fe20003f05070 */
[----:B------:R-:W-:-:S12]  /*e7d0*/  VIADD R0, R2, 0xfffffffe ;  /* 0xfffffffe02007836 */ /* 0x000fd80000000000 */
[----:B------:R-:W-:Y:S05]  /*e7e0*/  @P0 BRA `(.L_x_55) ;  /* 0x0000000c00600947 */ /* 0x000fea0003800000 */
[----:B--2---:R-:W2:Y:S04]  /*e7f0*/  LDL R3, [R1+0xc] ;  /* 0x00000c0001037983 */ /* 0x004ea80000100800 */
[----:B------:R-:W3:Y:S01]  /*e800*/  LDL R2, [R1] ;  /* 0x0000000001027983 */ /* 0x000ee20000100800 */
[----:B------:R-:W-:Y:S01]  /*e810*/  VIADD R4, R18, 0x1 ;  /* 0x0000000112047836 */ /* 0x000fe20000000000 */
[----:B------:R-:W-:Y:S04]  /*e820*/  BSSY B0, `(.L_x_56) ;  /* 0x00000d0000007945 */ /* 0x000fe80003800000 */
[----:B------:R-:W-:-:S04]  /*e830*/  ISETP.NE.AND P0, PT, R4, 0x2, PT ;  /* 0x000000020400780c */ /* 0x000fc80003f05270 */
[----:B------:R-:W-:Y:S02]  /*e840*/  SEL R8, RZ, 0x1, P0 ;  /* 0x00000001ff087807 */ /* 0x000fe40000000000 */
[----:B------:R-:W-:Y:S02]  /*e850*/  SEL R4, R4, RZ, P0 ;  /* 0x000000ff04047207 */ /* 0x000fe40000000000 */
[----:B--2---:R-:W-:Y:S02]  /*e860*/  ISETP.NE.AND P2, PT, R3, RZ, PT ;  /* 0x000000ff0300720c */ /* 0x004fe40003f45270 */
[----:B---3--:R-:W-:-:S11]  /*e870*/  LOP3.LUT R8, R2, R8, RZ, 0x3c, !PT ;  /* 0x0000000802087212 */ /* 0x008fd600078e3cff */
[----:B------:R-:W-:Y:S05]  /*e880*/  @!P2 BRA `(.L_x_57) ;  /* 0x0000000c0024a947 */ /* 0x000fea0003800000 */
[----:B------:R-:W2:Y:S01]  /*e890*/  LDL R2, [R1+0x10] ;  /* 0x0000100001027983 */ /* 0x000ea20000100800 */
[----:B------:R-:W-:Y:S01]  /*e8a0*/  IMAD.MOV.U32 R6, RZ, RZ, R17 ;  /* 0x000000ffff067224 */ /* 0x000fe200078e0011 */
[----:B--2---:R-:W-:-:S13]  /*e8b0*/  ISETP.NE.AND P2, PT, R2, RZ, PT ;  /* 0x000000ff0200720c */ /* 0x004fda0003f45270 */
[----:B------:R-:W-:Y:S05]  /*e8c0*/  @!P2 BRA `(.L_x_58) ;  /* 0x000000000050a947 */ /* 0x000fea0003800000 */
[----:B------:R-:W2:Y:S01]  /*e8d0*/  LDL R7, [R1+0x8] ;  /* 0x0000080001077983 */ /* 0x000ea20000100800 */
[----:B------:R-:W0:Y:S01]  /*e8e0*/  LDC R6, c[0x0][0x43c] ;  /* 0x00010f00ff067b82 */ /* 0x000e220000000800 */
[----:B------:R-:W-:Y:S01]  /*e8f0*/  ULDC.64 UR4, c[0x0][0x428] ;  /* 0x00010a0000047ab9 */ /* 0x000fe20000000a00 */
[----:B------:R-:W-:Y:S01]  /*e900*/  ULDC.64 UR6, c[0x0][0x208] ;  /* 0x0000820000067ab9 */ /* 0x000fe20000000a00 */
[----:B0-----:R-:W-:-:S13]  /*e910*/  ISETP.NE.AND P0, PT, R6, 0x1, PT ;  /* 0x000000010600780c */ /* 0x001fda0003f05270 */
[----:B------:R-:W1:Y:S02]  /*e920*/  @P0 LDC.64 R2, c[0x0][0x440] ;  /* 0x00011000ff020b82 */ /* 0x000e640000000a00 */
[----:B-1----:R-:W-:-:S04]  /*e930*/  @P0 IMAD.HI.U32 R5, R0, R2, RZ ;  /* 0x0000000200050227 */ /* 0x002fc800078e00ff */
[----:B------:R-:W-:Y:S01]  /*e940*/  IMAD.MOV.U32 R2, RZ, RZ, R0 ;  /* 0x000000ffff027224 */ /* 0x000fe200078e0000 */
[----:B------:R-:W-:-:S05]  /*e950*/  @P0 SHF.R.U32.HI R2, RZ, R3, R5 ;  /* 0x00000003ff020219 */ /* 0x000fca0000011605 */
[----:B------:R-:W-:-:S04]  /*e960*/  IMAD.MOV R3, RZ, RZ, -R2 ;  /* 0x000000ffff037224 */ /* 0x000fc800078e0a02 */
[----:B------:R-:W-:Y:S01]  /*e970*/  IMAD R0, R6, R3, R0 ;  /* 0x0000000306007224 */ /* 0x000fe200078e0200 */
[----:B------:R-:W-:-:S03]  /*e980*/  SHF.R.S32.HI R3, RZ, 0x1f, R2 ;  /* 0x0000001fff037819 */ /* 0x000fc60000011402 */
[----:B------:R-:W-:-:S04]  /*e990*/  IMAD.WIDE.U32 R2, R19, UR4, R2 ;  /* 0x0000000413027c25 */ /* 0x000fc8000f8e0002 */
[----:B--2---:R-:W-:-:S04]  /*e9a0*/  IMAD R5, R7, UR4, RZ ;  /* 0x0000000407057c24 */ /* 0x004fc8000f8e02ff */
[----:B------:R-:W-:Y:S01]  /*e9b0*/  IMAD R5, R19, UR5, R5 ;  /* 0x0000000513057c24 */ /* 0x000fe2000f8e0205 */
[----:B------:R-:W-:Y:S02]  /*e9c0*/  ULDC.64 UR4, c[0x0][0x418] ;  /* 0x0001060000047ab9 */ /* 0x000fe40000000a00 */
[----:B------:R-:W-:Y:S02]  /*e9d0*/  LEA R6, P0, R2, UR4, 0x2 ;  /* 0x0000000402067c11 */ /* 0x000fe4000f8010ff */
[----:B------:R-:W-:-:S04]  /*e9e0*/  IADD3 R3, R5, R3, RZ ;  /* 0x0000000305037210 */ /* 0x000fc80007ffe0ff */
[----:B------:R-:W-:-:S05]  /*e9f0*/  LEA.HI.X R7, R2, UR5, R3, 0x2, P0 ;  /* 0x0000000502077c11 */ /* 0x000fca00080f1403 */
[----:B------:R0:W5:Y:S02]  /*ea00*/  LDG.E R6, desc[UR6][R6.64] ;  /* 0x0000000606067981 */ /* 0x000164000c1e1900 */
.L_x_58:
[----:B------:R-:W-:Y:S01]  /*ea10*/  LEA R3, R4, UR36, 0x3 ;  /* 0x0000002404037c11 */ /* 0x000fe2000f8e18ff */
[----:B------:R-:W-:Y:S01]  /*ea20*/  BSSY B1, `(.L_x_59) ;  /* 0x0000004000017945 */ /* 0x000fe20003800000 */
[----:B------:R-:W-:-:S04]  /*ea30*/  SHF.L.U32 R2, R8, 0x1f, RZ ;  /* 0x0000001f08027819 */ /* 0x000fc800000006ff */
[----:B------:R-:W2:Y:S02]  /*ea40*/  SYNCS.PHASECHK.TRANS64.TRYWAIT P0, [R3+URZ+0x38840], R2 ;  /* 0x03884002030075a7 */ /* 0x000ea4000800017f */
[----:B--2---:R-:W-:Y:S05]  /*ea50*/  @!P0 BRA `(.L_x_60) ;  /* 0x0000003c00e88947 */ /* 0x004fea0003800000 */
.L_x_164:
[----:B------:R-:W-:Y:S05]  /*ea60*/  BSYNC B1 ;  /* 0x0000000000017941 */ /* 0x000fea0003800000 */
.L_x_59:
[----:B-1----:R-:W1:Y:S01]  /*ea70*/  S2R R5, SR_TID.X ;  /* 0x0000000000057919 */ /* 0x002e620000002100 */
[----:B------:R-:W-:Y:S01]  /*ea80*/  BSSY B1, `(.L_x_61) ;  /* 0x000000b000017945 */ /* 0x000fe20003800000 */
[----:B-1----:R-:W-:-:S04]  /*ea90*/  LOP3.LUT R5, R5, 0x7f, RZ, 0xc0, !PT ;  /* 0x0000007f05057812 */ /* 0x002fc800078ec0ff */
[----:B------:R-:W-:-:S13]  /*eaa0*/  ISETP.NE.AND P1, PT, R5, RZ, PT ;  /* 0x000000ff0500720c */ /* 0x000fda0003f25270 */
[----:B------:R-:W-:Y:S05]  /*eab0*/  @P1 BRA `(.L_x_62) ;  /* 0x00000000001c1947 */ /* 0x000fea0003800000 */
[----:B------:R-:W1:Y:S01]  /*eac0*/  S2R R5, SR_TID.X ;  /* 0x0000000000057919 */ /* 0x000e620000002100 */
[----:B--2---:R-:W-:-:S04]  /*ead0*/  IMAD.MOV.U32 R2, RZ, RZ, 0xa000 ;  /* 0x0000a000ff027424 */ /* 0x004fc800078e00ff */
[----:B------:R3:W-:Y:S01]  /*eae0*/  SYNCS.ARRIVE.TRANS64 RZ, [R3+URZ+0x38830], R2 ;  /* 0x0388300203ff79a7 */ /* 0x0007e2000800003f */
[----:B-1----:R-:W-:-:S04]  /*eaf0*/  LOP3.LUT R5, R5, 0x1f, RZ, 0xc0, !PT ;  /* 0x0000001f05057812 */ /* 0x002fc800078ec0ff */
[----:B------:R-:W-:-:S13]  /*eb00*/  ISETP.NE.AND P0, PT, R5, RZ, PT ;  /* 0x000000ff0500720c */ /* 0x000fda0003f05270 */
[----:B---3--:R-:W-:Y:S05]  /*eb10*/  @!P0 BRA `(.L_x_62) ;  /* 0x0000000000048947 */ /* 0x008fea0003800000 */
[----:B------:R-:W-:Y:S01]  /*eb20*/  BPT.TRAP 0x1 ;  /* 0x000000040000795c */ /* 0x000fe20000300000 */
.L_x_62:
[----:B------:R-:W-:Y:S05]  /*eb30*/  BSYNC B1 ;  /* 0x0000000000017941 */ /* 0x000fea0003800000 */
.L_x_61:
[----:B------:R-:W-:Y:S01]  /*eb40*/  IMAD.MOV.U32 R11, RZ, RZ, RZ ;  /* 0x000000ffff0b7224 */ /* 0x000fe200078e00ff */
[----:B------:R-:W-:Y:S01]  /*eb50*/  UIADD3 UR4, UP0, UR38, 0x370, URZ ;  /* 0x0000037026047890 */ /* 0x000fe2000ff1e03f */
[----:B------:R-:W-:Y:S01]  /*eb60*/  IMAD R5, R4, 0xa000, R9 ;  /* 0x0000a00004057824 */ /* 0x000fe200078e0209 */
[----:B------:R-:W-:Y:S01]  /*eb70*/  PLOP3.LUT P0, PT, PT, PT, PT, 0x80, 0x0 ;  /* 0x000000000000781c */ /* 0x000fe20003f0f070 */
[----:B--2---:R-:W-:Y:S01]  /*eb80*/  VIADD R3, R3, 0x38830 ;  /* 0x0003883003037836 */ /* 0x004fe20000000000 */
[----:B------:R-:W-:Y:S01]  /*eb90*/  R2UR UR10, R11 ;  /* 0x000000000b0a72ca */ /* 0x000fe200000e0000 */
[----:B------:R-:W-:Y:S01]  /*eba0*/  IMAD R2, R0, 0x50, RZ ;  /* 0x0000005000027824 */ /* 0x000fe200078e02ff */
[----:B------:R-:W-:Y:S01]  /*ebb0*/  UIADD3.X UR5, URZ, UR39, URZ, UP0, !UPT ;  /* 0x000000273f057290 */ /* 0x000fe200087fe43f */
[----:B0-----:R-:W-:Y:S01]  /*ebc0*/  VIADD R7, R5, 0x24400 ;  /* 0x0002440005077836 */ /* 0x001fe20000000000 */
[----:B------:R-:W-:Y:S01]  /*ebd0*/  UMOV UR6, 0x0 ;  /* 0x0000000000067882 */ /* 0x000fe20000000000 */
[----:B------:R-:W-:-:S10]  /*ebe0*/  UMOV UR7, 0x14f00000 ;  /* 0x14f0000000077882 */ /* 0x000fd40000000000 */
.L_x_63:
[----:B------:R-:W-:-:S13]  /*ebf0*/  @P0 ELECT P2, URZ, PT ;  /* 0x00000000003f082f */ /* 0x000fda0003840000 */
[----:B-----5:R-:W-:Y:S02]  /*ec00*/  @P2 R2UR UR13, R6 ;  /* 0x00000000060d22ca */ /* 0x020fe400000e0000 */
[----:B------:R-:W-:Y:S02]  /*ec10*/  @P2 R2UR UR12, R16 ;  /* 0x00000000100c22ca */ /* 0x000fe400000e0000 */
[----:B------:R-:W-:Y:S02]  /*ec20*/  @P2 R2UR UR11, R2 ;  /* 0x00000000020b22ca */ /* 0x000fe400000e0000 */
[----:B------:R-:W-:Y:S02]  /*ec30*/  @P2 R2UR UR9, R3 ;  /* 0x00000000030922ca */ /* 0x000fe400000e0000 */
[----:B------:R-:W-:Y:S02]  /*ec40*/  @P2 R2UR UR8, R7 ;  /* 0x00000000070822ca */ /* 0x000fe400000e0000 */
[----:B------:R-:W-:-:S02]  /*ec50*/  @P2 PLOP3.LUT P0, PT, P2, PT, PT, 0x8, 0x0 ;  /* 0x000000000000281c */ /* 0x000fc4000170e170 */
[----:B------:R-:W-:-:S09]  /*ec60*/  PLOP3.LUT P2, PT, PT, PT, PT, 0x8, 0x0 ;  /* 0x000000000000781c */ /* 0x000fd20003f4e170 */
[----:B------:R0:W-:Y:S02]  /*ec70*/  UTMALDG.4D [UR8], [UR4], desc[UR6] ;  /* 0x00000608040075b4 */ /* 0x0001e40008019000 */
[----:B0-----:R-:W-:Y:S05]  /*ec80*/  @P0 BRA.U.ANY `(.L_x_63) ;  /* 0xfffffffd00d80947 */ /* 0x001fea000393ffff */
[----:B------:R-:W-:Y:S01]  /*ec90*/  IMAD.MOV.U32 R21, RZ, RZ, 0x40 ;  /* 0x00000040ff157424 */ /* 0x000fe200078e00ff */
[----:B------:R-:W-:Y:S01]  /*eca0*/  PLOP3.LUT P0, PT, PT, PT, PT, 0x80, 0x0 ;  /* 0x000000000000781c */ /* 0x000fe20003f0f070 */
[----:B------:R-:W-:Y:S01]  /*ecb0*/  VIADD R7, R5, 0x26c00 ;  /* 0x00026c0005077836 */ /* 0x000fe20000000000 */
[----:B------:R-:W-:Y:S01]  /*ecc0*/  UMOV UR6, 0x0 ;  /* 0x0000000000067882 */ /* 0x000fe20000000000 */
[----:B------:R-:W-:Y:S01]  /*ecd0*/  UMOV UR7, 0x14f00000 ;  /* 0x14f0000000077882 */ /* 0x000fe20000000000 */
[----:B------:R-:W-:-:S15]  /*ece0*/  R2UR UR10, R21 ;  /* 0x00000000150a72ca */ /* 0x000fde00000e0000 */
.L_x_64:
[----:B------:R-:W-:-:S13]  /*ecf0*/  @P0 ELECT P2, URZ, PT ;  /* 0x00000000003f082f */ /* 0x000fda0003840000 */
[----:B------:R-:W-:Y:S02]  /*ed00*/  @P2 R2UR UR13, R6 ;  /* 0x00000000060d22ca */ /* 0x000fe400000e0000 */
        /* <DEDUP_REMOVED lines=14> */
.L_x_65:
        /* <DEDUP_REMOVED lines=10> */
[----:B------:R-:W-:Y:S01]  /*ee90*/  MOV R13, 0xc0 ;  /* 0x000000c0000d7802 */ /* 0x000fe20000000f00 */
[----:B------:R-:W-:Y:S01]  /*eea0*/  VIADD R5, R5, 0x2bc00 ;  /* 0x0002bc0005057836 */ /* 0x000fe20000000000 */
[----:B------:R-:W-:Y:S01]  /*eeb0*/  PLOP3.LUT P0, PT, PT, PT, PT, 0x80, 0x0 ;  /* 0x000000000000781c */ /* 0x000fe20003f0f070 */
[----:B------:R-:W-:Y:S01]  /*eec0*/  UMOV UR6, 0x0 ;  /* 0x0000000000067882 */ /* 0x000fe20000000000 */
[----:B------:R-:W-:Y:S01]  /*eed0*/  R2UR UR10, R13 ;  /* 0x000000000d0a72ca */ /* 0x000fe200000e0000 */
[----:B------:R-:W-:-:S14]  /*eee0*/  UMOV UR7, 0x14f00000 ;  /* 0x14f0000000077882 */ /* 0x000fdc0000000000 */
.L_x_66:
        /* <DEDUP_REMOVED lines=10> */
[----:B------:R-:W2:Y:S01]  /*ef90*/  LDL.LU R7, [R1] ;  /* 0x0000000001077983 */ /* 0x000ea20000300800 */
[----:B------:R-:W-:Y:S01]  /*efa0*/  IMAD R3, R18, 0x8, R12 ;  /* 0x0000000812037824 */ /* 0x000fe200078e020c */
[----:B------:R-:W-:Y:S01]  /*efb0*/  BSSY B1, `(.L_x_67) ;  /* 0x0000004000017945 */ /* 0x000fe20003800000 */
[----:B--2---:R-:W-:-:S04]  /*efc0*/  SHF.L.U32 R2, R7, 0x1f, RZ ;  /* 0x0000001f07027819 */ /* 0x004fc800000006ff */
[----:B------:R-:W0:Y:S02]  /*efd0*/  SYNCS.PHASECHK.TRANS64.TRYWAIT P0, [R3+URZ+0x60], R2 ;  /* 0x00006002030075a7 */ /* 0x000e24000800017f */
[----:B0-----:R-:W-:Y:S05]  /*efe0*/  @!P0 BRA `(.L_x_68) ;  /* 0x0000003800988947 */ /* 0x001fea0003800000 */
.L_x_165:
[----:B------:R-:W-:Y:S05]  /*eff0*/  BSYNC B1 ;  /* 0x0000000000017941 */ /* 0x000fea0003800000 */
.L_x_67:
[----:B------:R-:W-:Y:S01]  /*f000*/  BSSY B1, `(.L_x_69) ;  /* 0x000000c000017945 */ /* 0x000fe20003800000 */
[----:B------:R-:W-:Y:S02]  /*f010*/  IMAD.MOV.U32 R14, RZ, RZ, 0x0 ;  /* 0x00000000ff0e7424 */ /* 0x000fe400078e00ff */
[----:B------:R-:W-:Y:S01]  /*f020*/  IMAD.MOV.U32 R15, RZ, RZ, 0x14f00000 ;  /* 0x14f00000ff0f7424 */ /* 0x000fe200078e00ff */
[----:B------:R-:W-:Y:S06]  /*f030*/  @P1 BRA `(.L_x_70) ;  /* 0x0000000000201947 */ /* 0x000fec0003800000 */
[----:B------:R-:W1:Y:S01]  /*f040*/  S2R R5, SR_TID.X ;  /* 0x0000000000057919 */ /* 0x000e620000002100 */
[----:B0-----:R-:W-:Y:S01]  /*f050*/  LEA R2, R18, UR36, 0x3 ;  /* 0x0000002412027c11 */ /* 0x001fe2000f8e18ff */
[----:B------:R-:W-:-:S04]  /*f060*/  IMAD.MOV.U32 R3, RZ, RZ, 0xa000 ;  /* 0x0000a000ff037424 */ /* 0x000fc800078e00ff */
[----:B------:R2:W-:Y:S01]  /*f070*/  SYNCS.ARRIVE.TRANS64 RZ, [R2+URZ+0x38850], R3 ;  /* 0x0388500302ff79a7 */ /* 0x0005e2000800003f */
[----:B-1----:R-:W-:-:S04]  /*f080*/  LOP3.LUT R5, R5, 0x1f, RZ, 0xc0, !PT ;  /* 0x0000001f05057812 */ /* 0x002fc800078ec0ff */
[----:B------:R-:W-:-:S13]  /*f090*/  ISETP.NE.AND P0, PT, R5, RZ, PT ;  /* 0x000000ff0500720c */ /* 0x000fda0003f05270 */
[----:B--2---:R-:W-:Y:S05]  /*f0a0*/  @!P0 BRA `(.L_x_70) ;  /* 0x0000000000048947 */ /* 0x004fea0003800000 */
[----:B------:R-:W-:Y:S01]  /*f0b0*/  BPT.TRAP 0x1 ;  /* 0x000000040000795c */ /* 0x000fe20000300000 */
.L_x_70:
[----:B------:R-:W-:Y:S05]  /*f0c0*/  BSYNC B1 ;  /* 0x0000000000017941 */ /* 0x000fea0003800000 */
.L_x_69:
[----:B------:R-:W2:Y:S01]  /*f0d0*/  LDL.LU R5, [R1+0x4] ;  /* 0x0000040001057983 */ /* 0x000ea20000300800 */
[----:B------:R-:W-:Y:S01]  /*f0e0*/  R2UR UR10, R11 ;  /* 0x000000000b0a72ca */ /* 0x000fe200000e0000 */
[----:B0-----:R-:W-:Y:S01]  /*f0f0*/  IMAD R3, R18, 0xa000, R9 ;  /* 0x0000a00012037824 */ /* 0x001fe200078e0209 */
[----:B------:R-:W-:Y:S01]  /*f100*/  R2UR UR6, R14 ;  /* 0x000000000e0672ca */ /* 0x000fe200000e0000 */
[----:B------:R-:W-:Y:S01]  /*f110*/  UIADD3 UR4, UP0, UR38, 0x470, URZ ;  /* 0x0000047026047890 */ /* 0x000fe2000ff1e03f */
[----:B------:R-:W-:Y:S01]  /*f120*/  R2UR UR7, R15 ;  /* 0x000000000f0772ca */ /* 0x000fe200000e0000 */
[----:B------:R-:W-:Y:S01]  /*f130*/  VIADD R7, R3, 0x400 ;  /* 0x0000040003077836 */ /* 0x000fe20000000000 */
[----:B------:R-:W-:Y:S01]  /*f140*/  LEA R2, R18, UR36, 0x3 ;  /* 0x0000002412027c11 */ /* 0x000fe2000f8e18ff */
[----:B------:R-:W-:Y:S01]  /*f150*/  UIADD3.X UR5, URZ, UR39, URZ, UP0, !UPT ;  /* 0x000000273f057290 */ /* 0x000fe200087fe43f */
[----:B------:R-:W-:-:S03]  /*f160*/  PLOP3.LUT P0, PT, PT, PT, PT, 0x80, 0x0 ;  /* 0x000000000000781c */ /* 0x000fc60003f0f070 */
[----:B------:R-:W-:Y:S02]  /*f170*/  VIADD R2, R2, 0x38850 ;  /* 0x0003885002027836 */ /* 0x000fe40000000000 */
[----:B--2---:R-:W-:-:S08]  /*f180*/  IMAD R5, R5, 0x50, RZ ;  /* 0x0000005005057824 */ /* 0x004fd000078e02ff */
.L_x_71:
        /* <DEDUP_REMOVED lines=10> */
[----:B------:R-:W-:Y:S01]  /*f230*/  R2UR UR10, R21 ;  /* 0x00000000150a72ca */ /* 0x000fe200000e0000 */
[----:B------:R-:W-:Y:S01]  /*f240*/  VIADD R7, R3, 0x2c00 ;  /* 0x00002c0003077836 */ /* 0x000fe20000000000 */
[----:B------:R-:W-:Y:S02]  /*f250*/  R2UR UR6, R14 ;  /* 0x000000000e0672ca */ /* 0x000fe400000e0000 */
[----:B------:R-:W-:Y:S02]  /*f260*/  R2UR UR7, R15 ;  /* 0x000000000f0772ca */ /* 0x000fe400000e0000 */
[----:B------:R-:W-:-:S13]  /*f270*/  PLOP3.LUT P0, PT, PT, PT, PT, 0x80, 0x0 ;  /* 0x000000000000781c */ /* 0x000fda0003f0f070 */
.L_x_72:
        /* <DEDUP_REMOVED lines=10> */
[----:B------:R-:W-:Y:S02]  /*f320*/  R2UR UR10, R20 ;  /* 0x00000000140a72ca */ /* 0x000fe400000e0000 */
[----:B------:R-:W-:Y:S02]  /*f330*/  R2UR UR6, R14 ;  /* 0x000000000e0672ca */ /* 0x000fe400000e0000 */
[----:B------:R-:W-:Y:S02]  /*f340*/  R2UR UR7, R15 ;  /* 0x000000000f0772ca */ /* 0x000fe400000e0000 */
[----:B------:R-:W-:Y:S02]  /*f350*/  PLOP3.LUT P0, PT, PT, PT, PT, 0x80, 0x0 ;  /* 0x000000000000781c */ /* 0x000fe40003f0f070 */
[----:B------:R-:W-:-:S11]  /*f360*/  IADD3 R7, R3, 0x5400, RZ ;  /* 0x0000540003077810 */ /* 0x000fd60007ffe0ff */
.L_x_73:
        /* <DEDUP_REMOVED lines=15> */
.L_x_74:
        /* <DEDUP_REMOVED lines=10> */
[----:B------:R0:W-:Y:S01]  /*f500*/  STL [R1+0x4], R0 ;  /* 0x0000040001007387 */ /* 0x0001e20000100800 */
[----:B------:R-:W-:-:S07]  /*f510*/  IMAD.MOV.U32 R17, RZ, RZ, R6 ;  /* 0x000000ffff117224 */ /* 0x000fce00078e0006 */
.L_x_57:
[----:B------:R-:W-:Y:S05]  /*f520*/  BSYNC B0 ;  /* 0x0000000000007941 */ /* 0x000fea0003800000 */
.L_x_56:
[----:B0-----:R-:W2:Y:S01]  /*f530*/  LDL.LU R0, [R1+0x24] ;  /* 0x0000240001007983 */ /* 0x001ea20000300800 */
[----:B------:R-:W-:-:S03]  /*f540*/  IMAD.MOV.U32 R18, RZ, RZ, R4 ;  /* 0x000000ffff127224 */ /* 0x000fc600078e0004 */
[----:B------:R0:W-:Y:S02]  /*f550*/  STL [R1], R8 ;  /* 0x0000000801007387 */ /* 0x0001e40000100800 */
[----:B0-2---:R-:W-:-:S07]  /*f560*/  VIADD R0, R0, 0xfffffffd ;  /* 0xfffffffd00007836 */ /* 0x005fce0000000000 */
.L_x_55:
[----:B------:R-:W3:Y:S01]  /*f570*/  LDL.LU R2, [R1+0x1c] ;  /* 0x00001c0001027983 */ /* 0x000ee20000300800 */
[----:B------:R-:W-:Y:S01]  /*f580*/  IMAD.MOV R10, RZ, RZ, -R10 ;  /* 0x000000ffff0a7224 */ /* 0x000fe200078e0a0a */
[----:B------:R-:W-:Y:S04]  /*f590*/  BSSY B0, `(.L_x_54) ;  /* 0x00001ab000007945 */ /* 0x000fe80003800000 */
[----:B---3--:R-:W-:-:S13]  /*f5a0*/  ISETP.NE.AND P0, PT, R2, R10, PT ;  /* 0x0000000a0200720c */ /* 0x008fda0003f05270 */
[----:B------:R-:W-:Y:S05]  /*f5b0*/  @!P0 BRA `(.L_x_75) ;  /* 0x0000001800a08947 */ /* 0x000fea0003800000 */
[----:B------:R-:W-:-:S07]  /*f5c0*/  IMAD.MOV.U32 R4, RZ, RZ, R17 ;  /* 0x000000ffff047224 */ /* 0x000fce00078e0011 */
.L_x_114:
[----:B--2---:R-:W2:Y:S04]  /*f5d0*/  LDL R3, [R1+0xc] ;  /* 0x00000c0001037983 */ /* 0x004ea80000100800 */
[----:B---3--:R-:W3:Y:S01]  /*f5e0*/  LDL R2, [R1] ;  /* 0x0000000001027983 */ /* 0x008ee20000100800 */
[----:B------:R-:W-:Y:S01]  /*f5f0*/  VIADD R6, R18, 0x1 ;  /* 0x0000000112067836 */ /* 0x000fe20000000000 */
[----:B------:R-:W-:Y:S04]  /*f600*/  BSSY B1, `(.L_x_76) ;  /* 0x00000ce000017945 */ /* 0x000fe80003800000 */
[----:B------:R-:W-:-:S04]  /*f610*/  ISETP.NE.AND P0, PT, R6, 0x2, PT ;  /* 0x000000020600780c */ /* 0x000fc80003f05270 */
[----:B------:R-:W-:Y:S02]  /*f620*/  SEL R7, RZ, 0x1, P0 ;  /* 0x00000001ff077807 */ /* 0x000fe40000000000 */
[----:B------:R-:W-:Y:S02]  /*f630*/  SEL R6, R6, RZ, P0 ;  /* 0x000000ff06067207 */ /* 0x000fe40000000000 */
[----:B--2---:R-:W-:Y:S02]  /*f640*/  ISETP.NE.AND P1, PT, R3, RZ, PT ;  /* 0x000000ff0300720c */ /* 0x004fe40003f25270 */
[----:B---3--:R-:W-:-:S11]  /*f650*/  LOP3.LUT R7, R2, R7, RZ, 0x3c, !PT ;  /* 0x0000000702077212 */ /* 0x008fd600078e3cff */
[----:B0-----:R-:W-:Y:S05]  /*f660*/  @!P1 BRA `(.L_x_77) ;  /* 0x0000000c001c9947 */ /* 0x001fea0003800000 */
[----:B------:R-:W2:Y:S01]  /*f670*/  LDL R2, [R1+0x10] ;  /* 0x0000100001027983 */ /* 0x000ea20000100800 */
[----:B------:R-:W-:Y:S01]  /*f680*/  IMAD.MOV.U32 R8, RZ, RZ, R0 ;  /* 0x000000ffff087224 */ /* 0x000fe200078e0000 */
[----:B--2---:R-:W-:-:S13]  /*f690*/  ISETP.NE.AND P1, PT, R2, RZ, PT ;  /* 0x000000ff0200720c */ /* 0x004fda0003f25270 */
[----:B------:R-:W-:Y:S05]  /*f6a0*/  @!P1 BRA `(.L_x_78) ;  /* 0x0000000000509947 */ /* 0x000fea0003800000 */
[----:B------:R-:W2:Y:S01]  /*f6b0*/  LDL R10, [R1+0x8] ;  /* 0x00000800010a7983 */ /* 0x000ea20000100800 */
[----:B-1----:R-:W0:Y:S01]  /*f6c0*/  LDC R5, c[0x0][0x43c] ;  /* 0x00010f00ff057b82 */ /* 0x002e220000000800 */
[----:B------:R-:W-:Y:S01]  /*f6d0*/  ULDC.64 UR4, c[0x0][0x428] ;  /* 0x00010a0000047ab9 */ /* 0x000fe20000000a00 */
[----:B------:R-:W-:Y:S01]  /*f6e0*/  ULDC.64 UR6, c[0x0][0x208] ;  /* 0x0000820000067ab9 */ /* 0x000fe20000000a00 */
[----:B0-----:R-:W-:-:S13]  /*f6f0*/  ISETP.NE.AND P0, PT, R5, 0x1, PT ;  /* 0x000000010500780c */ /* 0x001fda0003f05270 */
[----:B------:R-:W0:Y:S02]  /*f700*/  @P0 LDC.64 R2, c[0x0][0x440] ;  /* 0x00011000ff020b82 */ /* 0x000e240000000a00 */
[----:B0-----:R-:W-:Y:S01]  /*f710*/  @P0 IMAD.HI.U32 R4, R0, R2, RZ ;  /* 0x0000000200040227 */ /* 0x001fe200078e00ff */
[----:B------:R-:W-:-:S04]  /*f720*/  MOV R2, R0 ;  /* 0x0000000000027202 */ /* 0x000fc80000000f00 */
[----:B------:R-:W-:-:S04]  /*f730*/  @P0 SHF.R.U32.HI R2, RZ, R3, R4 ;  /* 0x00000003ff020219 */ /* 0x000fc80000011604 */
[--C-:B------:R-:W-:Y:S01]  /*f740*/  SHF.R.S32.HI R3, RZ, 0x1f, R2.reuse ;  /* 0x0000001fff037819 */ /* 0x100fe20000011402 */
[--C-:B------:R-:W-:Y:S02]  /*f750*/  IMAD.MOV R8, RZ, RZ, -R2.reuse ;  /* 0x000000ffff087224 */ /* 0x100fe400078e0a02 */
[----:B------:R-:W-:-:S04]  /*f760*/  IMAD.WIDE.U32 R2, R19, UR4, R2 ;  /* 0x0000000413027c25 */ /* 0x000fc8000f8e0002 */
[----:B------:R-:W-:Y:S02]  /*f770*/  IMAD R8, R5, R8, R0 ;  /* 0x0000000805087224 */ /* 0x000fe400078e0200 */
[----:B--2---:R-:W-:-:S04]  /*f780*/  IMAD R4, R10, UR4, RZ ;  /* 0x000000040a047c24 */ /* 0x004fc8000f8e02ff */
[----:B------:R-:W-:Y:S01]  /*f790*/  IMAD R4, R19, UR5, R4 ;  /* 0x0000000513047c24 */ /* 0x000fe2000f8e0204 */
[----:B------:R-:W-:-:S03]  /*f7a0*/  ULDC.64 UR4, c[0x0][0x418] ;  /* 0x0001060000047ab9 */ /* 0x000fc60000000a00 */
[----:B------:R-:W-:Y:S01]  /*f7b0*/  IMAD.IADD R3, R4, 0x1, R3 ;  /* 0x0000000104037824 */ /* 0x000fe200078e0203 */
[----:B------:R-:W-:-:S04]  /*f7c0*/  LEA R4, P0, R2, UR4, 0x2 ;  /* 0x0000000402047c11 */ /* 0x000fc8000f8010ff */
[----:B------:R-:W-:-:S05]  /*f7d0*/  LEA.HI.X R5, R2, UR5, R3, 0x2, P0 ;  /* 0x0000000502057c11 */ /* 0x000fca00080f1403 */
[----:B------:R0:W5:Y:S04]  /*f7e0*/  LDG.E R4, desc[UR6][R4.64] ;  /* 0x0000000604047981 */ /* 0x000168000c1e1900 */
.L_x_78:
[----:B------:R-:W-:Y:S01]  /*f7f0*/  LEA R3, R6, UR36, 0x3 ;  /* 0x0000002406037c11 */ /* 0x000fe2000f8e18ff */
[----:B------:R-:W-:Y:S01]  /*f800*/  BSSY B2, `(.L_x_79) ;  /* 0x0000004000027945 */ /* 0x000fe20003800000 */
[----:B------:R-:W-:-:S04]  /*f810*/  SHF.L.U32 R2, R7, 0x1f, RZ ;  /* 0x0000001f07027819 */ /* 0x000fc800000006ff */
[----:B------:R-:W2:Y:S02]  /*f820*/  SYNCS.PHASECHK.TRANS64.TRYWAIT P0, [R3+URZ+0x38840], R2 ;  /* 0x03884002030075a7 */ /* 0x000ea4000800017f */
[----:B--2---:R-:W-:Y:S05]  /*f830*/  @!P0 BRA `(.L_x_80) ;  /* 0x0000003000988947 */ /* 0x004fea0003800000 */
.L_x_166:
[----:B------:R-:W-:Y:S05]  /*f840*/  BSYNC B2 ;  /* 0x0000000000027941 */ /* 0x000fea0003800000 */
.L_x_79:
[----:B01----:R-:W0:Y:S01]  /*f850*/  S2R R5, SR_TID.X ;  /* 0x0000000000057919 */ /* 0x003e220000002100 */
[----:B------:R-:W-:Y:S01]  /*f860*/  BSSY B2, `(.L_x_81) ;  /* 0x000000b000027945 */ /* 0x000fe20003800000 */
[----:B0-----:R-:W-:-:S04]  /*f870*/  LOP3.LUT R5, R5, 0x7f, RZ, 0xc0, !PT ;  /* 0x0000007f05057812 */ /* 0x001fc800078ec0ff */
[----:B------:R-:W-:-:S13]  /*f880*/  ISETP.NE.AND P1, PT, R5, RZ, PT ;  /* 0x000000ff0500720c */ /* 0x000fda0003f25270 */
[----:B------:R-:W-:Y:S05]  /*f890*/  @P1 BRA `(.L_x_82) ;  /* 0x00000000001c1947 */ /* 0x000fea0003800000 */
[----:B------:R-:W0:Y:S01]  /*f8a0*/  S2R R5, SR_TID.X ;  /* 0x0000000000057919 */ /* 0x000e220000002100 */
[----:B--2---:R-:W-:-:S04]  /*f8b0*/  IMAD.MOV.U32 R2, RZ, RZ, 0xa000 ;  /* 0x0000a000ff027424 */ /* 0x004fc800078e00ff */
[----:B------:R1:W-:Y:S01]  /*f8c0*/  SYNCS.ARRIVE.TRANS64 RZ, [R3+URZ+0x38830], R2 ;  /* 0x0388300203ff79a7 */ /* 0x0003e2000800003f */
[----:B0-----:R-:W-:-:S04]  /*f8d0*/  LOP3.LUT R5, R5, 0x1f, RZ, 0xc0, !PT ;  /* 0x0000001f05057812 */ /* 0x001fc800078ec0ff */
[----:B------:R-:W-:-:S13]  /*f8e0*/  ISETP.NE.AND P0, PT, R5, RZ, PT ;  /* 0x000000ff0500720c */ /* 0x000fda0003f05270 */
[----:B-1----:R-:W-:Y:S05]  /*f8f0*/  @!P0 BRA `(.L_x_82) ;  /* 0x0000000000048947 */ /* 0x002fea0003800000 */
[----:B------:R-:W-:Y:S01]  /*f900*/  BPT.TRAP 0x1 ;  /* 0x000000040000795c */ /* 0x000fe20000300000 */
.L_x_82:
[----:B------:R-:W-:Y:S05]  /*f910*/  BSYNC B2 ;  /* 0x0000000000027941 */ /* 0x000fea0003800000 */
.L_x_81:
        /* <DEDUP_REMOVED lines=8> */
[----:B------:R-:W-:Y:S01]  /*f9a0*/  VIADD R10, R5, 0x24400 ;  /* 0x00024400050a7836 */ /* 0x000fe20000000000 */
[----:B------:R-:W-:Y:S01]  /*f9b0*/  UMOV UR6, 0x0 ;  /* 0x0000000000067882 */ /* 0x000fe20000000000 */
[----:B------:R-:W-:-:S10]  /*f9c0*/  UMOV UR7, 0x14f00000 ;  /* 0x14f0000000077882 */ /* 0x000fd40000000000 */
.L_x_83:
        /* <DEDUP_REMOVED lines=16> */
.L_x_84:
        /* <DEDUP_REMOVED lines=16> */
.L_x_85:
        /* <DEDUP_REMOVED lines=16> */
.L_x_86:
        /* <DEDUP_REMOVED lines=16> */
.L_x_167:
[----:B------:R-:W-:Y:S05]  /*fdd0*/  BSYNC B2 ;  /* 0x0000000000027941 */ /* 0x000fea0003800000 */
.L_x_87:
[----:B------:R-:W-:Y:S01]  /*fde0*/  BSSY B2, `(.L_x_89) ;  /* 0x000000b000027945 */ /* 0x000fe20003800000 */
[----:B0-----:R-:W-:Y:S02]  /*fdf0*/  IMAD.MOV.U32 R2, RZ, RZ, 0x0 ;  /* 0x00000000ff027424 */ /* 0x001fe400078e00ff */
[----:B------:R-:W-:Y:S01]  /*fe00*/  IMAD.MOV.U32 R3, RZ, RZ, 0x14f00000 ;  /* 0x14f00000ff037424 */ /* 0x000fe200078e00ff */
[----:B------:R-:W-:Y:S06]  /*fe10*/  @P1 BRA `(.L_x_90) ;  /* 0x00000000001c1947 */ /* 0x000fec0003800000 */
[----:B------:R-:W-:-:S04]  /*fe20*/  IMAD.MOV.U32 R10, RZ, RZ, 0xa000 ;  /* 0x0000a000ff0a7424 */ /* 0x000fc800078e00ff */
[----:B------:R0:W-:Y:S02]  /*fe30*/  SYNCS.ARRIVE.TRANS64 RZ, [R5+URZ+0x50], R10 ;  /* 0x0000500a05ff79a7 */ /* 0x0001e4000800003f */
[----:B0-----:R-:W0:Y:S02]  /*fe40*/  S2R R10, SR_TID.X ;  /* 0x00000000000a7919 */ /* 0x001e240000002100 */
[----:B0-----:R-:W-:-:S04]  /*fe50*/  LOP3.LUT R10, R10, 0x1f, RZ, 0xc0, !PT ;  /* 0x0000001f0a0a7812 */ /* 0x001fc800078ec0ff */
[----:B------:R-:W-:-:S13]  /*fe60*/  ISETP.NE.AND P0, PT, R10, RZ, PT ;  /* 0x000000ff0a00720c */ /* 0x000fda0003f05270 */
[----:B------:R-:W-:Y:S05]  /*fe70*/  @!P0 BRA `(.L_x_90) ;  /* 0x0000000000048947 */ /* 0x000fea0003800000 */
[----:B------:R-:W-:Y:S01]  /*fe80*/  BPT.TRAP 0x1 ;  /* 0x000000040000795c */ /* 0x000fe20000300000 */
.L_x_90:
[----:B------:R-:W-:Y:S05]  /*fe90*/  BSYNC B2 ;  /* 0x0000000000027941 */ /* 0x000fea0003800000 */
.L_x_89:
[----:B------:R-:W2:Y:S01]  /*fea0*/  LDL.LU R10, [R1+0x4] ;  /* 0x00000400010a7983 */ /* 0x000ea20000300800 */
[----:B------:R-:W-:Y:S01]  /*feb0*/  R2UR UR6, R2 ;  /* 0x00000000020672ca */ /* 0x000fe200000e0000 */
[----:B------:R-:W-:Y:S01]  /*fec0*/  IMAD R18, R18, 0xa000, R9 ;  /* 0x0000a00012127824 */ /* 0x000fe200078e0209 */
[----:B------:R-:W-:Y:S01]  /*fed0*/  R2UR UR7, R3 ;  /* 0x00000000030772ca */ /* 0x000fe200000e0000 */
[----:B------:R-:W-:Y:S01]  /*fee0*/  UIADD3 UR4, UP0, UR38, 0x470, URZ ;  /* 0x0000047026047890 */ /* 0x000fe2000ff1e03f */
[----:B------:R-:W-:Y:S01]  /*fef0*/  R2UR UR10, R11 ;  /* 0x000000000b0a72ca */ /* 0x000fe200000e0000 */
[----:B------:R-:W-:Y:S01]  /*ff00*/  VIADD R5, R5, 0x50 ;  /* 0x0000005005057836 */ /* 0x000fe20000000000 */
[----:B------:R-:W-:Y:S01]  /*ff10*/  PLOP3.LUT P0, PT, PT, PT, PT, 0x80, 0x0 ;  /* 0x000000000000781c */ /* 0x000fe20003f0f070 */
[----:B------:R-:W-:Y:S01]  /*ff20*/  UIADD3.X UR5, URZ, UR39, URZ, UP0, !UPT ;  /* 0x000000273f057290 */ /* 0x000fe200087fe43f */
[----:B------:R-:W-:Y:S01]  /*ff30*/  IADD3 R11, R18, 0x400, RZ ;  /* 0x00000400120b7810 */ /* 0x000fe20007ffe0ff */
[----:B--2---:R-:W-:-:S10]  /*ff40*/  IMAD R10, R10, 0x50, RZ ;  /* 0x000000500a0a7824 */ /* 0x004fd400078e02ff */
.L_x_91:
        /* <DEDUP_REMOVED lines=15> */
.L_x_92:
        /* <DEDUP_REMOVED lines=15> */
.L_x_93:
        /* <DEDUP_REMOVED lines=15> */
.L_x_94:
        /* <DEDUP_REMOVED lines=12> */
.L_x_77:
[----:B------:R-:W-:Y:S05]  /*102e0*/  BSYNC B1 ;  /* 0x0000000000017941 */ /* 0x000fea0003800000 */
.L_x_76:
[----:B------:R-:W2:Y:S01]  /*102f0*/  LDL R2, [R1+0xc] ;  /* 0x00000c0001027983 */ /* 0x000ea20000100800 */
[----:B------:R-:W-:Y:S01]  /*10300*/  VIADD R18, R6, 0x1 ;  /* 0x0000000106127836 */ /* 0x000fe20000000000 */
[----:B------:R-:W-:Y:S04]  /*10310*/  BSSY B1, `(.L_x_95) ;  /* 0x00000cf000017945 */ /* 0x000fe80003800000 */
[----:B------:R-:W-:-:S04]  /*10320*/  ISETP.NE.AND P0, PT, R18, 0x2, PT ;  /* 0x000000021200780c */ /* 0x000fc80003f05270 */
[----:B------:R-:W-:Y:S02]  /*10330*/  SEL R18, R18, RZ, P0 ;  /* 0x000000ff12127207 */ /* 0x000fe40000000000 */
[----:B--2---:R-:W-:Y:S02]  /*10340*/  ISETP.NE.AND P1, PT, R2, RZ, PT ;  /* 0x000000ff0200720c */ /* 0x004fe40003f25270 */
[----:B------:R-:W-:-:S04]  /*10350*/  SEL R2, RZ, 0x1, P0 ;  /* 0x00000001ff027807 */ /* 0x000fc80000000000 */
[----:B------:R-:W-:-:S05]  /*10360*/  LOP3.LUT R10, R7, R2, RZ, 0x3c, !PT ;  /* 0x00000002070a7212 */ /* 0x000fca00078e3cff */
[----:B------:R2:W-:Y:S02]  /*10370*/  STL [R1], R10 ;  /* 0x0000000a01007387 */ /* 0x0005e40000100800 */
[----:B------:R-:W-:Y:S05]  /*10380*/  @!P1 BRA `(.L_x_96) ;  /* 0x0000000c001c9947 */ /* 0x000fea0003800000 */
[----:B------:R-:W3:Y:S01]  /*10390*/  LDL R3, [R1+0x10] ;  /* 0x0000100001037983 */ /* 0x000ee20000100800 */
[----:B0-----:R-:W-:Y:S01]  /*103a0*/  VIADD R8, R0, 0xffffffff ;  /* 0xffffffff00087836 */ /* 0x001fe20000000000 */
[----:B---3--:R-:W-:-:S13]  /*103b0*/  ISETP.NE.AND P1, PT, R3, RZ, PT ;  /* 0x000000ff0300720c */ /* 0x008fda0003f25270 */
[----:B------:R-:W-:Y:S05]  /*103c0*/  @!P1 BRA `(.L_x_97) ;  /* 0x0000000000509947 */ /* 0x000fea0003800000 */
[----:B------:R-:W3:Y:S01]  /*103d0*/  LDL R11, [R1+0x8] ;  /* 0x00000800010b7983 */ /* 0x000ee20000100800 */
[----:B-1----:R-:W0:Y:S01]  /*103e0*/  LDC R5, c[0x0][0x43c] ;  /* 0x00010f00ff057b82 */ /* 0x002e220000000800 */
[----:B------:R-:W-:Y:S01]  /*103f0*/  ULDC.64 UR4, c[0x0][0x428] ;  /* 0x00010a0000047ab9 */ /* 0x000fe20000000a00 */
[----:B------:R-:W-:Y:S01]  /*10400*/  ULDC.64 UR6, c[0x0][0x208] ;  /* 0x0000820000067ab9 */ /* 0x000fe20000000a00 */
[----:B0-----:R-:W-:-:S13]  /*10410*/  ISETP.NE.AND P0, PT, R5, 0x1, PT ;  /* 0x000000010500780c */ /* 0x001fda0003f05270 */
[----:B------:R-:W0:Y:S02]  /*10420*/  @P0 LDC.64 R2, c[0x0][0x440] ;  /* 0x00011000ff020b82 */ /* 0x000e240000000a00 */
[----:B0-----:R-:W-:-:S04]  /*10430*/  @P0 IMAD.HI.U32 R4, R8, R2, RZ ;  /* 0x0000000208040227 */ /* 0x001fc800078e00ff */
[----:B------:R-:W-:Y:S01]  /*10440*/  IMAD.MOV.U32 R2, RZ, RZ, R8 ;  /* 0x000000ffff027224 */ /* 0x000fe200078e0008 */
[----:B------:R-:W-:-:S05]  /*10450*/  @P0 SHF.R.U32.HI R2, RZ, R3, R4 ;  /* 0x00000003ff020219 */ /* 0x000fca0000011604 */
[----:B------:R-:W-:-:S04]  /*10460*/  IMAD.MOV R3, RZ, RZ, -R2 ;  /* 0x000000ffff037224 */ /* 0x000fc800078e0a02 */
[----:B------:R-:W-:Y:S01]  /*10470*/  IMAD R8, R5, R3, R8 ;  /* 0x0000000305087224 */ /* 0x000fe200078e0208 */
[----:B------:R-:W-:-:S03]  /*10480*/  SHF.R.S32.HI R3, RZ, 0x1f, R2 ;  /* 0x0000001fff037819 */ /* 0x000fc60000011402 */
[----:B------:R-:W-:-:S04]  /*10490*/  IMAD.WIDE.U32 R2, R19, UR4, R2 ;  /* 0x0000000413027c25 */ /* 0x000fc8000f8e0002 */
[----:B---3--:R-:W-:-:S04]  /*104a0*/  IMAD R4, R11, UR4, RZ ;  /* 0x000000040b047c24 */ /* 0x008fc8000f8e02ff */
[----:B------:R-:W-:Y:S01]  /*104b0*/  IMAD R4, R19, UR5, R4 ;  /* 0x0000000513047c24 */ /* 0x000fe2000f8e0204 */
[----:B------:R-:W-:-:S04]  /*104c0*/  ULDC.64 UR4, c[0x0][0x418] ;  /* 0x0001060000047ab9 */ /* 0x000fc80000000a00 */
[----:B------:R-:W-:Y:S02]  /*104d0*/  IADD3 R3, R4, R3, RZ ;  /* 0x0000000304037210 */ /* 0x000fe40007ffe0ff */
[----:B------:R-:W-:-:S04]  /*104e0*/  LEA R4, P0, R2, UR4, 0x2 ;  /* 0x0000000402047c11 */ /* 0x000fc8000f8010ff */
[----:B------:R-:W-:-:S05]  /*104f0*/  LEA.HI.X R5, R2, UR5, R3, 0x2, P0 ;  /* 0x0000000502057c11 */ /* 0x000fca00080f1403 */
[----:B------:R0:W5:Y:S04]  /*10500*/  LDG.E R4, desc[UR6][R4.64] ;  /* 0x0000000604047981 */ /* 0x000168000c1e1900 */
.L_x_97:
[----:B------:R-:W-:Y:S01]  /*10510*/  LEA R2, R18, UR36, 0x3 ;  /* 0x0000002412027c11 */ /* 0x000fe2000f8e18ff */
[----:B------:R-:W-:Y:S01]  /*10520*/  BSSY B2, `(.L_x_98) ;  /* 0x0000004000027945 */ /* 0x000fe20003800000 */
[----:B------:R-:W-:-:S04]  /*10530*/  SHF.L.U32 R3, R10, 0x1f, RZ ;  /* 0x0000001f0a037819 */ /* 0x000fc800000006ff */
[----:B------:R-:W3:Y:S02]  /*10540*/  SYNCS.PHASECHK.TRANS64.TRYWAIT P0, [R2+URZ+0x38840], R3 ;  /* 0x03884003020075a7 */ /* 0x000ee4000800017f */
[----:B---3--:R-:W-:Y:S05]  /*10550*/  @!P0 BRA `(.L_x_99) ;  /* 0x0000002400788947 */ /* 0x008fea0003800000 */
.L_x_168:
[----:B------:R-:W-:Y:S05]  /*10560*/  BSYNC B2 ;  /* 0x0000000000027941 */ /* 0x000fea0003800000 */
.L_x_98:
[----:B01----:R-:W0:Y:S01]  /*10570*/  S2R R5, SR_TID.X ;  /* 0x0000000000057919 */ /* 0x003e220000002100 */
[----:B------:R-:W-:Y:S01]  /*10580*/  BSSY B2, `(.L_x_100) ;  /* 0x000000b000027945 */ /* 0x000fe20003800000 */
[----:B0-----:R-:W-:-:S04]  /*10590*/  LOP3.LUT R5, R5, 0x7f, RZ, 0xc0, !PT ;  /* 0x0000007f05057812 */ /* 0x001fc800078ec0ff */
[----:B------:R-:W-:-:S13]  /*105a0*/  ISETP.NE.AND P1, PT, R5, RZ, PT ;  /* 0x000000ff0500720c */ /* 0x000fda0003f25270 */
[----:B------:R-:W-:Y:S05]  /*105b0*/  @P1 BRA `(.L_x_101) ;  /* 0x00000000001c1947 */ /* 0x000fea0003800000 */
[----:B------:R-:W0:Y:S01]  /*105c0*/  S2R R5, SR_TID.X ;  /* 0x0000000000057919 */ /* 0x000e220000002100 */
[----:B---3--:R-:W-:-:S04]  /*105d0*/  IMAD.MOV.U32 R3, RZ, RZ, 0xa000 ;  /* 0x0000a000ff037424 */ /* 0x008fc800078e00ff */
[----:B------:R1:W-:Y:S01]  /*105e0*/  SYNCS.ARRIVE.TRANS64 RZ, [R2+URZ+0x38830], R3 ;  /* 0x0388300302ff79a7 */ /* 0x0003e2000800003f */
[----:B0-----:R-:W-:-:S04]  /*105f0*/  LOP3.LUT R5, R5, 0x1f, RZ, 0xc0, !PT ;  /* 0x0000001f05057812 */ /* 0x001fc800078ec0ff */
[----:B------:R-:W-:-:S13]  /*10600*/  ISETP.NE.AND P0, PT, R5, RZ, PT ;  /* 0x000000ff0500720c */ /* 0x000fda0003f05270 */
[----:B-1----:R-:W-:Y:S05]  /*10610*/  @!P0 BRA `(.L_x_101) ;  /* 0x0000000000048947 */ /* 0x002fea0003800000 */
[----:B------:R-:W-:Y:S01]  /*10620*/  BPT.TRAP 0x1 ;  /* 0x000000040000795c */ /* 0x000fe20000300000 */
.L_x_101:
[----:B------:R-:W-:Y:S05]  /*10630*/  BSYNC B2 ;  /* 0x0000000000027941 */ /* 0x000fea0003800000 */
.L_x_100:
[----:B------:R-:W-:Y:S01]  /*10640*/  IMAD.MOV.U32 R11, RZ, RZ, RZ ;  /* 0x000000ffff0b7224 */ /* 0x000fe200078e00ff */
[----:B------:R-:W-:Y:S01]  /*10650*/  UIADD3 UR4, UP0, UR38, 0x370, URZ ;  /* 0x0000037026047890 */ /* 0x000fe2000ff1e03f */
[C---:B---3--:R-:W-:Y:S01]  /*10660*/  IMAD R3, R18.reuse, 0x8, R12 ;  /* 0x0000000812037824 */ /* 0x048fe200078e020c */
[----:B------:R-:W-:Y:S01]  /*10670*/  PLOP3.LUT P0, PT, PT, PT, PT, 0x80, 0x0 ;  /* 0x000000000000781c */ /* 0x000fe20003f0f070 */
[----:B------:R-:W-:Y:S01]  /*10680*/  IMAD R5, R18, 0xa000, R9 ;  /* 0x0000a00012057824 */ /* 0x000fe200078e0209 */
[----:B------:R-:W-:Y:S01]  /*10690*/  R2UR UR10, R11 ;  /* 0x000000000b0a72ca */ /* 0x000fe200000e0000 */
[----:B------:R-:W-:Y:S01]  /*106a0*/  VIADD R3, R3, 0x30 ;  /* 0x0000003003037836 */ /* 0x000fe20000000000 */
[----:B------:R-:W-:Y:S01]  /*106b0*/  UIADD3.X UR5, URZ, UR39, URZ, UP0, !UPT ;  /* 0x000000273f057290 */ /* 0x000fe200087fe43f */
[----:B------:R-:W-:Y:S01]  /*106c0*/  IMAD R2, R8, 0x50, RZ ;  /* 0x0000005008027824 */ /* 0x000fe200078e02ff */
[----:B------:R-:W-:Y:S01]  /*106d0*/  UMOV UR6, 0x0 ;  /* 0x0000000000067882 */ /* 0x000fe20000000000 */
[----:B--2---:R-:W-:Y:S01]  /*106e0*/  VIADD R10, R5, 0x24400 ;  /* 0x00024400050a7836 */ /* 0x004fe20000000000 */
[----:B------:R-:W-:-:S09]  /*106f0*/  UMOV UR7, 0x14f00000 ;  /* 0x14f0000000077882 */ /* 0x000fd20000000000 */
.L_x_102:
        /* <DEDUP_REMOVED lines=16> */
.L_x_103:
        /* <DEDUP_REMOVED lines=12> */
[----:B------:R-:W-:Y:S01]  /*108c0*/  UMOV UR6, 0x0 ;  /* 0x0000000000067882 */ /* 0x000fe20000000000 */
[----:B------:R-:W-:Y:S01]  /*108d0*/  IADD3 R10, R5, 0x29400, RZ ;  /* 0x00029400050a7810 */ /* 0x000fe20007ffe0ff */
[----:B------:R-:W-:Y:S01]  /*108e0*/  UMOV UR7, 0x14f00000 ;  /* 0x14f0000000077882 */ /* 0x000fe20000000000 */
[----:B------:R-:W-:-:S15]  /*108f0*/  R2UR UR10, R14 ;  /* 0x000000000e0a72ca */ /* 0x000fde00000e0000 */
.L_x_104:
        /* <DEDUP_REMOVED lines=16> */
.L_x_105:
        /* <DEDUP_REMOVED lines=10> */
[----:B------:R-:W-:Y:S01]  /*10aa0*/  SHF.L.U32 R7, R7, 0x1f, RZ ;  /* 0x0000001f07077819 */ /* 0x000fe200000006ff */
[----:B------:R-:W-:Y:S01]  /*10ab0*/  IMAD R5, R6, 0x8, R12 ;  /* 0x0000000806057824 */ /* 0x000fe200078e020c */
[----:B------:R-:W-:Y:S03]  /*10ac0*/  BSSY B2, `(.L_x_106) ;  /* 0x0000003000027945 */ /* 0x000fe60003800000 */
[----:B------:R-:W0:Y:S02]  /*10ad0*/  SYNCS.PHASECHK.TRANS64.TRYWAIT P0, [R5+URZ+0x60], R7 ;  /* 0x00006007050075a7 */ /* 0x000e24000800017f */
[----:B0-----:R-:W-:Y:S05]  /*10ae0*/  @!P0 BRA `(.L_x_107) ;  /* 0x0000002000288947 */ /* 0x001fea0003800000 */
.L_x_169:
[----:B------:R-:W-:Y:S05]  /*10af0*/  BSYNC B2 ;  /* 0x0000000000027941 */ /* 0x000fea0003800000 */
.L_x_106:
[----:B------:R-:W-:Y:S01]  /*10b00*/  BSSY B2, `(.L_x_108) ;  /* 0x000000b000027945 */ /* 0x000fe20003800000 */
[----:B------:R-:W-:Y:S02]  /*10b10*/  IMAD.MOV.U32 R2, RZ, RZ, 0x0 ;  /* 0x00000000ff027424 */ /* 0x000fe400078e00ff */
[----:B------:R-:W-:Y:S01]  /*10b20*/  IMAD.MOV.U32 R3, RZ, RZ, 0x14f00000 ;  /* 0x14f00000ff037424 */ /* 0x000fe200078e00ff */
[----:B------:R-:W-:Y:S06]  /*10b30*/  @P1 BRA `(.L_x_109) ;  /* 0x00000000001c1947 */ /* 0x000fec0003800000 */
[----:B------:R-:W1:Y:S01]  /*10b40*/  S2R R10, SR_TID.X ;  /* 0x00000000000a7919 */ /* 0x000e620000002100 */
[----:B0-----:R-:W-:-:S04]  /*10b50*/  IMAD.MOV.U32 R7, RZ, RZ, 0xa000 ;  /* 0x0000a000ff077424 */ /* 0x001fc800078e00ff */
[----:B------:R2:W-:Y:S01]  /*10b60*/  SYNCS.ARRIVE.TRANS64 RZ, [R5+URZ+0x50], R7 ;  /* 0x0000500705ff79a7 */ /* 0x0005e2000800003f */
[----:B-1----:R-:W-:-:S04]  /*10b70*/  LOP3.LUT R10, R10, 0x1f, RZ, 0xc0, !PT ;  /* 0x0000001f0a0a7812 */ /* 0x002fc800078ec0ff */
[----:B------:R-:W-:-:S13]  /*10b80*/  ISETP.NE.AND P0, PT, R10, RZ, PT ;  /* 0x000000ff0a00720c */ /* 0x000fda0003f05270 */
[----:B--2---:R-:W-:Y:S05]  /*10b90*/  @!P0 BRA `(.L_x_109) ;  /* 0x0000000000048947 */ /* 0x004fea0003800000 */
[----:B------:R-:W-:Y:S01]  /*10ba0*/  BPT.TRAP 0x1 ;  /* 0x000000040000795c */ /* 0x000fe20000300000 */
.L_x_109:
[----:B------:R-:W-:Y:S05]  /*10bb0*/  BSYNC B2 ;  /* 0x0000000000027941 */ /* 0x000fea0003800000 */
.L_x_108:
[----:B0-----:R-:W2:Y:S01]  /*10bc0*/  LDL.LU R7, [R1+0x4] ;  /* 0x0000040001077983 */ /* 0x001ea20000300800 */
[----:B------:R-:W-:Y:S01]  /*10bd0*/  R2UR UR10, R11 ;  /* 0x000000000b0a72ca */ /* 0x000fe200000e0000 */
[----:B------:R-:W-:Y:S01]  /*10be0*/  IMAD R6, R6, 0xa000, R9 ;  /* 0x0000a00006067824 */ /* 0x000fe200078e0209 */
[----:B------:R-:W-:Y:S01]  /*10bf0*/  R2UR UR6, R2 ;  /* 0x00000000020672ca */ /* 0x000fe200000e0000 */
[----:B------:R-:W-:Y:S01]  /*10c00*/  UIADD3 UR4, UP0, UR38, 0x470, URZ ;  /* 0x0000047026047890 */ /* 0x000fe2000ff1e03f */
[----:B------:R-:W-:Y:S01]  /*10c10*/  R2UR UR7, R3 ;  /* 0x00000000030772ca */ /* 0x000fe200000e0000 */
[----:B------:R-:W-:Y:S01]  /*10c20*/  VIADD R5, R5, 0x50 ;  /* 0x0000005005057836 */ /* 0x000fe20000000000 */
[----:B------:R-:W-:Y:S01]  /*10c30*/  PLOP3.LUT P0, PT, PT, PT, PT, 0x80, 0x0 ;  /* 0x000000000000781c */ /* 0x000fe20003f0f070 */
[----:B------:R-:W-:Y:S01]  /*10c40*/  VIADD R10, R6, 0x400 ;  /* 0x00000400060a7836 */ /* 0x000fe20000000000 */
[----:B------:R-:W-:Y:S01]  /*10c50*/  UIADD3.X UR5, URZ, UR39, URZ, UP0, !UPT ;  /* 0x000000273f057290 */ /* 0x000fe200087fe43f */
[----:B--2---:R-:W-:-:S11]  /*10c60*/  IMAD R7, R7, 0x50, RZ ;  /* 0x0000005007077824 */ /* 0x004fd600078e02ff */
.L_x_110:
        /* <DEDUP_REMOVED lines=15> */
.L_x_111:
        /* <DEDUP_REMOVED lines=15> */
.L_x_112:
        /* <DEDUP_REMOVED lines=15> */
.L_x_113:
        /* <DEDUP_REMOVED lines=12> */
.L_x_96:
[----:B------:R-:W-:Y:S05]  /*11000*/  BSYNC B1 ;  /* 0x0000000000017941 */ /* 0x000fea0003800000 */
.L_x_95:
[C---:B------:R-:W-:Y:S01]  /*11010*/  ISETP.GT.AND P0, PT, R0.reuse, 0x1, PT ;  /* 0x000000010000780c */ /* 0x040fe20003f04270 */
[----:B------:R-:W-:-:S12]  /*11020*/  VIADD R0, R0, 0xfffffffe ;  /* 0xfffffffe00007836 */ /* 0x000fd80000000000 */
[----:B------:R-:W-:Y:S05]  /*11030*/  @P0 BRA `(.L_x_114) ;  /* 0xffffffe400640947 */ /* 0x000fea000383ffff */
.L_x_75:
[----:B------:R-:W-:Y:S05]  /*11040*/  BSYNC B0 ;  /* 0x0000000000007941 */ /* 0x000fea0003800000 */
.L_x_54:
[----:B0-----:R-:W4:Y:S01]  /*11050*/  LDL.LU R0, [R1+0xc] ;  /* 0x00000c0001007983 */ /* 0x001f220000300800 */
[----:B------:R-:W-:Y:S01]  /*11060*/  BSSY B0, `(.L_x_115) ;  /* 0x0000059000007945 */ /* 0x000fe20003800000 */
[----:B----4-:R-:W-:-:S13]  /*11070*/  ISETP.NE.AND P0, PT, R0, RZ, PT ;  /* 0x000000ff0000720c */ /* 0x010fda0003f05270 */
[----:B------:R-:W-:Y:S05]  /*11080*/  @!P0 BRA `(.L_x_116) ;  /* 0x0000000400588947 */ /* 0x000fea0003800000 */
[----:B--2---:R-:W2:Y:S01]  /*11090*/  LDL R3, [R1] ;  /* 0x0000000001037983 */ /* 0x004ea20000100800 */
[----:B------:R-:W-:Y:S01]  /*110a0*/  LEA R2, R18, UR36, 0x3 ;  /* 0x0000002412027c11 */ /* 0x000fe2000f8e18ff */
[----:B------:R-:W-:Y:S01]  /*110b0*/  BSSY B1, `(.L_x_117) ;  /* 0x0000007000017945 */ /* 0x000fe20003800000 */
[----:B------:R-:W0:Y:S02]  /*110c0*/  S2R R0, SR_TID.X ;  /* 0x0000000000007919 */ /* 0x000e240000002100 */
[----:B0-----:R-:W-:-:S04]  /*110d0*/  LOP3.LUT R0, R0, 0x7f, RZ, 0xc0, !PT ;  /* 0x0000007f00007812 */ /* 0x001fc800078ec0ff */
[----:B------:R-:W-:Y:S02]  /*110e0*/  ISETP.NE.AND P1, PT, R0, RZ, PT ;  /* 0x000000ff0000720c */ /* 0x000fe40003f25270 */
[----:B--2---:R-:W-:-:S04]  /*110f0*/  SHF.L.U32 R3, R3, 0x1f, RZ ;  /* 0x0000001f03037819 */ /* 0x004fc800000006ff */
[----:B------:R-:W0:Y:S02]  /*11100*/  SYNCS.PHASECHK.TRANS64.TRYWAIT P0, [R2+URZ+0x38860], R3 ;  /* 0x03886003020075a7 */ /* 0x000e24000800017f */
[----:B0-----:R-:W-:Y:S05]  /*11110*/  @!P0 BRA `(.L_x_118) ;  /* 0x0000001800b08947 */ /* 0x001fea0003800000 */
.L_x_170:
[----:B------:R-:W-:Y:S05]  /*11120*/  BSYNC B1 ;  /* 0x0000000000017941 */ /* 0x000fea0003800000 */
.L_x_117:
[----:B------:R-:W-:Y:S04]  /*11130*/  BSSY B1, `(.L_x_119) ;  /* 0x0000009000017945 */ /* 0x000fe80003800000 */
[----:B------:R-:W-:Y:S05]  /*11140*/  @P1 BRA `(.L_x_120) ;  /* 0x00000000001c1947 */ /* 0x000fea0003800000 */
[----:B------:R-:W2:Y:S01]  /*11150*/  S2R R0, SR_TID.X ;  /* 0x0000000000007919 */ /* 0x000ea20000002100 */
[----:B0-----:R-:W-:-:S04]  /*11160*/  IMAD.MOV.U32 R3, RZ, RZ, 0xa000 ;  /* 0x0000a000ff037424 */ /* 0x001fc800078e00ff */
[----:B------:R4:W-:Y:S01]  /*11170*/  SYNCS.ARRIVE.TRANS64 RZ, [R2+URZ+0x38850], R3 ;  /* 0x0388500302ff79a7 */ /* 0x0009e2000800003f */
[----:B--2---:R-:W-:-:S04]  /*11180*/  LOP3.LUT R0, R0, 0x1f, RZ, 0xc0, !PT ;  /* 0x0000001f00007812 */ /* 0x004fc800078ec0ff */
[----:B------:R-:W-:-:S13]  /*11190*/  ISETP.NE.AND P0, PT, R0, RZ, PT ;  /* 0x000000ff0000720c */ /* 0x000fda0003f05270 */
[----:B----4-:R-:W-:Y:S05]  /*111a0*/  @!P0 BRA `(.L_x_120) ;  /* 0x0000000000048947 */ /* 0x010fea0003800000 */
[----:B------:R-:W-:Y:S01]  /*111b0*/  BPT.TRAP 0x1 ;  /* 0x000000040000795c */ /* 0x000fe20000300000 */
.L_x_120:
[----:B------:R-:W-:Y:S05]  /*111c0*/  BSYNC B1 ;  /* 0x0000000000017941 */ /* 0x000fea0003800000 */
.L_x_119:
[----:B------:R-:W2:Y:S01]  /*111d0*/  LDL R0, [R1+0x4] ;  /* 0x0000040001007983 */ /* 0x000ea20000100800 */
[----:B------:R-:W-:Y:S01]  /*111e0*/  IMAD R9, R18, 0xa000, R9 ;  /* 0x0000a00012097824 */ /* 0x000fe200078e0209 */
[----:B------:R-:W-:Y:S01]  /*111f0*/  UIADD3 UR4, UP0, UR38, 0x470, URZ ;  /* 0x0000047026047890 */ /* 0x000fe2000ff1e03f */
[----:B------:R-:W-:Y:S01]  /*11200*/  PLOP3.LUT P0, PT, PT, PT, PT, 0x80, 0x0 ;  /* 0x000000000000781c */ /* 0x000fe20003f0f070 */
[----:B0-----:R-:W-:Y:S01]  /*11210*/  VIADD R2, R2, 0x38850 ;  /* 0x0003885002027836 */ /* 0x001fe20000000000 */
[----:B------:R-:W-:Y:S01]  /*11220*/  UMOV UR6, 0x0 ;  /* 0x0000000000067882 */ /* 0x000fe20000000000 */
[----:B------:R-:W-:Y:S01]  /*11230*/  VIADD R3, R9, 0x400 ;  /* 0x0000040009037836 */ /* 0x000fe20000000000 */
[----:B------:R-:W-:Y:S01]  /*11240*/  UIADD3.X UR5, URZ, UR39, URZ, UP0, !UPT ;  /* 0x000000273f057290 */ /* 0x000fe200087fe43f */
[----:B------:R-:W-:Y:S01]  /*11250*/  UMOV UR7, 0x14f00000 ;  /* 0x14f0000000077882 */ /* 0x000fe20000000000 */
[----:B------:R-:W-:Y:S01]  /*11260*/  UMOV UR10, URZ ;  /* 0x0000003f000a7c82 */ /* 0x000fe20008000000 */
[----:B--2---:R-:W-:-:S09]  /*11270*/  IMAD R0, R0, 0x50, RZ ;  /* 0x0000005000007824 */ /* 0x004fd200078e02ff */
.L_x_121:
        /* <DEDUP_REMOVED lines=10> */
[----:B------:R-:W-:Y:S01]  /*11320*/  PLOP3.LUT P0, PT, PT, PT, PT, 0x80, 0x0 ;  /* 0x000000000000781c */ /* 0x000fe20003f0f070 */
[----:B------:R-:W-:Y:S01]  /*11330*/  VIADD R3, R9, 0x2c00 ;  /* 0x00002c0009037836 */ /* 0x000fe20000000000 */
[----:B------:R-:W-:Y:S01]  /*11340*/  UMOV UR6, 0x0 ;  /* 0x0000000000067882 */ /* 0x000fe20000000000 */
[----:B------:R-:W-:Y:S01]  /*11350*/  UMOV UR7, 0x14f00000 ;  /* 0x14f0000000077882 */ /* 0x000fe20000000000 */
[----:B------:R-:W-:-:S09]  /*11360*/  UMOV UR10, 0x40 ;  /* 0x00000040000a7882 */ /* 0x000fd20000000000 */
.L_x_122:
        /* <DEDUP_REMOVED lines=11> */
[----:B------:R-:W-:Y:S01]  /*11420*/  UMOV UR6, 0x0 ;  /* 0x0000000000067882 */ /* 0x000fe20000000000 */
[----:B------:R-:W-:Y:S01]  /*11430*/  IADD3 R3, R9, 0x5400, RZ ;  /* 0x0000540009037810 */ /* 0x000fe20007ffe0ff */
[----:B------:R-:W-:Y:S01]  /*11440*/  UMOV UR7, 0x14f00000 ;  /* 0x14f0000000077882 */ /* 0x000fe20000000000 */
[----:B------:R-:W-:-:S09]  /*11450*/  UMOV UR10, 0x80 ;  /* 0x00000080000a7882 */ /* 0x000fd20000000000 */
.L_x_123:
        /* <DEDUP_REMOVED lines=15> */
.L_x_124:
        /* <DEDUP_REMOVED lines=10> */
.L_x_116:
[----:B------:R-:W-:Y:S05]  /*115f0*/  BSYNC B0 ;  /* 0x0000000000007941 */ /* 0x000fea0003800000 */
.L_x_115:
[----:B-1----:R-:W4:Y:S01]  /*11600*/  LDL.LU R5, [R1+0x28] ;  /* 0x0000280001057983 */ /* 0x002f220000300800 */
[----:B------:R-:W-:Y:S01]  /*11610*/  VIADD R18, R18, 0x1 ;  /* 0x0000000112127836 */ /* 0x000fe20000000000 */
[----:B------:R-:W-:Y:S02]  /*11620*/  ULDC UR4, c[0x0][0xc34] ;  /* 0x00030d0000047ab9 */ /* 0x000fe40000000800 */
[----:B------:R-:W5:Y:S04]  /*11630*/  LDL.LU R4, [R1] ;  /* 0x0000000001047983 */ /* 0x000f680000300800 */
[----:B--2---:R-:W2:Y:S01]  /*11640*/  LDL.LU R3, [R1+0x30] ;  /* 0x0000300001037983 */ /* 0x004ea20000300800 */
[----:B------:R-:W-:-:S04]  /*11650*/  ISETP.NE.AND P0, PT, R18, 0x2, PT ;  /* 0x000000021200780c */ /* 0x000fc80003f05270 */
[----:B------:R-:W-:Y:S02]  /*11660*/  SEL R0, RZ, 0x1, P0 ;  /* 0x00000001ff007807 */ /* 0x000fe40000000000 */
[----:B------:R-:W-:Y:S01]  /*11670*/  SEL R18, R18, RZ, P0 ;  /* 0x000000ff12127207 */ /* 0x000fe20000000000 */
[----:B----4-:R-:W-:Y:S01]  /*11680*/  VIADD R5, R5, UR37 ;  /* 0x0000002505057c36 */ /* 0x010fe20008000000 */
[----:B-----5:R-:W-:-:S04]  /*11690*/  LOP3.LUT R4, R4, R0, RZ, 0x3c, !PT ;  /* 0x0000000004047212 */ /* 0x020fc800078e3cff */
[----:B------:R1:W-:Y:S01]  /*116a0*/  STL [R1+0x28], R5 ;  /* 0x0000280501007387 */ /* 0x0003e20000100800 */
[----:B------:R-:W-:Y:S01]  /*116b0*/  ISETP.GE.AND P1, PT, R5, UR4, PT ;  /* 0x0000000405007c0c */ /* 0x000fe2000bf26270 */
[----:B--2---:R-:W-:-:S05]  /*116c0*/  VIADD R3, R3, 0x1 ;  /* 0x0000000103037836 */ /* 0x004fca0000000000 */
[----:B------:R1:W-:Y:S04]  /*116d0*/  STL [R1+0x30], R3 ;  /* 0x0000300301007387 */ /* 0x0003e80000100800 */
[----:B------:R1:W-:Y:S03]  /*116e0*/  STL [R1], R4 ;  /* 0x0000000401007387 */ /* 0x0003e60000100800 */
[----:B------:R-:W-:Y:S05]  /*116f0*/  @!P1 BRA `(.L_x_125) ;  /* 0xffffffb400d89947 */ /* 0x000fea000383ffff */
[----:B------:R-:W-:-:S07]  /*11700*/  LOP3.LUT R2, R3, 0x1, RZ, 0xc, !PT ;  /* 0x0000000103027812 */ /* 0x000fce00078e0cff */
.L_x_38:
[----:B01----:R-:W0:Y:S01]  /*11710*/  S2R R3, SR_CgaCtaId ;  /* 0x0000000000037919 */ /* 0x003e220000008800 */
[----:B------:R-:W-:Y:S01]  /*11720*/  MOV R0, 0x400 ;  /* 0x0000040000007802 */ /* 0x000fe20000000f00 */
[----:B------:R-:W-:Y:S03]  /*11730*/  BSSY B0, `(.L_x_126) ;  /* 0x0000005000007945 */ /* 0x000fe60003800000 */
[----:B0-----:R-:W-:Y:S02]  /*11740*/  LEA R0, R3, R0, 0x18 ;  /* 0x0000000003007211 */ /* 0x001fe400078ec0ff */
[----:B------:R-:W-:-:S04]  /*11750*/  SHF.L.U32 R3, R2, 0x1f, RZ ;  /* 0x0000001f02037819 */ /* 0x000fc800000006ff */
[----:B------:R-:W0:Y:S02]  /*11760*/  SYNCS.PHASECHK.TRANS64.TRYWAIT P0, [R0+URZ+0x38820], R3 ;  /* 0x03882003000075a7 */ /* 0x000e24000800017f */
[----:B0-----:R-:W-:Y:S05]  /*11770*/  @!P0 BRA `(.L_x_127) ;  /* 0x00000014002c8947 */ /* 0x001fea0003800000 */
.L_x_171:
[----:B------:R-:W-:Y:S05]  /*11780*/  BSYNC B0 ;  /* 0x0000000000007941 */ /* 0x000fea0003800000 */
.L_x_126:
[----:B------:R-:W-:-:S03]  /*11790*/  UMOV UR4, 0xffffffff ;  /* 0xffffffff00047882 */ /* 0x000fc60000000000 */
[----:B------:R-:W-:Y:S05]  /*117a0*/  BRA.DIV UR4, `(.L_x_128) ;  /* 0x0000001604347947 */ /* 0x000fea000b800000 */
[----:B------:R-:W1:Y:S02]  /*117b0*/  S2R R2, SR_TID.X ;  /* 0x0000000000027919 */ /* 0x000e640000002100 */
[----:B-1----:R-:W-:-:S04]  /*117c0*/  SHF.R.U32.HI R2, RZ, 0x5, R2 ;  /* 0x00000005ff027819 */ /* 0x002fc80000011602 */
[----:B------:R-:W-:-:S05]  /*117d0*/  LOP3.LUT R2, R2, 0x3, RZ, 0xc0, !PT ;  /* 0x0000000302027812 */ /* 0x000fca00078ec0ff */
[----:B------:R1:W2:Y:S02]  /*117e0*/  SHFL.IDX PT, R14, R2, RZ, 0x1f ;  /* 0x00001fff020e7589 */ /* 0x0002a400000e0000 */
.L_x_174:
[----:B--2---:R-:W-:Y:S01]  /*117f0*/  ISETP.NE.AND P0, PT, R14, RZ, PT ;  /* 0x000000ff0e00720c */ /* 0x004fe20003f05270 */
[----:B------:R-:W-:-:S12]  /*11800*/  BSSY B0, `(.L_x_129) ;  /* 0x0000027000007945 */ /* 0x000fd80003800000 */
[----:B------:R-:W-:Y:S05]  /*11810*/  @P0 BRA `(.L_x_130) ;  /* 0x0000000000940947 */ /* 0x000fea0003800000 */
[----:B------:R-:W-:-:S03]  /*11820*/  UMOV UR4, 0xffffffff ;  /* 0xffffffff00047882 */ /* 0x000fc60000000000 */
[----:B------:R-:W-:Y:S05]  /*11830*/  BRA.DIV UR4, `(.L_x_131) ;  /* 0x0000001604447947 */ /* 0x000fea000b800000 */
[----:B------:R-:W-:-:S13]  /*11840*/  ELECT P6, URZ, PT ;  /* 0x00000000003f782f */ /* 0x000fda00038c0000 */
.L_x_177:
[----:B------:R-:W-:Y:S05]  /*11850*/  @!P6 BRA `(.L_x_130) ;  /* 0x000000000084e947 */ /* 0x000fea0003800000 */
[----:B-1----:R-:W2:Y:S02]  /*11860*/  LDL R2, [R1+0x34] ;  /* 0x0000340001027983 */ /* 0x002ea40000100800 */
[----:B--2---:R-:W-:-:S13]  /*11870*/  R2UR UR4, R2 ;  /* 0x00000000020472ca */ /* 0x004fda00000e0000 */
[----:B------:R-:W-:-:S06]  /*11880*/  ULOP3.LUT UR4, UR4, 0x2, URZ, 0xfc, !UPT ;  /* 0x0000000204047892 */ /* 0x000fcc000f8efc3f */
[----:B------:R-:W-:-:S05]  /*11890*/  IMAD.U32 R2, RZ, RZ, UR4 ;  /* 0x00000004ff027e24 */ /* 0x000fca000f8e00ff */
[----:B------:R-:W-:-:S13]  /*118a0*/  ISETP.NE.AND P2, PT, R2, 0x3, PT ;  /* 0x000000030200780c */ /* 0x000fda0003f45270 */
[----:B------:R-:W-:Y:S05]  /*118b0*/  @!P2 BRA `(.L_x_132) ;  /* 0x000000000004a947 */ /* 0x000fea0003800000 */
[----:B------:R-:W-:Y:S01]  /*118c0*/  BPT.TRAP 0x1 ;  /* 0x000000040000795c */ /* 0x000fe20000300000 */
.L_x_132:
[----:B------:R-:W2:Y:S01]  /*118d0*/  LDL.LU R7, [R1] ;  /* 0x0000000001077983 */ /* 0x000ea20000300800 */
[----:B0-----:R-:W-:Y:S02]  /*118e0*/  VIADD R3, R0, 0x38840 ;  /* 0x0003884000037836 */ /* 0x001fe40000000000 */
[C---:B------:R-:W-:Y:S02]  /*118f0*/  VIADD R2, R18.reuse, 0x1 ;  /* 0x0000000112027836 */ /* 0x040fe40000000000 */
[----:B------:R-:W-:-:S03]  /*11900*/  IMAD R6, R18, 0x8, R3 ;  /* 0x0000000812067824 */ /* 0x000fc600078e0203 */
[----:B------:R-:W-:-:S04]  /*11910*/  ISETP.NE.AND P1, PT, R2, 0x2, PT ;  /* 0x000000020200780c */ /* 0x000fc80003f25270 */
[----:B------:R-:W-:Y:S02]  /*11920*/  SEL R4, RZ, 0x1, P1 ;  /* 0x00000001ff047807 */ /* 0x000fe40000800000 */
[C---:B--2---:R-:W-:Y:S02]  /*11930*/  SHF.L.U32 R5, R7.reuse, 0x1f, RZ ;  /* 0x0000001f07057819 */ /* 0x044fe400000006ff */
[----:B------:R-:W-:Y:S02]  /*11940*/  LOP3.LUT R7, R7, R4, RZ, 0x3c, !PT ;  /* 0x0000000407077212 */ /* 0x000fe400078e3cff */
[----:B------:R-:W0:Y:S01]  /*11950*/  SYNCS.PHASECHK.TRANS64.TRYWAIT P0, [R6+URZ], R5 ;  /* 0x00000005060075a7 */ /* 0x000e22000800017f */
[----:B------:R-:W-:Y:S02]  /*11960*/  SEL R4, R2, RZ, P1 ;  /* 0x000000ff02047207 */ /* 0x000fe40000800000 */
[----:B------:R-:W-:Y:S02]  /*11970*/  SHF.L.U32 R2, R7, 0x1f, RZ ;  /* 0x0000001f07027819 */ /* 0x000fe400000006ff */
[----:B------:R-:W-:Y:S01]  /*11980*/  LEA R3, R4, R3, 0x3 ;  /* 0x0000000304037211 */ /* 0x000fe200078e18ff */
[----:B0-----:R-:W-:Y:S06]  /*11990*/  @!P0 BRA `(.L_x_133) ;  /* 0x00000014000c8947 */ /* 0x001fec0003800000 */
.L_x_178:
[----:B------:R-:W1:Y:S02]  /*119a0*/  SYNCS.PHASECHK.TRANS64.TRYWAIT P0, [R3+URZ], R2 ;  /* 0x00000002030075a7 */ /* 0x000e64000800017f */
[----:B-1----:R-:W-:Y:S05]  /*119b0*/  @!P0 BRA `(.L_x_134) ;  /* 0x0000001400188947 */ /* 0x002fea0003800000 */
.L_x_179:
[----:B------:R-:W-:Y:S05]  /*119c0*/  @!P2 BRA `(.L_x_135) ;  /* 0x000000000004a947 */ /* 0x000fea0003800000 */
[----:B------:R-:W-:Y:S01]  /*119d0*/  BPT.TRAP 0x1 ;  /* 0x000000040000795c */ /* 0x000fe20000300000 */
.L_x_135:
[----:B-1----:R-:W-:-:S04]  /*119e0*/  VIADD R3, R0, 0x38860 ;  /* 0x0003886000037836 */ /* 0x002fc80000000000 */
[----:B------:R-:W-:-:S04]  /*119f0*/  IMAD R18, R18, 0x8, R3 ;  /* 0x0000000812127824 */ /* 0x000fc800078e0203 */
[----:B------:R-:W1:Y:S02]  /*11a00*/  SYNCS.PHASECHK.TRANS64.TRYWAIT P0, [R18+URZ], R5 ;  /* 0x00000005120075a7 */ /* 0x000e64000800017f */
[----:B-1----:R-:W-:Y:S05]  /*11a10*/  @!P0 BRA `(.L_x_136) ;  /* 0x0000001400148947 */ /* 0x002fea0003800000 */
.L_x_180:
[----:B------:R-:W-:-:S07]  /*11a20*/  IMAD R3, R4, 0x8, R3 ;  /* 0x0000000804037824 */ /* 0x000fce00078e0203 */
.L_x_137:
[----:B--2---:R2:W4:Y:S02]  /*11a30*/  SYNCS.PHASECHK.TRANS64.TRYWAIT P0, [R3+URZ], R2 ;  /* 0x00000002030075a7 */ /* 0x004524000800017f */
[----:B----4-:R-:W-:Y:S05]  /*11a40*/  @!P0 NANOSLEEP.SYNCS 0x989680 ;  /* 0x009896800000895d */ /* 0x010fea0003900000 */
[----:B------:R-:W4:Y:S02]  /*11a50*/  @!P0 SYNCS.PHASECHK.TRANS64 P0, [R3+URZ], R2 ;  /* 0x00000002030085a7 */ /* 0x000f24000800007f */
[----:B----4-:R-:W-:Y:S05]  /*11a60*/  @!P0 BRA `(.L_x_137) ;  /* 0xfffffffc00f08947 */ /* 0x010fea000383ffff */
.L_x_130:
[----:B------:R-:W-:Y:S05]  /*11a70*/  BSYNC B0 ;  /* 0x0000000000007941 */ /* 0x000fea0003800000 */
.L_x_129:
[----:B------:R-:W-:Y:S05]  /*11a80*/  EXIT ;  /* 0x000000000000794d */ /* 0x000fea0003800000 */
.L_x_10:
[----:B0-----:R-:W-:-:S04]  /*11a90*/  IMAD.U32 R3, RZ, RZ, UR36 ;  /* 0x00000024ff037e24 */ /* 0x001fc8000f8e00ff */
[----:B------:R0:W1:Y:S03]  /*11aa0*/  SYNCS.PHASECHK.TRANS64.TRYWAIT P1, [R3+URZ+0x38800], R0 ;  /* 0x03880000030075a7 */ /* 0x000066000802017f */
[----:B-1----:R-:W-:Y:S05]  /*11ab0*/  @!P1 NANOSLEEP.SYNCS 0x989680 ;  /* 0x009896800000995d */ /* 0x002fea0003900000 */
[----:B------:R-:W1:Y:S02]  /*11ac0*/  @!P1 SYNCS.PHASECHK.TRANS64 P1, [R3+URZ+0x38800], R0 ;  /* 0x03880000030095a7 */ /* 0x000e64000802007f */
[----:B-1----:R-:W-:Y:S05]  /*11ad0*/  @!P1 BRA `(.L_x_10) ;  /* 0xfffffffc00ec9947 */ /* 0x002fea000383ffff */
[----:B------:R-:W-:Y:S05]  /*11ae0*/  BRA `(.L_x_138) ;  /* 0xfffffef400dc7947 */ /* 0x000fea000383ffff */
.L_x_14:
[----:B-1----:R1:W2:Y:S02]  /*11af0*/  SYNCS.PHASECHK.TRANS64.TRYWAIT P2, [R0+URZ+0x38830], R3 ;  /* 0x03883003000075a7 */ /* 0x0022a4000804017f */
[----:B--2---:R-:W-:Y:S05]  /*11b00*/  @!P2 NANOSLEEP.SYNCS 0x989680 ;  /* 0x009896800000a95d */ /* 0x004fea0003900000 */
[----:B------:R-:W2:Y:S02]  /*11b10*/  @!P2 SYNCS.PHASECHK.TRANS64 P2, [R0+URZ+0x38830], R3 ;  /* 0x038830030000a5a7 */ /* 0x000ea4000804007f */
[----:B--2---:R-:W-:Y:S05]  /*11b20*/  @!P2 BRA `(.L_x_14) ;  /* 0xfffffffc00f0a947 */ /* 0x004fea000383ffff */
[----:B------:R-:W-:Y:S05]  /*11b30*/  BRA `(.L_x_13) ;  /* 0xfffffef8000c7947 */ /* 0x000fea000383ffff */
.L_x_19:
[----:B------:R-:W-:-:S13]  /*11b40*/  R2UR UR4, R223 ;  /* 0x00000000df0472ca */ /* 0x000fda00000e0000 */
[----:B-1----:R-:W-:-:S04]  /*11b50*/  IMAD.U32 R4, RZ, RZ, UR4 ;  /* 0x00000004ff047e24 */ /* 0x002fc8000f8e00ff */
[----:B------:R1:W2:Y:S03]  /*11b60*/  SYNCS.PHASECHK.TRANS64.TRYWAIT P2, [R4+URZ+0x38830], R3 ;  /* 0x03883003040075a7 */ /* 0x0002a6000804017f */
[----:B--2---:R-:W-:Y:S05]  /*11b70*/  @!P2 NANOSLEEP.SYNCS 0x989680 ;  /* 0x009896800000a95d */ /* 0x004fea0003900000 */
[----:B------:R-:W2:Y:S02]  /*11b80*/  @!P2 SYNCS.PHASECHK.TRANS64 P2, [R4+URZ+0x38830], R3 ;  /* 0x038830030400a5a7 */ /* 0x000ea4000804007f */
[----:B--2---:R-:W-:Y:S05]  /*11b90*/  @!P2 BRA `(.L_x_19) ;  /* 0xfffffffc00e8a947 */ /* 0x004fea000383ffff */
[----:B------:R-:W-:Y:S05]  /*11ba0*/  BRA `(.L_x_18) ;  /* 0xffffff3c00bc7947 */ /* 0x000fea000383ffff */
.L_x_23:
[----:B01----:R-:W-:-:S04]  /*11bb0*/  IMAD.U32 R3, RZ, RZ, UR4 ;  /* 0x00000004ff037e24 */ /* 0x003fc8000f8e00ff */
[----:B------:R0:W1:Y:S03]  /*11bc0*/  SYNCS.PHASECHK.TRANS64.TRYWAIT P2, [R3+URZ+0x38850], R0 ;  /* 0x03885000030075a7 */ /* 0x000066000804017f */
[----:B-1----:R-:W-:Y:S05]  /*11bd0*/  @!P2 NANOSLEEP.SYNCS 0x989680 ;  /* 0x009896800000a95d */ /* 0x002fea0003900000 */
[----:B------:R-:W1:Y:S02]  /*11be0*/  @!P2 SYNCS.PHASECHK.TRANS64 P2, [R3+URZ+0x38850], R0 ;  /* 0x038850000300a5a7 */ /* 0x000e64000804007f */
[----:B-1----:R-:W-:Y:S05]  /*11bf0*/  @!P2 BRA `(.L_x_23) ;  /* 0xfffffffc00eca947 */ /* 0x002fea000383ffff */
[----:B------:R-:W-:Y:S05]  /*11c00*/  BRA `(.L_x_22) ;  /* 0xffffff6400e07947 */ /* 0x000fea000383ffff */
.L_x_28:
[----:B-1----:R-:W-:-:S04]  /*11c10*/  IMAD.U32 R7, RZ, RZ, UR12 ;  /* 0x0000000cff077e24 */ /* 0x002fc8000f8e00ff */
[----:B------:R1:W2:Y:S03]  /*11c20*/  SYNCS.PHASECHK.TRANS64.TRYWAIT P0, [R7+URZ+0x38850], R0 ;  /* 0x03885000070075a7 */ /* 0x0002a6000800017f */
[----:B--2---:R-:W-:Y:S05]  /*11c30*/  @!P0 NANOSLEEP.SYNCS 0x989680 ;  /* 0x009896800000895d */ /* 0x004fea0003900000 */
[----:B------:R-:W2:Y:S02]  /*11c40*/  @!P0 SYNCS.PHASECHK.TRANS64 P0, [R7+URZ+0x38850], R0 ;  /* 0x03885000070085a7 */ /* 0x000ea4000800007f */
[----:B--2---:R-:W-:Y:S05]  /*11c50*/  @!P0 BRA `(.L_x_28) ;  /* 0xfffffffc00ec8947 */ /* 0x004fea000383ffff */
[----:B------:R-:W-:Y:S05]  /*11c60*/  BRA `(.L_x_27) ;  /* 0xffffff8400307947 */ /* 0x000fea000383ffff */
.L_x_42:
[----:B-1----:R-:W1:Y:S01]  /*11c70*/  S2R R0, SR_TID.X ;  /* 0x0000000000007919 */ /* 0x002e620000002100 */
[----:B------:R-:W-:Y:S01]  /*11c80*/  BSSY B0, `(.L_x_139) ;  /* 0x000000a000007945 */ /* 0x000fe20003800000 */
[----:B------:R-:W-:Y:S01]  /*11c90*/  MOV R12, RZ ;  /* 0x000000ff000c7202 */ /* 0x000fe20000000f00 */
[----:B------:R-:W-:Y:S02]  /*11ca0*/  IMAD.MOV.U32 R11, RZ, RZ, 0x1f ;  /* 0x0000001fff0b7424 */ /* 0x000fe400078e00ff */
[----:B------:R-:W-:Y:S01]  /*11cb0*/  IMAD.MOV.U32 R15, RZ, RZ, -0x1 ;  /* 0xffffffffff0f7424 */ /* 0x000fe200078e00ff */
[----:B-1----:R-:W-:-:S04]  /*11cc0*/  SHF.R.U32.HI R0, RZ, 0x5, R0 ;  /* 0x00000005ff007819 */ /* 0x002fc80000011600 */
[----:B------:R-:W-:-:S05]  /*11cd0*/  LOP3.LUT R0, R0, 0x3, RZ, 0xc0, !PT ;  /* 0x0000000300007812 */ /* 0x000fca00078ec0ff */
[----:B------:R-:W-:-:S07]  /*11ce0*/  IMAD.MOV.U32 R13, RZ, RZ, R0 ;  /* 0x000000ffff0d7224 */ /* 0x000fce00078e0000 */
[----:B0-----:R-:W-:Y:S05]  /*11cf0*/  WARPSYNC.COLLECTIVE R15, `(.L_x_140) ;  /* 0x000000000f087348 */ /* 0x001fea0003c00000 */
[----:B------:R1:W2:Y:S02]  /*11d00*/  SHFL.IDX P6, R14, R13, R12, R11 ;  /* 0x0000000c0d0e7389 */ /* 0x0002a400000c000b */
[----:B012---:R-:W-:Y:S01]  /*11d10*/  ENDCOLLECTIVE ;  /* 0x000000000000791b */ /* 0x007fe20003800000 */
.L_x_140:
[----:B------:R-:W-:Y:S05]  /*11d20*/  BSYNC B0 ;  /* 0x0000000000007941 */ /* 0x000fea0003800000 */
.L_x_139:
[----:B------:R-:W-:Y:S05]  /*11d30*/  BRA `(.L_x_141) ;  /* 0xffffffb800047947 */ /* 0x000fea000383ffff */
.L_x_44:
[----:B------:R-:W-:Y:S01]  /*11d40*/  BSSY B0, `(.L_x_142) ;  /* 0x0000006000007945 */ /* 0x000fe20003800000 */
[----:B------:R-:W-:-:S07]  /*11d50*/  IMAD.MOV.U32 R15, RZ, RZ, -0x1 ;  /* 0xffffffffff0f7424 */ /* 0x000fce00078e00ff */
[----:B01----:R-:W-:Y:S05]  /*11d60*/  WARPSYNC.COLLECTIVE R15, `(.L_x_143) ;  /* 0x000000000f0c7348 */ /* 0x003fea0003c00000 */
[----:B------:R-:W-:Y:S02]  /*11d70*/  ELECT P6, UR62, PT ;  /* 0x00000000003e782f */ /* 0x000fe400038c0000 */
[----:B------:R-:W-:Y:S01]  /*11d80*/  MOV R14, UR62 ;  /* 0x0000003e000e7c02 */ /* 0x000fe20008000f00 */
[----:B01----:R-:W-:Y:S10]  /*11d90*/  ENDCOLLECTIVE ;  /* 0x000000000000791b */ /* 0x003ff40003800000 */
.L_x_143:
[----:B------:R-:W-:Y:S05]  /*11da0*/  BSYNC B0 ;  /* 0x0000000000007941 */ /* 0x000fea0003800000 */
.L_x_142:
[----:B------:R-:W-:Y:S05]  /*11db0*/  BRA `(.L_x_144) ;  /* 0xffffffb800047947 */ /* 0x000fea000383ffff */
.L_x_46:
[----:B-1----:R1:W3:Y:S02]  /*11dc0*/  SYNCS.PHASECHK.TRANS64.TRYWAIT P0, [R0+URZ+0x38840], R2 ;  /* 0x03884002000075a7 */ /* 0x0022e4000800017f */
[----:B---3--:R-:W-:Y:S05]  /*11dd0*/  @!P0 NANOSLEEP.SYNCS 0x989680 ;  /* 0x009896800000895d */ /* 0x008fea0003900000 */
[----:B------:R-:W3:Y:S02]  /*11de0*/  @!P0 SYNCS.PHASECHK.TRANS64 P0, [R0+URZ+0x38840], R2 ;  /* 0x03884002000085a7 */ /* 0x000ee4000800007f */
[----:B---3--:R-:W-:Y:S05]  /*11df0*/  @!P0 BRA `(.L_x_46) ;  /* 0xfffffffc00f08947 */ /* 0x008fea000383ffff */
[----:B------:R-:W-:Y:S05]  /*11e00*/  BRA `(.L_x_145) ;  /* 0xffffffb800647947 */ /* 0x000fea000383ffff */
.L_x_49:
[----:B------:R-:W-:Y:S01]  /*11e10*/  IMAD.MOV.U32 R13, RZ, RZ, R3 ;  /* 0x000000ffff0d7224 */ /* 0x000fe200078e0003 */
[----:B------:R-:W0:Y:S01]  /*11e20*/  S2R R6, SR_TID.X ;  /* 0x0000000000067919 */ /* 0x000e220000002100 */
[----:B------:R-:W-:Y:S02]  /*11e30*/  IMAD.MOV.U32 R12, RZ, RZ, RZ ;  /* 0x000000ffff0c7224 */ /* 0x000fe400078e00ff */
[----:B------:R-:W-:Y:S02]  /*11e40*/  IMAD.MOV.U32 R11, RZ, RZ, 0x181f ;  /* 0x0000181fff0b7424 */ /* 0x000fe400078e00ff */
[----:B------:R-:W-:-:S07]  /*11e50*/  IMAD.MOV.U32 R15, RZ, RZ, -0x1 ;  /* 0xffffffffff0f7424 */ /* 0x000fce00078e00ff */
[----:B0----5:R-:W-:Y:S05]  /*11e60*/  WARPSYNC.COLLECTIVE R15, `(.L_x_146) ;  /* 0x000000000f087348 */ /* 0x021fea0003c00000 */
[----:B------:R1:W2:Y:S02]  /*11e70*/  SHFL.IDX P6, R14, R13, R12, R11 ;  /* 0x0000000c0d0e7389 */ /* 0x0002a400000c000b */
[----:B012--5:R-:W-:Y:S01]  /*11e80*/  ENDCOLLECTIVE ;  /* 0x000000000000791b */ /* 0x027fe20003800000 */
.L_x_146:
[----:B------:R-:W-:Y:S02]  /*11e90*/  MOV R13, R4 ;  /* 0x00000004000d7202 */ /* 0x000fe40000000f00 */
[----:B------:R-:W-:Y:S01]  /*11ea0*/  LOP3.LUT R6, R6, 0x7f, RZ, 0xc0, !PT ;  /* 0x0000007f06067812 */ /* 0x000fe200078ec0ff */
[----:B------:R-:W-:-:S07]  /*11eb0*/  IMAD.MOV.U32 R7, RZ, RZ, R14 ;  /* 0x000000ffff077224 */ /* 0x000fce00078e000e */
[----:B------:R-:W-:Y:S05]  /*11ec0*/  WARPSYNC.COLLECTIVE R15, `(.L_x_147) ;  /* 0x000000000f087348 */ /* 0x000fea0003c00000 */
[----:B------:R0:W1:Y:S02]  /*11ed0*/  SHFL.IDX P6, R14, R13, R12, R11 ;  /* 0x0000000c0d0e7389 */ /* 0x00006400000c000b */
[----:B01----:R-:W-:Y:S01]  /*11ee0*/  ENDCOLLECTIVE ;  /* 0x000000000000791b */ /* 0x003fe20003800000 */
.L_x_147:
[----:B------:R-:W-:Y:S01]  /*11ef0*/  SHF.R.U32.HI R0, RZ, 0x3, R6 ;  /* 0x00000003ff007819 */ /* 0x000fe20000011606 */
[----:B------:R-:W-:Y:S01]  /*11f00*/  ULDC UR4, c[0x0][0x288] ;  /* 0x0000a20000047ab9 */ /* 0x000fe20000000800 */
[----:B------:R-:W-:Y:S01]  /*11f10*/  ULDC.64 UR6, c[0x0][0x208] ;  /* 0x0000820000067ab9 */ /* 0x000fe20000000a00 */
[----:B------:R-:W-:Y:S02]  /*11f20*/  IMAD R2, R8, UR4, RZ ;  /* 0x0000000408027c24 */ /* 0x000fe4000f8e02ff */
[----:B------:R-:W-:-:S04]  /*11f30*/  IMAD.IADD R0, R0, 0x1, R5 ;  /* 0x0000000100007824 */ /* 0x000fc800078e0205 */
[C---:B------:R-:W-:Y:S01]  /*11f40*/  VIADD R5, R0.reuse, 0x10 ;  /* 0x0000001000057836 */ /* 0x040fe20000000000 */
[----:B------:R-:W-:Y:S01]  /*11f50*/  ISETP.GE.AND P4, PT, R0, R2, PT ;  /* 0x000000020000720c */ /* 0x000fe20003f86270 */
[----:B------:R-:W-:Y:S02]  /*11f60*/  IMAD.MOV.U32 R13, RZ, RZ, R3 ;  /* 0x000000ffff0d7224 */ /* 0x000fe400078e0003 */
[----:B------:R-:W-:Y:S02]  /*11f70*/  IMAD.MOV.U32 R12, RZ, RZ, 0x1 ;  /* 0x00000001ff0c7424 */ /* 0x000fe400078e00ff */
[----:B------:R-:W-:-:S08]  /*11f80*/  IMAD.MOV.U32 R6, RZ, RZ, R14 ;  /* 0x000000ffff067224 */ /* 0x000fd000078e000e */
[----:B------:R-:W-:-:S05]  /*11f90*/  @!P4 LEA R6, P5, R10, R6, 0x1 ;  /* 0x000000060a06c211 */ /* 0x000fca00078a08ff */
[----:B------:R-:W-:-:S05]  /*11fa0*/  @!P4 IMAD.X R7, RZ, RZ, R7, P5 ;  /* 0x000000ffff07c224 */ /* 0x000fca00028e0607 */
[----:B------:R-:W-:Y:S01]  /*11fb0*/  @!PT LDS RZ, [RZ] ;  /* 0x00000000fffff984 */ /* 0x000fe20000000800 */
[----:B------:R-:W-:Y:S01]  /*11fc0*/  @!PT LDS RZ, [RZ] ;  /* 0x00000000fffff984 */ /* 0x000fe20000000800 */
[----:B------:R-:W-:Y:S01]  /*11fd0*/  @!PT LDS RZ, [RZ] ;  /* 0x00000000fffff984 */ /* 0x000fe20000000800 */
[----:B------:R0:W-:Y:S04]  /*11fe0*/  @!P4 LDGSTS.E.BYPASS.LTC128B.128 [R9+0x14400], desc[UR6][R6.64], !P0 ;  /* 0x144000000609cfae */ /* 0x0001e8000c101d46 */
[----:B------:R0:W-:Y:S04]  /*11ff0*/  @!P4 LDGSTS.E.BYPASS.LTC128B.128 [R9+0x18400], desc[UR6][R6.64+0x80], !P1 ;  /* 0x184000800609cfae */ /* 0x0001e8000c901d46 */
[----:B------:R0:W-:Y:S04]  /*12000*/  @!P4 LDGSTS.E.BYPASS.LTC128B.128 [R9+0x1c400], desc[UR6][R6.64+0x100], !P2 ;  /* 0x1c4001000609cfae */ /* 0x0001e8000d101d46 */
[----:B------:R0:W-:Y:S01]  /*12010*/  @!P4 LDGSTS.E.BYPASS.LTC128B.128 [R9+0x20400], desc[UR6][R6.64+0x180], !P3 ;  /* 0x204001800609cfae */ /* 0x0001e2000d901d46 */
[----:B------:R-:W-:-:S13]  /*12020*/  ISETP.GE.AND P4, PT, R5, R2, PT ;  /* 0x000000020500720c */ /* 0x000fda0003f86270 */
[----:B0-----:R-:W-:Y:S05]  /*12030*/  WARPSYNC.COLLECTIVE R15, `(.L_x_148) ;  /* 0x000000000f087348 */ /* 0x001fea0003c00000 */
[----:B------:R1:W2:Y:S02]  /*12040*/  SHFL.IDX P6, R14, R13, R12, R11 ;  /* 0x0000000c0d0e7389 */ /* 0x0002a400000c000b */
[----:B012---:R-:W-:Y:S01]  /*12050*/  ENDCOLLECTIVE ;  /* 0x000000000000791b */ /* 0x007fe20003800000 */
.L_x_148:
[----:B------:R-:W-:Y:S02]  /*12060*/  IMAD.MOV.U32 R13, RZ, RZ, R4 ;  /* 0x000000ffff0d7224 */ /* 0x000fe400078e0004 */
[----:B------:R-:W-:-:S07]  /*12070*/  IMAD.MOV.U32 R5, RZ, RZ, R14 ;  /* 0x000000ffff057224 */ /* 0x000fce00078e000e */
[----:B------:R-:W-:Y:S05]  /*12080*/  WARPSYNC.COLLECTIVE R15, `(.L_x_149) ;  /* 0x000000000f087348 */ /* 0x000fea0003c00000 */
[----:B------:R0:W1:Y:S02]  /*12090*/  SHFL.IDX P6, R14, R13, R12, R11 ;  /* 0x0000000c0d0e7389 */ /* 0x00006400000c000b */
[----:B01----:R-:W-:Y:S01]  /*120a0*/  ENDCOLLECTIVE ;  /* 0x000000000000791b */ /* 0x003fe20003800000 */
.L_x_149:
[----:B------:R-:W-:Y:S01]  /*120b0*/  ULDC.64 UR4, c[0x0][0x208] ;  /* 0x0000820000047ab9 */ /* 0x000fe20000000a00 */
[----:B------:R-:W-:Y:S02]  /*120c0*/  IMAD.MOV.U32 R13, RZ, RZ, R3 ;  /* 0x000000ffff0d7224 */ /* 0x000fe400078e0003 */
[----:B------:R-:W-:Y:S01]  /*120d0*/  IMAD.MOV.U32 R12, RZ, RZ, 0x2 ;  /* 0x00000002ff0c7424 */ /* 0x000fe200078e00ff */
[----:B------:R-:W-:-:S04]  /*120e0*/  MOV R6, R14 ;  /* 0x0000000e00067202 */ /* 0x000fc80000000f00 */
[----:B------:R-:W-:-:S05]  /*120f0*/  @!P4 LEA R6, P5, R10, R6, 0x1 ;  /* 0x000000060a06c211 */ /* 0x000fca00078a08ff */
[----:B------:R-:W-:-:S04]  /*12100*/  @!P4 IMAD.X R5, RZ, RZ, R5, P5 ;  /* 0x000000ffff05c224 */ /* 0x000fc800028e0605 */
[----:B------:R-:W-:Y:S02]  /*12110*/  @!P4 IMAD.MOV.U32 R7, RZ, RZ, R5 ;  /* 0x000000ffff07c224 */ /* 0x000fe400078e0005 */
[----:B------:R-:W-:-:S03]  /*12120*/  VIADD R5, R0, 0x20 ;  /* 0x0000002000057836 */ /* 0x000fc60000000000 */
        /* <DEDUP_REMOVED lines=11> */
.L_x_150:
[----:B------:R-:W-:Y:S02]  /*121e0*/  IMAD.MOV.U32 R13, RZ, RZ, R4 ;  /* 0x000000ffff0d7224 */ /* 0x000fe400078e0004 */
[----:B------:R-:W-:-:S07]  /*121f0*/  IMAD.MOV.U32 R5, RZ, RZ, R14 ;  /* 0x000000ffff057224 */ /* 0x000fce00078e000e */
[----:B------:R-:W-:Y:S05]  /*12200*/  WARPSYNC.COLLECTIVE R15, `(.L_x_151) ;  /* 0x000000000f087348 */ /* 0x000fea0003c00000 */
[----:B------:R0:W1:Y:S02]  /*12210*/  SHFL.IDX P6, R14, R13, R12, R11 ;  /* 0x0000000c0d0e7389 */ /* 0x00006400000c000b */
[----:B01----:R-:W-:Y:S01]  /*12220*/  ENDCOLLECTIVE ;  /* 0x000000000000791b */ /* 0x003fe20003800000 */
.L_x_151:
[----:B------:R-:W-:Y:S01]  /*12230*/  ULDC.64 UR4, c[0x0][0x208] ;  /* 0x0000820000047ab9 */ /* 0x000fe20000000a00 */
[----:B------:R-:W-:Y:S02]  /*12240*/  IMAD.MOV.U32 R13, RZ, RZ, R3 ;  /* 0x000000ffff0d7224 */ /* 0x000fe400078e0003 */
[----:B------:R-:W-:Y:S02]  /*12250*/  IMAD.MOV.U32 R12, RZ, RZ, 0x3 ;  /* 0x00000003ff0c7424 */ /* 0x000fe400078e00ff */
[----:B------:R-:W-:-:S05]  /*12260*/  IMAD.MOV.U32 R6, RZ, RZ, R14 ;  /* 0x000000ffff067224 */ /* 0x000fca00078e000e */
[----:B------:R-:W-:-:S04]  /*12270*/  @!P4 LEA R6, P5, R10, R6, 0x1 ;  /* 0x000000060a06c211 */ /* 0x000fc800078a08ff */
[----:B------:R-:W-:-:S05]  /*12280*/  @!P4 IADD3.X R5, RZ, R5, RZ, P5, !PT ;  /* 0x00000005ff05c210 */ /* 0x000fca0002ffe4ff */
        /* <DEDUP_REMOVED lines=13> */
.L_x_152:
[----:B------:R-:W-:Y:S02]  /*12360*/  IMAD.MOV.U32 R13, RZ, RZ, R4 ;  /* 0x000000ffff0d7224 */ /* 0x000fe400078e0004 */
[----:B------:R-:W-:-:S07]  /*12370*/  IMAD.MOV.U32 R5, RZ, RZ, R14 ;  /* 0x000000ffff057224 */ /* 0x000fce00078e000e */
[----:B------:R-:W-:Y:S05]  /*12380*/  WARPSYNC.COLLECTIVE R15, `(.L_x_153) ;  /* 0x000000000f087348 */ /* 0x000fea0003c00000 */
[----:B------:R0:W1:Y:S02]  /*12390*/  SHFL.IDX P6, R14, R13, R12, R11 ;  /* 0x0000000c0d0e7389 */ /* 0x00006400000c000b */
[----:B01----:R-:W-:Y:S01]  /*123a0*/  ENDCOLLECTIVE ;  /* 0x000000000000791b */ /* 0x003fe20003800000 */
.L_x_153:
[----:B------:R-:W-:Y:S01]  /*123b0*/  ULDC.64 UR4, c[0x0][0x208] ;  /* 0x0000820000047ab9 */ /* 0x000fe20000000a00 */
[----:B------:R-:W-:Y:S02]  /*123c0*/  IMAD.MOV.U32 R13, RZ, RZ, R3 ;  /* 0x000000ffff0d7224 */ /* 0x000fe400078e0003 */
[----:B------:R-:W-:Y:S02]  /*123d0*/  IMAD.MOV.U32 R12, RZ, RZ, 0x4 ;  /* 0x00000004ff0c7424 */ /* 0x000fe400078e00ff */
[----:B------:R-:W-:-:S05]  /*123e0*/  IMAD.MOV.U32 R6, RZ, RZ, R14 ;  /* 0x000000ffff067224 */ /* 0x000fca00078e000e */
[----:B------:R-:W-:-:S05]  /*123f0*/  @!P4 LEA R6, P5, R10, R6, 0x1 ;  /* 0x000000060a06c211 */ /* 0x000fca00078a08ff */
[----:B------:R-:W-:-:S05]  /*12400*/  @!P4 IMAD.X R5, RZ, RZ, R5, P5 ;  /* 0x000000ffff05c224 */ /* 0x000fca00028e0605 */
[----:B------:R-:W-:Y:S01]  /*12410*/  @!P4 MOV R7, R5 ;  /* 0x000000050007c202 */ /* 0x000fe20000000f00 */
[----:B------:R-:W-:-:S04]  /*12420*/  VIADD R5, R0, 0x40 ;  /* 0x0000004000057836 */ /* 0x000fc80000000000 */
        /* <DEDUP_REMOVED lines=11> */
.L_x_154:
[----:B------:R-:W-:Y:S02]  /*124e0*/  IMAD.MOV.U32 R13, RZ, RZ, R4 ;  /* 0x000000ffff0d7224 */ /* 0x000fe400078e0004 */
[----:B------:R-:W-:-:S07]  /*124f0*/  IMAD.MOV.U32 R5, RZ, RZ, R14 ;  /* 0x000000ffff057224 */ /* 0x000fce00078e000e */
[----:B------:R-:W-:Y:S05]  /*12500*/  WARPSYNC.COLLECTIVE R15, `(.L_x_155) ;  /* 0x000000000f087348 */ /* 0x000fea0003c00000 */
[----:B------:R0:W1:Y:S02]  /*12510*/  SHFL.IDX P6, R14, R13, R12, R11 ;  /* 0x0000000c0d0e7389 */ /* 0x00006400000c000b */
[----:B01----:R-:W-:Y:S01]  /*12520*/  ENDCOLLECTIVE ;  /* 0x000000000000791b */ /* 0x003fe20003800000 */
.L_x_155:
[----:B------:R-:W-:Y:S01]  /*12530*/  ULDC.64 UR4, c[0x0][0x208] ;  /* 0x0000820000047ab9 */ /* 0x000fe20000000a00 */
[----:B------:R-:W-:Y:S02]  /*12540*/  IMAD.MOV.U32 R13, RZ, RZ, R3 ;  /* 0x000000ffff0d7224 */ /* 0x000fe400078e0003 */
[----:B------:R-:W-:Y:S02]  /*12550*/  IMAD.MOV.U32 R12, RZ, RZ, 0x5 ;  /* 0x00000005ff0c7424 */ /* 0x000fe400078e00ff */
[----:B------:R-:W-:-:S05]  /*12560*/  IMAD.MOV.U32 R6, RZ, RZ, R14 ;  /* 0x000000ffff067224 */ /* 0x000fca00078e000e */
[----:B------:R-:W-:-:S05]  /*12570*/  @!P4 LEA R6, P5, R10, R6, 0x1 ;  /* 0x000000060a06c211 */ /* 0x000fca00078a08ff */
[----:B------:R-:W-:-:S04]  /*12580*/  @!P4 IMAD.X R5, RZ, RZ, R5, P5 ;  /* 0x000000ffff05c224 */ /* 0x000fc800028e0605 */
[----:B------:R-:W-:Y:S01]  /*12590*/  @!P4 IMAD.MOV.U32 R7, RZ, RZ, R5 ;  /* 0x000000ffff07c224 */ /* 0x000fe200078e0005 */
[----:B------:R-:W-:-:S04]  /*125a0*/  IADD3 R5, R0, 0x50, RZ ;  /* 0x0000005000057810 */ /* 0x000fc80007ffe0ff */
        /* <DEDUP_REMOVED lines=11> */
.L_x_156:
[----:B------:R-:W-:Y:S02]  /*12660*/  IMAD.MOV.U32 R13, RZ, RZ, R4 ;  /* 0x000000ffff0d7224 */ /* 0x000fe400078e0004 */
[----:B------:R-:W-:-:S07]  /*12670*/  IMAD.MOV.U32 R5, RZ, RZ, R14 ;  /* 0x000000ffff057224 */ /* 0x000fce00078e000e */
[----:B------:R-:W-:Y:S05]  /*12680*/  WARPSYNC.COLLECTIVE R15, `(.L_x_157) ;  /* 0x000000000f087348 */ /* 0x000fea0003c00000 */
[----:B------:R0:W1:Y:S02]  /*12690*/  SHFL.IDX P6, R14, R13, R12, R11 ;  /* 0x0000000c0d0e7389 */ /* 0x00006400000c000b */
[----:B01----:R-:W-:Y:S01]  /*126a0*/  ENDCOLLECTIVE ;  /* 0x000000000000791b */ /* 0x003fe20003800000 */
.L_x_157:
[----:B------:R-:W-:Y:S01]  /*126b0*/  ULDC.64 UR4, c[0x0][0x208] ;  /* 0x0000820000047ab9 */ /* 0x000fe20000000a00 */
[----:B------:R-:W-:Y:S01]  /*126c0*/  MOV R13, R3 ;  /* 0x00000003000d7202 */ /* 0x000fe20000000f00 */
[----:B------:R-:W-:Y:S02]  /*126d0*/  IMAD.MOV.U32 R12, RZ, RZ, 0x6 ;  /* 0x00000006ff0c7424 */ /* 0x000fe400078e00ff */
[----:B------:R-:W-:-:S05]  /*126e0*/  IMAD.MOV.U32 R6, RZ, RZ, R14 ;  /* 0x000000ffff067224 */ /* 0x000fca00078e000e */
        /* <DEDUP_REMOVED lines=15> */
.L_x_158:
[----:B------:R-:W-:Y:S02]  /*127e0*/  IMAD.MOV.U32 R13, RZ, RZ, R4 ;  /* 0x000000ffff0d7224 */ /* 0x000fe400078e0004 */
[----:B------:R-:W-:-:S07]  /*127f0*/  IMAD.MOV.U32 R5, RZ, RZ, R14 ;  /* 0x000000ffff057224 */ /* 0x000fce00078e000e */
[----:B------:R-:W-:Y:S05]  /*12800*/  WARPSYNC.COLLECTIVE R15, `(.L_x_159) ;  /* 0x000000000f087348 */ /* 0x000fea0003c00000 */
[----:B------:R0:W1:Y:S02]  /*12810*/  SHFL.IDX P6, R14, R13, R12, R11 ;  /* 0x0000000c0d0e7389 */ /* 0x00006400000c000b */
[----:B01----:R-:W-:Y:S01]  /*12820*/  ENDCOLLECTIVE ;  /* 0x000000000000791b */ /* 0x003fe20003800000 */
.L_x_159:
[----:B------:R-:W-:Y:S01]  /*12830*/  ULDC.64 UR4, c[0x0][0x208] ;  /* 0x0000820000047ab9 */ /* 0x000fe20000000a00 */
[----:B------:R-:W-:Y:S02]  /*12840*/  IMAD.MOV.U32 R13, RZ, RZ, R3 ;  /* 0x000000ffff0d7224 */ /* 0x000fe400078e0003 */
[----:B------:R-:W-:Y:S02]  /*12850*/  IMAD.MOV.U32 R12, RZ, RZ, 0x7 ;  /* 0x00000007ff0c7424 */ /* 0x000fe400078e00ff */
[----:B------:R-:W-:-:S05]  /*12860*/  IMAD.MOV.U32 R6, RZ, RZ, R14 ;  /* 0x000000ffff067224 */ /* 0x000fca00078e000e */
[----:B------:R-:W-:-:S05]  /*12870*/  @!P4 LEA R6, P5, R10, R6, 0x1 ;  /* 0x000000060a06c211 */ /* 0x000fca00078a08ff */
[----:B------:R-:W-:-:S04]  /*12880*/  @!P4 IMAD.X R5, RZ, RZ, R5, P5 ;  /* 0x000000ffff05c224 */ /* 0x000fc800028e0605 */
[----:B------:R-:W-:-:S05]  /*12890*/  @!P4 IMAD.MOV.U32 R7, RZ, RZ, R5 ;  /* 0x000000ffff07c224 */ /* 0x000fca00078e0005 */
[----:B------:R-:W-:Y:S01]  /*128a0*/  @!PT LDS RZ, [RZ] ;  /* 0x00000000fffff984 */ /* 0x000fe20000000800 */
[----:B------:R-:W-:Y:S01]  /*128b0*/  @!PT LDS RZ, [RZ] ;  /* 0x00000000fffff984 */ /* 0x000fe20000000800 */
[----:B------:R-:W-:Y:S01]  /*128c0*/  @!PT LDS RZ, [RZ] ;  /* 0x00000000fffff984 */ /* 0x000fe20000000800 */
[----:B------:R0:W-:Y:S04]  /*128d0*/  @!P4 LDGSTS.E.BYPASS.LTC128B.128 [R9+0x17400], desc[UR4][R6.64], !P0 ;  /* 0x174000000609cfae */ /* 0x0001e8000c101d44 */
[----:B------:R0:W-:Y:S04]  /*128e0*/  @!P4 LDGSTS.E.BYPASS.LTC128B.128 [R9+0x1b400], desc[UR4][R6.64+0x80], !P1 ;  /* 0x1b4000800609cfae */ /* 0x0001e8000c901d44 */
[----:B------:R0:W-:Y:S04]  /*128f0*/  @!P4 LDGSTS.E.BYPASS.LTC128B.128 [R9+0x1f400], desc[UR4][R6.64+0x100], !P2 ;  /* 0x1f4001000609cfae */ /* 0x0001e8000d101d44 */
[----:B------:R0:W-:Y:S02]  /*12900*/  @!P4 LDGSTS.E.BYPASS.LTC128B.128 [R9+0x23400], desc[UR4][R6.64+0x180], !P3 ;  /* 0x234001800609cfae */ /* 0x0001e4000d901d44 */
[----:B0-----:R-:W-:Y:S05]  /*12910*/  WARPSYNC.COLLECTIVE R15, `(.L_x_160) ;  /* 0x000000000f087348 */ /* 0x001fea0003c00000 */
[----:B------:R1:W2:Y:S02]  /*12920*/  SHFL.IDX P6, R14, R13, R12, R11 ;  /* 0x0000000c0d0e7389 */ /* 0x0002a400000c000b */
[----:B012---:R-:W-:Y:S01]  /*12930*/  ENDCOLLECTIVE ;  /* 0x000000000000791b */ /* 0x007fe20003800000 */
.L_x_160:
[----:B------:R-:W-:Y:S01]  /*12940*/  IMAD.MOV.U32 R13, RZ, RZ, R4 ;  /* 0x000000ffff0d7224 */ /* 0x000fe200078e0004 */
[----:B------:R-:W-:-:S07]  /*12950*/  MOV R5, R14 ;  /* 0x0000000e00057202 */ /* 0x000fce0000000f00 */
[----:B------:R-:W-:Y:S05]  /*12960*/  WARPSYNC.COLLECTIVE R15, `(.L_x_161) ;  /* 0x000000000f087348 */ /* 0x000fea0003c00000 */
[----:B------:R0:W1:Y:S02]  /*12970*/  SHFL.IDX P6, R14, R13, R12, R11 ;  /* 0x0000000c0d0e7389 */ /* 0x00006400000c000b */
[----:B01----:R-:W-:Y:S01]  /*12980*/  ENDCOLLECTIVE ;  /* 0x000000000000791b */ /* 0x003fe20003800000 */
.L_x_161:
[----:B------:R-:W-:Y:S01]  /*12990*/  IMAD.MOV.U32 R3, RZ, RZ, R14 ;  /* 0x000000ffff037224 */ /* 0x000fe200078e000e */
[----:B------:R-:W-:Y:S06]  /*129a0*/  BRA `(.L_x_162) ;  /* 0xffffffb800ec7947 */ /* 0x000fec000383ffff */
.L_x_53:
[----:B0-----:R0:W3:Y:S02]  /*129b0*/  SYNCS.PHASECHK.TRANS64.TRYWAIT P0, [R9+URZ+0x38820], R0 ;  /* 0x03882000090075a7 */ /* 0x0010e4000800017f */
[----:B---3--:R-:W-:Y:S05]  /*129c0*/  @!P0 NANOSLEEP.SYNCS 0x989680 ;  /* 0x009896800000895d */ /* 0x008fea0003900000 */
[----:B------:R-:W3:Y:S02]  /*129d0*/  @!P0 SYNCS.PHASECHK.TRANS64 P0, [R9+URZ+0x38820], R0 ;  /* 0x03882000090085a7 */ /* 0x000ee4000800007f */
[----:B---3--:R-:W-:Y:S05]  /*129e0*/  @!P0 BRA `(.L_x_53) ;  /* 0xfffffffc00f08947 */ /* 0x008fea000383ffff */
[----:B------:R-:W-:Y:S05]  /*129f0*/  BRA `(.L_x_163) ;  /* 0xffffffbc004c7947 */ /* 0x000fea000383ffff */
.L_x_60:
[----:B--2---:R2:W3:Y:S02]  /*12a00*/  SYNCS.PHASECHK.TRANS64.TRYWAIT P0, [R3+URZ+0x38840], R2 ;  /* 0x03884002030075a7 */ /* 0x0044e4000800017f */
[----:B---3--:R-:W-:Y:S05]  /*12a10*/  @!P0 NANOSLEEP.SYNCS 0x989680 ;  /* 0x009896800000895d */ /* 0x008fea0003900000 */
[----:B------:R-:W3:Y:S02]  /*12a20*/  @!P0 SYNCS.PHASECHK.TRANS64 P0, [R3+URZ+0x38840], R2 ;  /* 0x03884002030085a7 */ /* 0x000ee4000800007f */
[----:B---3--:R-:W-:Y:S05]  /*12a30*/  @!P0 BRA `(.L_x_60) ;  /* 0xfffffffc00f08947 */ /* 0x008fea000383ffff */
[----:B------:R-:W-:Y:S05]  /*12a40*/  BRA `(.L_x_164) ;  /* 0xffffffc000047947 */ /* 0x000fea000383ffff */
.L_x_68:
[----:B0-----:R0:W1:Y:S02]  /*12a50*/  SYNCS.PHASECHK.TRANS64.TRYWAIT P0, [R3+URZ+0x60], R2 ;  /* 0x00006002030075a7 */ /* 0x001064000800017f */
[----:B-1----:R-:W-:Y:S05]  /*12a60*/  @!P0 NANOSLEEP.SYNCS 0x989680 ;  /* 0x009896800000895d */ /* 0x002fea0003900000 */
[----:B------:R-:W1:Y:S02]  /*12a70*/  @!P0 SYNCS.PHASECHK.TRANS64 P0, [R3+URZ+0x60], R2 ;  /* 0x00006002030085a7 */ /* 0x000e64000800007f */
[----:B-1----:R-:W-:Y:S05]  /*12a80*/  @!P0 BRA `(.L_x_68) ;  /* 0xfffffffc00f08947 */ /* 0x002fea000383ffff */
[----:B------:R-:W-:Y:S05]  /*12a90*/  BRA `(.L_x_165) ;  /* 0xffffffc400547947 */ /* 0x000fea000383ffff */
.L_x_80:
[----:B--2---:R2:W3:Y:S02]  /*12aa0*/  SYNCS.PHASECHK.TRANS64.TRYWAIT P0, [R3+URZ+0x38840], R2 ;  /* 0x03884002030075a7 */ /* 0x0044e4000800017f */
[----:B---3--:R-:W-:Y:S05]  /*12ab0*/  @!P0 NANOSLEEP.SYNCS 0x989680 ;  /* 0x009896800000895d */ /* 0x008fea0003900000 */
[----:B------:R-:W3:Y:S02]  /*12ac0*/  @!P0 SYNCS.PHASECHK.TRANS64 P0, [R3+URZ+0x38840], R2 ;  /* 0x03884002030085a7 */ /* 0x000ee4000800007f */
[----:B---3--:R-:W-:Y:S05]  /*12ad0*/  @!P0 BRA `(.L_x_80) ;  /* 0xfffffffc00f08947 */ /* 0x008fea000383ffff */
[----:B------:R-:W-:Y:S05]  /*12ae0*/  BRA `(.L_x_166) ;  /* 0xffffffcc00547947 */ /* 0x000fea000383ffff */
.L_x_88:
[----:B0-----:R0:W1:Y:S02]  /*12af0*/  SYNCS.PHASECHK.TRANS64.TRYWAIT P0, [R5+URZ+0x60], R2 ;  /* 0x00006002050075a7 */ /* 0x001064000800017f */
[----:B-1----:R-:W-:Y:S05]  /*12b00*/  @!P0 NANOSLEEP.SYNCS 0x989680 ;  /* 0x009896800000895d */ /* 0x002fea0003900000 */
[----:B------:R-:W1:Y:S02]  /*12b10*/  @!P0 SYNCS.PHASECHK.TRANS64 P0, [R5+URZ+0x60], R2 ;  /* 0x00006002050085a7 */ /* 0x000e64000800007f */
[----:B-1----:R-:W-:Y:S05]  /*12b20*/  @!P0 BRA `(.L_x_88) ;  /* 0xfffffffc00f08947 */ /* 0x002fea000383ffff */
[----:B------:R-:W-:Y:S05]  /*12b30*/  BRA `(.L_x_167) ;  /* 0xffffffd000a47947 */ /* 0x000fea000383ffff */
.L_x_99:
[----:B---3--:R3:W4:Y:S02]  /*12b40*/  SYNCS.PHASECHK.TRANS64.TRYWAIT P0, [R2+URZ+0x38840], R3 ;  /* 0x03884003020075a7 */ /* 0x008724000800017f */
[----:B----4-:R-:W-:Y:S05]  /*12b50*/  @!P0 NANOSLEEP.SYNCS 0x989680 ;  /* 0x009896800000895d */ /* 0x010fea0003900000 */
[----:B------:R-:W4:Y:S02]  /*12b60*/  @!P0 SYNCS.PHASECHK.TRANS64 P0, [R2+URZ+0x38840], R3 ;  /* 0x03884003020085a7 */ /* 0x000f24000800007f */
[----:B----4-:R-:W-:Y:S05]  /*12b70*/  @!P0 BRA `(.L_x_99) ;  /* 0xfffffffc00f08947 */ /* 0x010fea000383ffff */
[----:B------:R-:W-:Y:S05]  /*12b80*/  BRA `(.L_x_168) ;  /* 0xffffffd800747947 */ /* 0x000fea000383ffff */
.L_x_107:
[----:B0-----:R0:W1:Y:S02]  /*12b90*/  SYNCS.PHASECHK.TRANS64.TRYWAIT P0, [R5+URZ+0x60], R7 ;  /* 0x00006007050075a7 */ /* 0x001064000800017f */
[----:B-1----:R-:W-:Y:S05]  /*12ba0*/  @!P0 NANOSLEEP.SYNCS 0x989680 ;  /* 0x009896800000895d */ /* 0x002fea0003900000 */
[----:B------:R-:W1:Y:S02]  /*12bb0*/  @!P0 SYNCS.PHASECHK.TRANS64 P0, [R5+URZ+0x60], R7 ;  /* 0x00006007050085a7 */ /* 0x000e64000800007f */
[----:B-1----:R-:W-:Y:S05]  /*12bc0*/  @!P0 BRA `(.L_x_107) ;  /* 0xfffffffc00f08947 */ /* 0x002fea000383ffff */
[----:B------:R-:W-:Y:S05]  /*12bd0*/  BRA `(.L_x_169) ;  /* 0xffffffdc00c47947 */ /* 0x000fea000383ffff */
.L_x_118:
[----:B0-----:R0:W2:Y:S02]  /*12be0*/  SYNCS.PHASECHK.TRANS64.TRYWAIT P0, [R2+URZ+0x38860], R3 ;  /* 0x03886003020075a7 */ /* 0x0010a4000800017f */
[----:B--2---:R-:W-:Y:S05]  /*12bf0*/  @!P0 NANOSLEEP.SYNCS 0x989680 ;  /* 0x009896800000895d */ /* 0x004fea0003900000 */
[----:B------:R-:W2:Y:S02]  /*12c00*/  @!P0 SYNCS.PHASECHK.TRANS64 P0, [R2+URZ+0x38860], R3 ;  /* 0x03886003020085a7 */ /* 0x000ea4000800007f */
[----:B--2---:R-:W-:Y:S05]  /*12c10*/  @!P0 BRA `(.L_x_118) ;  /* 0xfffffffc00f08947 */ /* 0x004fea000383ffff */
[----:B------:R-:W-:Y:S05]  /*12c20*/  BRA `(.L_x_170) ;  /* 0xffffffe4003c7947 */ /* 0x000fea000383ffff */
.L_x_127:
[----:B0-----:R0:W1:Y:S02]  /*12c30*/  SYNCS.PHASECHK.TRANS64.TRYWAIT P0, [R0+URZ+0x38820], R3 ;  /* 0x03882003000075a7 */ /* 0x001064000800017f */
[----:B-1----:R-:W-:Y:S05]  /*12c40*/  @!P0 NANOSLEEP.SYNCS 0x989680 ;  /* 0x009896800000895d */ /* 0x002fea0003900000 */
[----:B------:R-:W1:Y:S02]  /*12c50*/  @!P0 SYNCS.PHASECHK.TRANS64 P0, [R0+URZ+0x38820], R3 ;  /* 0x03882003000085a7 */ /* 0x000e64000800007f */
[----:B-1----:R-:W-:Y:S05]  /*12c60*/  @!P0 BRA `(.L_x_127) ;  /* 0xfffffffc00f08947 */ /* 0x002fea000383ffff */
[----:B------:R-:W-:Y:S05]  /*12c70*/  BRA `(.L_x_171) ;  /* 0xffffffe800c07947 */ /* 0x000fea000383ffff */
.L_x_128:
[----:B------:R-:W1:Y:S01]  /*12c80*/  S2R R2, SR_TID.X ;  /* 0x0000000000027919 */ /* 0x000e620000002100 */
[----:B------:R-:W-:Y:S01]  /*12c90*/  BSSY B0, `(.L_x_172) ;  /* 0x000000a000007945 */ /* 0x000fe20003800000 */
[----:B------:R-:W-:Y:S02]  /*12ca0*/  IMAD.MOV.U32 R12, RZ, RZ, RZ ;  /* 0x000000ffff0c7224 */ /* 0x000fe400078e00ff */
[----:B------:R-:W-:Y:S02]  /*12cb0*/  IMAD.MOV.U32 R11, RZ, RZ, 0x1f ;  /* 0x0000001fff0b7424 */ /* 0x000fe400078e00ff */
[----:B------:R-:W-:Y:S01]  /*12cc0*/  IMAD.MOV.U32 R15, RZ, RZ, -0x1 ;  /* 0xffffffffff0f7424 */ /* 0x000fe200078e00ff */
[----:B-1----:R-:W-:-:S04]  /*12cd0*/  SHF.R.U32.HI R2, RZ, 0x5, R2 ;  /* 0x00000005ff027819 */ /* 0x002fc80000011602 */
[----:B------:R-:W-:-:S05]  /*12ce0*/  LOP3.LUT R2, R2, 0x3, RZ, 0xc0, !PT ;  /* 0x0000000302027812 */ /* 0x000fca00078ec0ff */
[----:B------:R-:W-:-:S07]  /*12cf0*/  IMAD.MOV.U32 R13, RZ, RZ, R2 ;  /* 0x000000ffff0d7224 */ /* 0x000fce00078e0002 */
[----:B0--3--:R-:W-:Y:S05]  /*12d00*/  WARPSYNC.COLLECTIVE R15, `(.L_x_173) ;  /* 0x000000000f087348 */ /* 0x009fea0003c00000 */
[----:B------:R1:W2:Y:S02]  /*12d10*/  SHFL.IDX P6, R14, R13, R12, R11 ;  /* 0x0000000c0d0e7389 */ /* 0x0002a400000c000b */
[----:B0123--:R-:W-:Y:S01]  /*12d20*/  ENDCOLLECTIVE ;  /* 0x000000000000791b */ /* 0x00ffe20003800000 */
.L_x_173:
[----:B------:R-:W-:Y:S05]  /*12d30*/  BSYNC B0 ;  /* 0x0000000000007941 */ /* 0x000fea0003800000 */
.L_x_172:
[----:B------:R-:W-:Y:S05]  /*12d40*/  BRA `(.L_x_174) ;  /* 0xffffffe800a87947 */ /* 0x000fea000383ffff */
.L_x_131:
[----:B------:R-:W-:Y:S01]  /*12d50*/  BSSY B1, `(.L_x_175) ;  /* 0x0000006000017945 */ /* 0x000fe20003800000 */
[----:B------:R-:W-:-:S07]  /*12d60*/  IMAD.MOV.U32 R15, RZ, RZ, -0x1 ;  /* 0xffffffffff0f7424 */ /* 0x000fce00078e00ff */
[----:B01-3--:R-:W-:Y:S05]  /*12d70*/  WARPSYNC.COLLECTIVE R15, `(.L_x_176) ;  /* 0x000000000f0c7348 */ /* 0x00bfea0003c00000 */
[----:B------:R-:W-:Y:S02]  /*12d80*/  ELECT P6, UR62, PT ;  /* 0x00000000003e782f */ /* 0x000fe400038c0000 */
[----:B------:R-:W-:Y:S01]  /*12d90*/  MOV R14, UR62 ;  /* 0x0000003e000e7c02 */ /* 0x000fe20008000f00 */
[----:B01-3--:R-:W-:Y:S10]  /*12da0*/  ENDCOLLECTIVE ;  /* 0x000000000000791b */ /* 0x00bff40003800000 */
.L_x_176:
[----:B------:R-:W-:Y:S05]  /*12db0*/  BSYNC B1 ;  /* 0x0000000000017941 */ /* 0x000fea0003800000 */
.L_x_175:
[----:B------:R-:W-:Y:S05]  /*12dc0*/  BRA `(.L_x_177) ;  /* 0xffffffe800a07947 */ /* 0x000fea000383ffff */
.L_x_133:
[----:B0-----:R0:W1:Y:S02]  /*12dd0*/  SYNCS.PHASECHK.TRANS64.TRYWAIT P0, [R6+URZ], R5 ;  /* 0x00000005060075a7 */ /* 0x001064000800017f */
[----:B-1----:R-:W-:Y:S05]  /*12de0*/  @!P0 NANOSLEEP.SYNCS 0x989680 ;  /* 0x009896800000895d */ /* 0x002fea0003900000 */
[----:B------:R-:W1:Y:S02]  /*12df0*/  @!P0 SYNCS.PHASECHK.TRANS64 P0, [R6+URZ], R5 ;  /* 0x00000005060085a7 */ /* 0x000e64000800007f */
[----:B-1----:R-:W-:Y:S05]  /*12e00*/  @!P0 BRA `(.L_x_133) ;  /* 0xfffffffc00f08947 */ /* 0x002fea000383ffff */
[----:B------:R-:W-:Y:S05]  /*12e10*/  BRA `(.L_x_178) ;  /* 0xffffffe800e07947 */ /* 0x000fea000383ffff */
.L_x_134:
[----:B-1----:R1:W2:Y:S02]  /*12e20*/  SYNCS.PHASECHK.TRANS64.TRYWAIT P0, [R3+URZ], R2 ;  /* 0x00000002030075a7 */ /* 0x0022a4000800017f */
[----:B--2---:R-:W-:Y:S05]  /*12e30*/  @!P0 NANOSLEEP.SYNCS 0x989680 ;  /* 0x009896800000895d */ /* 0x004fea0003900000 */
[----:B------:R-:W2:Y:S02]  /*12e40*/  @!P0 SYNCS.PHASECHK.TRANS64 P0, [R3+URZ], R2 ;  /* 0x00000002030085a7 */ /* 0x000ea4000800007f */
[----:B--2---:R-:W-:Y:S05]  /*12e50*/  @!P0 BRA `(.L_x_134) ;  /* 0xfffffffc00f08947 */ /* 0x004fea000383ffff */
[----:B------:R-:W-:Y:S05]  /*12e60*/  BRA `(.L_x_179) ;  /* 0xffffffe800d47947 */ /* 0x000fea000383ffff */
.L_x_136:
[----:B-1----:R1:W2:Y:S02]  /*12e70*/  SYNCS.PHASECHK.TRANS64.TRYWAIT P0, [R18+URZ], R5 ;  /* 0x00000005120075a7 */ /* 0x0022a4000800017f */
[----:B--2---:R-:W-:Y:S05]  /*12e80*/  @!P0 NANOSLEEP.SYNCS 0x989680 ;  /* 0x009896800000895d */ /* 0x004fea0003900000 */
[----:B------:R-:W2:Y:S02]  /*12e90*/  @!P0 SYNCS.PHASECHK.TRANS64 P0, [R18+URZ], R5 ;  /* 0x00000005120085a7 */ /* 0x000ea4000800007f */
[----:B--2---:R-:W-:Y:S05]  /*12ea0*/  @!P0 BRA `(.L_x_136) ;  /* 0xfffffffc00f08947 */ /* 0x004fea000383ffff */
[----:B------:R-:W-:Y:S05]  /*12eb0*/  BRA `(.L_x_180) ;  /* 0xffffffe800d87947 */ /* 0x000fea000383ffff */
.L_x_181:
[----:B------:R-:W-:-:S00]  /*12ec0*/  BRA `(.L_x_181) ;  /* 0xfffffffc00fc7947 */ /* 0x000fc0000383ffff */
[----:B------:R-:W-:-:S00]  /*12ed0*/  NOP ;  /* 0x0000000000007918 */ /* 0x000fc00000000000 */
        /* <DEDUP_REMOVED lines=10> */
.L_x_3424:


//--------------------- .text._ZN7cutlass13device_kernelIN5flash11enable_sm90INS1_16FlashAttnFwdSm90INS1_25CollectiveMainloopFwdSm90ILi2EN4cute5tupleIJNS5_1CILi2EEENS7_ILi1EEES9_EEENS6_IJNS7_ILi128EEENS7_ILi80EEENS7_ILi256EEEEEELi256ENS_6half_tEfNS_4arch4Sm90ELb0ELb0ELb1ELb0ELb0ELb0ELb0ELb1ELb1ELb1ELb0ELb0EEENS1_21CollectiveEpilogueFwdINS6_IJSB_SD_SC_EEESA_SF_SH_Li256ELb0ELb1ELb0ELb0EEENS1_29StaticPersistentTileSchedulerILb0EEEEEEEEEvNT_6ParamsE --------------------------
	.section	.text._ZN7cutlass13device_kernelIN5flash11enable_sm90INS1_16FlashAttnFwdSm90INS1_25CollectiveMainloopFwdSm90ILi2EN4cute5tupleIJNS5_1CILi2EEENS7_ILi1EEES9_EEENS6_IJNS7_ILi128EEENS7_ILi80EEENS7_ILi256EEEEEELi256ENS_6half_tEfNS_4arch4Sm90ELb0ELb0ELb1ELb0ELb0ELb0ELb0ELb1ELb1ELb1ELb0ELb0EEENS1_21CollectiveEpilogueFwdINS6_IJSB_SD_SC_EEESA_SF_SH_Li256ELb0ELb1ELb0ELb0EEENS1_29StaticPersistentTileSchedulerILb0EEEEEEEEEvNT_6ParamsE,"ax",@progbits
	.align	128
.text._ZN7cutlass13device_kernelIN5flash11enable_sm90INS1_16FlashAttnFwdSm90INS1_25CollectiveMainloopFwdSm90ILi2EN4cute5tupleIJNS5_1CILi2EEENS7_ILi1EEES9_EEENS6_IJNS7_ILi128EEENS7_ILi80EEENS7_ILi256EEEEEELi256ENS_6half_tEfNS_4arch4Sm90ELb0ELb0ELb1ELb0ELb0ELb0ELb0ELb1ELb1ELb1ELb0ELb0EEENS1_21CollectiveEpilogueFwdINS6_IJSB_SD_SC_EEESA_SF_SH_Li256ELb0ELb1ELb0ELb0EEENS1_29StaticPersistentTileSchedulerILb0EEEEEEEEEvNT_6ParamsE:
        .type           _ZN7cutlass13device_kernelIN5flash11enable_sm90INS1_16FlashAttnFwdSm90INS1_25CollectiveMainloopFwdSm90ILi2EN4cute5tupleIJNS5_1CILi2EEENS7_ILi1EEES9_EEENS6_IJNS7_ILi128EEENS7_ILi80EEENS7_ILi256EEEEEELi256ENS_6half_tEfNS_4arch4Sm90ELb0ELb0ELb1ELb0ELb0ELb0ELb0ELb1ELb1ELb1ELb0ELb0EEENS1_21CollectiveEpilogueFwdINS6_IJSB_SD_SC_EEESA_SF_SH_Li256ELb0ELb1ELb0ELb0EEENS1_29StaticPersistentTileSchedulerILb0EEEEEEEEEvNT_6ParamsE,@function
        .size           _ZN7cutlass13device_kernelIN5flash11enable_sm90INS1_16FlashAttnFwdSm90INS1_25CollectiveMainloopFwdSm90ILi2EN4cute5tupleIJNS5_1CILi2EEENS7_ILi1EEES9_EEENS6_IJNS7_ILi128EEENS7_ILi80EEENS7_ILi256EEEEEELi256ENS_6half_tEfNS_4arch4Sm90ELb0ELb0ELb1ELb0ELb0ELb0ELb0ELb1ELb1ELb1ELb0ELb0EEENS1_21CollectiveEpilogueFwdINS6_IJSB_SD_SC_EEESA_SF_SH_Li256ELb0ELb1ELb0ELb0EEENS1_29StaticPersistentTileSchedulerILb0EEEEEEEEEvNT_6ParamsE,(.L_x_3425 - _ZN7cutlass13device_kernelIN5flash11enable_sm90INS1_16FlashAttnFwdSm90INS1_25CollectiveMainloopFwdSm90ILi2EN4cute5tupleIJNS5_1CILi2EEENS7_ILi1EEES9_EEENS6_IJNS7_ILi128EEENS7_ILi80EEENS7_ILi256EEEEEELi256ENS_6half_tEfNS_4arch4Sm90ELb0ELb0ELb1ELb0ELb0ELb0ELb0ELb1ELb1ELb1ELb0ELb0EEENS1_21CollectiveEpilogueFwdINS6_IJSB_SD_SC_EEESA_SF_SH_Li256ELb0ELb1ELb0ELb0EEENS1_29StaticPersistentTileSchedulerILb0EEEEEEEEEvNT_6ParamsE)
        .other          _ZN7cutlass13device_kernelIN5flash11enable_sm90INS1_16FlashAttnFwdSm90INS1_25CollectiveMainloopFwdSm90ILi2EN4cute5tupleIJNS5_1CILi2EEENS7_ILi1EEES9_EEENS6_IJNS7_ILi128EEENS7_ILi80EEENS7_ILi256EEEEEELi256ENS_6half_tEfNS_4arch4Sm90ELb0ELb0ELb1ELb0ELb0ELb0ELb0ELb1ELb1ELb1ELb0ELb0EEENS1_21CollectiveEpilogueFwdINS6_IJSB_SD_SC_EEESA_SF_SH_Li256ELb0ELb1ELb0ELb0EEENS1_29StaticPersistentTileSchedulerILb0EEEEEEEEEvNT_6ParamsE,@"STO_CUDA_ENTRY STV_DEFAULT"
_ZN7cutlass13device_kernelIN5flash11enable_sm90INS1_16FlashAttnFwdSm90INS1_25CollectiveMainloopFwdSm90ILi2EN4cute5tupleIJNS5_1CILi2EEENS7_ILi1EEES9_EEENS6_IJNS7_ILi128EEENS7_ILi80EEENS7_ILi256EEEEEELi256ENS_6half_tEfNS_4arch4Sm90ELb0ELb0ELb1ELb0ELb0ELb0ELb0ELb1ELb1ELb1ELb0ELb0EEENS1_21CollectiveEpilogueFwdINS6_IJSB_SD_SC_EEESA_SF_SH_Li256ELb0ELb1ELb0ELb0EEENS1_29StaticPersistentTileSchedulerILb0EEEEEEEEEvNT_6ParamsE:
        /* <DEDUP_REMOVED lines=18> */
.L_x_183:
[----:B------:R-:W-:Y:S05]  /*0120*/  BSYNC B0 ;  /* 0x0000000000007941 */ /* 0x000fea0003800000 */
.L_x_182:
        /* <DEDUP_REMOVED lines=41> */
.L_x_184:
[----:B0-----:R-:W0:Y:S01]  /*03c0*/  S2UR UR4, SR_CTAID.Y ;  /* 0x00000000000479c3 */ /* 0x001e220000002600 */
[----:B------:R-:W3:Y:S01]  /*03d0*/  SHFL.IDX PT, R8, R2, RZ, 0x1f ;  /* 0x00001fff02087589 */ /* 0x000ee200000e0000 */
[----:B------:R-:W-:Y:S01]  /*03e0*/  ULDC UR5, c[0x0][0x154] ;  /* 0x0000550000057ab9 */ /* 0x000fe20000000800 */
[----:B------:R-:W-:-:S05]  /*03f0*/  NOP ;  /* 0x0000000000007918 */ /* 0x000fca0000000000 */
[----:B------:R-:W5:Y:S08]  /*0400*/  S2UR UR6, SR_CTAID.X ;  /* 0x00000000000679c3 */ /* 0x000f700000002500 */
[----:B------:R-:W1:Y:S01]  /*0410*/  LDC R7, c[0x0][0x148] ;  /* 0x00005200ff077b82 */ /* 0x000e620000000800 */
[----:B0-----:R-:W-:Y:S02]  /*0420*/  I2FP.F32.U32 R3, UR4 ;  /* 0x0000000400037c45 */ /* 0x001fe40008201000 */
[----:B---3--:R-:W-:-:S03]  /*0430*/  ISETP.NE.AND P0, PT, R8, RZ, PT ;  /* 0x000000ff0800720c */ /* 0x008fc60003f05270 */
[----:B------:R-:W-:Y:S01]  /*0440*/  FMUL R6, R3, UR5 ;  /* 0x0000000503067c20 */ /* 0x000fe20008400000 */
[----:B------:R-:W-:Y:S02]  /*0450*/  SHF.R.S32.HI R3, RZ, 0x1f, R0 ;  /* 0x0000001fff037819 */ /* 0x000fe40000011400 */
[----:B-----5:R-:W-:Y:S02]  /*0460*/  I2FP.F32.U32 R5, UR6 ;  /* 0x0000000600057c45 */ /* 0x020fe40008201000 */
[----:B------:R-:W-:Y:S01]  /*0470*/  LEA.HI R3, R3, R0, RZ, 0x7 ;  /* 0x0000000003037211 */ /* 0x000fe200078f38ff */
[----:B------:R-:W0:Y:S02]  /*0480*/  F2I.U32.TRUNC.NTZ R6, R6 ;  /* 0x0000000600067305 */ /* 0x000e24000020f000 */
[----:B0-----:R-:W-:-:S04]  /*0490*/  IMAD.MOV R12, RZ, RZ, -R6 ;  /* 0x000000ffff0c7224 */ /* 0x001fc800078e0a06 */
[----:B-1----:R-:W-:Y:S01]  /*04a0*/  IMAD R12, R7, R12, UR4 ;  /* 0x00000004070c7e24 */ /* 0x002fe2000f8e020c */
[----:B------:R-:W-:Y:S02]  /*04b0*/  ULDC UR4, c[0x0][0x150] ;  /* 0x0000540000047ab9 */ /* 0x000fe40000000800 */
[----:B------:R-:W-:Y:S01]  /*04c0*/  FMUL R10, R5, UR4 ;  /* 0x00000004050a7c20 */ /* 0x000fe20008400000 */
[----:B------:R-:W-:Y:S06]  /*04d0*/  @P0 BRA `(.L_x_185) ;  /* 0x0000000000480947 */ /* 0x000fec0003800000 */
[----:B------:R-:W0:Y:S01]  /*04e0*/  S2UR UR5, SR_CgaCtaId ;  /* 0x00000000000579c3 */ /* 0x000e220000008800 */
        /* <DEDUP_REMOVED lines=12> */
[----:B0-----:R0:W1:Y:S08]  /*05b0*/  SYNCS.EXCH.64 URZ, [UR8+0x38850], UR4 ;  /* 0x03885004083f75b2 */ /* 0x0010700008000100 */
[----:B------:R0:W3:Y:S01]  /*05c0*/  SYNCS.EXCH.64 URZ, [UR8+0x38860], UR6 ;  /* 0x03886006083f75b2 */ /* 0x0000e20008000100 */
[----:B------:R0:W0:Y:S01]  /*05d0*/  SYNCS.EXCH.64 URZ, [UR8+0x38858], UR4 ;  /* 0x03885804083f75b2 */ /* 0x0000220008000100 */
[----:B------:R0:W0:Y:S01]  /*05e0*/  SYNCS.EXCH.64 URZ, [UR8+0x38868], UR6 ;  /* 0x03886806083f75b2 */ /* 0x0000220008000100 */
[----:B------:R-:W-:Y:S01]  /*05f0*/  NOP ;  /* 0x0000000000007918 */ /* 0x000fe20000000000 */
.L_x_185:
[----:B------:R-:W5:Y:S01]  /*0600*/  SHFL.IDX PT, R7, R2, RZ, 0x1f ;  /* 0x00001fff02077589 */ /* 0x000f6200000e0000 */
[----:B------:R-:W-:Y:S01]  /*0610*/  LOP3.LUT R3, R3, 0xffffff80, RZ, 0xc0, !PT ;  /* 0xffffff8003037812 */ /* 0x000fe200078ec0ff */
[----:B------:R-:W0:Y:S01]  /*0620*/  LDC R11, c[0x0][0x144] ;  /* 0x00005100ff0b7b82 */ /* 0x000e220000000800 */
[----:B------:R-:W0:Y:S01]  /*0630*/  F2I.U32.TRUNC.NTZ R10, R10 ;  /* 0x0000000a000a7305 */ /* 0x000e22000020f000 */
[----:B------:R-:W-:Y:S01]  /*0640*/  SHF.R.S32.HI R9, RZ, 0x1f, R8 ;  /* 0x0000001fff097819 */ /* 0x000fe20000011408 */
[----:B------:R-:W-:Y:S01]  /*0650*/  NOP ;  /* 0x0000000000007918 */ /* 0x000fe20000000000 */
[----:B------:R-:W-:-:S05]  /*0660*/  IMAD.IADD R3, R0, 0x1, -R3 ;  /* 0x0000000100037824 */ /* 0x000fca00078e0a03 */
[----:B------:R-:W-:-:S04]  /*0670*/  SHF.R.S32.HI R6, RZ, 0x1f, R3 ;  /* 0x0000001fff067819 */ /* 0x000fc80000011403 */
[----:B------:R-:W-:-:S04]  /*0680*/  LEA.HI R6, R6, R3, RZ, 0x3 ;  /* 0x0000000306067211 */ /* 0x000fc800078f18ff */
[--C-:B------:R-:W-:Y:S02]  /*0690*/  SHF.R.S32.HI R5, RZ, 0x3, R6.reuse ;  /* 0x00000003ff057819 */ /* 0x100fe40000011406 */
[----:B------:R-:W-:Y:S02]  /*06a0*/  SHF.R.S32.HI R6, RZ, 0x1f, R6 ;  /* 0x0000001fff067819 */ /* 0x000fe40000011406 */
[----:B-----5:R-:W-:Y:S02]  /*06b0*/  ISETP.NE.AND P0, PT, R7, RZ, PT ;  /* 0x000000ff0700720c */ /* 0x020fe40003f05270 */
[----:B------:R-:W-:Y:S02]  /*06c0*/  LEA.HI R6, R6, R5, RZ, 0x2 ;  /* 0x0000000506067211 */ /* 0x000fe400078f10ff */
[----:B------:R-:W-:Y:S02]  /*06d0*/  SHF.R.S32.HI R7, RZ, 0x1f, R4 ;  /* 0x0000001fff077819 */ /* 0x000fe40000011404 */
[----:B------:R-:W-:-:S02]  /*06e0*/  LOP3.LUT R6, R6, 0xfffffffc, RZ, 0xc0, !PT ;  /* 0xfffffffc06067812 */ /* 0x000fc400078ec0ff */
[----:B------:R-:W-:-:S05]  /*06f0*/  LEA.HI R7, R7, R4, RZ, 0x2 ;  /* 0x0000000407077211 */ /* 0x000fca00078f10ff */
[----:B------:R-:W-:Y:S05]  /*0700*/  @P0 BRA `(.L_x_186) ;  /* 0x0000000000480947 */ /* 0x000fea0003800000 */
[----:B0-----:R-:W0:Y:S01]  /*0710*/  S2UR UR5, SR_CgaCtaId ;  /* 0x00000000000579c3 */ /* 0x001e220000008800 */
[----:B------:R-:W-:Y:S01]  /*0720*/  UMOV UR4, 0x400 ;  /* 0x0000040000047882 */ /* 0x000fe20000000000 */
[----:B------:R-:W-:Y:S01]  /*0730*/  UMOV UR6, 0x1 ;  /* 0x0000000100067882 */ /* 0x000fe20000000000 */
[----:B------:R-:W-:Y:S01]  /*0740*/  UMOV UR9, 0x2 ;  /* 0x0000000200097882 */ /* 0x000fe20000000000 */
[----:B------:R-:W-:-:S04]  /*0750*/  UIADD3 UR6, -UR6, 0x100000, URZ ;  /* 0x0010000006067890 */ /* 0x000fc8000fffe13f */
[----:B------:R-:W-:Y:S02]  /*0760*/  USHF.L.U32 UR7, UR6, 0xb, URZ ;  /* 0x0000000b06077899 */ /* 0x000fe4000800063f */
[----:B------:R-:W-:Y:S01]  /*0770*/  USHF.L.U32 UR6, UR6, 0x1, URZ ;  /* 0x0000000106067899 */ /* 0x000fe2000800063f */
[----:B------:R-:W-:Y:S01]  /*0780*/  ELECT P0, URZ, PT ;  /* 0x00000000003f782f */ /* 0x000fe20003800000 */
[----:B0-----:R-:W-:Y:S02]  /*0790*/  ULEA UR8, UR5, UR4, 0x18 ;  /* 0x0000000405087291 */ /* 0x001fe4000f8ec03f */
[----:B------:R-:W-:-:S04]  /*07a0*/  UIADD3 UR4, -UR9, 0x100000, URZ ;  /* 0x0010000009047890 */ /* 0x000fc8000fffe13f */
[----:B------:R-:W-:Y:S02]  /*07b0*/  USHF.L.U32 UR5, UR4, 0xb, URZ ;  /* 0x0000000b04057899 */ /* 0x000fe4000800063f */
[----:B------:R-:W-:Y:S01]  /*07c0*/  USHF.L.U32 UR4, UR4, 0x1, URZ ;  /* 0x0000000104047899 */ /* 0x000fe2000800063f */
[----:B------:R-:W0:Y:S03]  /*07d0*/  FENCE.VIEW.ASYNC.S ;  /* 0x00000000000073c6 */ /* 0x000e260000000000 */
[----:B0-----:R0:W0:Y:S08]  /*07e0*/  SYNCS.EXCH.64 URZ, [UR8+0x38870], UR6 ;  /* 0x03887006083f75b2 */ /* 0x0010300008000100 */
[----:B------:R0:W0:Y:S01]  /*07f0*/  SYNCS.EXCH.64 URZ, [UR8+0x38880], UR4 ;  /* 0x03888004083f75b2 */ /* 0x0000220008000100 */
[----:B------:R0:W0:Y:S01]  /*0800*/  SYNCS.EXCH.64 URZ, [UR8+0x38878], UR6 ;  /* 0x03887806083f75b2 */ /* 0x0000220008000100 */
[----:B------:R0:W0:Y:S01]  /*0810*/  SYNCS.EXCH.64 URZ, [UR8+0x38888], UR4 ;  /* 0x03888804083f75b2 */ /* 0x0000220008000100 */
[----:B------:R-:W-:Y:S01]  /*0820*/  NOP ;  /* 0x0000000000007918 */ /* 0x000fe20000000000 */
.L_x_186:
[----:B------:R-:W5:Y:S01]  /*0830*/  SHFL.IDX PT, R13, R2, RZ, 0x1f ;  /* 0x00001fff020d7589 */ /* 0x000f6200000e0000 */
[----:B0-----:R-:W0:Y:S01]  /*0840*/  S2UR UR4, SR_CTAID.X ;  /* 0x00000000000479c3 */ /* 0x001e220000002500 */
[----:B------:R-:W-:Y:S01]  /*0850*/  LOP3.LUT R7, R7, 0x3ffffffc, RZ, 0xc0, !PT ;  /* 0x3ffffffc07077812 */ /* 0x000fe200078ec0ff */
[----:B------:R-:W-:Y:S01]  /*0860*/  IMAD.IADD R6, R5, 0x1, -R6 ;  /* 0x0000000105067824 */ /* 0x000fe200078e0a06 */
[----:B------:R-:W-:Y:S01]  /*0870*/  LEA.HI R9, R9, R8, RZ, 0x2 ;  /* 0x0000000809097211 */ /* 0x000fe200078f10ff */
[----:B------:R-:W-:Y:S01]  /*0880*/  IMAD.MOV R10, RZ, RZ, -R10 ;  /* 0x000000ffff0a7224 */ /* 0x000fe200078e0a0a */
[----:B------:R-:W-:Y:S01]  /*0890*/  NOP ;  /* 0x0000000000007918 */ /* 0x000fe20000000000 */
[----:B------:R-:W-:Y:S01]  /*08a0*/  IMAD.IADD R7, R4, 0x1, -R7 ;  /* 0x0000000104077824 */ /* 0x000fe200078e0a07 */
[----:B------:R-:W-:-:S03]  /*08b0*/  LOP3.LUT R9, R9, 0x3ffffffc, RZ, 0xc0, !PT ;  /* 0x3ffffffc09097812 */ /* 0x000fc600078ec0ff */
[--C-:B------:R-:W-:Y:S02]  /*08c0*/  IMAD R7, R7, 0x4, R6.reuse ;  /* 0x0000000407077824 */ /* 0x100fe400078e0206 */
[----:B------:R-:W-:Y:S02]  /*08d0*/  IMAD.IADD R9, R8, 0x1, -R9 ;  /* 0x0000000108097824 */ /* 0x000fe400078e0a09 */
[----:B------:R-:W1:Y:S01]  /*08e0*/  LDC R8, c[0x0][0x140] ;  /* 0x00005000ff087b82 */ /* 0x000e620000000800 */
[----:B------:R-:W-:Y:S01]  /*08f0*/  LEA.HI R4, R7, R7, RZ, 0x1 ;  /* 0x0000000707047211 */ /* 0x000fe200078f08ff */
[----:B------:R-:W-:-:S03]  /*0900*/  IMAD R9, R9, 0x4, R6 ;  /* 0x0000000409097824 */ /* 0x000fc600078e0206 */
[----:B------:R-:W-:Y:S02]  /*0910*/  LOP3.LUT R4, R4, 0xfffffffe, RZ, 0xc0, !PT ;  /* 0xfffffffe04047812 */ /* 0x000fe400078ec0ff */
[----:B------:R-:W-:Y:S02]  /*0920*/  LEA.HI R5, R9, R9, RZ, 0x1 ;  /* 0x0000000909057211 */ /* 0x000fe400078f08ff */
[----:B-----5:R-:W-:Y:S01]  /*0930*/  ISETP.NE.AND P0, PT, R13, RZ, PT ;  /* 0x000000ff0d00720c */ /* 0x020fe20003f05270 */
[----:B0-----:R-:W-:Y:S02]  /*0940*/  IMAD R11, R11, R10, UR4 ;  /* 0x000000040b0b7e24 */ /* 0x001fe4000f8e020a */
[----:B------:R-:W-:-:S05]  /*0950*/  IMAD.IADD R4, R7, 0x1, -R4 ;  /* 0x0000000107047824 */ /* 0x000fca00078e0a04 */
[----:B------:R-:W-:Y:S02]  /*0960*/  ISETP.NE.AND P5, PT, R4, R11, PT ;  /* 0x0000000b0400720c */ /* 0x000fe40003fa5270 */
[----:B------:R-:W-:-:S05]  /*0970*/  LOP3.LUT R4, R5, 0xfffffffe, RZ, 0xc0, !PT ;  /* 0xfffffffe05047812 */ /* 0x000fca00078ec0ff */
[----:B------:R-:W-:Y:S01]  /*0980*/  IMAD.IADD R4, R9, 0x1, -R4 ;  /* 0x0000000109047824 */ /* 0x000fe200078e0a04 */
        /* <DEDUP_REMOVED lines=19> */
.L_x_187:
[----:B------:R-:W5:Y:S01]  /*0ac0*/  SHFL.IDX PT, R6, R2, RZ, 0x1f ;  /* 0x00001fff02067589 */ /* 0x000f6200000e0000 */
[----:B------:R-:W-:Y:S01]  /*0ad0*/  ISETP.NE.AND P2, PT, R4, R11, PT ;  /* 0x0000000b0400720c */ /* 0x000fe20003f45270 */
[----:B------:R-:W-:Y:S01]  /*0ae0*/  IMAD.SHL.U32 R4, R7, 0x4, RZ ;  /* 0x0000000407047824 */ /* 0x000fe200078e00ff */
[----:B------:R-:W-:Y:S01]  /*0af0*/  LOP3.LUT P0, RZ, R3, 0x7, RZ, 0xc0, !PT ;  /* 0x0000000703ff7812 */ /* 0x000fe2000780c0ff */
[----:B------:R-:W-:Y:S01]  /*0b00*/  IMAD.SHL.U32 R22, R9, 0x4, RZ ;  /* 0x0000000409167824 */ /* 0x000fe200078e00ff */
[----:B-1----:R-:W-:Y:S01]  /*0b10*/  ISETP.EQ.U32.AND P1, PT, R8, 0x1, PT ;  /* 0x000000010800780c */ /* 0x002fe20003f22070 */
[----:B------:R-:W-:Y:S01]  /*0b20*/  IMAD.MOV.U32 R19, RZ, RZ, 0x1 ;  /* 0x00000001ff137424 */ /* 0x000fe200078e00ff */
[----:B------:R-:W-:Y:S01]  /*0b30*/  LOP3.LUT R23, R7, 0xc, R4, 0x78, !PT ;  /* 0x0000000c07177812 */ /* 0x000fe200078e7804 */
[----:B------:R-:W-:Y:S01]  /*0b40*/  IMAD.MOV.U32 R18, RZ, RZ, 0x1 ;  /* 0x00000001ff127424 */ /* 0x000fe200078e00ff */
[----:B------:R-:W-:Y:S01]  /*0b50*/  LOP3.LUT R22, R9, 0xc, R22, 0x78, !PT ;  /* 0x0000000c09167812 */ /* 0x000fe200078e7816 */
[----:B------:R-:W-:Y:S01]  /*0b60*/  NOP ;  /* 0x0000000000007918 */ /* 0x000fe20000000000 */
[----:B------:R-:W-:-:S02]  /*0b70*/  @P5 LEA.HI R4, R23, R23, RZ, 0x1 ;  /* 0x0000001717045211 */ /* 0x000fc400078f08ff */
[----:B------:R-:W-:Y:S02]  /*0b80*/  ISETP.LT.U32.AND P4, PT, R23, 0x2, !P0 ;  /* 0x000000021700780c */ /* 0x000fe40004781070 */
[----:B------:R-:W-:Y:S02]  /*0b90*/  @P5 SHF.R.S32.HI R4, RZ, 0x1, R4 ;  /* 0x00000001ff045819 */ /* 0x000fe40000011404 */
[----:B------:R-:W-:Y:S02]  /*0ba0*/  @P2 LEA.HI R5, R22, R22, RZ, 0x1 ;  /* 0x0000001616052211 */ /* 0x000fe400078f08ff */
[----:B------:R-:W-:Y:S02]  /*0bb0*/  @P5 ISETP.NE.AND P6, PT, R4, R12, PT ;  /* 0x0000000c0400520c */ /* 0x000fe40003fc5270 */
[----:B------:R-:W-:Y:S02]  /*0bc0*/  SEL R4, RZ, 0x1, !P4 ;  /* 0x00000001ff047807 */ /* 0x000fe40006000000 */
[----:B------:R-:W-:-:S02]  /*0bd0*/  @P2 SHF.R.S32.HI R5, RZ, 0x1, R5 ;  /* 0x00000001ff052819 */ /* 0x000fc40000011405 */
[----:B-----5:R-:W-:Y:S02]  /*0be0*/  ISETP.NE.AND P4, PT, R6, RZ, PT ;  /* 0x000000ff0600720c */ /* 0x020fe40003f85270 */
[----:B------:R-:W-:Y:S02]  /*0bf0*/  @P2 ISETP.NE.AND P3, PT, R5, R12, PT ;  /* 0x0000000c0500220c */ /* 0x000fe40003f65270 */
[----:B------:R-:W-:Y:S02]  /*0c00*/  @P5 SEL R19, RZ, 0x1, P6 ;  /* 0x00000001ff135807 */ /* 0x000fe40003000000 */
[----:B------:R-:W-:Y:S02]  /*0c10*/  ISETP.LT.U32.AND P0, PT, R22, 0x2, !P0 ;  /* 0x000000021600780c */ /* 0x000fe40004701070 */
[----:B------:R-:W-:Y:S02]  /*0c20*/  LOP3.LUT R19, R19, R4, RZ, 0xc0, !PT ;  /* 0x0000000413137212 */ /* 0x000fe400078ec0ff */
[----:B------:R-:W-:-:S02]  /*0c30*/  SEL R3, RZ, 0x1, !P0 ;  /* 0x00000001ff037807 */ /* 0x000fc40004000000 */
[----:B------:R-:W-:Y:S01]  /*0c40*/  @P2 SEL R18, RZ, 0x1, P3 ;  /* 0x00000001ff122807 */ /* 0x000fe20001800000 */
[----:B------:R-:W-:Y:S06]  /*0c50*/  @P4 BRA `(.L_x_188) ;  /* 0x0000000000484947 */ /* 0x000fec0003800000 */
        /* <DEDUP_REMOVED lines=17> */
[----:B-1----:R-:W-:Y:S01]  /*0d70*/  NOP ;  /* 0x0000000000007918 */ /* 0x002fe20000000000 */
.L_x_188:
[----:B------:R-:W-:Y:S01]  /*0d80*/  LOP3.LUT R18, R18, R3, RZ, 0xc0, !PT ;  /* 0x0000000312127212 */ /* 0x000fe200078ec0ff */
[----:B------:R-:W-:Y:S01]  /*0d90*/  NOP ;  /* 0x0000000000007918 */ /* 0x000fe20000000000 */
[----:B------:R-:W-:Y:S05]  /*0da0*/  @!P1 BRA `(.L_x_189) ;  /* 0x0000000000089947 */ /* 0x000fea0003800000 */
[----:B0-234-:R-:W-:Y:S01]  /*0db0*/  UCGABAR_ARV ;  /* 0x00000000000079c7 */ /* 0x01dfe20008000000 */
[----:B------:R-:W-:Y:S05]  /*0dc0*/  BRA `(.L_x_190) ;  /* 0x0000000000047947 */ /* 0x000fea0003800000 */
.L_x_189:
[----:B0-234-:R-:W-:Y:S01]  /*0dd0*/  NOP ;  /* 0x0000000000007918 */ /* 0x01dfe20000000000 */
.L_x_190:
[----:B------:R-:W-:Y:S05]  /*0de0*/  @!P1 BRA `(.L_x_191) ;  /* 0x00000000000c9947 */ /* 0x000fea0003800000 */
[----:B------:R-:W-:Y:S01]  /*0df0*/  UCGABAR_WAIT ;  /* 0x0000000000007dc7 */ /* 0x000fe20008000000 */
[----:B------:R-:W-:Y:S01]  /*0e00*/  CCTL.IVALL ;  /* 0x00000000ff00798f */ /* 0x000fe20002000000 */
[----:B------:R-:W-:Y:S05]  /*0e10*/  BRA `(.L_x_192) ;  /* 0x0000000000047947 */ /* 0x000fea0003800000 */
.L_x_191:
[----:B------:R-:W-:Y:S06]  /*0e20*/  BAR.SYNC.DEFER_BLOCKING 0x0 ;  /* 0x0000000000007b1d */ /* 0x000fec0000010000 */
.L_x_192:
[----:B------:R-:W-:Y:S01]  /*0e30*/  UMOV UR4, 0x1 ;  /* 0x0000000100047882 */ /* 0x000fe20000000000 */
[----:B------:R-:W-:Y:S01]  /*0e40*/  PLOP3.LUT P0, PT, PT, PT, UP0, 0x80, 0x0 ;  /* 0x000000000000781c */ /* 0x000fe20003f0f008 */
[----:B------:R-:W-:-:S06]  /*0e50*/  USEL UR4, UR4, 0x2, !UP0 ;  /* 0x0000000204047887 */ /* 0x000fcc000c000000 */
[----:B------:R-:W-:-:S05]  /*0e60*/  IMAD.U32 R3, RZ, RZ, UR4 ;  /* 0x00000004ff037e24 */ /* 0x000fca000f8e00ff */
[----:B------:R0:W-:Y:S01]  /*0e70*/  STL [R1+0x30], R3 ;  /* 0x0000300301007387 */ /* 0x0001e20000100800 */
[----:B------:R-:W-:Y:S05]  /*0e80*/  @!P0 BRA `(.L_x_193) ;  /* 0x000000b800e48947 */ /* 0x000fea0003800000 */
.L_x_194:
        /* <DEDUP_REMOVED lines=39> */
[----:B------:R-:W-:Y:S01]  /*1100*/  SHF.R.S32.HI R9, RZ, 0x4, R4 ;  /* 0x00000004ff097819 */ /* 0x000fe20000011404 */
[----:B------:R-:W-:Y:S01]  /*1110*/  IMAD.IADD R215, R0, 0x1, -R215 ;  /* 0x0000000100d77824 */ /* 0x000fe200078e0ad7 */
[----:B------:R-:W-:Y:S02]  /*1120*/  LOP3.LUT R11, R11, 0xfffffff8, RZ, 0xc0, !PT ;  /* 0xfffffff80b0b7812 */ /* 0x000fe400078ec0ff */
[----:B------:R-:W-:Y:S01]  /*1130*/  LEA.HI R2, R2, R223, RZ, 0x1 ;  /* 0x000000df02027211 */ /* 0x000fe200078f08ff */
[----:B------:R-:W-:Y:S01]  /*1140*/  IMAD.SHL.U32 R17, R215, 0x8, RZ ;  /* 0x00000008d7117824 */ /* 0x000fe200078e00ff */
[----:B------:R-:W-:Y:S01]  /*1150*/  LEA.HI R5, R5, R222, RZ, 0x5 ;  /* 0x000000de05057211 */ /* 0x000fe200078f28ff */
[----:B------:R-:W-:Y:S01]  /*1160*/  IMAD.IADD R8, R8, 0x1, -R11 ;  /* 0x0000000108087824 */ /* 0x000fe200078e0a0b */
[----:B------:R-:W-:Y:S01]  /*1170*/  LEA.HI R4, R4, R9, RZ, 0x1 ;  /* 0x0000000904047211 */ /* 0x000fe200078f08ff */
[----:B------:R-:W-:Y:S01]  /*1180*/  VIADD R214, R17, 0x40 ;  /* 0x0000004011d67836 */ /* 0x000fe20000000000 */
[----:B------:R-:W-:Y:S01]  /*1190*/  LEA.HI R0, R13, R13, RZ, 0x1 ;  /* 0x0000000d0d007211 */ /* 0x000fe200078f08ff */
[C---:B------:R-:W-:Y:S01]  /*11a0*/  VIADD R213, R17.reuse, 0x80 ;  /* 0x0000008011d57836 */ /* 0x040fe20000000000 */
[----:B------:R-:W-:Y:S01]  /*11b0*/  LOP3.LUT R2, R2, 0x3fffffe, RZ, 0xc0, !PT ;  /* 0x03fffffe02027812 */ /* 0x000fe200078ec0ff */
[----:B------:R-:W-:Y:S01]  /*11c0*/  VIADD R212, R17, 0xc0 ;  /* 0x000000c011d47836 */ /* 0x000fe20000000000 */
[----:B------:R-:W-:-:S02]  /*11d0*/  SHF.R.S32.HI R5, RZ, 0x5, R5 ;  /* 0x00000005ff057819 */ /* 0x000fc40000011405 */
[----:B------:R-:W-:Y:S01]  /*11e0*/  LOP3.LUT R6, R6, 0xfffffc00, RZ, 0xc0, !PT ;  /* 0xfffffc0006067812 */ /* 0x000fe200078ec0ff */
[----:B------:R-:W-:Y:S01]  /*11f0*/  IMAD.IADD R2, R223, 0x1, -R2 ;  /* 0x00000001df027824 */ /* 0x000fe200078e0a02 */
[----:B------:R-:W-:Y:S01]  /*1200*/  LOP3.LUT R4, R4, 0x1ffffffe, RZ, 0xc0, !PT ;  /* 0x1ffffffe04047812 */ /* 0x000fe200078ec0ff */
[----:B------:R-:W-:Y:S01]  /*1210*/  IMAD R5, R5, 0x10, R8 ;  /* 0x0000001005057824 */ /* 0x000fe200078e0208 */
[----:B------:R-:W-:Y:S01]  /*1220*/  LOP3.LUT R3, R3, 0x7ffffffc, RZ, 0xc0, !PT ;  /* 0x7ffffffc03037812 */ /* 0x000fe200078ec0ff */
[----:B------:R-:W-:Y:S01]  /*1230*/  IMAD R7, R7, 0x40, R6 ;  /* 0x0000004007077824 */ /* 0x000fe200078e0206 */
[----:B------:R-:W-:Y:S01]  /*1240*/  LOP3.LUT R0, R0, 0x1ffffffe, RZ, 0xc0, !PT ;  /* 0x1ffffffe00007812 */ /* 0x000fe200078ec0ff */
[----:B------:R-:W-:Y:S01]  /*1250*/  IMAD.IADD R4, R9, 0x1, -R4 ;  /* 0x0000000109047824 */ /* 0x000fe200078e0a04 */
[----:B------:R-:W-:Y:S01]  /*1260*/  SHF.R.S32.HI R220, RZ, 0x3, R220 ;  /* 0x00000003ffdc7819 */ /* 0x000fe200000114dc */
[----:B------:R-:W-:Y:S01]  /*1270*/  IMAD.MOV.U32 R6, RZ, RZ, -0x2 ;  /* 0xfffffffeff067424 */ /* 0x000fe200078e00ff */
[----:B------:R-:W-:Y:S01]  /*1280*/  SHF.R.S32.HI R231, RZ, 0x1f, R214 ;  /* 0x0000001fffe77819 */ /* 0x000fe200000114d6 */
[----:B------:R-:W-:Y:S01]  /*1290*/  IMAD.IADD R3, R222, 0x1, -R3 ;  /* 0x00000001de037824 */ /* 0x000fe200078e0a03 */
[----:B------:R-:W-:Y:S01]  /*12a0*/  SHF.R.S32.HI R230, RZ, 0x1f, R213 ;  /* 0x0000001fffe67819 */ /* 0x000fe200000114d5 */
[----:B------:R-:W-:Y:S01]  /*12b0*/  IMAD.IADD R225, R13, 0x1, -R0 ;  /* 0x000000010de17824 */ /* 0x000fe200078e0a00 */
[----:B------:R-:W-:Y:S01]  /*12c0*/  SHF.R.S32.HI R229, RZ, 0x1f, R212 ;  /* 0x0000001fffe57819 */ /* 0x000fe200000114d4 */
[----:B------:R-:W-:-:S02]  /*12d0*/  IMAD R224, R2, 0x40, R5 ;  /* 0x0000004002e07824 */ /* 0x000fc400078e0205 */
[----:B------:R-:W-:Y:S02]  /*12e0*/  IMAD R226, R4, 0x8, R7 ;  /* 0x0000000804e27824 */ /* 0x000fe400078e0207 */
[----:B------:R-:W-:Y:S02]  /*12f0*/  IMAD R227, R3, R6, 0x50 ;  /* 0x0000005003e37424 */ /* 0x000fe400078e0206 */
[----:B------:R-:W-:-:S07]  /*1300*/  IMAD R225, R225, 0x8, R224 ;  /* 0x00000008e1e17824 */ /* 0x000fce00078e02e0 */
.L_x_227:
        /* <DEDUP_REMOVED lines=42> */
[----:B------:R-:W-:Y:S02]  /*15b0*/  IMAD.U32 R217, RZ, RZ, UR4 ;  /* 0x00000004ffd97e24 */ /* 0x000fe4000f8e00ff */
[----:B------:R-:W-:Y:S01]  /*15c0*/  IMAD.U32 R152, RZ, RZ, UR5 ;  /* 0x00000005ff987e24 */ /* 0x000fe2000f8e00ff */
[----:B--2---:R-:W-:Y:S06]  /*15d0*/  @!P0 BRA `(.L_x_195) ;  /* 0x0000000000408947 */ /* 0x004fec0003800000 */
[----:B------:R-:W-:Y:S01]  /*15e0*/  MOV R0, 0x0 ;  /* 0x0000000000007802 */ /* 0x000fe20000000f00 */
[----:B------:R-:W-:Y:S01]  /*15f0*/  ULDC.64 UR4, c[0x4][0xa8] ;  /* 0x01002a0000047ab9 */ /* 0x000fe20000000a00 */
[----:B------:R-:W-:Y:S01]  /*1600*/  ULDC.64 UR6, c[0x4][0x28] ;  /* 0x01000a0000067ab9 */ /* 0x000fe20000000a00 */
[----:B------:R-:W-:Y:S01]  /*1610*/  IMAD.U32 R4, RZ, RZ, UR4 ;  /* 0x00000004ff047e24 */ /* 0x000fe2000f8e00ff */
[----:B------:R0:W1:Y:S01]  /*1620*/  LDC.64 R2, c[0x4][R0] ;  /* 0x0100000000027b82 */ /* 0x0000620000000a00 */
[----:B------:R-:W-:Y:S01]  /*1630*/  IMAD.U32 R5, RZ, RZ, UR5 ;  /* 0x00000005ff057e24 */ /* 0x000fe2000f8e00ff */
[----:B------:R-:W-:Y:S01]  /*1640*/  ULDC.64 UR4, c[0x4][0xb0] ;  /* 0x01002c0000047ab9 */ /* 0x000fe20000000a00 */
        /* <DEDUP_REMOVED lines=9> */
.L_x_195:
        /* <DEDUP_REMOVED lines=9> */
.L_x_336:
[----:B------:R-:W-:Y:S05]  /*1770*/  @!P0 BRA `(.L_x_197) ;  /* 0x0000000000048947 */ /* 0x000fea0003800000 */
[----:B------:R-:W-:Y:S01]  /*1780*/  BPT.TRAP 0x1 ;  /* 0x000000040000795c */ /* 0x000fe20000300000 */
.L_x_197:
        /* <DEDUP_REMOVED lines=8> */
.L_x_198:
[----:B-1----:R-:W-:Y:S05]  /*1810*/  @P1 BRA `(.L_x_199) ;  /* 0x0000000000081947 */ /* 0x002fea0003800000 */
[----:B------:R-:W1:Y:S02]  /*1820*/  SYNCS.PHASECHK.TRANS64.TRYWAIT P1, [R0+URZ+0x38830], R3 ;  /* 0x03883003000075a7 */ /* 0x000e64000802017f */
[----:B-1----:R-:W-:Y:S05]  /*1830*/  @!P1 BRA `(.L_x_200) ;  /* 0x0000010400fc9947 */ /* 0x002fea0003800000 */
.L_x_199:
[----:B------:R-:W-:Y:S05]  /*1840*/  WARPSYNC.ALL ;  /* 0x0000000000007948 */ /* 0x000fea0003800000 */
[----:B------:R-:W-:Y:S01]  /*1850*/  UIADD3 UR36, UR36, 0x24400, URZ ;  /* 0x0002440024247890 */ /* 0x000fe2000fffe03f */
[----:B------:R-:W-:Y:S01]  /*1860*/  WARPGROUP.ARRIVE ;  /* 0x00000000000079c5 */ /* 0x000fe20000000000 */
[----:B------:R-:W-:Y:S02]  /*1870*/  ULOP3.LUT UR5, UR37, 0x10000, URZ, 0xfc, !UPT ;  /* 0x0001000025057892 */ /* 0x000fe4000f8efc3f */
[----:B------:R-:W-:Y:S01]  /*1880*/  USHF.R.U32.HI UR36, URZ, 0x4, UR36 ;  /* 0x000000043f247899 */ /* 0x000fe20008011624 */
[----:B------:R-:W-:Y:S01]  /*1890*/  UMOV UR17, 0x40000040 ;  /* 0x4000004000117882 */ /* 0x000fe20000000000 */
[----:B------:R-:W-:-:S02]  /*18a0*/  UMOV UR19, 0x40000040 ;  /* 0x4000004000137882 */ /* 0x000fc40000000000 */
[----:B------:R-:W-:Y:S01]  /*18b0*/  ULOP3.LUT UR36, UR36, 0x3fff, URZ, 0xc0, !UPT ;  /* 0x00003fff24247892 */ /* 0x000fe2000f8ec03f */
[----:B------:R-:W-:Y:S01]  /*18c0*/  IMAD.U32 R13, RZ, RZ, UR17 ;  /* 0x00000011ff0d7e24 */ /* 0x000fe2000f8e00ff */
[----:B------:R-:W-:Y:S01]  /*18d0*/  UMOV UR16, UR5 ;  /* 0x0000000500107c82 */ /* 0x000fe20008000000 */
[----:B------:R-:W-:Y:S01]  /*18e0*/  UMOV UR9, UR17 ;  /* 0x0000001100097c82 */ /* 0x000fe20008000000 */
[----:B------:R-:W-:Y:S01]  /*18f0*/  ULOP3.LUT UR4, UR36, 0x10000, URZ, 0xfc, !UPT ;  /* 0x0001000024047892 */ /* 0x000fe2000f8efc3f */
[----:B------:R-:W-:Y:S01]  /*1900*/  IMAD.U32 R12, RZ, RZ, UR16 ;  /* 0x00000010ff0c7e24 */ /* 0x000fe2000f8e00ff */
[----:B------:R-:W-:Y:S01]  /*1910*/  UMOV UR8, UR16 ;  /* 0x0000001000087c82 */ /* 0x000fe20008000000 */
[----:B------:R-:W-:Y:S01]  /*1920*/  UMOV UR11, 0x40000040 ;  /* 0x40000040000b7882 */ /* 0x000fe20000000000 */
[----:B------:R-:W-:Y:S01]  /*1930*/  UMOV UR12, UR16 ;  /* 0x00000010000c7c82 */ /* 0x000fe20008000000 */
[----:B------:R-:W-:Y:S01]  /*1940*/  UMOV UR13, UR17 ;  /* 0x00000011000d7c82 */ /* 0x000fe20008000000 */
[----:B------:R-:W-:Y:S01]  /*1950*/  IMAD.U32 R15, RZ, RZ, UR4 ;  /* 0x00000004ff0f7e24 */ /* 0x000fe2000f8e00ff */
[----:B------:R-:W-:Y:S01]  /*1960*/  UIMAD UR4, UR60, 0xa00, UR4 ;  /* 0x00000a003c0478a4 */ /* 0x000fe2000f8e0204 */
[----:B------:R-:W-:Y:S01]  /*1970*/  UMOV UR15, 0x40000040 ;  /* 0x40000040000f7882 */ /* 0x000fe20000000000 */
[----:B------:R-:W-:-:S02]  /*1980*/  UMOV UR23, 0x40000040 ;  /* 0x4000004000177882 */ /* 0x000fc40000000000 */
[----:B------:R-:W-:Y:S02]  /*1990*/  UIADD3 UR10, UR4, 0x80, URZ ;  /* 0x00000080040a7890 */ /* 0x000fe4000fffe03f */
[----:B------:R-:W-:Y:S02]  /*19a0*/  UIADD3 UR14, UR4, 0x100, URZ ;  /* 0x00000100040e7890 */ /* 0x000fe4000fffe03f */
[----:B------:R-:W-:Y:S01]  /*19b0*/  UMOV UR18, UR4 ;  /* 0x0000000400127c82 */ /* 0x000fe20008000000 */
[----:B------:R-:W-:Y:S01]  /*19c0*/  UIADD3 UR6, UR4, 0x180, URZ ;  /* 0x0000018004067890 */ /* 0x000fe2000fffe03f */
[----:B------:R-:W-:Y:S01]  /*19d0*/  HGMMA.64x16x16.F32 R56, gdesc[UR16], RZ, !UPT, gsb0 ;  /* 0x00200000103879f0 */ /* 0x000fe2000c0008ff */
[----:B------:R-:W-:Y:S01]  /*19e0*/  UIADD3 UR7, UR4, 0x200, URZ ;  /* 0x0000020004077890 */ /* 0x000fe2000fffe03f */
[----:B------:R-:W-:Y:S01]  /*19f0*/  UMOV UR19, 0x40000040 ;  /* 0x4000004000137882 */ /* 0x000fe20000000000 */
[----:B------:R-:W-:Y:S02]  /*1a00*/  UIADD3 UR22, UR4, 0x382, URZ ;  /* 0x0000038204167890 */ /* 0x000fe4000fffe03f */
[----:B------:R-:W-:Y:S01]  /*1a10*/  UIADD3 UR26, UR4, 0x384, URZ ;  /* 0x00000384041a7890 */ /* 0x000fe2000fffe03f */
[----:B------:R-:W-:Y:S01]  /*1a20*/  UMOV UR27, 0x40000040 ;  /* 0x40000040001b7882 */ /* 0x000fe20000000000 */
        /* <DEDUP_REMOVED lines=16> */
[----:B------:R-:W-:-:S02]  /*1b30*/  WARPGROUP.DEPBAR.LE gsb0, 0x0 ;  /* 0x00008000000079c5 */ /* 0x000fc40000010000 */
[----:B------:R-:W-:-:S06]  /*1b40*/  WARPGROUP.ARRIVE ;  /* 0x00000000000079c5 */ /* 0x000fcc0000000000 */
[----:B------:R-:W-:Y:S01]  /*1b50*/  HGMMA.64x16x16.F32 R48, gdesc[UR8], RZ, !UPT, gsb0 ;  /* 0x00200000083079f0 */ /* 0x000fe2000c0008ff */
[----:B------:R-:W-:Y:S01]  /*1b60*/  UMOV UR8, UR16 ;  /* 0x0000001000087c82 */ /* 0x000fe20008000000 */
[----:B------:R-:W-:Y:S01]  /*1b70*/  UMOV UR9, UR17 ;  /* 0x0000001100097c82 */ /* 0x000fe20008000000 */
[----:B------:R-:W-:Y:S01]  /*1b80*/  UMOV UR10, UR6 ;  /* 0x00000006000a7c82 */ /* 0x000fe20008000000 */
[----:B------:R-:W-:Y:S01]  /*1b90*/  UMOV UR11, 0x40000040 ;  /* 0x40000040000b7882 */ /* 0x000fe20000000000 */
[----:B------:R-:W-:Y:S01]  /*1ba0*/  UIADD3 UR6, UR5, 0x2, URZ ;  /* 0x0000000205067890 */ /* 0x000fe2000fffe03f */
[----:B------:R-:W-:Y:S02]  /*1bb0*/  WARPGROUP.DEPBAR.LE gsb0, 0x0 ;  /* 0x00008000000079c5 */ /* 0x000fe40000010000 */
[----:B------:R-:W-:-:S06]  /*1bc0*/  WARPGROUP.ARRIVE ;  /* 0x00000000000079c5 */ /* 0x000fcc0000000000 */
[----:B------:R-:W-:Y:S01]  /*1bd0*/  HGMMA.64x16x16.F32 R40, gdesc[UR12], RZ, !UPT, gsb0 ;  /* 0x002000000c2879f0 */ /* 0x000fe2000c0008ff */
[----:B------:R-:W-:Y:S01]  /*1be0*/  UIADD3 UR14, UR4, 0x102, URZ ;  /* 0x00000102040e7890 */ /* 0x000fe2000fffe03f */
[----:B------:R-:W-:Y:S01]  /*1bf0*/  UMOV UR15, 0x40000040 ;  /* 0x40000040000f7882 */ /* 0x000fe20000000000 */
[----:B------:R-:W-:Y:S02]  /*1c00*/  WARPGROUP.DEPBAR.LE gsb0, 0x0 ;  /* 0x00008000000079c5 */ /* 0x000fe40000010000 */
[----:B------:R-:W-:-:S06]  /*1c10*/  WARPGROUP.ARRIVE ;  /* 0x00000000000079c5 */ /* 0x000fcc0000000000 */
[----:B------:R-:W-:Y:S01]  /*1c20*/  HGMMA.64x16x16.F32 R32, gdesc[UR8], RZ, !UPT, gsb0 ;  /* 0x00200000082079f0 */ /* 0x000fe2000c0008ff */
[----:B------:R-:W-:Y:S01]  /*1c30*/  UMOV UR8, UR16 ;  /* 0x0000001000087c82 */ /* 0x000fe20008000000 */
[----:B------:R-:W-:Y:S01]  /*1c40*/  UMOV UR9, UR17 ;  /* 0x0000001100097c82 */ /* 0x000fe20008000000 */
[----:B------:R-:W-:Y:S01]  /*1c50*/  UMOV UR10, UR7 ;  /* 0x00000007000a7c82 */ /* 0x000fe20008000000 */
[----:B------:R-:W-:Y:S01]  /*1c60*/  UMOV UR11, 0x40000040 ;  /* 0x40000040000b7882 */ /* 0x000fe20000000000 */
[----:B------:R-:W-:Y:S01]  /*1c70*/  UMOV UR16, UR6 ;  /* 0x0000000600107c82 */ /* 0x000fe20008000000 */
[----:B------:R-:W-:Y:S01]  /*1c80*/  UIADD3 UR6, UR4, 0x2, URZ ;  /* 0x0000000204067890 */ /* 0x000fe2000fffe03f */
[----:B------:R-:W-:Y:S01]  /*1c90*/  IMAD.U32 R10, RZ, RZ, UR16 ;  /* 0x00000010ff0a7e24 */ /* 0x000fe2000f8e00ff */
[----:B------:R-:W-:Y:S01]  /*1ca0*/  UMOV UR17, 0x40000040 ;  /* 0x4000004000117882 */ /* 0x000fe20000000000 */
[----:B------:R-:W-:Y:S01]  /*1cb0*/  UMOV UR12, UR16 ;  /* 0x00000010000c7c82 */ /* 0x000fe20008000000 */
[----:B------:R-:W-:Y:S01]  /*1cc0*/  UMOV UR13, UR17 ;  /* 0x00000011000d7c82 */ /* 0x000fe20008000000 */
[----:B------:R-:W-:Y:S01]  /*1cd0*/  UIADD3 UR7, UR4, 0x202, URZ ;  /* 0x0000020204077890 */ /* 0x000fe2000fffe03f */
[----:B------:R-:W-:Y:S01]  /*1ce0*/  IMAD.U32 R11, RZ, RZ, UR17 ;  /* 0x00000011ff0b7e24 */ /* 0x000fe2000f8e00ff */
[----:B------:R-:W-:Y:S01]  /*1cf0*/  UMOV UR18, UR6 ;  /* 0x0000000600127c82 */ /* 0x000fe20008000000 */
[----:B------:R-:W-:Y:S01]  /*1d00*/  UIADD3 UR6, UR4, 0x182, URZ ;  /* 0x0000018204067890 */ /* 0x000fe2000fffe03f */
[----:B------:R-:W-:-:S02]  /*1d10*/  WARPGROUP.DEPBAR.LE gsb0, 0x0 ;  /* 0x00008000000079c5 */ /* 0x000fc40000010000 */
        /* <DEDUP_REMOVED lines=76> */
[----:B------:R-:W-:Y:S02]  /*21e0*/  UIADD3 UR8, UR5, 0x6, URZ ;  /* 0x0000000605087890 */ /* 0x000fe4000fffe03f */
[----:B------:R-:W-:Y:S01]  /*21f0*/  UIADD3 UR10, UR4, 0x6, URZ ;  /* 0x00000006040a7890 */ /* 0x000fe2000fffe03f */
[----:B------:R-:W-:Y:S01]  /*2200*/  UMOV UR9, 0x40000040 ;  /* 0x4000004000097882 */ /* 0x000fe20000000000 */
[----:B------:R-:W-:Y:S01]  /*2210*/  UMOV UR11, 0x40000040 ;  /* 0x40000040000b7882 */ /* 0x000fe20000000000 */
        /* <DEDUP_REMOVED lines=23> */
[----:B01----:R-:W-:Y:S02]  /*2390*/  MOV R3, UR12 ;  /* 0x0000000c00037c02 */ /* 0x003fe40008000f00 */
[----:B------:R-:W-:Y:S01]  /*23a0*/  MOV R2, UR13 ;  /* 0x0000000d00027c02 */ /* 0x000fe20008000f00 */
        /* <DEDUP_REMOVED lines=31> */
[----:B------:R-:W-:Y:S02]  /*25a0*/  MOV R4, UR17 ;  /* 0x0000001100047c02 */ /* 0x000fe40008000f00 */
        /* <DEDUP_REMOVED lines=10> */
[----:B------:R-:W-:Y:S01]  /*2650*/  UMOV UR13, 0x40000040 ;  /* 0x40000040000d7882 */ /* 0x000fe20000000000 */
[----:B------:R-:W-:Y:S01]  /*2660*/  UMOV UR15, 0x40000040 ;  /* 0x40000040000f7882 */ /* 0x000fe20000000000 */
[----:B------:R-:W-:Y:S01]  /*2670*/  IMAD.U32 R7, RZ, RZ, UR13 ;  /* 0x0000000dff077e24 */ /* 0x000fe2000f8e00ff */
        /* <DEDUP_REMOVED lines=257> */
[----:B------:R-:W-:-:S07]  /*3690*/  UIADD3 UR5, UR5, 0xc06, URZ ;  /* 0x00000c0605057890 */ /* 0x000fce000fffe03f */
[----:B------:R-:W-:Y:S01]  /*36a0*/  UMOV UR12, UR5 ;  /* 0x00000005000c7c82 */ /* 0x000fe20008000000 */
[----:B------:R-:W-:Y:S01]  /*36b0*/  UIADD3 UR5, UR4, 0x786, URZ ;  /* 0x0000078604057890 */ /* 0x000fe2000fffe03f */
[----:B------:R-:W-:Y:S01]  /*36c0*/  IMAD.U32 R6, RZ, RZ, UR12 ;  /* 0x0000000cff067e24 */ /* 0x000fe2000f8e00ff */
[----:B------:R-:W-:-:S05]  /*36d0*/  UMOV UR16, UR12 ;  /* 0x0000000c00107c82 */ /* 0x000fca0008000000 */
        /* <DEDUP_REMOVED lines=40> */
[----:B------:R-:W-:-:S07]  /*3960*/  UIADD3 UR7, UR4, 0x806, URZ ;  /* 0x0000080604077890 */ /* 0x000fce000fffe03f */
        /* <DEDUP_REMOVED lines=11> */
[----:B------:R-:W-:Y:S01]  /*3a20*/  UMOV UR5, UR15 ;  /* 0x0000000f00057c82 */ /* 0x000fe20008000000 */
[----:B------:R-:W-:Y:S02]  /*3a30*/  R2UR UR13, R2 ;  /* 0x00000000020d72ca */ /* 0x000fe400000e0000 */
[----:B------:R-:W-:Y:S01]  /*3a40*/  R2UR UR12, R3 ;  /* 0x00000000030c72ca */ /* 0x000fe200000e0000 */
[----:B------:R-:W-:Y:S02]  /*3a50*/  WARPGROUP.DEPBAR.LE gsb0, 0x0 ;  /* 0x00008000000079c5 */ /* 0x000fe40000010000 */
[----:B------:R-:W-:-:S06]  /*3a60*/  WARPGROUP.ARRIVE ;  /* 0x00000000000079c5 */ /* 0x000fcc0000000000 */
[----:B------:R-:W-:Y:S01]  /*3a70*/  HGMMA.64x16x16.F32 R48, gdesc[UR16], R48, gsb0 ;  /* 0x00200000103079f0 */ /* 0x000fe20008000830 */
[----:B------:R-:W-:Y:S02]  /*3a80*/  R2UR UR17, R4 ;  /* 0x00000000041172ca */ /* 0x000fe400000e0000 */
[----:B------:R-:W-:Y:S01]  /*3a90*/  R2UR UR16, R5 ;  /* 0x00000000051072ca */ /* 0x000fe200000e0000 */
        /* <DEDUP_REMOVED lines=16> */
.L_x_201:
[----:B------:R-:W-:Y:S01]  /*3ba0*/  R2UR UR5, R152 ;  /* 0x00000000980572ca */ /* 0x000fe200000e0000 */
[----:B------:R-:W-:Y:S01]  /*3bb0*/  ULDC UR4, c[0x0][0x9d8] ;  /* 0x0002760000047ab9 */ /* 0x000fe20000000800 */
[----:B------:R-:W-:Y:S02]  /*3bc0*/  VIADD R2, R227, UR61 ;  /* 0x0000003de3027c36 */ /* 0x000fe40008000000 */
[----:B------:R-:W-:Y:S01]  /*3bd0*/  FMUL.FTZ R56, R56, UR4 ;  /* 0x0000000438387c20 */ /* 0x000fe20008410000 */
[----:B------:R-:W-:Y:S01]  /*3be0*/  FMUL.FTZ R57, R57, UR4 ;  /* 0x0000000439397c20 */ /* 0x000fe20008410000 */
[----:B------:R-:W-:Y:S01]  /*3bf0*/  FMUL.FTZ R60, R60, UR4 ;  /* 0x000000043c3c7c20 */ /* 0x000fe20008410000 */
[----:B------:R-:W-:Y:S01]  /*3c00*/  FMUL.FTZ R61, R61, UR4 ;  /* 0x000000043d3d7c20 */ /* 0x000fe20008410000 */
[----:B------:R-:W-:Y:S01]  /*3c10*/  FMUL.FTZ R48, R48, UR4 ;  /* 0x0000000430307c20 */ /* 0x000fe20008410000 */
[----:B------:R-:W-:Y:S01]  /*3c20*/  FMUL.FTZ R58, R58, UR4 ;  /* 0x000000043a3a7c20 */ /* 0x000fe20008410000 */
[----:B------:R-:W0:Y:S01]  /*3c30*/  MUFU.TANH R56, R56 ;  /* 0x0000003800387308 */ /* 0x000e220000002400 */
[----:B------:R-:W-:Y:S01]  /*3c40*/  FMUL.FTZ R49, R49, UR4 ;  /* 0x0000000431317c20 */ /* 0x000fe20008410000 */
[----:B------:R-:W-:Y:S01]  /*3c50*/  FMUL.FTZ R59, R59, UR4 ;  /* 0x000000043b3b7c20 */ /* 0x000fe20008410000 */
[----:B------:R-:W-:Y:S01]  /*3c60*/  FMUL.FTZ R52, R52, UR4 ;  /* 0x0000000434347c20 */ /* 0x000fe20008410000 */
[----:B------:R-:W-:-:S02]  /*3c70*/  IMAD.U32 R3, RZ, RZ, UR5 ;  /* 0x00000005ff037e24 */ /* 0x000fc4000f8e00ff */
[----:B------:R-:W-:Y:S01]  /*3c80*/  FMUL.FTZ R62, R62, UR4 ;  /* 0x000000043e3e7c20 */ /* 0x000fe20008410000 */
[----:B------:R-:W-:Y:S01]  /*3c90*/  FMUL.FTZ R53, R53, UR4 ;  /* 0x0000000435357c20 */ /* 0x000fe20008410000 */
[----:B------:R-:W-:Y:S01]  /*3ca0*/  FMUL.FTZ R63, R63, UR4 ;  /* 0x000000043f3f7c20 */ /* 0x000fe20008410000 */
[----:B------:R-:W1:Y:S01]  /*3cb0*/  MUFU.TANH R57, R57 ;  /* 0x0000003900397308 */ /* 0x000e620000002400 */
[----:B------:R-:W-:Y:S02]  /*3cc0*/  IMAD R2, R3, -0x50, R2 ;  /* 0xffffffb003027824 */ /* 0x000fe400078e0202 */
[----:B------:R-:W-:Y:S01]  /*3cd0*/  FMUL.FTZ R40, R40, UR4 ;  /* 0x0000000428287c20 */ /* 0x000fe20008410000 */
[----:B------:R-:W-:Y:S01]  /*3ce0*/  FMUL.FTZ R50, R50, UR4 ;  /* 0x0000000432327c20 */ /* 0x000fe20008410000 */
[----:B------:R-:W-:Y:S01]  /*3cf0*/  FMUL.FTZ R41, R41, UR4 ;  /* 0x0000000429297c20 */ /* 0x000fe20008410000 */
[----:B------:R-:W-:Y:S01]  /*3d00*/  FMUL.FTZ R51, R51, UR4 ;  /* 0x0000000433337c20 */ /* 0x000fe20008410000 */
[----:B------:R-:W-:Y:S01]  /*3d10*/  ISETP.GT.AND P2, PT, R2, RZ, PT ;  /* 0x000000ff0200720c */ /* 0x000fe20003f44270 */
[----:B------:R-:W-:Y:S01]  /*3d20*/  FMUL.FTZ R44, R44, UR4 ;  /* 0x000000042c2c7c20 */ /* 0x000fe20008410000 */
[----:B------:R-:W2:Y:S01]  /*3d30*/  MUFU.TANH R60, R60 ;  /* 0x0000003c003c7308 */ /* 0x000ea20000002400 */
[----:B------:R-:W-:Y:S01]  /*3d40*/  ISETP.GT.AND P1, PT, R2, 0x1, PT ;  /* 0x000000010200780c */ /* 0x000fe20003f24270 */
[----:B------:R-:W-:Y:S01]  /*3d50*/  FMUL.FTZ R54, R54, UR4 ;  /* 0x0000000436367c20 */ /* 0x000fe20008410000 */
[----:B------:R-:W-:Y:S01]  /*3d60*/  ISETP.GT.AND P6, PT, R2, 0x8, PT ;  /* 0x000000080200780c */ /* 0x000fe20003fc4270 */
[----:B------:R-:W-:Y:S01]  /*3d70*/  FMUL.FTZ R45, R45, UR4 ;  /* 0x000000042d2d7c20 */ /* 0x000fe20008410000 */
[----:B0-----:R-:W-:Y:S01]  /*3d80*/  FSEL R56, R56, -INF , P2 ;  /* 0xff80000038387808 */ /* 0x001fe20001000000 */
[----:B------:R-:W-:Y:S01]  /*3d90*/  FMUL.FTZ R55, R55, UR4 ;  /* 0x0000000437377c20 */ /* 0x000fe20008410000 */
[----:B------:R-:W-:Y:S01]  /*3da0*/  ISETP.GT.AND P5, PT, R2, 0x9, PT ;  /* 0x000000090200780c */ /* 0x000fe20003fa4270 */
[----:B------:R-:W0:Y:S01]  /*3db0*/  MUFU.TANH R61, R61 ;  /* 0x0000003d003d7308 */ /* 0x000e220000002400 */
[----:B-1----:R-:W-:Y:S01]  /*3dc0*/  FSEL R57, R57, -INF , P1 ;  /* 0xff80000039397808 */ /* 0x002fe20000800000 */
[----:B------:R-:W-:Y:S01]  /*3dd0*/  FMUL.FTZ R32, R32, UR4 ;  /* 0x0000000420207c20 */ /* 0x000fe20008410000 */
[----:B------:R-:W-:Y:S01]  /*3de0*/  ISETP.GT.AND P4, PT, R2, 0x10, PT ;  /* 0x000000100200780c */ /* 0x000fe20003f84270 */
[----:B------:R-:W-:Y:S01]  /*3df0*/  FMUL.FTZ R42, R42, UR4 ;  /* 0x000000042a2a7c20 */ /* 0x000fe20008410000 */
[----:B------:R-:W-:Y:S01]  /*3e00*/  FMNMX.FTZ R3, R56, R57, !PT ;  /* 0x0000003938037209 */ /* 0x000fe20007810000 */
[----:B------:R-:W-:Y:S01]  /*3e10*/  FMUL.FTZ R33, R33, UR4 ;  /* 0x0000000421217c20 */ /* 0x000fe20008410000 */
[----:B------:R-:W-:Y:S01]  /*3e20*/  ISETP.GT.AND P3, PT, R2, 0x11, PT ;  /* 0x000000110200780c */ /* 0x000fe20003f64270 */
[----:B------:R-:W1:Y:S01]  /*3e30*/  MUFU.TANH R48, R48 ;  /* 0x0000003000307308 */ /* 0x000e620000002400 */
[----:B--2---:R-:W-:Y:S01]  /*3e40*/  FSEL R60, R60, -INF , P6 ;  /* 0xff8000003c3c7808 */ /* 0x004fe20003000000 */
[----:B------:R-:W-:Y:S01]  /*3e50*/  FMUL.FTZ R43, R43, UR4 ;  /* 0x000000042b2b7c20 */ /* 0x000fe20008410000 */
[----:B------:R-:W-:Y:S01]  /*3e60*/  FMUL.FTZ R36, R36, UR4 ;  /* 0x0000000424247c20 */ /* 0x000fe20008410000 */
[----:B------:R-:W-:Y:S01]  /*3e70*/  FMUL.FTZ R46, R46, UR4 ;  /* 0x000000042e2e7c20 */ /* 0x000fe20008410000 */
[----:B------:R-:W-:Y:S01]  /*3e80*/  FMNMX.FTZ R4, R60, R3, !PT ;  /* 0x000000033c047209 */ /* 0x000fe20007810000 */
[----:B------:R-:W-:Y:S01]  /*3e90*/  FMUL.FTZ R37, R37, UR4 ;  /* 0x0000000425257c20 */ /* 0x000fe20008410000 */
[----:B------:R-:W-:Y:S01]  /*3ea0*/  FMUL.FTZ R47, R47, UR4 ;  /* 0x000000042f2f7c20 */ /* 0x000fe20008410000 */
[----:B------:R-:W2:Y:S01]  /*3eb0*/  MUFU.TANH R58, R58 ;  /* 0x0000003a003a7308 */ /* 0x000ea20000002400 */
[----:B0-----:R-:W-:Y:S01]  /*3ec0*/  FSEL R61, R61, -INF , P5 ;  /* 0xff8000003d3d7808 */ /* 0x001fe20002800000 */
[----:B------:R-:W-:Y:S01]  /*3ed0*/  FMUL.FTZ R24, R24, UR4 ;  /* 0x0000000418187c20 */ /* 0x000fe20008410000 */
[----:B------:R-:W-:Y:S01]  /*3ee0*/  FMUL.FTZ R34, R34, UR4 ;  /* 0x0000000422227c20 */ /* 0x000fe20008410000 */
[----:B------:R-:W-:Y:S01]  /*3ef0*/  FMUL.FTZ R25, R25, UR4 ;  /* 0x0000000419197c20 */ /* 0x000fe20008410000 */
[----:B------:R-:W-:Y:S01]  /*3f00*/  FMNMX.FTZ R3, R61, R4, !PT ;  /* 0x000000043d037209 */ /* 0x000fe20007810000 */
[----:B------:R-:W-:Y:S01]  /*3f10*/  FMUL.FTZ R35, R35, UR4 ;  /* 0x0000000423237c20 */ /* 0x000fe20008410000 */
[----:B------:R-:W-:Y:S01]  /*3f20*/  FMUL.FTZ R28, R28, UR4 ;  /* 0x000000041c1c7c20 */ /* 0x000fe20008410000 */
[----:B------:R-:W0:Y:S01]  /*3f30*/  MUFU.TANH R49, R49 ;  /* 0x0000003100317308 */ /* 0x000e220000002400 */
[----:B-1----:R-:W-:Y:S01]  /*3f40*/  FSEL R48, R48, -INF , P4 ;  /* 0xff80000030307808 */ /* 0x002fe20002000000 */
[----:B------:R-:W-:Y:S01]  /*3f50*/  FMUL.FTZ R29, R29, UR4 ;  /* 0x000000041d1d7c20 */ /* 0x000fe20008410000 */
[----:B------:R-:W-:Y:S01]  /*3f60*/  FMUL.FTZ R38, R38, UR4 ;  /* 0x0000000426267c20 */ /* 0x000fe20008410000 */
[----:B------:R-:W-:Y:S01]  /*3f70*/  FMUL.FTZ R39, R39, UR4 ;  /* 0x0000000427277c20 */ /* 0x000fe20008410000 */
[----:B------:R-:W-:Y:S01]  /*3f80*/  FMNMX.FTZ R4, R48, R3, !PT ;  /* 0x0000000330047209 */ /* 0x000fe20007810000 */
[----:B------:R-:W-:Y:S01]  /*3f90*/  FMUL.FTZ R26, R26, UR4 ;  /* 0x000000041a1a7c20 */ /* 0x000fe20008410000 */
[----:B------:R-:W-:Y:S01]  /*3fa0*/  FMUL.FTZ R27, R27, UR4 ;  /* 0x000000041b1b7c20 */ /* 0x000fe20008410000 */
[----:B------:R-:W1:Y:S01]  /*3fb0*/  MUFU.TANH R59, R59 ;  /* 0x0000003b003b7308 */ /* 0x000e620000002400 */
[----:B--2---:R-:W-:Y:S01]  /*3fc0*/  FSEL R58, R58, -INF , P2 ;  /* 0xff8000003a3a7808 */ /* 0x004fe20001000000 */
[----:B------:R-:W-:Y:S01]  /*3fd0*/  FMUL.FTZ R30, R30, UR4 ;  /* 0x000000041e1e7c20 */ /* 0x000fe20008410000 */
[----:B------:R-:W-:Y:S01]  /*3fe0*/  ISETP.GT.AND P2, PT, R2, 0x18, PT ;  /* 0x000000180200780c */ /* 0x000fe20003f44270 */
[----:B------:R-:W-:Y:S01]  /*3ff0*/  FMUL.FTZ R31, R31, UR4 ;  /* 0x000000041f1f7c20 */ /* 0x000fe20008410000 */
[----:B------:R-:W-:Y:S01]  /*4000*/  ULDC UR5, c[0x0][0x988] ;  /* 0x0002620000057ab9 */ /* 0x000fe20000000800 */
[----:B------:R-:W-:Y:S01]  /*4010*/  P2R R20, PR, RZ, 0x1 ;  /* 0x00000001ff147803 */ /* 0x000fe20000000000 */
[----:B------:R-:W-:Y:S01]  /*4020*/  UISETP.GE.AND UP0, UPT, UR61, 0x51, UPT ;  /* 0x000000513d00788c */ /* 0x000fe2000bf06270 */
[----:B------:R-:W2:Y:S01]  /*4030*/  MUFU.TANH R52, R52 ;  /* 0x0000003400347308 */ /* 0x000ea20000002400 */
[----:B0-----:R-:W-:-:S02]  /*4040*/  FSEL R49, R49, -INF , P3 ;  /* 0xff80000031317808 */ /* 0x001fc40001800000 */
[----:B------:R-:W-:Y:S02]  /*4050*/  CS2R R150, SRZ ;  /* 0x0000000000967805 */ /* 0x000fe4000001ff00 */
[----:B------:R-:W-:Y:S02]  /*4060*/  CS2R R148, SRZ ;  /* 0x0000000000947805 */ /* 0x000fe4000001ff00 */
[----:B------:R-:W-:Y:S02]  /*4070*/  CS2R R146, SRZ ;  /* 0x0000000000927805 */ /* 0x000fe4000001ff00 */
[----:B------:R-:W-:Y:S02]  /*4080*/  FMNMX.FTZ R3, R49, R4, !PT ;  /* 0x0000000431037209 */ /* 0x000fe40007810000 */
[----:B------:R-:W-:Y:S02]  /*4090*/  CS2R R144, SRZ ;  /* 0x0000000000907805 */ /* 0x000fe4000001ff00 */
[----:B------:R-:W-:Y:S01]  /*40a0*/  CS2R R142, SRZ ;  /* 0x00000000008e7805 */ /* 0x000fe2000001ff00 */
[----:B------:R-:W0:Y:S01]  /*40b0*/  MUFU.TANH R62, R62 ;  /* 0x0000003e003e7308 */ /* 0x000e220000002400 */
[----:B-1----:R-:W-:-:S02]  /*40c0*/  FSEL R59, R59, -INF , P1 ;  /* 0xff8000003b3b7808 */ /* 0x002fc40000800000 */
[----:B------:R-:W-:Y:S02]  /*40d0*/  CS2R R140, SRZ ;  /* 0x00000000008c7805 */ /* 0x000fe4000001ff00 */
[----:B------:R-:W-:Y:S02]  /*40e0*/  ISETP.GT.AND P1, PT, R2, 0x19, PT ;  /* 0x000000190200780c */ /* 0x000fe40003f24270 */
[----:B------:R-:W-:Y:S02]  /*40f0*/  CS2R R138, SRZ ;  /* 0x00000000008a7805 */ /* 0x000fe4000001ff00 */
[----:B------:R-:W-:Y:S02]  /*4100*/  CS2R R136, SRZ ;  /* 0x0000000000887805 */ /* 0x000fe4000001ff00 */
[----:B------:R-:W-:Y:S02]  /*4110*/  CS2R R134, SRZ ;  /* 0x0000000000867805 */ /* 0x000fe4000001ff00 */
[----:B------:R-:W-:Y:S01]  /*4120*/  CS2R R132, SRZ ;  /* 0x0000000000847805 */ /* 0x000fe2000001ff00 */
[----:B------:R-:W1:Y:S01]  /*4130*/  MUFU.TANH R53, R53 ;  /* 0x0000003500357308 */ /* 0x000e620000002400 */
[----:B--2---:R-:W-:-:S02]  /*4140*/  FSEL R52, R52, -INF , P2 ;  /* 0xff80000034347808 */ /* 0x004fc40001000000 */
[----:B------:R-:W-:Y:S02]  /*4150*/  CS2R R130, SRZ ;  /* 0x0000000000827805 */ /* 0x000fe4000001ff00 */
[----:B------:R-:W-:Y:S02]  /*4160*/  CS2R R128, SRZ ;  /* 0x0000000000807805 */ /* 0x000fe4000001ff00 */
[----:B------:R-:W-:Y:S02]  /*4170*/  CS2R R126, SRZ ;  /* 0x00000000007e7805 */ /* 0x000fe4000001ff00 */
[----:B------:R-:W-:Y:S02]  /*4180*/  FMNMX.FTZ R4, R52, R3, !PT ;  /* 0x0000000334047209 */ /* 0x000fe40007810000 */
[----:B------:R-:W-:Y:S02]  /*4190*/  CS2R R124, SRZ ;  /* 0x00000000007c7805 */ /* 0x000fe4000001ff00 */
[----:B------:R-:W-:Y:S01]  /*41a0*/  CS2R R122, SRZ ;  /* 0x00000000007a7805 */ /* 0x000fe2000001ff00 */
[----:B------:R-:W2:Y:S01]  /*41b0*/  MUFU.TANH R63, R63 ;  /* 0x0000003f003f7308 */ /* 0x000ea20000002400 */
[----:B0-----:R-:W-:-:S02]  /*41c0*/  FSEL R62, R62, -INF , P6 ;  /* 0xff8000003e3e7808 */ /* 0x001fc40003000000 */
[----:B------:R-:W-:Y:S02]  /*41d0*/  CS2R R120, SRZ ;  /* 0x0000000000787805 */ /* 0x000fe4000001ff00 */
[----:B------:R-:W-:Y:S02]  /*41e0*/  ISETP.GT.AND P6, PT, R2, 0x20, PT ;  /* 0x000000200200780c */ /* 0x000fe40003fc4270 */
[----:B------:R-:W-:Y:S02]  /*41f0*/  CS2R R118, SRZ ;  /* 0x0000000000767805 */ /* 0x000fe4000001ff00 */
[----:B------:R-:W-:Y:S02]  /*4200*/  CS2R R116, SRZ ;  /* 0x0000000000747805 */ /* 0x000fe4000001ff00 */
[----:B------:R-:W-:Y:S02]  /*4210*/  CS2R R114, SRZ ;  /* 0x0000000000727805 */ /* 0x000fe4000001ff00 */
[----:B------:R-:W-:Y:S01]  /*4220*/  CS2R R112, SRZ ;  /* 0x0000000000707805 */ /* 0x000fe2000001ff00 */
[----:B------:R-:W0:Y:S01]  /*4230*/  MUFU.TANH R40, R40 ;  /* 0x0000002800287308 */ /* 0x000e220000002400 */
[----:B-1----:R-:W-:-:S02]  /*4240*/  FSEL R53, R53, -INF , P1 ;  /* 0xff80000035357808 */ /* 0x002fc40000800000 */
[----:B------:R-:W-:Y:S02]  /*4250*/  CS2R R110, SRZ ;  /* 0x00000000006e7805 */ /* 0x000fe4000001ff00 */
[----:B------:R-:W-:Y:S02]  /*4260*/  CS2R R108, SRZ ;  /* 0x00000000006c7805 */ /* 0x000fe4000001ff00 */
[----:B------:R-:W-:Y:S02]  /*4270*/  CS2R R106, SRZ ;  /* 0x00000000006a7805 */ /* 0x000fe4000001ff00 */
[----:B------:R-:W-:Y:S02]  /*4280*/  FMNMX.FTZ R3, R53, R4, !PT ;  /* 0x0000000435037209 */ /* 0x000fe40007810000 */
[----:B------:R-:W-:Y:S02]  /*4290*/  CS2R R104, SRZ ;  /* 0x0000000000687805 */ /* 0x000fe4000001ff00 */
[----:B------:R-:W-:Y:S01]  /*42a0*/  CS2R R102, SRZ ;  /* 0x0000000000667805 */ /* 0x000fe2000001ff00 */
[----:B------:R-:W1:Y:S01]  /*42b0*/  MUFU.TANH R50, R50 ;  /* 0x0000003200327308 */ /* 0x000e620000002400 */
[----:B--2---:R-:W-:-:S02]  /*42c0*/  FSEL R63, R63, -INF , P5 ;  /* 0xff8000003f3f7808 */ /* 0x004fc40002800000 */
[----:B------:R-:W-:Y:S02]  /*42d0*/  CS2R R100, SRZ ;  /* 0x0000000000647805 */ /* 0x000fe4000001ff00 */
[----:B------:R-:W-:Y:S02]  /*42e0*/  ISETP.GT.AND P5, PT, R2, 0x21, PT ;  /* 0x000000210200780c */ /* 0x000fe40003fa4270 */
[----:B------:R-:W-:Y:S02]  /*42f0*/  CS2R R98, SRZ ;  /* 0x0000000000627805 */ /* 0x000fe4000001ff00 */
[----:B------:R-:W-:Y:S02]  /*4300*/  CS2R R96, SRZ ;  /* 0x0000000000607805 */ /* 0x000fe4000001ff00 */
[----:B------:R-:W-:Y:S02]  /*4310*/  CS2R R94, SRZ ;  /* 0x00000000005e7805 */ /* 0x000fe4000001ff00 */
[----:B------:R-:W-:Y:S01]  /*4320*/  CS2R R92, SRZ ;  /* 0x00000000005c7805 */ /* 0x000fe2000001ff00 */
        /* <DEDUP_REMOVED lines=22> */
[----:B------:R-:W-:Y:S01]  /*4490*/  CS2R R64, SRZ ;  /* 0x0000000000407805 */ /* 0x000fe2000001ff00 */
[----:B------:R-:W2:Y:S01]  /*44a0*/  MUFU.TANH R54, R54 ;  /* 0x0000003600367308 */ /* 0x000ea20000002400 */
[----:B0-----:R-:W-:-:S02]  /*44b0*/  FSEL R51, R51, -INF , P3 ;  /* 0xff80000033337808 */ /* 0x001fc40001800000 */
[----:B------:R-:W-:-:S05]  /*44c0*/  ISETP.GT.AND P3, PT, R2, 0x29, PT ;  /* 0x000000290200780c */ /* 0x000fca0003f64270 */
[----:B------:R-:W0:Y:S01]  /*44d0*/  MUFU.TANH R45, R45 ;  /* 0x0000002d002d7308 */ /* 0x000e220000002400 */
[----:B-1----:R-:W-:-:S04]  /*44e0*/  FSEL R44, R44, -INF , P4 ;  /* 0xff8000002c2c7808 */ /* 0x002fc80002000000 */
[----:B------:R-:W-:-:S03]  /*44f0*/  FMNMX.FTZ R4, R44, R3, !PT ;  /* 0x000000032c047209 */ /* 0x000fc60007810000 */
[----:B------:R-:W1:Y:S01]  /*4500*/  MUFU.TANH R55, R55 ;  /* 0x0000003700377308 */ /* 0x000e620000002400 */
[----:B--2---:R-:W-:Y:S02]  /*4510*/  FSEL R54, R54, -INF , P2 ;  /* 0xff80000036367808 */ /* 0x004fe40001000000 */
[----:B------:R-:W-:-:S05]  /*4520*/  ISETP.GT.AND P2, PT, R2, 0x30, PT ;  /* 0x000000300200780c */ /* 0x000fca0003f44270 */
[----:B------:R-:W2:Y:S01]  /*4530*/  MUFU.TANH R32, R32 ;  /* 0x0000002000207308 */ /* 0x000ea20000002400 */
[----:B0-----:R-:W-:-:S04]  /*4540*/  FSEL R45, R45, -INF , P3 ;  /* 0xff8000002d2d7808 */ /* 0x001fc80001800000 */
[----:B------:R-:W-:-:S03]  /*4550*/  FMNMX.FTZ R3, R45, R4, !PT ;  /* 0x000000042d037209 */ /* 0x000fc60007810000 */
[----:B------:R-:W0:Y:S01]  /*4560*/  MUFU.TANH R42, R42 ;  /* 0x0000002a002a7308 */ /* 0x000e220000002400 */
[----:B-1----:R-:W-:Y:S02]  /*4570*/  FSEL R55, R55, -INF , P1 ;  /* 0xff80000037377808 */ /* 0x002fe40000800000 */
[----:B------:R-:W-:-:S05]  /*4580*/  ISETP.GT.AND P1, PT, R2, 0x31, PT ;  /* 0x000000310200780c */ /* 0x000fca0003f24270 */
        /* <DEDUP_REMOVED lines=44> */
[----:B------:R-:W1:Y:S06]  /*4850*/  SHFL.BFLY PT, R3, R2, 0x2, 0x1f ;  /* 0x0c401f0002037f89 */ /* 0x000e6c00000e0000 */
[----:B------:R-:W3:Y:S01]  /*4860*/  MUFU.TANH R27, R27 ;  /* 0x0000001b001b7308 */ /* 0x000ee20000002400 */
[----:B--2---:R-:W-:-:S07]  /*4870*/  FSEL R39, R39, -INF , P5 ;  /* 0xff80000027277808 */ /* 0x004fce0002800000 */
[----:B------:R-:W2:Y:S01]  /*4880*/  MUFU.TANH R30, R30 ;  /* 0x0000001e001e7308 */ /* 0x000ea20000002400 */
[----:B0-----:R-:W-:-:S07]  /*4890*/  FSEL R26, R26, -INF , P4 ;  /* 0xff8000001a1a7808 */ /* 0x001fce0002000000 */
[----:B------:R-:W0:Y:S01]  /*48a0*/  MUFU.TANH R31, R31 ;  /* 0x0000001f001f7308 */ /* 0x000e220000002400 */
[----:B---3--:R-:W-:Y:S02]  /*48b0*/  FSEL R27, R27, -INF , P3 ;  /* 0xff8000001b1b7808 */ /* 0x008fe40001800000 */
[----:B-1----:R-:W-:-:S05]  /*48c0*/  FMNMX.FTZ R3, R2, R3, !PT ;  /* 0x0000000302037209 */ /* 0x002fca0007810000 */
[----:B------:R-:W1:Y:S01]  /*48d0*/  SHFL.BFLY PT, R4, R3, 0x1, 0x1f ;  /* 0x0c201f0003047f89 */ /* 0x000e6200000e0000 */
[----:B--2---:R-:W-:Y:S02]  /*48e0*/  FSEL R30, R30, -INF , P2 ;  /* 0xff8000001e1e7808 */ /* 0x004fe40001000000 */
[----:B0-----:R-:W-:Y:S02]  /*48f0*/  FSEL R31, R31, -INF , P1 ;  /* 0xff8000001f1f7808 */ /* 0x001fe40000800000 */
[----:B-1----:R-:W-:Y:S02]  /*4900*/  FMNMX.FTZ R4, R3, R4, !PT ;  /* 0x0000000403047209 */ /* 0x002fe40007810000 */
        /* <DEDUP_REMOVED lines=42> */
[----:B------:R-:W-:Y:S02]  /*4bb0*/  F2FP.F16.F32.PACK_AB R208, R57, R56 ;  /* 0x0000003839d0723e */ /* 0x000fe400000000ff */
[----:B------:R-:W-:Y:S02]  /*4bc0*/  CS2R R56, SRZ ;  /* 0x0000000000387805 */ /* 0x000fe4000001ff00 */
[----:B------:R-:W-:Y:S01]  /*4bd0*/  FMNMX.FTZ R2, R38, R3, !PT ;  /* 0x0000000326027209 */ /* 0x000fe20007810000 */
[----:B------:R-:W-:Y:S03]  /*4be0*/  MUFU.EX2 R48, R48 ;  /* 0x0000003000307308 */ /* 0x000fe60000000800 */
        /* <DEDUP_REMOVED lines=9> */
[----:B------:R-:W2:Y:S01]  /*4c80*/  MUFU.EX2 R53, R53 ;  /* 0x0000003500357308 */ /* 0x000ea20000000800 */
[----:B0-----:R-:W-:-:S07]  /*4c90*/  F2FP.F16.F32.PACK_AB R204, R49, R48 ;  /* 0x0000003031cc723e */ /* 0x001fce00000000ff */
[----:B------:R-:W-:Y:S08]  /*4ca0*/  MUFU.EX2 R40, R40 ;  /* 0x0000002800287308 */ /* 0x000ff00000000800 */
[----:B------:R-:W0:Y:S01]  /*4cb0*/  MUFU.EX2 R41, R41 ;  /* 0x0000002900297308 */ /* 0x000e220000000800 */
[----:B--2---:R-:W-:Y:S02]  /*4cc0*/  F2FP.F16.F32.PACK_AB R206, R53, R52 ;  /* 0x0000003435ce723e */ /* 0x004fe400000000ff */
[----:B-1----:R-:W-:-:S05]  /*4cd0*/  FMNMX.FTZ R5, R2, R3, !PT ;  /* 0x0000000302057209 */ /* 0x002fca0007810000 */
[----:B------:R-:W-:Y:S01]  /*4ce0*/  MUFU.EX2 R44, R44 ;  /* 0x0000002c002c7308 */ /* 0x000fe20000000800 */
[----:B------:R-:W1:Y:S07]  /*4cf0*/  SHFL.BFLY PT, R2, R5, 0x1, 0x1f ;  /* 0x0c201f0005027f89 */ /* 0x000e6e00000e0000 */
[----:B------:R-:W2:Y:S01]  /*4d00*/  MUFU.EX2 R45, R45 ;  /* 0x0000002d002d7308 */ /* 0x000ea20000000800 */
[----:B0-----:R-:W-:-:S07]  /*4d10*/  F2FP.F16.F32.PACK_AB R200, R41, R40 ;  /* 0x0000002829c8723e */ /* 0x001fce00000000ff */
[----:B------:R-:W-:Y:S08]  /*4d20*/  MUFU.EX2 R32, R32 ;  /* 0x0000002000207308 */ /* 0x000ff00000000800 */
[----:B------:R-:W-:Y:S01]  /*4d30*/  MUFU.EX2 R33, R33 ;  /* 0x0000002100217308 */ /* 0x000fe20000000800 */
[----:B--2---:R-:W-:Y:S02]  /*4d40*/  F2FP.F16.F32.PACK_AB R202, R45, R44 ;  /* 0x0000002c2dca723e */ /* 0x004fe400000000ff */
[----:B-1----:R-:W-:-:S04]  /*4d50*/  FMNMX.FTZ R3, R5, R2, !PT ;  /* 0x0000000205037209 */ /* 0x002fc80007810000 */
[C---:B------:R-:W-:Y:S01]  /*4d60*/  FSETP.NEU.FTZ.AND P1, PT, R3.reuse, -INF , PT ;  /* 0xff8000000300780b */ /* 0x040fe20003f3d000 */
[----:B------:R-:W-:Y:S01]  /*4d70*/  FMUL.FTZ R2, R3, UR5 ;  /* 0x0000000503027c20 */ /* 0x000fe20008410000 */
[----:B------:R0:W-:Y:S04]  /*4d80*/  MUFU.EX2 R5, R14 ;  /* 0x0000000e00057308 */ /* 0x0001e80000000800 */
[----:B------:R-:W-:Y:S02]  /*4d90*/  FSEL R2, R2, RZ, P1 ;  /* 0x000000ff02027208 */ /* 0x000fe40000800000 */
[----:B------:R-:W-:Y:S02]  /*4da0*/  ISETP.NE.AND P1, PT, R19, RZ, PT ;  /* 0x000000ff1300720c */ /* 0x000fe40003f25270 */
[----:B------:R-:W-:Y:S01]  /*4db0*/  MUFU.EX2 R36, R36 ;  /* 0x0000002400247308 */ /* 0x000fe20000000800 */
[--C-:B------:R-:W-:Y:S01]  /*4dc0*/  FFMA.FTZ R58, R58, UR5, -R2.reuse ;  /* 0x000000053a3a7c23 */ /* 0x100fe20008010802 */
[--C-:B------:R-:W-:Y:S01]  /*4dd0*/  FFMA.FTZ R59, R59, UR5, -R2.reuse ;  /* 0x000000053b3b7c23 */ /* 0x100fe20008010802 */
[--C-:B------:R-:W-:Y:S01]  /*4de0*/  FFMA.FTZ R62, R62, UR5, -R2.reuse ;  /* 0x000000053e3e7c23 */ /* 0x100fe20008010802 */
[--C-:B------:R-:W-:Y:S01]  /*4df0*/  FFMA.FTZ R63, R63, UR5, -R2.reuse ;  /* 0x000000053f3f7c23 */ /* 0x100fe20008010802 */
[--C-:B------:R-:W-:Y:S01]  /*4e00*/  FFMA.FTZ R50, R50, UR5, -R2.reuse ;  /* 0x0000000532327c23 */ /* 0x100fe20008010802 */
[----:B0-----:R-:W-:Y:S01]  /*4e10*/  FADD.FTZ R14, R60, R21 ;  /* 0x000000153c0e7221 */ /* 0x001fe20000010000 */
        /* <DEDUP_REMOVED lines=8> */
[----:B------:R-:W-:Y:S01]  /*4ea0*/  FFMA.FTZ R46, R46, UR5, -R2 ;  /* 0x000000052e2e7c23 */ /* 0x000fe20008010802 */
[----:B------:R-:W0:Y:S01]  /*4eb0*/  MUFU.EX2 R59, R59 ;  /* 0x0000003b003b7308 */ /* 0x000e220000000800 */
[----:B------:R-:W-:-:S02]  /*4ec0*/  @P1 VIADD R0, R0, 0x38840 ;  /* 0x0003884000001836 */ /* 0x000fc40000000000 */
[----:B------:R-:W-:Y:S01]  /*4ed0*/  FADD.FTZ R29, R49, R14 ;  /* 0x0000000e311d7221 */ /* 0x000fe20000010000 */
[--C-:B------:R-:W-:Y:S01]  /*4ee0*/  FFMA.FTZ R47, R47, UR5, -R2.reuse ;  /* 0x000000052f2f7c23 */ /* 0x100fe20008010802 */
[--C-:B------:R-:W-:Y:S01]  /*4ef0*/  FFMA.FTZ R34, R34, UR5, -R2.reuse ;  /* 0x0000000522227c23 */ /* 0x100fe20008010802 */
[----:B------:R-:W-:Y:S01]  /*4f00*/  FFMA.FTZ R35, R35, UR5, -R2 ;  /* 0x0000000523237c23 */ /* 0x000fe20008010802 */
[----:B------:R-:W-:Y:S01]  /*4f10*/  FADD.FTZ R20, R52, R29 ;  /* 0x0000001d34147221 */ /* 0x000fe20000010000 */
[----:B------:R-:W-:Y:S01]  /*4f20*/  @P1 PRMT R0, R23, 0x654, R0 ;  /* 0x0000065417001816 */ /* 0x000fe20000000000 */
[----:B------:R-:W1:Y:S01]  /*4f30*/  MUFU.EX2 R62, R62 ;  /* 0x0000003e003e7308 */ /* 0x000e620000000800 */
[----:B------:R-:W-:Y:S01]  /*4f40*/  FFMA.FTZ R38, R38, UR5, -R2 ;  /* 0x0000000526267c23 */ /* 0x000fe20008010802 */
[----:B------:R-:W-:Y:S01]  /*4f50*/  FADD.FTZ R29, R53, R20 ;  /* 0x00000014351d7221 */ /* 0x000fe20000010000 */
[----:B------:R2:W-:Y:S01]  /*4f60*/  @P1 SYNCS.ARRIVE.TRANS64.RED.A1T0 RZ, [R0+URZ], RZ ;  /* 0x000000ff00ff19a7 */ /* 0x0005e2000810043f */
[--C-:B------:R-:W-:Y:S01]  /*4f70*/  FFMA.FTZ R39, R39, UR5, -R2.reuse ;  /* 0x0000000527277c23 */ /* 0x100fe20008010802 */
[--C-:B------:R-:W-:Y:S01]  /*4f80*/  FFMA.FTZ R26, R26, UR5, -R2.reuse ;  /* 0x000000051a1a7c23 */ /* 0x100fe20008010802 */
[----:B------:R-:W-:Y:S01]  /*4f90*/  FADD.FTZ R20, R40, R29 ;  /* 0x0000001d28147221 */ /* 0x000fe20000010000 */
[----:B------:R-:W-:Y:S01]  /*4fa0*/  FFMA.FTZ R27, R27, UR5, -R2 ;  /* 0x000000051b1b7c23 */ /* 0x000fe20008010802 */
[----:B------:R-:W3:Y:S01]  /*4fb0*/  MUFU.EX2 R63, R63 ;  /* 0x0000003f003f7308 */ /* 0x000ee20000000800 */
[----:B0-----:R-:W-:Y:S01]  /*4fc0*/  FADD.FTZ R21, R58, R59 ;  /* 0x0000003b3a157221 */ /* 0x001fe20000010000 */
[----:B------:R-:W-:Y:S01]  /*4fd0*/  FADD.FTZ R29, R41, R20 ;  /* 0x00000014291d7221 */ /* 0x000fe20000010000 */
[--C-:B------:R-:W-:Y:S01]  /*4fe0*/  FFMA.FTZ R30, R30, UR5, -R2.reuse ;  /* 0x000000051e1e7c23 */ /* 0x100fe20008010802 */
[----:B------:R-:W-:Y:S01]  /*4ff0*/  FFMA.FTZ R2, R31, UR5, -R2 ;  /* 0x000000051f027c23 */ /* 0x000fe20008010802 */
[----:B------:R-:W-:Y:S01]  /*5000*/  PLOP3.LUT P1, PT, PT, PT, UP0, 0x80, 0x0 ;  /* 0x000000000000781c */ /* 0x000fe20003f2f008 */
[----:B--2---:R-:W-:Y:S01]  /*5010*/  FADD.FTZ R0, R44, R29 ;  /* 0x0000001d2c007221 */ /* 0x004fe20000010000 */
[----:B------:R-:W-:Y:S01]  /*5020*/  F2FP.F16.F32.PACK_AB R196, R33, R32 ;  /* 0x0000002021c4723e */ /* 0x000fe200000000ff */
[----:B------:R-:W0:Y:S01]  /*5030*/  MUFU.EX2 R50, R50 ;  /* 0x0000003200327308 */ /* 0x000e220000000800 */
[----:B-1----:R-:W-:Y:S01]  /*5040*/  FADD.FTZ R14, R62, R21 ;  /* 0x000000153e0e7221 */ /* 0x002fe20000010000 */
[----:B------:R-:W-:Y:S01]  /*5050*/  FADD.FTZ R29, R45, R0 ;  /* 0x000000002d1d7221 */ /* 0x000fe20000010000 */
[----:B------:R-:W-:-:S02]  /*5060*/  F2FP.F16.F32.PACK_AB R209, R59, R58 ;  /* 0x0000003a3bd1723e */ /* 0x000fc400000000ff */
[----:B------:R-:W-:Y:S02]  /*5070*/  CS2R R60, SRZ ;  /* 0x00000000003c7805 */ /* 0x000fe4000001ff00 */
[----:B------:R-:W-:Y:S02]  /*5080*/  CS2R R58, SRZ ;  /* 0x00000000003a7805 */ /* 0x000fe4000001ff00 */
[----:B------:R-:W-:Y:S02]  /*5090*/  CS2R R52, SRZ ;  /* 0x0000000000347805 */ /* 0x000fe4000001ff00 */
[----:B------:R-:W-:Y:S01]  /*50a0*/  CS2R R48, SRZ ;  /* 0x0000000000307805 */ /* 0x000fe2000001ff00 */
[----:B------:R-:W1:Y:S01]  /*50b0*/  MUFU.EX2 R51, R51 ;  /* 0x0000003300337308 */ /* 0x000e620000000800 */
[C---:B---3--:R-:W-:Y:S01]  /*50c0*/  FADD.FTZ R21, R63.reuse, R14 ;  /* 0x0000000e3f157221 */ /* 0x048fe20000010000 */
[----:B------:R-:W-:Y:S02]  /*50d0*/  F2FP.F16.F32.PACK_AB R211, R63, R62 ;  /* 0x0000003e3fd3723e */ /* 0x000fe400000000ff */
[----:B------:R-:W-:-:S02]  /*50e0*/  CS2R R62, SRZ ;  /* 0x00000000003e7805 */ /* 0x000fc4000001ff00 */
[----:B------:R-:W-:Y:S02]  /*50f0*/  CS2R R44, SRZ ;  /* 0x00000000002c7805 */ /* 0x000fe4000001ff00 */
[----:B------:R-:W-:Y:S01]  /*5100*/  CS2R R40, SRZ ;  /* 0x0000000000287805 */ /* 0x000fe2000001ff00 */
[----:B------:R-:W2:Y:S01]  /*5110*/  MUFU.EX2 R54, R54 ;  /* 0x0000003600367308 */ /* 0x000ea20000000800 */
[----:B0-----:R-:W-:-:S07]  /*5120*/  FADD.FTZ R14, R50, R21 ;  /* 0x00000015320e7221 */ /* 0x001fce0000010000 */
[----:B------:R-:W0:Y:S01]  /*5130*/  MUFU.EX2 R55, R55 ;  /* 0x0000003700377308 */ /* 0x000e220000000800 */
[C---:B-1----:R-:W-:Y:S01]  /*5140*/  FADD.FTZ R21, R51.reuse, R14 ;  /* 0x0000000e33157221 */ /* 0x042fe20000010000 */
[----:B------:R-:W-:Y:S02]  /*5150*/  F2FP.F16.F32.PACK_AB R205, R51, R50 ;  /* 0x0000003233cd723e */ /* 0x000fe400000000ff */
[----:B------:R-:W-:-:S04]  /*5160*/  CS2R R50, SRZ ;  /* 0x0000000000327805 */ /* 0x000fc8000001ff00 */
[----:B------:R-:W1:Y:S01]  /*5170*/  MUFU.EX2 R42, R42 ;  /* 0x0000002a002a7308 */ /* 0x000e620000000800 */
[----:B--2---:R-:W-:-:S07]  /*5180*/  FADD.FTZ R14, R54, R21 ;  /* 0x00000015360e7221 */ /* 0x004fce0000010000 */
[----:B------:R-:W2:Y:S01]  /*5190*/  MUFU.EX2 R43, R43 ;  /* 0x0000002b002b7308 */ /* 0x000ea20000000800 */
[C---:B0-----:R-:W-:Y:S01]  /*51a0*/  FADD.FTZ R21, R55.reuse, R14 ;  /* 0x0000000e37157221 */ /* 0x041fe20000010000 */
[----:B------:R-:W-:Y:S01]  /*51b0*/  FADD.FTZ R14, R32, R29 ;  /* 0x0000001d200e7221 */ /* 0x000fe20000010000 */
[----:B------:R-:W-:Y:S02]  /*51c0*/  F2FP.F16.F32.PACK_AB R207, R55, R54 ;  /* 0x0000003637cf723e */ /* 0x000fe400000000ff */
[----:B------:R-:W-:Y:S01]  /*51d0*/  CS2R R54, SRZ ;  /* 0x0000000000367805 */ /* 0x000fe2000001ff00 */
[----:B------:R-:W-:Y:S01]  /*51e0*/  FADD.FTZ R29, R33, R14 ;  /* 0x0000000e211d7221 */ /* 0x000fe20000010000 */
[----:B------:R-:W-:Y:S01]  /*51f0*/  CS2R R32, SRZ ;  /* 0x0000000000207805 */ /* 0x000fe2000001ff00 */
[----:B------:R-:W0:Y:S01]  /*5200*/  MUFU.EX2 R46, R46 ;  /* 0x0000002e002e7308 */ /* 0x000e220000000800 */
[----:B-1----:R-:W-:Y:S01]  /*5210*/  FADD.FTZ R0, R42, R21 ;  /* 0x000000152a007221 */ /* 0x002fe20000010000 */
[----:B------:R-:W-:-:S06]  /*5220*/  FADD.FTZ R14, R36, R29 ;  /* 0x0000001d240e7221 */ /* 0x000fcc0000010000 */
[----:B------:R-:W1:Y:S01]  /*5230*/  MUFU.EX2 R47, R47 ;  /* 0x0000002f002f7308 */ /* 0x000e620000000800 */
[C---:B--2---:R-:W-:Y:S01]  /*5240*/  FADD.FTZ R21, R43.reuse, R0 ;  /* 0x000000002b157221 */ /* 0x044fe20000010000 */
[----:B------:R-:W-:Y:S02]  /*5250*/  F2FP.F16.F32.PACK_AB R201, R43, R42 ;  /* 0x0000002a2bc9723e */ /* 0x000fe400000000ff */
[----:B------:R-:W-:-:S04]  /*5260*/  CS2R R42, SRZ ;  /* 0x00000000002a7805 */ /* 0x000fc8000001ff00 */
        /* <DEDUP_REMOVED lines=10> */
[----:B------:R-:W-:Y:S02]  /*5310*/  F2FP.F16.F32.PACK_AB R198, R37, R36 ;  /* 0x0000002425c6723e */ /* 0x000fe400000000ff */
[----:B------:R-:W-:-:S04]  /*5320*/  CS2R R36, SRZ ;  /* 0x0000000000247805 */ /* 0x000fc8000001ff00 */
[----:B------:R-:W0:Y:S01]  /*5330*/  MUFU.EX2 R38, R38 ;  /* 0x0000002600267308 */ /* 0x000e220000000800 */
[C---:B-1----:R-:W-:Y:S01]  /*5340*/  FADD.FTZ R21, R35.reuse, R0 ;  /* 0x0000000023157221 */ /* 0x042fe20000010000 */
[----:B------:R-:W-:Y:S02]  /*5350*/  F2FP.F16.F32.PACK_AB R197, R35, R34 ;  /* 0x0000002223c5723e */ /* 0x000fe400000000ff */
[----:B------:R-:W-:-:S04]  /*5360*/  CS2R R34, SRZ ;  /* 0x0000000000227805 */ /* 0x000fc8000001ff00 */
[----:B------:R-:W1:Y:S01]  /*5370*/  MUFU.EX2 R25, R25 ;  /* 0x0000001900197308 */ /* 0x000e620000000800 */
[----:B--2---:R-:W-:-:S07]  /*5380*/  FADD.FTZ R14, R24, R29 ;  /* 0x0000001d180e7221 */ /* 0x004fce0000010000 */
[----:B------:R-:W2:Y:S01]  /*5390*/  MUFU.EX2 R39, R39 ;  /* 0x0000002700277308 */ /* 0x000ea20000000800 */
[----:B0-----:R-:W-:-:S07]  /*53a0*/  FADD.FTZ R0, R38, R21 ;  /* 0x0000001526007221 */ /* 0x001fce0000010000 */
[----:B------:R-:W0:Y:S01]  /*53b0*/  MUFU.EX2 R28, R28 ;  /* 0x0000001c001c7308 */ /* 0x000e220000000800 */
[C---:B-1----:R-:W-:Y:S01]  /*53c0*/  FADD.FTZ R29, R25.reuse, R14 ;  /* 0x0000000e191d7221 */ /* 0x042fe20000010000 */
[----:B------:R-:W-:Y:S02]  /*53d0*/  F2FP.F16.F32.PACK_AB R192, R25, R24 ;  /* 0x0000001819c0723e */ /* 0x000fe400000000ff */
[----:B------:R-:W-:-:S04]  /*53e0*/  CS2R R24, SRZ ;  /* 0x0000000000187805 */ /* 0x000fc8000001ff00 */
[----:B------:R-:W1:Y:S01]  /*53f0*/  MUFU.EX2 R26, R26 ;  /* 0x0000001a001a7308 */ /* 0x000e620000000800 */
[C---:B--2---:R-:W-:Y:S01]  /*5400*/  FADD.FTZ R21, R39.reuse, R0 ;  /* 0x0000000027157221 */ /* 0x044fe20000010000 */
[----:B------:R-:W-:Y:S02]  /*5410*/  F2FP.F16.F32.PACK_AB R199, R39, R38 ;  /* 0x0000002627c7723e */ /* 0x000fe400000000ff */
[----:B------:R-:W-:-:S04]  /*5420*/  CS2R R38, SRZ ;  /* 0x0000000000267805 */ /* 0x000fc8000001ff00 */
[----:B------:R-:W2:Y:S01]  /*5430*/  MUFU.EX2 R27, R27 ;  /* 0x0000001b001b7308 */ /* 0x000ea20000000800 */
[----:B0-----:R-:W-:Y:S01]  /*5440*/  FADD.FTZ R14, R28, R29 ;  /* 0x0000001d1c0e7221 */ /* 0x001fe20000010000 */
[C---:B------:R-:W-:Y:S02]  /*5450*/  F2FP.F16.F32.PACK_AB R194, R5.reuse, R28 ;  /* 0x0000001c05c2723e */ /* 0x040fe400000000ff */
[----:B------:R-:W-:Y:S01]  /*5460*/  CS2R R28, SRZ ;  /* 0x00000000001c7805 */ /* 0x000fe2000001ff00 */
[----:B------:R-:W-:-:S03]  /*5470*/  FADD.FTZ R14, R5, R14 ;  /* 0x0000000e050e7221 */ /* 0x000fc60000010000 */
[----:B------:R-:W0:Y:S01]  /*5480*/  MUFU.EX2 R30, R30 ;  /* 0x0000001e001e7308 */ /* 0x000e220000000800 */
[----:B-1----:R-:W-:-:S07]  /*5490*/  FADD.FTZ R0, R26, R21 ;  /* 0x000000151a007221 */ /* 0x002fce0000010000 */
[----:B------:R1:W3:Y:S01]  /*54a0*/  MUFU.EX2 R195, R2 ;  /* 0x0000000200c37308 */ /* 0x0002e20000000800 */
[C---:B--2---:R-:W-:Y:S01]  /*54b0*/  FADD.FTZ R5, R27.reuse, R0 ;  /* 0x000000001b057221 */ /* 0x044fe20000010000 */
[----:B------:R-:W-:Y:S02]  /*54c0*/  F2FP.F16.F32.PACK_AB R193, R27, R26 ;  /* 0x0000001a1bc1723e */ /* 0x000fe400000000ff */
[----:B------:R-:W-:Y:S01]  /*54d0*/  CS2R R26, SRZ ;  /* 0x00000000001a7805 */ /* 0x000fe2000001ff00 */
[----:B0-----:R-:W-:Y:S01]  /*54e0*/  FADD.FTZ R0, R30, R5 ;  /* 0x000000051e007221 */ /* 0x001fe20000010000 */
[----:B-1----:R-:W-:-:S03]  /*54f0*/  IMAD.MOV.U32 R2, RZ, RZ, 0x3f800000 ;  /* 0x3f800000ff027424 */ /* 0x002fc600078e00ff */
[C---:B---3--:R-:W-:Y:S01]  /*5500*/  FADD.FTZ R5, R195.reuse, R0 ;  /* 0x00000000c3057221 */ /* 0x048fe20000010000 */
[----:B------:R-:W-:Y:S01]  /*5510*/  F2FP.F16.F32.PACK_AB R195, R195, R30 ;  /* 0x0000001ec3c3723e */ /* 0x000fe200000000ff */
[----:B------:R-:W-:Y:S01]  /*5520*/  IMAD.MOV.U32 R0, RZ, RZ, 0x3f800000 ;  /* 0x3f800000ff007424 */ /* 0x000fe200078e00ff */
[----:B------:R-:W-:Y:S01]  /*5530*/  CS2R R30, SRZ ;  /* 0x00000000001e7805 */ /* 0x000fe2000001ff00 */
[----:B------:R-:W-:Y:S06]  /*5540*/  @!P1 BRA `(.L_x_202) ;  /* 0x0000004000189947 */ /* 0x000fec0003800000 */
[----:B------:R-:W-:Y:S01]  /*5550*/  R2UR UR4, R152 ;  /* 0x00000000980472ca */ /* 0x000fe200000e0000 */
[----:B------:R-:W-:Y:S01]  /*5560*/  IMAD.MOV.U32 R20, RZ, RZ, R3 ;  /* 0x000000ffff147224 */ /* 0x000fe200078e0003 */
[----:B------:R-:W-:Y:S01]  /*5570*/  ULDC UR61, c[0x0][0x9d8] ;  /* 0x00027600003d7ab9 */ /* 0x000fe20000000800 */
[----:B------:R-:W-:Y:S02]  /*5580*/  IMAD.MOV.U32 R21, RZ, RZ, R4 ;  /* 0x000000ffff157224 */ /* 0x000fe400078e0004 */
[----:B------:R-:W-:Y:S02]  /*5590*/  IMAD.U32 R234, RZ, RZ, UR60 ;  /* 0x0000003cffea7e24 */ /* 0x000fe4000f8e00ff */
[----:B------:R-:W-:Y:S02]  /*55a0*/  IMAD.MOV.U32 R0, RZ, RZ, 0x3f800000 ;  /* 0x3f800000ff007424 */ /* 0x000fe400078e00ff */
[----:B------:R-:W-:-:S04]  /*55b0*/  IMAD.MOV.U32 R151, RZ, RZ, RZ ;  /* 0x000000ffff977224 */ /* 0x000fc800078e00ff */
[----:B------:R-:W-:-:S06]  /*55c0*/  UIADD3 UR4, UR4, -0x2, URZ ;  /* 0xfffffffe04047890 */ /* 0x000fcc000fffe03f */
[----:B------:R-:W-:Y:S01]  /*55d0*/  IMAD.U32 R233, RZ, RZ, UR4 ;  /* 0x00000004ffe97e24 */ /* 0x000fe2000f8e00ff */
[----:B------:R-:W-:-:S13]  /*55e0*/  R2UR UR4, R16 ;  /* 0x00000000100472ca */ /* 0x000fda00000e0000 */
[----:B------:R-:W-:-:S07]  /*55f0*/  IMAD.U32 R235, RZ, RZ, UR4 ;  /* 0x00000004ffeb7e24 */ /* 0x000fce000f8e00ff */
.L_x_213:
        /* <DEDUP_REMOVED lines=10> */
.L_x_203:
        /* <DEDUP_REMOVED lines=12> */
.L_x_204:
[----:B-1----:R-:W-:Y:S05]  /*5760*/  @P1 BRA `(.L_x_205) ;  /* 0x00000000000c1947 */ /* 0x002fea0003800000 */
[----:B------:R-:W-:-:S13]  /*5770*/  R2UR UR4, R232 ;  /* 0x00000000e80472ca */ /* 0x000fda00000e0000 */
[----:B------:R-:W1:Y:S02]  /*5780*/  SYNCS.PHASECHK.TRANS64.TRYWAIT P1, [UR4+0x38830], R3 ;  /* 0x03883003ff0075a7 */ /* 0x000e640008020144 */
[----:B-1----:R-:W-:Y:S05]  /*5790*/  @!P1 BRA `(.L_x_206) ;  /* 0x000000c800389947 */ /* 0x002fea0003800000 */
.L_x_205:
        /* <DEDUP_REMOVED lines=195> */
[----:B-1----:R-:W-:-:S06]  /*63d0*/  WARPGROUP.ARRIVE ;  /* 0x00000000000079c5 */ /* 0x002fcc0000000000 */
        /* <DEDUP_REMOVED lines=447> */
.L_x_207:
[----:B------:R-:W-:Y:S02]  /*7fd0*/  R2UR UR6, R4 ;  /* 0x00000000040672ca */ /* 0x000fe400000e0000 */
[----:B------:R-:W-:Y:S02]  /*7fe0*/  R2UR UR4, R234 ;  /* 0x00000000ea0472ca */ /* 0x000fe400000e0000 */
[----:B------:R-:W-:-:S11]  /*7ff0*/  R2UR UR5, R235 ;  /* 0x00000000eb0572ca */ /* 0x000fd600000e0000 */
[----:B------:R-:W-:Y:S02]  /*8000*/  ULEA UR4, UR4, UR6, 0x3 ;  /* 0x0000000604047291 */ /* 0x000fe4000f8e183f */
[----:B------:R-:W-:-:S05]  /*8010*/  IMAD.U32 R0, RZ, RZ, UR5 ;  /* 0x00000005ff007e24 */ /* 0x000fca000f8e00ff */
[----:B------:R-:W-:-:S04]  /*8020*/  SHF.L.U32 R0, R0, 0x1f, RZ ;  /* 0x0000001f00007819 */ /* 0x000fc800000006ff */
[----:B------:R1:W2:Y:S01]  /*8030*/  SYNCS.PHASECHK.TRANS64.TRYWAIT P1, [UR4+0x38850], R0 ;  /* 0x03885000ff0075a7 */ /* 0x0002a20008020144 */
[----:B------:R-:W-:Y:S05]  /*8040*/  @!P0 BRA `(.L_x_208) ;  /* 0x0000000000048947 */ /* 0x000fea0003800000 */
[----:B------:R-:W-:Y:S01]  /*8050*/  BPT.TRAP 0x1 ;  /* 0x000000040000795c */ /* 0x000fe20000300000 */
.L_x_208:
[----:B--2---:R-:W-:Y:S05]  /*8060*/  @P1 BRA `(.L_x_209) ;  /* 0x0000000000081947 */ /* 0x004fea0003800000 */
[----:B------:R-:W2:Y:S02]  /*8070*/  SYNCS.PHASECHK.TRANS64.TRYWAIT P1, [UR4+0x38850], R0 ;  /* 0x03885000ff0075a7 */ /* 0x000ea40008020144 */
[----:B--2---:R-:W-:Y:S05]  /*8080*/  @!P1 BRA `(.L_x_210) ;  /* 0x000000a000189947 */ /* 0x004fea0003800000 */
.L_x_209:
[----:B------:R-:W-:Y:S01]  /*8090*/  R2UR UR5, R4 ;  /* 0x00000000040572ca */ /* 0x000fe200000e0000 */
[----:B------:R-:W-:Y:S01]  /*80a0*/  WARPGROUP.ARRIVE ;  /* 0x00000000000079c5 */ /* 0x000fe20000000000 */
[----:B------:R-:W-:Y:S01]  /*80b0*/  R2UR UR6, R234 ;  /* 0x00000000ea0672ca */ /* 0x000fe200000e0000 */
[----:B------:R-:W-:-:S10]  /*80c0*/  UMOV UR7, 0x40000040 ;  /* 0x4000004000077882 */ /* 0x000fd40000000000 */
[----:B------:R-:W-:-:S04]  /*80d0*/  UIADD3 UR5, UR5, 0x400, URZ ;  /* 0x0000040005057890 */ /* 0x000fc8000fffe03f */
[----:B------:R-:W-:-:S04]  /*80e0*/  USHF.R.U32.HI UR5, URZ, 0x4, UR5 ;  /* 0x000000043f057899 */ /* 0x000fc80008011605 */
[----:B------:R-:W-:-:S04]  /*80f0*/  ULOP3.LUT UR5, UR5, 0x3fff, URZ, 0xc0, !UPT ;  /* 0x00003fff05057892 */ /* 0x000fc8000f8ec03f */
[----:B------:R-:W-:-:S04]  /*8100*/  ULOP3.LUT UR5, UR5, 0x2800000, URZ, 0xfc, !UPT ;  /* 0x0280000005057892 */ /* 0x000fc8000f8efc3f */
[----:B------:R-:W-:-:S07]  /*8110*/  UIMAD UR5, UR6, 0xa00, UR5 ;  /* 0x00000a00060578a4 */ /* 0x000fce000f8e0205 */
[----:B------:R-:W-:Y:S02]  /*8120*/  UMOV UR6, UR5 ;  /* 0x0000000500067c82 */ /* 0x000fe40008000000 */
        /* <DEDUP_REMOVED lines=24> */
[----:B------:R-:W-:Y:S03]  /*82b0*/  HGMMA.64x256x16.F32 R24, R192, gdesc[UR4].tnspB, R24, gsb0 ;  /* 0x43e00004c0187df0 */ /* 0x000fe60008000818 */
[----:B------:R-:W-:Y:S02]  /*82c0*/  WARPGROUP.DEPBAR.LE gsb0, 0x0 ;  /* 0x00008000000079c5 */ /* 0x000fe40000010000 */
[----:B------:R-:W-:Y:S05]  /*82d0*/  @!P0 BRA `(.L_x_211) ;  /* 0x0000000000048947 */ /* 0x000fea0003800000 */
[----:B------:R-:W-:Y:S01]  /*82e0*/  BPT.TRAP 0x1 ;  /* 0x000000040000795c */ /* 0x000fe20000300000 */
.L_x_211:
        /* <DEDUP_REMOVED lines=10> */
[----:B------:R-:W-:Y:S01]  /*8390*/  FMUL.FTZ R178, R178, UR61 ;  /* 0x0000003db2b27c20 */ /* 0x000fe20008410000 */
[----:B------:R-:W-:Y:S01]  /*83a0*/  FMUL.FTZ R177, R177, UR61 ;  /* 0x0000003db1b17c20 */ /* 0x000fe20008410000 */
[----:B------:R-:W-:Y:S01]  /*83b0*/  FMUL.FTZ R179, R179, UR61 ;  /* 0x0000003db3b37c20 */ /* 0x000fe20008410000 */
[----:B------:R-:W-:Y:S01]  /*83c0*/  FMUL.FTZ R180, R180, UR61 ;  /* 0x0000003db4b47c20 */ /* 0x000fe20008410000 */
[----:B------:R-:W2:Y:S01]  /*83d0*/  MUFU.TANH R193, R193 ;  /* 0x000000c100c17308 */ /* 0x000ea20000002400 */
[----:B------:R-:W-:Y:S01]  /*83e0*/  FMUL.FTZ R182, R182, UR61 ;  /* 0x0000003db6b67c20 */ /* 0x000fe20008410000 */
[----:B------:R-:W-:Y:S01]  /*83f0*/  FMUL.FTZ R192, R169, UR61 ;  /* 0x0000003da9c07c20 */ /* 0x000fe20008410000 */
[----:B------:R-:W-:Y:S01]  /*8400*/  FMUL.FTZ R169, R171, UR61 ;  /* 0x0000003daba97c20 */ /* 0x000fe20008410000 */
[----:B------:R-:W-:Y:S01]  /*8410*/  FMUL.FTZ R171, R175, UR61 ;  /* 0x0000003dafab7c20 */ /* 0x000fe20008410000 */
[----:B------:R-:W-:Y:S01]  /*8420*/  FMUL.FTZ R181, R181, UR61 ;  /* 0x0000003db5b57c20 */ /* 0x000fe20008410000 */
[----:B------:R-:W-:Y:S01]  /*8430*/  FMUL.FTZ R175, R161, UR61 ;  /* 0x0000003da1af7c20 */ /* 0x000fe20008410000 */
[----:B------:R-:W-:Y:S01]  /*8440*/  FMUL.FTZ R183, R183, UR61 ;  /* 0x0000003db7b77c20 */ /* 0x000fe20008410000 */
[----:B------:R-:W3:Y:S01]  /*8450*/  MUFU.TANH R185, R185 ;  /* 0x000000b900b97308 */ /* 0x000ee20000002400 */
[----:B01----:R-:W-:Y:S01]  /*8460*/  FMNMX.FTZ R0, R184, R21, !PT ;  /* 0x00000015b8007209 */ /* 0x003fe20007810000 */
[----:B------:R-:W-:Y:S01]  /*8470*/  FMUL.FTZ R161, R163, UR61 ;  /* 0x0000003da3a17c20 */ /* 0x000fe20008410000 */
[----:B------:R-:W-:Y:S01]  /*8480*/  FMUL.FTZ R163, R167, UR61 ;  /* 0x0000003da7a37c20 */ /* 0x000fe20008410000 */
[----:B------:R-:W-:Y:S01]  /*8490*/  FMUL.FTZ R167, R153, UR61 ;  /* 0x0000003d99a77c20 */ /* 0x000fe20008410000 */
[----:B------:R-:W-:Y:S01]  /*84a0*/  FMUL.FTZ R191, R168, UR61 ;  /* 0x0000003da8bf7c20 */ /* 0x000fe20008410000 */
[----:B------:R-:W-:Y:S01]  /*84b0*/  FMUL.FTZ R168, R170, UR61 ;  /* 0x0000003daaa87c20 */ /* 0x000fe20008410000 */
[----:B------:R-:W-:Y:S01]  /*84c0*/  FMUL.FTZ R170, R174, UR61 ;  /* 0x0000003daeaa7c20 */ /* 0x000fe20008410000 */
[----:B------:R-:W0:Y:S01]  /*84d0*/  MUFU.TANH R186, R186 ;  /* 0x000000ba00ba7308 */ /* 0x000e220000002400 */
[----:B--2---:R-:W-:Y:S01]  /*84e0*/  FMNMX.FTZ R3, R193, R20, !PT ;  /* 0x00000014c1037209 */ /* 0x004fe20007810000 */
[----:B------:R-:W-:Y:S01]  /*84f0*/  FMUL.FTZ R172, R172, UR61 ;  /* 0x0000003dacac7c20 */ /* 0x000fe20008410000 */
[----:B------:R-:W-:Y:S01]  /*8500*/  FMUL.FTZ R173, R173, UR61 ;  /* 0x0000003dadad7c20 */ /* 0x000fe20008410000 */
[----:B------:R-:W-:Y:S01]  /*8510*/  FMUL.FTZ R174, R160, UR61 ;  /* 0x0000003da0ae7c20 */ /* 0x000fe20008410000 */
[----:B------:R-:W-:Y:S01]  /*8520*/  FMUL.FTZ R160, R162, UR61 ;  /* 0x0000003da2a07c20 */ /* 0x000fe20008410000 */
[----:B------:R-:W-:Y:S01]  /*8530*/  FMUL.FTZ R162, R166, UR61 ;  /* 0x0000003da6a27c20 */ /* 0x000fe20008410000 */
[----:B------:R-:W-:Y:S01]  /*8540*/  FMUL.FTZ R164, R164, UR61 ;  /* 0x0000003da4a47c20 */ /* 0x000fe20008410000 */
[----:B------:R-:W1:Y:S01]  /*8550*/  MUFU.TANH R187, R187 ;  /* 0x000000bb00bb7308 */ /* 0x000e620000002400 */
[----:B---3--:R-:W-:Y:S01]  /*8560*/  FMNMX.FTZ R0, R185, R0, !PT ;  /* 0x00000000b9007209 */ /* 0x008fe20007810000 */
[----:B------:R-:W-:Y:S01]  /*8570*/  FMUL.FTZ R165, R165, UR61 ;  /* 0x0000003da5a57c20 */ /* 0x000fe20008410000 */
[----:B------:R-:W-:Y:S01]  /*8580*/  FMUL.FTZ R166, R152, UR61 ;  /* 0x0000003d98a67c20 */ /* 0x000fe20008410000 */
[----:B------:R-:W-:Y:S01]  /*8590*/  FMUL.FTZ R152, R154, UR61 ;  /* 0x0000003d9a987c20 */ /* 0x000fe20008410000 */
[----:B------:R-:W-:Y:S01]  /*85a0*/  FMUL.FTZ R154, R158, UR61 ;  /* 0x0000003d9e9a7c20 */ /* 0x000fe20008410000 */
[----:B------:R-:W-:Y:S01]  /*85b0*/  FMUL.FTZ R156, R156, UR61 ;  /* 0x0000003d9c9c7c20 */ /* 0x000fe20008410000 */
[----:B------:R-:W-:Y:S01]  /*85c0*/  FMUL.FTZ R197, R157, UR61 ;  /* 0x0000003d9dc57c20 */ /* 0x000fe20008410000 */
[----:B------:R-:W2:Y:S01]  /*85d0*/  MUFU.TANH R189, R189 ;  /* 0x000000bd00bd7308 */ /* 0x000ea20000002400 */
[----:B0-----:R-:W-:Y:S01]  /*85e0*/  FMNMX.FTZ R2, R186, R3, !PT ;  /* 0x00000003ba027209 */ /* 0x001fe20007810000 */
[----:B------:R-:W-:Y:S01]  /*85f0*/  ULDC UR5, c[0x0][0x988] ;  /* 0x0002620000057ab9 */ /* 0x000fe20000000800 */
[----:B------:R-:W-:-:S02]  /*8600*/  R2UR UR6, R232 ;  /* 0x00000000e80672ca */ /* 0x000fc400000e0000 */
[----:B------:R-:W-:-:S03]  /*8610*/  ISETP.NE.AND P1, PT, R19, RZ, PT ;  /* 0x000000ff1300720c */ /* 0x000fc60003f25270 */
        /* <DEDUP_REMOVED lines=11> */
[----:B0-----:R-:W-:Y:S01]  /*86d0*/  FMNMX.FTZ R2, R178, R153, !PT ;  /* 0x00000099b2027209 */ /* 0x001fe20007810000 */
[----:B------:R-:W-:-:S06]  /*86e0*/  FMUL.FTZ R153, R155, UR61 ;  /* 0x0000003d9b997c20 */ /* 0x000fcc0008410000 */
        /* <DEDUP_REMOVED lines=56> */
[----:B-1----:R-:W-:Y:S02]  /*8a70*/  FMNMX.FTZ R0, R156, R3, !PT ;  /* 0x000000039c007209 */ /* 0x002fe40007810000 */
[----:B--2---:R-:W-:-:S05]  /*8a80*/  FMNMX.FTZ R2, R155, R2, !PT ;  /* 0x000000029b027209 */ /* 0x004fca0007810000 */
[----:B------:R-:W1:Y:S01]  /*8a90*/  SHFL.BFLY PT, R159, R2, 0x2, 0x1f ;  /* 0x0c401f00029f7f89 */ /* 0x000e6200000e0000 */
[----:B0-----:R-:W-:-:S05]  /*8aa0*/  FMNMX.FTZ R0, R197, R0, !PT ;  /* 0x00000000c5007209 */ /* 0x001fca0007810000 */
[----:B------:R-:W0:Y:S01]  /*8ab0*/  SHFL.BFLY PT, R3, R0, 0x2, 0x1f ;  /* 0x0c401f0000037f89 */ /* 0x000e2200000e0000 */
[----:B-1----:R-:W-:-:S05]  /*8ac0*/  FMNMX.FTZ R159, R2, R159, !PT ;  /* 0x0000009f029f7209 */ /* 0x002fca0007810000 */
[----:B------:R-:W1:Y:S01]  /*8ad0*/  SHFL.BFLY PT, R158, R159, 0x1, 0x1f ;  /* 0x0c201f009f9e7f89 */ /* 0x000e6200000e0000 */
[----:B0-----:R-:W-:-:S05]  /*8ae0*/  FMNMX.FTZ R157, R0, R3, !PT ;  /* 0x00000003009d7209 */ /* 0x001fca0007810000 */
[----:B------:R-:W0:Y:S01]  /*8af0*/  SHFL.BFLY PT, R4, R157, 0x1, 0x1f ;  /* 0x0c201f009d047f89 */ /* 0x000e2200000e0000 */
[----:B-1----:R-:W-:-:S05]  /*8b00*/  FMNMX.FTZ R3, R159, R158, !PT ;  /* 0x0000009e9f037209 */ /* 0x002fca0007810000 */
[----:B------:R-:W-:Y:S01]  /*8b10*/  FADD.FTZ R0, -R3, R20 ;  /* 0x0000001403007221 */ /* 0x000fe20000010100 */
[----:B0-----:R-:W-:-:S03]  /*8b20*/  FMNMX.FTZ R4, R157, R4, !PT ;  /* 0x000000049d047209 */ /* 0x001fc60007810000 */
[----:B------:R-:W-:Y:S02]  /*8b30*/  FMUL.FTZ R0, R0, UR5 ;  /* 0x0000000500007c20 */ /* 0x000fe40008410000 */
[C---:B------:R-:W-:Y:S01]  /*8b40*/  FMUL.FTZ R20, R4.reuse, UR5 ;  /* 0x0000000504147c20 */ /* 0x040fe20008410000 */
[----:B------:R-:W-:-:S03]  /*8b50*/  FADD.FTZ R21, -R4, R21 ;  /* 0x0000001504157221 */ /* 0x000fc60000010100 */
[----:B------:R-:W-:Y:S01]  /*8b60*/  MUFU.EX2 R0, R0 ;  /* 0x0000000000007308 */ /* 0x000fe20000000800 */
[--C-:B------:R-:W-:Y:S01]  /*8b70*/  FFMA.FTZ R208, R185, UR5, -R20.reuse ;  /* 0x00000005b9d07c23 */ /* 0x100fe20008010814 */
[--C-:B------:R-:W-:Y:S01]  /*8b80*/  FFMA.FTZ R210, R187, UR5, -R20.reuse ;  /* 0x00000005bbd27c23 */ /* 0x100fe20008010814 */
[--C-:B------:R-:W-:Y:S01]  /*8b90*/  FFMA.FTZ R187, R177, UR5, -R20.reuse ;  /* 0x00000005b1bb7c23 */ /* 0x100fe20008010814 */
[--C-:B------:R-:W-:Y:S01]  /*8ba0*/  FFMA.FTZ R185, R181, UR5, -R20.reuse ;  /* 0x00000005b5b97c23 */ /* 0x100fe20008010814 */
[----:B------:R-:W-:Y:S01]  /*8bb0*/  FMUL.FTZ R158, R21, UR5 ;  /* 0x00000005159e7c20 */ /* 0x000fe20008410000 */
[--C-:B------:R-:W-:Y:S01]  /*8bc0*/  FFMA.FTZ R181, R192, UR5, -R20.reuse ;  /* 0x00000005c0b57c23 */ /* 0x100fe20008010814 */
        /* <DEDUP_REMOVED lines=14> */
[----:B------:R-:W-:Y:S01]  /*8cb0*/  FFMA.FTZ R165, R197, UR5, -R20 ;  /* 0x00000005c5a57c23 */ /* 0x000fe20008010814 */
[----:B------:R-:W-:Y:S01]  /*8cc0*/  FMUL.FTZ R20, R3, UR5 ;  /* 0x0000000503147c20 */ /* 0x000fe20008410000 */
[----:B------:R0:W-:Y:S03]  /*8cd0*/  MUFU.EX2 R2, R158 ;  /* 0x0000009e00027308 */ /* 0x0001e60000000800 */
[--C-:B------:R-:W-:Y:S01]  /*8ce0*/  FFMA.FTZ R209, R193, UR5, -R20.reuse ;  /* 0x00000005c1d17c23 */ /* 0x100fe20008010814 */
[--C-:B------:R-:W-:Y:S01]  /*8cf0*/  FFMA.FTZ R156, R186, UR5, -R20.reuse ;  /* 0x00000005ba9c7c23 */ /* 0x100fe20008010814 */
[--C-:B------:R-:W-:Y:S01]  /*8d00*/  FFMA.FTZ R211, R189, UR5, -R20.reuse ;  /* 0x00000005bdd37c23 */ /* 0x100fe20008010814 */
[--C-:B------:R-:W-:Y:S01]  /*8d10*/  FFMA.FTZ R205, R178, UR5, -R20.reuse ;  /* 0x00000005b2cd7c23 */ /* 0x100fe20008010814 */
[--C-:B------:R-:W-:Y:S01]  /*8d20*/  FFMA.FTZ R164, R179, UR5, -R20.reuse ;  /* 0x00000005b3a47c23 */ /* 0x100fe20008010814 */
[----:B------:R-:W1:Y:S01]  /*8d30*/  MUFU.EX2 R21, R21 ;  /* 0x0000001500157308 */ /* 0x000e620000000800 */
[--C-:B0-----:R-:W-:Y:S01]  /*8d40*/  FFMA.FTZ R158, R190, UR5, -R20.reuse ;  /* 0x00000005be9e7c23 */ /* 0x101fe20008010814 */
[--C-:B------:R-:W-:Y:S01]  /*8d50*/  FFMA.FTZ R207, R182, UR5, -R20.reuse ;  /* 0x00000005b6cf7c23 */ /* 0x100fe20008010814 */
[--C-:B------:R-:W-:Y:S01]  /*8d60*/  FFMA.FTZ R166, R183, UR5, -R20.reuse ;  /* 0x00000005b7a67c23 */ /* 0x100fe20008010814 */
[--C-:B------:R-:W-:Y:S01]  /*8d70*/  FFMA.FTZ R201, R168, UR5, -R20.reuse ;  /* 0x00000005a8c97c23 */ /* 0x100fe20008010814 */
[--C-:B------:R-:W-:Y:S01]  /*8d80*/  FFMA.FTZ R197, R160, UR5, -R20.reuse ;  /* 0x00000005a0c57c23 */ /* 0x100fe20008010814 */
[--C-:B------:R-:W-:Y:S01]  /*8d90*/  FFMA.FTZ R160, R161, UR5, -R20.reuse ;  /* 0x00000005a1a07c23 */ /* 0x100fe20008010814 */
[--C-:B------:R-:W-:Y:S01]  /*8da0*/  FFMA.FTZ R168, R169, UR5, -R20.reuse ;  /* 0x00000005a9a87c23 */ /* 0x100fe20008010814 */
[----:B------:R-:W0:Y:S01]  /*8db0*/  MUFU.EX2 R209, R209 ;  /* 0x000000d100d17308 */ /* 0x000e220000000800 */
[--C-:B------:R-:W-:Y:S01]  /*8dc0*/  FFMA.FTZ R199, R162, UR5, -R20.reuse ;  /* 0x00000005a2c77c23 */ /* 0x100fe20008010814 */
[--C-:B------:R-:W-:Y:S01]  /*8dd0*/  FFMA.FTZ R203, R170, UR5, -R20.reuse ;  /* 0x00000005aacb7c23 */ /* 0x100fe20008010814 */
[--C-:B------:R-:W-:Y:S01]  /*8de0*/  FFMA.FTZ R170, R171, UR5, -R20.reuse ;  /* 0x00000005abaa7c23 */ /* 0x100fe20008010814 */
[----:B------:R-:W-:-:S04]  /*8df0*/  FFMA.FTZ R193, R152, UR5, -R20 ;  /* 0x0000000598c17c23 */ /* 0x000fc80008010814 */
[----:B------:R-:W2:Y:S01]  /*8e00*/  MUFU.EX2 R208, R208 ;  /* 0x000000d000d07308 */ /* 0x000ea20000000800 */
[----:B-1----:R-:W-:-:S07]  /*8e10*/  FFMA.FTZ R167, R2, R14, R21 ;  /* 0x0000000e02a77223 */ /* 0x002fce0000010015 */
[----:B------:R-:W1:Y:S01]  /*8e20*/  MUFU.EX2 R156, R156 ;  /* 0x0000009c009c7308 */ /* 0x000e620000000800 */
[----:B0-----:R-:W-:-:S07]  /*8e30*/  FFMA.FTZ R5, R0, R5, R209 ;  /* 0x0000000500057223 */ /* 0x001fce00000100d1 */
[----:B------:R-:W0:Y:S01]  /*8e40*/  MUFU.EX2 R210, R210 ;  /* 0x000000d200d27308 */ /* 0x000e220000000800 */
[----:B--2---:R-:W-:-:S07]  /*8e50*/  FADD.FTZ R167, R208, R167 ;  /* 0x000000a7d0a77221 */ /* 0x004fce0000010000 */
[----:B------:R-:W2:Y:S01]  /*8e60*/  MUFU.EX2 R211, R211 ;  /* 0x000000d300d37308 */ /* 0x000ea20000000800 */
[----:B-1----:R-:W-:-:S07]  /*8e70*/  FADD.FTZ R14, R156, R5 ;  /* 0x000000059c0e7221 */ /* 0x002fce0000010000 */
[----:B------:R-:W1:Y:S01]  /*8e80*/  MUFU.EX2 R195, R195 ;  /* 0x000000c300c37308 */ /* 0x000e620000000800 */
[----:B0-----:R-:W-:-:S07]  /*8e90*/  FADD.FTZ R172, R210, R167 ;  /* 0x000000a7d2ac7221 */ /* 0x001fce0000010000 */
        /* <DEDUP_REMOVED lines=11> */
[----:B0-----:R-:W-:Y:S01]  /*8f50*/  FADD.FTZ R161, R187, R162 ;  /* 0x000000a2bba17221 */ /* 0x001fe20000010000 */
[----:B------:R-:W-:Y:S01]  /*8f60*/  FFMA.FTZ R162, R163, UR5, -R20 ;  /* 0x00000005a3a27c23 */ /* 0x000fe20008010814 */
[----:B------:R-:W-:-:S05]  /*8f70*/  IMAD.U32 R163, RZ, RZ, UR6 ;  /* 0x00000006ffa37e24 */ /* 0x000fca000f8e00ff */
        /* <DEDUP_REMOVED lines=15> */
[----:B-1----:R-:W-:Y:S01]  /*9070*/  FADD.FTZ R161, R181, R152 ;  /* 0x00000098b5a17221 */ /* 0x002fe20000010000 */
[--C-:B------:R-:W-:Y:S01]  /*9080*/  FFMA.FTZ R152, R153, UR5, -R20.reuse ;  /* 0x0000000599987c23 */ /* 0x100fe20008010814 */
[--C-:B------:R-:W-:Y:S01]  /*9090*/  FFMA.FTZ R153, R154, UR5, -R20.reuse ;  /* 0x000000059a997c23 */ /* 0x100fe20008010814 */
[----:B------:R-:W-:-:S04]  /*90a0*/  FFMA.FTZ R20, R155, UR5, -R20 ;  /* 0x000000059b147c23 */ /* 0x000fc80008010814 */
        /* <DEDUP_REMOVED lines=14> */
[----:B------:R-:W-:-:S05]  /*9190*/  @P1 VIADD R14, R163, 0x38840 ;  /* 0x00038840a30e1836 */ /* 0x000fca0000000000 */
[----:B------:R-:W-:Y:S01]  /*91a0*/  @P1 PRMT R14, R23, 0x654, R14 ;  /* 0x00000654170e1816 */ /* 0x000fe2000000000e */
[----:B------:R-:W0:Y:S01]  /*91b0*/  MUFU.EX2 R198, R198 ;  /* 0x000000c600c67308 */ /* 0x000e220000000800 */
[----:B--2---:R-:W-:Y:S02]  /*91c0*/  FADD.FTZ R161, R173, R154 ;  /* 0x0000009aada17221 */ /* 0x004fe40000010000 */
[----:B------:R2:W-:Y:S05]  /*91d0*/  @P1 SYNCS.ARRIVE.TRANS64.RED.A1T0 RZ, [R14+URZ], RZ ;  /* 0x000000ff0eff19a7 */ /* 0x0005ea000810043f */
[----:B------:R-:W3:Y:S01]  /*91e0*/  MUFU.EX2 R199, R199 ;  /* 0x000000c700c77308 */ /* 0x000ee20000000800 */
[----:B-1----:R-:W-:-:S07]  /*91f0*/  FADD.FTZ R154, R160, R5 ;  /* 0x00000005a09a7221 */ /* 0x002fce0000010000 */
[----:B------:R-:W1:Y:S01]  /*9200*/  MUFU.EX2 R159, R159 ;  /* 0x0000009f009f7308 */ /* 0x000e620000000800 */
[----:B0-----:R-:W-:-:S07]  /*9210*/  FADD.FTZ R172, R198, R161 ;  /* 0x000000a1c6ac7221 */ /* 0x001fce0000010000 */
[----:B------:R-:W2:Y:S01]  /*9220*/  MUFU.EX2 R162, R162 ;  /* 0x000000a200a27308 */ /* 0x000ea20000000800 */
[----:B---3--:R-:W-:-:S07]  /*9230*/  FADD.FTZ R5, R199, R154 ;  /* 0x0000009ac7057221 */ /* 0x008fce0000010000 */
[----:B------:R-:W0:Y:S01]  /*9240*/  MUFU.EX2 R192, R192 ;  /* 0x000000c000c07308 */ /* 0x000e220000000800 */
[----:B-1----:R-:W-:-:S07]  /*9250*/  FADD.FTZ R155, R159, R172 ;  /* 0x000000ac9f9b7221 */ /* 0x002fce0000010000 */
[----:B------:R-:W1:Y:S01]  /*9260*/  MUFU.EX2 R193, R193 ;  /* 0x000000c100c17308 */ /* 0x000e620000000800 */
[----:B--2---:R-:W-:-:S07]  /*9270*/  FADD.FTZ R14, R162, R5 ;  /* 0x00000005a20e7221 */ /* 0x004fce0000010000 */
[----:B------:R-:W2:Y:S01]  /*9280*/  MUFU.EX2 R157, R157 ;  /* 0x0000009d009d7308 */ /* 0x000ea20000000800 */
[----:B0-----:R-:W-:-:S07]  /*9290*/  FADD.FTZ R154, R192, R155 ;  /* 0x0000009bc09a7221 */ /* 0x001fce0000010000 */
        /* <DEDUP_REMOVED lines=9> */
[----:B--2---:R-:W-:Y:S01]  /*9330*/  FADD.FTZ R5, R153, R14 ;  /* 0x0000000e99057221 */ /* 0x004fe20000010000 */
[----:B0-----:R-:W-:-:S03]  /*9340*/  FADD.FTZ R14, R165, R154 ;  /* 0x0000009aa50e7221 */ /* 0x001fc60000010000 */
[----:B-1----:R-:W-:Y:S01]  /*9350*/  FADD.FTZ R5, R20, R5 ;  /* 0x0000000514057221 */ /* 0x002fe20000010000 */
[----:B------:R-:W-:Y:S06]  /*9360*/  @!P0 BRA `(.L_x_212) ;  /* 0x0000000000048947 */ /* 0x000fec0003800000 */
[----:B------:R-:W-:Y:S01]  /*9370*/  BPT.TRAP 0x1 ;  /* 0x000000040000795c */ /* 0x000fe20000300000 */
.L_x_212:
[----:B------:R-:W-:Y:S01]  /*9380*/  ISETP.NE.AND P1, PT, R18, RZ, PT ;  /* 0x000000ff1200720c */ /* 0x000fe20003f25270 */
[----:B------:R-:W-:Y:S01]  /*9390*/  IMAD.U32 R155, RZ, RZ, UR4 ;  /* 0x00000004ff9b7e24 */ /* 0x000fe2000f8e00ff */
[----:B------:R-:W-:Y:S01]  /*93a0*/  R2UR UR6, R233 ;  /* 0x00000000e90672ca */ /* 0x000fe200000e0000 */
[----:B------:R-:W-:Y:S01]  /*93b0*/  IMAD.U32 R234, RZ, RZ, UR60 ;  /* 0x0000003cffea7e24 */ /* 0x000fe2000f8e00ff */
[----:B------:R-:W-:Y:S02]  /*93c0*/  F2FP.F16.F32.PACK_AB R210, R195, R210 ;  /* 0x000000d2c3d2723e */ /* 0x000fe400000000ff */
[----:B------:R-:W-:Y:S01]  /*93d0*/  F2FP.F16.F32.PACK_AB R208, R208, R21 ;  /* 0x00000015d0d0723e */ /* 0x000fe200000000ff */
[----:B------:R-:W-:Y:S01]  /*93e0*/  IMAD.MOV.U32 R21, RZ, RZ, R4 ;  /* 0x000000ffff157224 */ /* 0x000fe200078e0004 */
[----:B------:R-:W-:Y:S01]  /*93f0*/  F2FP.F16.F32.PACK_AB R195, R20, R153 ;  /* 0x0000009914c3723e */ /* 0x000fe200000000ff */
[----:B------:R-:W-:Y:S01]  /*9400*/  IMAD.MOV.U32 R20, RZ, RZ, R3 ;  /* 0x000000ffff147224 */ /* 0x000fe200078e0003 */
[----:B------:R-:W-:-:S02]  /*9410*/  F2FP.F16.F32.PACK_AB R209, R156, R209 ;  /* 0x000000d19cd1723e */ /* 0x000fc400000000ff */
[----:B------:R-:W-:Y:S01]  /*9420*/  F2FP.F16.F32.PACK_AB R211, R158, R211 ;  /* 0x000000d39ed3723e */ /* 0x000fe200000000ff */
[----:B------:R-:W-:Y:S01]  /*9430*/  @P1 VIADD R155, R155, 0x38860 ;  /* 0x000388609b9b1836 */ /* 0x000fe20000000000 */
[----:B------:R-:W-:Y:S01]  /*9440*/  F2FP.F16.F32.PACK_AB R204, R187, R204 ;  /* 0x000000ccbbcc723e */ /* 0x000fe200000000ff */
[----:B------:R-:W-:Y:S01]  /*9450*/  UIADD3 UR4, UR6, -0x1, URZ ;  /* 0xffffffff06047890 */ /* 0x000fe2000fffe03f */
[----:B------:R-:W-:Y:S02]  /*9460*/  F2FP.F16.F32.PACK_AB R205, R164, R205 ;  /* 0x000000cda4cd723e */ /* 0x000fe400000000ff */
[----:B------:R-:W-:Y:S02]  /*9470*/  @P1 PRMT R155, R22, 0x654, R155 ;  /* 0x00000654169b1816 */ /* 0x000fe4000000009b */
[----:B------:R-:W-:Y:S01]  /*9480*/  F2FP.F16.F32.PACK_AB R206, R185, R206 ;  /* 0x000000ceb9ce723e */ /* 0x000fe200000000ff */
[----:B------:R-:W-:Y:S01]  /*9490*/  IMAD.U32 R233, RZ, RZ, UR4 ;  /* 0x00000004ffe97e24 */ /* 0x000fe2000f8e00ff */
[----:B------:R0:W-:Y:S01]  /*94a0*/  @P1 SYNCS.ARRIVE.TRANS64.RED.A1T0 RZ, [R155+URZ], RZ ;  /* 0x000000ff9bff19a7 */ /* 0x0001e2000810043f */
[----:B------:R-:W-:-:S02]  /*94b0*/  ISETP.LT.AND P1, PT, RZ, UR6, PT ;  /* 0x00000006ff007c0c */ /* 0x000fc4000bf21270 */
[----:B------:R-:W-:Y:S02]  /*94c0*/  R2UR UR6, R16 ;  /* 0x00000000100672ca */ /* 0x000fe400000e0000 */
[----:B------:R-:W-:Y:S02]  /*94d0*/  F2FP.F16.F32.PACK_AB R207, R166, R207 ;  /* 0x000000cfa6cf723e */ /* 0x000fe400000000ff */
[----:B------:R-:W-:Y:S02]  /*94e0*/  F2FP.F16.F32.PACK_AB R200, R181, R200 ;  /* 0x000000c8b5c8723e */ /* 0x000fe400000000ff */
[----:B------:R-:W-:Y:S02]  /*94f0*/  F2FP.F16.F32.PACK_AB R201, R168, R201 ;  /* 0x000000c9a8c9723e */ /* 0x000fe400000000ff */
[----:B------:R-:W-:Y:S02]  /*9500*/  F2FP.F16.F32.PACK_AB R202, R177, R202 ;  /* 0x000000cab1ca723e */ /* 0x000fe400000000ff */
[----:B------:R-:W-:-:S02]  /*9510*/  F2FP.F16.F32.PACK_AB R203, R170, R203 ;  /* 0x000000cbaacb723e */ /* 0x000fc400000000ff */
[----:B------:R-:W-:Y:S01]  /*9520*/  F2FP.F16.F32.PACK_AB R196, R173, R196 ;  /* 0x000000c4adc4723e */ /* 0x000fe200000000ff */
[----:B------:R-:W-:Y:S01]  /*9530*/  IMAD.U32 R235, RZ, RZ, UR6 ;  /* 0x00000006ffeb7e24 */ /* 0x000fe2000f8e00ff */
[----:B------:R-:W-:Y:S02]  /*9540*/  F2FP.F16.F32.PACK_AB R197, R160, R197 ;  /* 0x000000c5a0c5723e */ /* 0x000fe400000000ff */
[----:B------:R-:W-:Y:S02]  /*9550*/  F2FP.F16.F32.PACK_AB R198, R159, R198 ;  /* 0x000000c69fc6723e */ /* 0x000fe400000000ff */
[----:B------:R-:W-:Y:S02]  /*9560*/  F2FP.F16.F32.PACK_AB R199, R162, R199 ;  /* 0x000000c7a2c7723e */ /* 0x000fe400000000ff */
[----:B------:R-:W-:Y:S02]  /*9570*/  F2FP.F16.F32.PACK_AB R192, R157, R192 ;  /* 0x000000c09dc0723e */ /* 0x000fe400000000ff */
[----:B------:R-:W-:-:S02]  /*9580*/  F2FP.F16.F32.PACK_AB R193, R152, R193 ;  /* 0x000000c198c1723e */ /* 0x000fc400000000ff */
[----:B------:R-:W-:Y:S01]  /*9590*/  F2FP.F16.F32.PACK_AB R194, R165, R194 ;  /* 0x000000c2a5c2723e */ /* 0x000fe200000000ff */
[----:B0-----:R-:W-:Y:S06]  /*95a0*/  @P1 BRA `(.L_x_213) ;  /* 0xffffffc000141947 */ /* 0x001fec000383ffff */
.L_x_202:
        /* <DEDUP_REMOVED lines=131> */
.L_x_214:
        /* <DEDUP_REMOVED lines=10> */
.L_x_215:
[----:B-1----:R-:W-:Y:S05]  /*9e80*/  @P1 BRA `(.L_x_216) ;  /* 0x0000000000081947 */ /* 0x002fea0003800000 */
[----:B------:R-:W1:Y:S02]  /*9e90*/  SYNCS.PHASECHK.TRANS64.TRYWAIT P1, [UR9+0x38850], R0 ;  /* 0x03885000ff0075a7 */ /* 0x000e640008020149 */
[----:B-1----:R-:W-:Y:S05]  /*9ea0*/  @!P1 BRA `(.L_x_217) ;  /* 0x0000008000a89947 */ /* 0x002fea0003800000 */
.L_x_216:
[----:B------:R-:W-:Y:S01]  /*9eb0*/  UIADD3 UR6, UR4, 0x400, URZ ;  /* 0x0000040004067890 */ /* 0x000fe2000fffe03f */
[----:B------:R-:W-:Y:S01]  /*9ec0*/  WARPGROUP.ARRIVE ;  /* 0x00000000000079c5 */ /* 0x000fe20000000000 */
[----:B------:R-:W-:Y:S01]  /*9ed0*/  UMOV UR7, 0x40000040 ;  /* 0x4000004000077882 */ /* 0x000fe20000000000 */
[----:B-1----:R-:W1:Y:S01]  /*9ee0*/  SHFL.BFLY PT, R7, R14, 0x2, 0x1f ;  /* 0x0c401f000e077f89 */ /* 0x002e6200000e0000 */
[----:B------:R-:W-:Y:S01]  /*9ef0*/  USHF.R.U32.HI UR6, URZ, 0x4, UR6 ;  /* 0x000000043f067899 */ /* 0x000fe20008011606 */
[----:B------:R-:W-:Y:S02]  /*9f00*/  IMAD.MOV.U32 R6, RZ, RZ, RZ ;  /* 0x000000ffff067224 */ /* 0x000fe400078e00ff */
[----:B0-----:R-:W0:Y:S01]  /*9f10*/  SHFL.BFLY PT, R0, R5, 0x2, 0x1f ;  /* 0x0c401f0005007f89 */ /* 0x001e2200000e0000 */
[----:B------:R-:W-:Y:S01]  /*9f20*/  ULOP3.LUT UR6, UR6, 0x3fff, URZ, 0xc0, !UPT ;  /* 0x00003fff06067892 */ /* 0x000fe2000f8ec03f */
[----:B------:R-:W-:-:S03]  /*9f30*/  IMAD.U32 R13, RZ, RZ, UR5 ;  /* 0x00000005ff0d7e24 */ /* 0x000fc6000f8e00ff */
[----:B------:R-:W-:-:S04]  /*9f40*/  ULOP3.LUT UR6, UR6, 0x2800000, URZ, 0xfc, !UPT ;  /* 0x0280000006067892 */ /* 0x000fc8000f8efc3f */
[----:B------:R-:W-:-:S07]  /*9f50*/  UIMAD UR8, UR60, 0xa00, UR6 ;  /* 0x00000a003c0878a4 */ /* 0x000fce000f8e0206 */
[----:B------:R-:W-:Y:S02]  /*9f60*/  UMOV UR6, UR8 ;  /* 0x0000000800067c82 */ /* 0x000fe40008000000 */
[----:B------:R-:W-:Y:S01]  /*9f70*/  HGMMA.64x256x16.F32 R24, R208, gdesc[UR4].tnspB, R24, gsb0 ;  /* 0x43e00004d0187df0 */ /* 0x000fe20008000818 */
[----:B------:R-:W-:Y:S01]  /*9f80*/  UIADD3 UR6, UR8, 0x80, URZ ;  /* 0x0000008008067890 */ /* 0x000fe2000fffe03f */
[----:B-1----:R-:W-:Y:S01]  /*9f90*/  FADD.FTZ R7, R7, R14 ;  /* 0x0000000e07077221 */ /* 0x002fe20000010000 */
[----:B------:R-:W-:Y:S01]  /*9fa0*/  UMOV UR7, 0x40000040 ;  /* 0x4000004000077882 */ /* 0x000fe20000000000 */
[----:B0-----:R-:W-:Y:S01]  /*9fb0*/  FADD.FTZ R2, R0, R5 ;  /* 0x0000000500027221 */ /* 0x001fe20000010000 */
[----:B------:R-:W-:Y:S02]  /*9fc0*/  IMAD.MOV.U32 R5, RZ, RZ, RZ ;  /* 0x000000ffff057224 */ /* 0x000fe400078e00ff */
[----:B------:R-:W0:Y:S04]  /*9fd0*/  SHFL.BFLY PT, R0, R7, 0x1, 0x1f ;  /* 0x0c201f0007007f89 */ /* 0x000e2800000e0000 */
[----:B------:R-:W1:Y:S01]  /*9fe0*/  SHFL.BFLY PT, R9, R2, 0x1, 0x1f ;  /* 0x0c201f0002097f89 */ /* 0x000e6200000e0000 */
[----:B0-----:R-:W-:Y:S01]  /*9ff0*/  FADD.FTZ R11, R7, R0 ;  /* 0x00000000070b7221 */ /* 0x001fe20000010000 */
[----:B------:R-:W-:-:S02]  /*a000*/  IMAD.U32 R7, RZ, RZ, UR5 ;  /* 0x00000005ff077e24 */ /* 0x000fc4000f8e00ff */
[----:B------:R-:W-:Y:S02]  /*a010*/  IMAD.MOV.U32 R0, RZ, RZ, -0x800000 ;  /* 0xff800000ff007424 */ /* 0x000fe400078e00ff */
[----:B-1----:R-:W-:Y:S01]  /*a020*/  FADD.FTZ R12, R2, R9 ;  /* 0x00000009020c7221 */ /* 0x002fe20000010000 */
[----:B------:R-:W-:Y:S01]  /*a030*/  FSETP.NE.FTZ.AND P1, PT, R11, RZ, PT ;  /* 0x000000ff0b00720b */ /* 0x000fe20003f35000 */
[----:B------:R-:W-:-:S03]  /*a040*/  IMAD.MOV.U32 R2, RZ, RZ, -0x800000 ;  /* 0xff800000ff027424 */ /* 0x000fc600078e00ff */
[----:B------:R-:W-:-:S09]  /*a050*/  FSETP.NE.FTZ.AND P2, PT, R12, RZ, PT ;  /* 0x000000ff0c00720b */ /* 0x000fd20003f55000 */
[----:B------:R-:W0:Y:S01]  /*a060*/  @P1 MUFU.LG2 R8, R11 ;  /* 0x0000000b00081308 */ /* 0x000e220000000c00 */
[----:B------:R-:W-:-:S03]  /*a070*/  @P1 FMUL.FTZ R7, R7, 0.69314718246459960938 ;  /* 0x3f31721807071820 */ /* 0x000fc60000410000 */
[----:B------:R-:W-:-:S04]  /*a080*/  @P2 FMUL.FTZ R13, R13, 0.69314718246459960938 ;  /* 0x3f3172180d0d2820 */ /* 0x000fc80000410000 */
[----:B------:R-:W1:Y:S08]  /*a090*/  @P2 MUFU.LG2 R9, R12 ;  /* 0x0000000c00092308 */ /* 0x000e700000000c00 */
[----:B------:R2:W3:Y:S01]  /*a0a0*/  @P1 MUFU.RCP R6, R11 ;  /* 0x0000000b00061308 */ /* 0x0004e20000001000 */
[----:B0-----:R-:W-:-:S04]  /*a0b0*/  @P1 FMUL.FTZ R8, R8, 0.69314718246459960938 ;  /* 0x3f31721808081820 */ /* 0x001fc80000410000 */
[----:B------:R-:W-:-:S03]  /*a0c0*/  @P1 FFMA.FTZ R2, R7, R4, R8 ;  /* 0x0000000407021223 */ /* 0x000fc60000010008 */
[----:B------:R2:W0:Y:S01]  /*a0d0*/  @P2 MUFU.RCP R5, R12 ;  /* 0x0000000c00052308 */ /* 0x0004220000001000 */
[----:B-1----:R-:W-:-:S04]  /*a0e0*/  @P2 FMUL.FTZ R10, R9, 0.69314718246459960938 ;  /* 0x3f317218090a2820 */ /* 0x002fc80000410000 */
        /* <DEDUP_REMOVED lines=18> */
[----:B------:R-:W-:Y:S01]  /*a210*/  UMOV UR7, 0x40000040 ;  /* 0x4000004000077882 */ /* 0x000fe20000000000 */
[----:B------:R-:W-:Y:S02]  /*a220*/  WARPGROUP.DEPBAR.LE gsb0, 0x0 ;  /* 0x00008000000079c5 */ /* 0x000fe40000010000 */
[----:B------:R-:W-:-:S15]  /*a230*/  WARPGROUP.ARRIVE ;  /* 0x00000000000079c5 */ /* 0x000fde0000000000 */
[----:B------:R-:W-:-:S08]  /*a240*/  NOP ;  /* 0x0000000000007918 */ /* 0x000fd00000000000 */
[----:B------:R-:W-:Y:S03]  /*a250*/  HGMMA.64x256x16.F32 R24, R192, gdesc[UR4].tnspB, R24, gsb0 ;  /* 0x43e00004c0187df0 */ /* 0x000fe60008000818 */
[----:B------:R-:W-:Y:S02]  /*a260*/  WARPGROUP.DEPBAR.LE gsb0, 0x0 ;  /* 0x00008000000079c5 */ /* 0x000fe40000010000 */
[----:B0-23--:R-:W-:Y:S05]  /*a270*/  @!P0 BRA `(.L_x_218) ;  /* 0x0000000000048947 */ /* 0x00dfea0003800000 */
[----:B------:R-:W-:Y:S01]  /*a280*/  BPT.TRAP 0x1 ;  /* 0x000000040000795c */ /* 0x000fe20000300000 */
.L_x_218:
[----:B------:R-:W0:Y:S01]  /*a290*/  S2UR UR5, SR_SWINHI ;  /* 0x00000000000579c3 */ /* 0x000e220000002f00 */
[----:B------:R-:W-:Y:S01]  /*a2a0*/  ISETP.NE.AND P0, PT, R18, RZ, PT ;  /* 0x000000ff1200720c */ /* 0x000fe20003f05270 */
[----:B------:R-:W-:Y:S02]  /*a2b0*/  IMAD.U32 R7, RZ, RZ, UR9 ;  /* 0x00000009ff077e24 */ /* 0x000fe4000f8e00ff */
        /* <DEDUP_REMOVED lines=11> */
[----:B------:R-:W-:-:S02]  /*a370*/  @P0 VIADD R7, R7, 0x38860 ;  /* 0x0003886007070836 */ /* 0x000fc40000000000 */
[-C--:B------:R-:W-:Y:S01]  /*a380*/  FMUL.FTZ R185, R125, R6.reuse ;  /* 0x000000067db97220 */ /* 0x080fe20000410000 */
[----:B------:R-:W-:Y:S01]  /*a390*/  FMUL.FTZ R184, R129, R6 ;  /* 0x0000000681b87220 */ /* 0x000fe20000410000 */
[-C--:B------:R-:W-:Y:S01]  /*a3a0*/  FMUL.FTZ R27, R27, R5.reuse ;  /* 0x000000051b1b7220 */ /* 0x080fe20000410000 */
[-C--:B------:R-:W-:Y:S01]  /*a3b0*/  FMUL.FTZ R26, R26, R5.reuse ;  /* 0x000000051a1a7220 */ /* 0x080fe20000410000 */
[----:B------:R-:W-:Y:S01]  /*a3c0*/  @P0 PRMT R7, R22, 0x654, R7 ;  /* 0x0000065416070816 */ /* 0x000fe20000000007 */
[-C--:B------:R-:W-:Y:S01]  /*a3d0*/  FMUL.FTZ R3, R31, R5.reuse ;  /* 0x000000051f037220 */ /* 0x080fe20000410000 */
[-C--:B------:R-:W-:Y:S01]  /*a3e0*/  FMUL.FTZ R21, R30, R5.reuse ;  /* 0x000000051e157220 */ /* 0x080fe20000410000 */
[-C--:B------:R-:W-:Y:S01]  /*a3f0*/  FMUL.FTZ R35, R35, R5.reuse ;  /* 0x0000000523237220 */ /* 0x080fe20000410000 */
[-C--:B------:R-:W-:Y:S01]  /*a400*/  FMUL.FTZ R34, R34, R5.reuse ;  /* 0x0000000522227220 */ /* 0x080fe20000410000 */
[----:B------:R-:W-:Y:S01]  /*a410*/  UMOV UR6, UR4 ;  /* 0x0000000400067c82 */ /* 0x000fe20008000000 */
[----:B0-----:R-:W-:Y:S01]  /*a420*/  UMOV UR7, UR5 ;  /* 0x0000000500077c82 */ /* 0x001fe20008000000 */
[----:B------:R-:W-:Y:S01]  /*a430*/  FMUL.FTZ R39, R39, R5 ;  /* 0x0000000527277220 */ /* 0x000fe20000410000 */
[----:B------:R-:W-:-:S02]  /*a440*/  IMAD.U32 R164, RZ, RZ, UR6 ;  /* 0x00000006ffa47e24 */ /* 0x000fc4000f8e00ff */
[-C--:B------:R-:W-:Y:S01]  /*a450*/  FMUL.FTZ R38, R38, R5.reuse ;  /* 0x0000000526267220 */ /* 0x080fe20000410000 */
[----:B------:R-:W-:Y:S02]  /*a460*/  IMAD.U32 R165, RZ, RZ, UR7 ;  /* 0x00000007ffa57e24 */ /* 0x000fe4000f8e00ff */
[-C--:B------:R-:W-:Y:S01]  /*a470*/  FMUL.FTZ R43, R43, R5.reuse ;  /* 0x000000052b2b7220 */ /* 0x080fe20000410000 */
[-C--:B------:R-:W-:Y:S01]  /*a480*/  FMUL.FTZ R42, R42, R5.reuse ;  /* 0x000000052a2a7220 */ /* 0x080fe20000410000 */
[----:B------:R-:W-:Y:S01]  /*a490*/  FMUL.FTZ R47, R47, R5 ;  /* 0x000000052f2f7220 */ /* 0x000fe20000410000 */
[----:B------:R-:W-:-:S04]  /*a4a0*/  IMAD.WIDE R12, R226, 0x2, R164 ;  /* 0x00000002e20c7825 */ /* 0x000fc800078e02a4 */
[-C--:B------:R-:W-:Y:S01]  /*a4b0*/  FMUL.FTZ R46, R46, R5.reuse ;  /* 0x000000052e2e7220 */ /* 0x080fe20000410000 */
[-C--:B------:R-:W-:Y:S01]  /*a4c0*/  FMUL.FTZ R51, R51, R5.reuse ;  /* 0x0000000533337220 */ /* 0x080fe20000410000 */
[-C--:B------:R-:W-:Y:S01]  /*a4d0*/  FMUL.FTZ R50, R50, R5.reuse ;  /* 0x0000000532327220 */ /* 0x080fe20000410000 */
[-C--:B------:R-:W-:Y:S01]  /*a4e0*/  FMUL.FTZ R55, R55, R5.reuse ;  /* 0x0000000537377220 */ /* 0x080fe20000410000 */
[----:B------:R-:W-:Y:S01]  /*a4f0*/  IADD3 R11, P3, R12, 0xc060, RZ ;  /* 0x0000c0600c0b7810 */ /* 0x000fe20007f7e0ff */
[-C--:B------:R-:W-:Y:S01]  /*a500*/  FMUL.FTZ R54, R54, R5.reuse ;  /* 0x0000000536367220 */ /* 0x080fe20000410000 */
[-C--:B------:R-:W-:Y:S01]  /*a510*/  FMUL.FTZ R59, R59, R5.reuse ;  /* 0x000000053b3b7220 */ /* 0x080fe20000410000 */
[-C--:B------:R-:W-:Y:S01]  /*a520*/  FMUL.FTZ R58, R58, R5.reuse ;  /* 0x000000053a3a7220 */ /* 0x080fe20000410000 */
[----:B------:R-:W-:Y:S01]  /*a530*/  LOP3.LUT R4, R11, 0x380, RZ, 0xc0, !PT ;  /* 0x000003800b047812 */ /* 0x000fe200078ec0ff */
        /* <DEDUP_REMOVED lines=49> */
[----:B------:R0:W-:Y:S01]  /*a850*/  @P0 SYNCS.ARRIVE.TRANS64.RED.A1T0 RZ, [R7+URZ], RZ ;  /* 0x000000ff07ff09a7 */ /* 0x0001e2000810043f */
[----:B------:R-:W-:Y:S01]  /*a860*/  IMAD.X R5, RZ, RZ, R13, P3 ;  /* 0x000000ffff057224 */ /* 0x000fe200018e060d */
[----:B------:R-:W-:Y:S01]  /*a870*/  SHF.R.U64 R4, R4, 0x3, RZ ;  /* 0x0000000304047819 */ /* 0x000fe200000012ff */
[----:B------:R-:W-:Y:S01]  /*a880*/  IMAD R9, R220, 0x40, R17 ;  /* 0x00000040dc097824 */ /* 0x000fe200078e0211 */
[C---:B------:R-:W-:Y:S01]  /*a890*/  IADD3 R115, P4, R12.reuse, 0xc040, RZ ;  /* 0x0000c0400c737810 */ /* 0x040fe20007f9e0ff */
[----:B------:R-:W-:Y:S01]  /*a8a0*/  FMUL.FTZ R199, R53, R6 ;  /* 0x0000000635c77220 */ /* 0x000fe20000410000 */
[C---:B------:R-:W-:Y:S01]  /*a8b0*/  IADD3 R111, P5, R12.reuse, 0xc020, RZ ;  /* 0x0000c0200c6f7810 */ /* 0x040fe20007fbe0ff */
[----:B------:R-:W-:Y:S01]  /*a8c0*/  IMAD.WIDE R164, R9, 0x2, R164 ;  /* 0x0000000209a47825 */ /* 0x000fe200078e02a4 */
[----:B------:R-:W-:-:S03]  /*a8d0*/  IADD3 R107, P6, R12, 0xc000, RZ ;  /* 0x0000c0000c6b7810 */ /* 0x000fc60007fde0ff */
[-C--:B------:R-:W-:Y:S01]  /*a8e0*/  FMUL.FTZ R198, R57, R6.reuse ;  /* 0x0000000639c67220 */ /* 0x080fe20000410000 */
[C---:B------:R-:W-:Y:S01]  /*a8f0*/  IADD3 R69, P0, R12.reuse, 0x8060, RZ ;  /* 0x000080600c457810 */ /* 0x040fe20007f1e0ff */
[----:B------:R-:W-:Y:S01]  /*a900*/  FMUL.FTZ R197, R61, R6 ;  /* 0x000000063dc57220 */ /* 0x000fe20000410000 */
[C---:B------:R-:W-:Y:S01]  /*a910*/  IADD3 R31, P1, R12.reuse, 0x20, RZ ;  /* 0x000000200c1f7810 */ /* 0x040fe20007f3e0ff */
[--C-:B0-----:R-:W-:Y:S01]  /*a920*/  IMAD.X R7, RZ, RZ, R13.reuse, P4 ;  /* 0x000000ffff077224 */ /* 0x101fe200020e060d */
[C---:B------:R-:W-:Y:S01]  /*a930*/  IADD3 R56, P2, R12.reuse, 0x8040, RZ ;  /* 0x000080400c387810 */ /* 0x040fe20007f5e0ff */
[--C-:B------:R-:W-:Y:S01]  /*a940*/  IMAD.X R9, RZ, RZ, R13.reuse, P5 ;  /* 0x000000ffff097224 */ /* 0x100fe200028e060d */
[C---:B------:R-:W-:Y:S01]  /*a950*/  IADD3 R65, P3, R12.reuse, 0x8020, RZ ;  /* 0x000080200c417810 */ /* 0x040fe20007f7e0ff */
[--C-:B------:R-:W-:Y:S01]  /*a960*/  IMAD.X R135, RZ, RZ, R13.reuse, P0 ;  /* 0x000000ffff877224 */ /* 0x100fe200000e060d */
[----:B------:R-:W-:Y:S01]  /*a970*/  LOP3.LUT R131, R12, 0x380, RZ, 0xc0, !PT ;  /* 0x000003800c837812 */ /* 0x000fe200078ec0ff */
[--C-:B------:R-:W-:Y:S01]  /*a980*/  IMAD.X R139, RZ, RZ, R13.reuse, P1 ;  /* 0x000000ffff8b7224 */ /* 0x100fe200008e060d */
[----:B------:R-:W-:Y:S01]  /*a990*/  LOP3.LUT R4, R4, R11, RZ, 0x3c, !PT ;  /* 0x0000000b04047212 */ /* 0x000fe200078e3cff */
[--C-:B------:R-:W-:Y:S01]  /*a9a0*/  IMAD.X R11, RZ, RZ, R13.reuse, P6 ;  /* 0x000000ffff0b7224 */ /* 0x100fe200030e060d */
[C---:B------:R-:W-:Y:S01]  /*a9b0*/  IADD3 R30, P4, R12.reuse, 0x8000, RZ ;  /* 0x000080000c1e7810 */ /* 0x040fe20007f9e0ff */
        /* <DEDUP_REMOVED lines=14> */
[----:B------:R-:W-:-:S02]  /*aaa0*/  IMAD.X R161, RZ, RZ, R13, P2 ;  /* 0x000000ffffa17224 */ /* 0x000fc400010e060d */
[----:B------:R-:W-:Y:S01]  /*aab0*/  FMUL.FTZ R183, R52, R6 ;  /* 0x0000000634b77220 */ /* 0x000fe20000410000 */
[--C-:B------:R-:W-:Y:S01]  /*aac0*/  IMAD.X R163, RZ, RZ, R13.reuse, P3 ;  /* 0x000000ffffa37224 */ /* 0x100fe200018e060d */
[----:B------:R-:W-:Y:S01]  /*aad0*/  LOP3.LUT R130, R131, R12, RZ, 0x3c, !PT ;  /* 0x0000000c83827212 */ /* 0x000fe200078e3cff */
[----:B------:R-:W-:Y:S01]  /*aae0*/  IMAD.MOV.U32 R131, RZ, RZ, R13 ;  /* 0x000000ffff837224 */ /* 0x000fe200078e000d */
[----:B------:R-:W-:Y:S01]  /*aaf0*/  LOP3.LUT R13, R56, 0x380, RZ, 0xc0, !PT ;  /* 0x00000380380d7812 */ /* 0x000fe200078ec0ff */
[-C--:B------:R-:W-:Y:S01]  /*ab00*/  FMUL.FTZ R25, R25, R6.reuse ;  /* 0x0000000619197220 */ /* 0x080fe20000410000 */
[----:B------:R-:W-:Y:S01]  /*ab10*/  LOP3.LUT R12, R31, 0x380, RZ, 0xc0, !PT ;  /* 0x000003801f0c7812 */ /* 0x000fe200078ec0ff */
[-C--:B------:R-:W-:Y:S01]  /*ab20*/  FMUL.FTZ R24, R24, R6.reuse ;  /* 0x0000000618187220 */ /* 0x080fe20000410000 */
[----:B------:R-:W-:Y:S01]  /*ab30*/  SHF.R.U64 R13, R13, 0x3, RZ ;  /* 0x000000030d0d7819 */ /* 0x000fe200000012ff */
[-C--:B------:R-:W-:Y:S01]  /*ab40*/  FMUL.FTZ R29, R29, R6.reuse ;  /* 0x000000061d1d7220 */ /* 0x080fe20000410000 */
[----:B------:R-:W-:Y:S01]  /*ab50*/  SHF.R.U64 R12, R12, 0x3, RZ ;  /* 0x000000030c0c7819 */ /* 0x000fe200000012ff */
[----:B------:R-:W-:Y:S01]  /*ab60*/  FMUL.FTZ R28, R28, R6 ;  /* 0x000000061c1c7220 */ /* 0x000fe20000410000 */
[----:B------:R-:W-:Y:S01]  /*ab70*/  LOP3.LUT R142, R13, R56, RZ, 0x3c, !PT ;  /* 0x000000380d8e7212 */ /* 0x000fe200078e3cff */
[-C--:B------:R-:W-:Y:S01]  /*ab80*/  FMUL.FTZ R33, R33, R6.reuse ;  /* 0x0000000621217220 */ /* 0x080fe20000410000 */
[----:B------:R-:W-:Y:S01]  /*ab90*/  LOP3.LUT R13, R30, 0x380, RZ, 0xc0, !PT ;  /* 0x000003801e0d7812 */ /* 0x000fe200078ec0ff */
[-C--:B------:R-:W-:Y:S01]  /*aba0*/  FMUL.FTZ R32, R32, R6.reuse ;  /* 0x0000000620207220 */ /* 0x080fe20000410000 */
[----:B------:R-:W-:Y:S01]  /*abb0*/  LOP3.LUT R138, R12, R31, RZ, 0x3c, !PT ;  /* 0x0000001f0c8a7212 */ /* 0x000fe200078e3cff */
[-C--:B------:R-:W-:Y:S01]  /*abc0*/  FMUL.FTZ R36, R36, R6.reuse ;  /* 0x0000000624247220 */ /* 0x080fe20000410000 */
[----:B------:R-:W-:Y:S01]  /*abd0*/  SHF.R.U64 R13, R13, 0x3, RZ ;  /* 0x000000030d0d7819 */ /* 0x000fe200000012ff */
[-C--:B------:R-:W-:Y:S01]  /*abe0*/  FMUL.FTZ R41, R41, R6.reuse ;  /* 0x0000000629297220 */ /* 0x080fe20000410000 */
[----:B------:R-:W-:Y:S01]  /*abf0*/  LOP3.LUT R12, R61, 0x380, RZ, 0xc0, !PT ;  /* 0x000003803d0c7812 */ /* 0x000fe200078ec0ff */
[----:B------:R-:W-:Y:S01]  /*ac00*/  FMUL.FTZ R40, R40, R6 ;  /* 0x0000000628287220 */ /* 0x000fe20000410000 */
[----:B------:R-:W-:Y:S01]  /*ac10*/  LOP3.LUT R150, R13, R30, RZ, 0x3c, !PT ;  /* 0x0000001e0d967212 */ /* 0x000fe200078e3cff */
[-C--:B------:R-:W-:Y:S01]  /*ac20*/  FMUL.FTZ R44, R44, R6.reuse ;  /* 0x000000062c2c7220 */ /* 0x080fe20000410000 */
[----:B------:R-:W-:Y:S01]  /*ac30*/  LOP3.LUT R30, R57, 0x380, RZ, 0xc0, !PT ;  /* 0x00000380391e7812 */ /* 0x000fe200078ec0ff */
[-C--:B------:R-:W-:Y:S01]  /*ac40*/  FMUL.FTZ R49, R49, R6.reuse ;  /* 0x0000000631317220 */ /* 0x080fe20000410000 */
[----:B------:R-:W-:Y:S01]  /*ac50*/  LOP3.LUT R52, R65, 0x380, RZ, 0xc0, !PT ;  /* 0x0000038041347812 */ /* 0x000fe200078ec0ff */
[-C--:B------:R-:W-:Y:S01]  /*ac60*/  FMUL.FTZ R48, R48, R6.reuse ;  /* 0x0000000630307220 */ /* 0x080fe20000410000 */
[----:B------:R-:W-:Y:S01]  /*ac70*/  SHF.R.U64 R12, R12, 0x3, RZ ;  /* 0x000000030c0c7819 */ /* 0x000fe200000012ff */
[-C--:B------:R-:W-:Y:S01]  /*ac80*/  FMUL.FTZ R181, R60, R6.reuse ;  /* 0x000000063cb57220 */ /* 0x080fe20000410000 */
[----:B------:R-:W-:Y:S01]  /*ac90*/  LOP3.LUT R13, R20, 0x380, RZ, 0xc0, !PT ;  /* 0x00000380140d7812 */ /* 0x000fe200078ec0ff */
[-C--:B------:R-:W-:Y:S01]  /*aca0*/  FMUL.FTZ R180, R64, R6.reuse ;  /* 0x0000000640b47220 */ /* 0x080fe20000410000 */
[----:B------:R-:W-:Y:S01]  /*acb0*/  SHF.R.U64 R30, R30, 0x3, RZ ;  /* 0x000000031e1e7819 */ /* 0x000fe200000012ff */
[-C--:B------:R-:W-:Y:S01]  /*acc0*/  FMUL.FTZ R179, R68, R6.reuse ;  /* 0x0000000644b37220 */ /* 0x080fe20000410000 */
[----:B------:R-:W-:Y:S01]  /*acd0*/  SHF.R.U64 R52, R52, 0x3, RZ ;  /* 0x0000000334347819 */ /* 0x000fe200000012ff */
[-C--:B------:R-:W-:Y:S01]  /*ace0*/  FMUL.FTZ R73, R73, R6.reuse ;  /* 0x0000000649497220 */ /* 0x080fe20000410000 */
[----:B------:R-:W-:Y:S01]  /*acf0*/  LOP3.LUT R152, R12, R61, RZ, 0x3c, !PT ;  /* 0x0000003d0c987212 */ /* 0x000fe200078e3cff */
[-C--:B------:R-:W-:Y:S01]  /*ad00*/  FMUL.FTZ R72, R72, R6.reuse ;  /* 0x0000000648487220 */ /* 0x080fe20000410000 */
[----:B------:R-:W-:Y:S01]  /*ad10*/  LOP3.LUT R12, R53, 0x380, RZ, 0xc0, !PT ;  /* 0x00000380350c7812 */ /* 0x000fe200078ec0ff */
[-C--:B------:R-:W-:Y:S01]  /*ad20*/  FMUL.FTZ R76, R76, R6.reuse ;  /* 0x000000064c4c7220 */ /* 0x080fe20000410000 */
[----:B------:R-:W-:Y:S01]  /*ad30*/  SHF.R.U64 R13, R13, 0x3, RZ ;  /* 0x000000030d0d7819 */ /* 0x000fe200000012ff */
[-C--:B------:R-:W-:Y:S01]  /*ad40*/  FMUL.FTZ R81, R81, R6.reuse ;  /* 0x0000000651517220 */ /* 0x080fe20000410000 */
[----:B------:R-:W-:Y:S01]  /*ad50*/  LOP3.LUT R156, R30, R57, RZ, 0x3c, !PT ;  /* 0x000000391e9c7212 */ /* 0x000fe200078e3cff */
[-C--:B------:R-:W-:Y:S01]  /*ad60*/  FMUL.FTZ R80, R80, R6.reuse ;  /* 0x0000000650507220 */ /* 0x080fe20000410000 */
[----:B------:R-:W-:Y:S01]  /*ad70*/  IADD3 R30, P3, R164, 0x1000, RZ ;  /* 0x00001000a41e7810 */ /* 0x000fe20007f7e0ff */
[-C--:B------:R-:W-:Y:S01]  /*ad80*/  FMUL.FTZ R84, R84, R6.reuse ;  /* 0x0000000654547220 */ /* 0x080fe20000410000 */
[----:B------:R-:W-:Y:S01]  /*ad90*/  LOP3.LUT R31, R14, 0x380, RZ, 0xc0, !PT ;  /* 0x000003800e1f7812 */ /* 0x000fe200078ec0ff */
[-C--:B------:R-:W-:Y:S01]  /*ada0*/  FMUL.FTZ R89, R89, R6.reuse ;  /* 0x0000000659597220 */ /* 0x080fe20000410000 */
[----:B------:R-:W-:Y:S01]  /*adb0*/  LOP3.LUT R146, R52, R65, RZ, 0x3c, !PT ;  /* 0x0000004134927212 */ /* 0x000fe200078e3cff */
[-C--:B------:R-:W-:Y:S01]  /*adc0*/  FMUL.FTZ R88, R88, R6.reuse ;  /* 0x0000000658587220 */ /* 0x080fe20000410000 */
[----:B------:R-:W-:Y:S01]  /*add0*/  SHF.R.U64 R12, R12, 0x3, RZ ;  /* 0x000000030c0c7819 */ /* 0x000fe200000012ff */
[----:B------:R-:W-:Y:S01]  /*ade0*/  FMUL.FTZ R92, R92, R6 ;  /* 0x000000065c5c7220 */ /* 0x000fe20000410000 */
[----:B------:R-:W-:Y:S01]  /*adf0*/  LOP3.LUT R158, R13, R20, RZ, 0x3c, !PT ;  /* 0x000000140d9e7212 */ /* 0x000fe200078e3cff */
[-C--:B------:R-:W-:Y:S01]  /*ae00*/  FMUL.FTZ R97, R97, R6.reuse ;  /* 0x0000000661617220 */ /* 0x080fe20000410000 */
[----:B------:R-:W-:Y:S01]  /*ae10*/  LOP3.LUT R52, R15, 0x380, RZ, 0xc0, !PT ;  /* 0x000003800f347812 */ /* 0x000fe200078ec0ff */
[-C--:B------:R-:W-:Y:S01]  /*ae20*/  FMUL.FTZ R96, R96, R6.reuse ;  /* 0x0000000660607220 */ /* 0x080fe20000410000 */
[----:B------:R-:W-:Y:S01]  /*ae30*/  IADD3 R20, P4, R164, 0x2000, RZ ;  /* 0x00002000a4147810 */ /* 0x000fe20007f9e0ff */
[-C--:B------:R-:W-:Y:S01]  /*ae40*/  FMUL.FTZ R100, R100, R6.reuse ;  /* 0x0000000664647220 */ /* 0x080fe20000410000 */
[----:B------:R-:W-:Y:S01]  /*ae50*/  LOP3.LUT R13, R30, 0x380, RZ, 0xc0, !PT ;  /* 0x000003801e0d7812 */ /* 0x000fe200078ec0ff */
[-C--:B------:R-:W-:Y:S01]  /*ae60*/  FMUL.FTZ R104, R104, R6.reuse ;  /* 0x0000000668687220 */ /* 0x080fe20000410000 */
[----:B------:R-:W-:Y:S01]  /*ae70*/  SHF.R.U64 R31, R31, 0x3, RZ ;  /* 0x000000031f1f7819 */ /* 0x000fe200000012ff */
[-C--:B------:R-:W-:Y:S01]  /*ae80*/  FMUL.FTZ R108, R108, R6.reuse ;  /* 0x000000066c6c7220 */ /* 0x080fe20000410000 */
[----:B------:R-:W-:Y:S01]  /*ae90*/  LOP3.LUT R154, R12, R53, RZ, 0x3c, !PT ;  /* 0x000000350c9a7212 */ /* 0x000fe200078e3cff */
[-C--:B------:R-:W-:Y:S01]  /*aea0*/  FMUL.FTZ R112, R112, R6.reuse ;  /* 0x0000000670707220 */ /* 0x080fe20000410000 */
[----:B------:R-:W-:Y:S01]  /*aeb0*/  SHF.R.U64 R52, R52, 0x3, RZ ;  /* 0x0000000334347819 */ /* 0x000fe200000012ff */
[-C--:B------:R-:W-:Y:S01]  /*aec0*/  FMUL.FTZ R116, R116, R6.reuse ;  /* 0x0000000674747220 */ /* 0x080fe20000410000 */
[----:B------:R-:W-:Y:S01]  /*aed0*/  LOP3.LUT R12, R20, 0x380, RZ, 0xc0, !PT ;  /* 0x00000380140c7812 */ /* 0x000fe200078ec0ff */
[-C--:B------:R-:W-:Y:S01]  /*aee0*/  FMUL.FTZ R120, R120, R6.reuse ;  /* 0x0000000678787220 */ /* 0x080fe20000410000 */
[----:B------:R-:W-:Y:S01]  /*aef0*/  SHF.R.U64 R13, R13, 0x3, RZ ;  /* 0x000000030d0d7819 */ /* 0x000fe200000012ff */
[----:B------:R-:W-:Y:S01]  /*af00*/  FMUL.FTZ R124, R124, R6 ;  /* 0x000000067c7c7220 */ /* 0x000fe20000410000 */
[----:B------:R-:W-:Y:S01]  /*af10*/  LOP3.LUT R162, R31, R14, RZ, 0x3c, !PT ;  /* 0x0000000e1fa27212 */ /* 0x000fe200078e3cff */
[-C--:B------:R-:W-:Y:S01]  /*af20*/  FMUL.FTZ R128, R128, R6.reuse ;  /* 0x0000000680807220 */ /* 0x080fe20000410000 */
[----:B------:R-:W-:Y:S01]  /*af30*/  IADD3 R31, P5, R164, 0x3000, RZ ;  /* 0x00003000a41f7810 */ /* 0x000fe20007fbe0ff */
        /* <DEDUP_REMOVED lines=17> */
[----:B------:R-:W-:Y:S01]  /*b050*/  LOP3.LUT R30, R30, R31, RZ, 0x3c, !PT ;  /* 0x0000001f1e1e7212 */ /* 0x000fe200078e3cff */
[--C-:B------:R-:W-:Y:S01]  /*b060*/  IMAD.X R31, RZ, RZ, R165.reuse, P5 ;  /* 0x000000ffff1f7224 */ /* 0x100fe200028e06a5 */
[----:B------:R-:W-:Y:S01]  /*b070*/  IADD3 R111, P2, R164, 0x7000, RZ ;  /* 0x00007000a46f7810 */ /* 0x000fe20007f5e0ff */
[----:B------:R-:W-:Y:S01]  /*b080*/  FMUL.FTZ R148, R148, R6 ;  /* 0x0000000694947220 */ /* 0x000fe20000410000 */
[----:B------:R-:W-:Y:S01]  /*b090*/  IADD3 R53, P5, R164, 0xa000, RZ ;  /* 0x0000a000a4357810 */ /* 0x000fe20007fbe0ff */
[----:B------:R-:W0:Y:S01]  /*b0a0*/  LDC R200, c[0x0][0xbe8] ;  /* 0x0002fa00ffc87b82 */ /* 0x000e220000000800 */
[----:B------:R-:W-:Y:S01]  /*b0b0*/  LOP3.LUT R6, R115, 0x380, RZ, 0xc0, !PT ;  /* 0x0000038073067812 */ /* 0x000fe200078ec0ff */
[--C-:B------:R-:W-:Y:S01]  /*b0c0*/  IMAD.X R13, RZ, RZ, R165.reuse, P3 ;  /* 0x000000ffff0d7224 */ /* 0x100fe200018e06a5 */
[----:B------:R-:W-:Y:S01]  /*b0d0*/  LOP3.LUT R14, R15, R20, RZ, 0x3c, !PT ;  /* 0x000000140f0e7212 */ /* 0x000fe200078e3cff */
[----:B------:R-:W-:Y:S01]  /*b0e0*/  ULDC UR10, c[0x0][0xc44] ;  /* 0x00031100000a7ab9 */ /* 0x000fe20000000800 */
[----:B------:R-:W-:Y:S01]  /*b0f0*/  LOP3.LUT R110, R111, 0x380, RZ, 0xc0, !PT ;  /* 0x000003806f6e7812 */ /* 0x000fe200078ec0ff */
[----:B------:R-:W-:Y:S01]  /*b100*/  ULDC.64 UR8, c[0x0][0xb90] ;  /* 0x0002e40000087ab9 */ /* 0x000fe20000000a00 */
[----:B------:R-:W-:Y:S01]  /*b110*/  LOP3.LUT R20, R53, 0x380, RZ, 0xc0, !PT ;  /* 0x0000038035147812 */ /* 0x000fe200078ec0ff */
[----:B------:R-:W-:Y:S01]  /*b120*/  IMAD.X R15, RZ, RZ, R165, P4 ;  /* 0x000000ffff0f7224 */ /* 0x000fe200020e06a5 */
[----:B------:R-:W-:-:S02]  /*b130*/  SHF.R.U64 R6, R6, 0x3, RZ ;  /* 0x0000000306067819 */ /* 0x000fc400000012ff */
[----:B------:R-:W-:Y:S02]  /*b140*/  SHF.R.U64 R110, R110, 0x3, RZ ;  /* 0x000000036e6e7819 */ /* 0x000fe400000012ff */
[----:B------:R-:W-:Y:S02]  /*b150*/  SHF.R.U64 R20, R20, 0x3, RZ ;  /* 0x0000000314147819 */ /* 0x000fe400000012ff */
[----:B------:R-:W-:Y:S02]  /*b160*/  LOP3.LUT R6, R6, R115, RZ, 0x3c, !PT ;  /* 0x0000007306067212 */ /* 0x000fe400078e3cff */
[----:B------:R-:W-:Y:S01]  /*b170*/  LOP3.LUT R110, R110, R111, RZ, 0x3c, !PT ;  /* 0x0000006f6e6e7212 */ /* 0x000fe200078e3cff */
[----:B------:R-:W-:Y:S01]  /*b180*/  IMAD.X R111, RZ, RZ, R165, P2 ;  /* 0x000000ffff6f7224 */ /* 0x000fe200010e06a5 */
[----:B------:R-:W-:Y:S02]  /*b190*/  IADD3 R115, P3, R164, 0x8000, RZ ;  /* 0x00008000a4737810 */ /* 0x000fe40007f7e0ff */
[----:B------:R-:W-:-:S02]  /*b1a0*/  LOP3.LUT R20, R20, R53, RZ, 0x3c, !PT ;  /* 0x0000003514147212 */ /* 0x000fc400078e3cff */
[----:B------:R-:W-:Y:S02]  /*b1b0*/  IADD3 R53, P2, R164, 0xe000, RZ ;  /* 0x0000e000a4357810 */ /* 0x000fe40007f5e0ff */
[----:B------:R-:W-:Y:S02]  /*b1c0*/  LOP3.LUT R114, R115, 0x380, RZ, 0xc0, !PT ;  /* 0x0000038073727812 */ /* 0x000fe400078ec0ff */
[----:B------:R-:W-:Y:S02]  /*b1d0*/  LOP3.LUT R52, R53, 0x380, RZ, 0xc0, !PT ;  /* 0x0000038035347812 */ /* 0x000fe400078ec0ff */
[----:B------:R-:W-:Y:S02]  /*b1e0*/  SHF.R.U64 R114, R114, 0x3, RZ ;  /* 0x0000000372727819 */ /* 0x000fe400000012ff */
[----:B------:R-:W-:Y:S02]  /*b1f0*/  SHF.R.U64 R52, R52, 0x3, RZ ;  /* 0x0000000334347819 */ /* 0x000fe400000012ff */
[----:B------:R-:W-:-:S02]  /*b200*/  F2FP.F16.F32.PACK_AB R24, R25, R24 ;  /* 0x000000181918723e */ /* 0x000fc400000000ff */
[----:B------:R-:W-:Y:S01]  /*b210*/  LOP3.LUT R114, R114, R115, RZ, 0x3c, !PT ;  /* 0x0000007372727212 */ /* 0x000fe200078e3cff */
[--C-:B------:R-:W-:Y:S01]  /*b220*/  IMAD.X R115, RZ, RZ, R165.reuse, P3 ;  /* 0x000000ffff737224 */ /* 0x100fe200018e06a5 */
[----:B------:R-:W-:Y:S02]  /*b230*/  F2FP.F16.F32.PACK_AB R25, R27, R26 ;  /* 0x0000001a1b19723e */ /* 0x000fe400000000ff */
[----:B------:R-:W-:Y:S01]  /*b240*/  LOP3.LUT R52, R52, R53, RZ, 0x3c, !PT ;  /* 0x0000003534347212 */ /* 0x000fe200078e3cff */
[--C-:B------:R-:W-:Y:S01]  /*b250*/  IMAD.X R53, RZ, RZ, R165.reuse, P2 ;  /* 0x000000ffff357224 */ /* 0x100fe200010e06a5 */
[----:B------:R-:W-:Y:S02]  /*b260*/  MOV R201, R130 ;  /* 0x0000008200c97202 */ /* 0x000fe40000000f00 */
[----:B------:R-:W-:Y:S02]  /*b270*/  F2FP.F16.F32.PACK_AB R26, R29, R28 ;  /* 0x0000001c1d1a723e */ /* 0x000fe400000000ff */
[----:B------:R-:W-:Y:S01]  /*b280*/  F2FP.F16.F32.PACK_AB R27, R3, R21 ;  /* 0x00000015031b723e */ /* 0x000fe200000000ff */
[----:B------:R-:W-:Y:S01]  /*b290*/  BAR.SYNC.DEFER_BLOCKING 0x1, 0x100 ;  /* 0x0044000000007b1d */ /* 0x000fe20000010000 */
[----:B------:R-:W-:Y:S01]  /*b2a0*/  IADD3 R130, P3, R164, 0xf000, RZ ;  /* 0x0000f000a4827810 */ /* 0x000fe20007f7e0ff */
[----:B------:R-:W-:Y:S01]  /*b2b0*/  IMAD.X R21, RZ, RZ, R165, P5 ;  /* 0x000000ffff157224 */ /* 0x000fe200028e06a5 */
[----:B0-----:R-:W-:-:S02]  /*b2c0*/  ISETP.NE.AND P2, PT, R200, 0x1, PT ;  /* 0x00000001c800780c */ /* 0x001fc40003f45270 */
[----:B------:R-:W-:Y:S01]  /*b2d0*/  LOP3.LUT R3, R130, 0x380, RZ, 0xc0, !PT ;  /* 0x0000038082037812 */ /* 0x000fe200078ec0ff */
[----:B------:R-:W-:Y:S01]  /*b2e0*/  IMAD.X R131, RZ, RZ, R165, P3 ;  /* 0x000000ffff837224 */ /* 0x000fe200018e06a5 */
[----:B------:R-:W-:Y:S02]  /*b2f0*/  R2UR UR14, R218 ;  /* 0x00000000da0e72ca */ /* 0x000fe400000e0000 */
[----:B------:R-:W-:Y:S02]  /*b300*/  SHF.R.U64 R3, R3, 0x3, RZ ;  /* 0x0000000303037819 */ /* 0x000fe400000012ff */
[----:B------:R-:W-:Y:S02]  /*b310*/  R2UR UR13, R219 ;  /* 0x00000000db0d72ca */ /* 0x000fe400000e0000 */
[----:B------:R-:W-:Y:S02]  /*b320*/  LOP3.LUT R130, R3, R130, RZ, 0x3c, !PT ;  /* 0x0000008203827212 */ /* 0x000fe400078e3cff */
[----:B------:R-:W-:-:S02]  /*b330*/  LOP3.LUT R60, R69, 0x380, RZ, 0xc0, !PT ;  /* 0x00000380453c7812 */ /* 0x000fc400078ec0ff */
[----:B------:R-:W-:Y:S02]  /*b340*/  MOV R3, R4 ;  /* 0x0000000400037202 */ /* 0x000fe40000000f00 */
[----:B------:R-:W0:Y:S01]  /*b350*/  @P2 LDC R4, c[0x0][0xbec] ;  /* 0x0002fb00ff042b82 */ /* 0x000e220000000800 */
[----:B------:R-:W-:Y:S01]  /*b360*/  R2UR UR12, R217 ;  /* 0x00000000d90c72ca */ /* 0x000fe200000e0000 */
[----:B------:R-:W-:Y:S01]  /*b370*/  UIADD3 UR5, -UR14, URZ, URZ ;  /* 0x0000003f0e057290 */ /* 0x000fe2000fffe13f */
[----:B------:R-:W-:Y:S01]  /*b380*/  SHF.R.U64 R60, R60, 0x3, RZ ;  /* 0x000000033c3c7819 */ /* 0x000fe200000012ff */
[----:B------:R1:W-:Y:S02]  /*b390*/  STSM.16.M88.4 [R201], R24 ;  /* 0x00000018c9007844 */ /* 0x0003e40000000200 */
[----:B------:R-:W-:Y:S01]  /*b3a0*/  UIMAD UR10, UR10, UR5, UR13 ;  /* 0x000000050a0a72a4 */ /* 0x000fe2000f8e020d */
[----:B------:R-:W-:Y:S01]  /*b3b0*/  LOP3.LUT R134, R60, R69, RZ, 0x3c, !PT ;  /* 0x000000453c867212 */ /* 0x000fe200078e3cff */
[----:B------:R-:W2:Y:S01]  /*b3c0*/  @P2 LDC R5, c[0x0][0xbf0] ;  /* 0x0002fc00ff052b82 */ /* 0x000ea20000000800 */
[----:B------:R-:W-:Y:S01]  /*b3d0*/  IADD3 R65, P0, R164, 0x5000, RZ ;  /* 0x00005000a4417810 */ /* 0x000fe20007f1e0ff */
[----:B------:R-:W-:Y:S01]  /*b3e0*/  USHF.R.S32.HI UR11, URZ, 0x1f, UR10 ;  /* 0x0000001f3f0b7899 */ /* 0x000fe2000801140a */
[----:B------:R-:W-:Y:S01]  /*b3f0*/  MOV R134, R134 ;  /* 0x0000008600867202 */ /* 0x000fe20000000f00 */
[----:B------:R-:W-:Y:S01]  /*b400*/  IMAD R135, RZ, RZ, -UR13 ;  /* 0x8000000dff877e24 */ /* 0x000fe2000f8e02ff */
[----:B------:R-:W-:Y:S01]  /*b410*/  F2FP.F16.F32.PACK_AB R40, R41, R40 ;  /* 0x000000282928723e */ /* 0x000fe200000000ff */
[----:B------:R-:W-:Y:S01]  /*b420*/  UIMAD UR5, UR11, UR8, URZ ;  /* 0x000000080b0572a4 */ /* 0x000fe2000f8e023f */
[----:B------:R-:W-:Y:S01]  /*b430*/  F2FP.F16.F32.PACK_AB R41, R43, R42 ;  /* 0x0000002a2b29723e */ /* 0x000fe200000000ff */
[----:B------:R-:W-:Y:S01]  /*b440*/  UIMAD.WIDE.U32 UR6, UR10, UR8, URZ ;  /* 0x000000080a0672a5 */ /* 0x000fe2000f8e003f */
[----:B------:R-:W-:Y:S01]  /*b450*/  LOP3.LUT R64, R65, 0x380, RZ, 0xc0, !PT ;  /* 0x0000038041407812 */ /* 0x000fe200078ec0ff */
[----:B------:R-:W-:Y:S01]  /*b460*/  UIMAD UR5, UR10, UR9, UR5 ;  /* 0x000000090a0572a4 */ /* 0x000fe2000f8e0205 */
[----:B------:R-:W-:-:S02]  /*b470*/  F2FP.F16.F32.PACK_AB R43, R47, R46 ;  /* 0x0000002e2f2b723e */ /* 0x000fc400000000ff */
[----:B-1----:R-:W-:Y:S01]  /*b480*/  MOV R26, R6 ;  /* 0x00000006001a7202 */ /* 0x002fe20000000f00 */
[----:B------:R-:W1:Y:S01]  /*b490*/  LDC.64 R24, c[0x0][0xb98] ;  /* 0x0002e600ff187b82 */ /* 0x000e620000000a00 */
[----:B------:R-:W-:Y:S01]  /*b4a0*/  LOP3.LUT R10, R107, 0x380, RZ, 0xc0, !PT ;  /* 0x000003806b0a7812 */ /* 0x000fe200078ec0ff */
[----:B------:R-:W-:Y:S01]  /*b4b0*/  IMAD.U32 R126, RZ, RZ, UR6 ;  /* 0x00000006ff7e7e24 */ /* 0x000fe2000f8e00ff */
[----:B------:R-:W-:Y:S01]  /*b4c0*/  SHF.R.U64 R64, R64, 0x3, RZ ;  /* 0x0000000340407819 */ /* 0x000fe200000012ff */
[----:B------:R-:W-:Y:S01]  /*b4d0*/  UIADD3 UR6, UR7, UR5, URZ ;  /* 0x0000000507067290 */ /* 0x000fe2000fffe03f */
[----:B------:R-:W-:Y:S01]  /*b4e0*/  SHF.R.U64 R10, R10, 0x3, RZ ;  /* 0x000000030a0a7819 */ /* 0x000fe200000012ff */
[----:B------:R-:W-:Y:S01]  /*b4f0*/  IMAD.U32 R127, RZ, RZ, UR7 ;  /* 0x00000007ff7f7e24 */ /* 0x000fe2000f8e00ff */
[----:B------:R-:W-:Y:S01]  /*b500*/  F2FP.F16.F32.PACK_AB R32, R33, R32 ;  /* 0x000000202120723e */ /* 0x000fe200000000ff */
[----:B------:R-:W3:Y:S01]  /*b510*/  LDC R6, c[0x0][0xc38] ;  /* 0x00030e00ff067b82 */ /* 0x000ee20000000800 */
[----:B------:R-:W-:Y:S01]  /*b520*/  F2FP.F16.F32.PACK_AB R33, R35, R34 ;  /* 0x000000222321723e */ /* 0x000fe200000000ff */
[----:B------:R-:W-:Y:S01]  /*b530*/  IMAD.U32 R127, RZ, RZ, UR6 ;  /* 0x00000006ff7f7e24 */ /* 0x000fe2000f8e00ff */
[----:B------:R-:W-:Y:S01]  /*b540*/  LOP3.LUT R64, R64, R65, RZ, 0x3c, !PT ;  /* 0x0000004140407212 */ /* 0x000fe200078e3cff */
[----:B------:R-:W-:Y:S01]  /*b550*/  IMAD.X R65, RZ, RZ, R165, P0 ;  /* 0x000000ffff417224 */ /* 0x000fe200000e06a5 */
[----:B------:R-:W-:Y:S01]  /*b560*/  MOV R138, R138 ;  /* 0x0000008a008a7202 */ /* 0x000fe20000000f00 */
[----:B------:R-:W-:Y:S01]  /*b570*/  ULDC.64 UR6, c[0x0][0xb88] ;  /* 0x0002e20000067ab9 */ /* 0x000fe20000000a00 */
[----:B------:R-:W-:Y:S01]  /*b580*/  F2FP.F16.F32.PACK_AB R34, R178, R36 ;  /* 0x00000024b222723e */ /* 0x000fe200000000ff */
[----:B------:R-:W-:Y:S01]  /*b590*/  ULDC UR5, c[0x0][0xa88] ;  /* 0x0002a20000057ab9 */ /* 0x000fe20000000800 */
[----:B------:R-:W-:Y:S01]  /*b5a0*/  F2FP.F16.F32.PACK_AB R35, R39, R38 ;  /* 0x000000262723723e */ /* 0x000fe200000000ff */
[----:B------:R-:W-:Y:S01]  /*b5b0*/  ULDC.64 UR8, c[0x0][0x208] ;  /* 0x0000820000087ab9 */ /* 0x000fe20000000a00 */
[----:B------:R-:W-:-:S02]  /*b5c0*/  LOP3.LUT R10, R10, R107, RZ, 0x3c, !PT ;  /* 0x0000006b0a0a7212 */ /* 0x000fc400078e3cff */
[C---:B------:R-:W-:Y:S01]  /*b5d0*/  IADD3 R107, P0, R164.reuse, 0xc000, RZ ;  /* 0x0000c000a46b7810 */ /* 0x040fe20007f1e0ff */
[----:B------:R1:W-:Y:S01]  /*b5e0*/  STSM.16.M88.4 [R138], R32 ;  /* 0x000000208a007844 */ /* 0x0003e20000000200 */
[C---:B------:R-:W-:Y:S02]  /*b5f0*/  IADD3 R57, P6, R164.reuse, 0x4000, RZ ;  /* 0x00004000a4397810 */ /* 0x040fe40007fde0ff */
[----:B------:R-:W-:Y:S02]  /*b600*/  IADD3 R69, P1, R164, 0x6000, RZ ;  /* 0x00006000a4457810 */ /* 0x000fe40007f3e0ff */
[----:B------:R-:W-:Y:S02]  /*b610*/  LOP3.LUT R106, R107, 0x380, RZ, 0xc0, !PT ;  /* 0x000003806b6a7812 */ /* 0x000fe400078ec0ff */
[----:B------:R-:W-:Y:S02]  /*b620*/  LOP3.LUT R56, R57, 0x380, RZ, 0xc0, !PT ;  /* 0x0000038039387812 */ /* 0x000fe400078ec0ff */
[----:B------:R-:W-:Y:S01]  /*b630*/  LOP3.LUT R68, R69, 0x380, RZ, 0xc0, !PT ;  /* 0x0000038045447812 */ /* 0x000fe200078ec0ff */
[----:B---3--:R-:W-:Y:S01]  /*b640*/  IMAD R135, R6, R135, UR12 ;  /* 0x0000000c06877e24 */ /* 0x008fe2000f8e0287 */
[----:B------:R-:W-:Y:S01]  /*b650*/  USHF.R.S32.HI UR12, URZ, 0x1f, UR14 ;  /* 0x0000001f3f0c7899 */ /* 0x000fe2000801140e */
[----:B------:R-:W-:-:S02]  /*b660*/  F2FP.F16.F32.PACK_AB R48, R49, R48 ;  /* 0x000000303130723e */ /* 0x000fc400000000ff */
[----:B------:R-:W-:Y:S01]  /*b670*/  IMAD R47, R135, 0x80, R225 ;  /* 0x00000080872f7824 */ /* 0x000fe200078e02e1 */
[----:B------:R-:W-:Y:S02]  /*b680*/  MOV R154, R154 ;  /* 0x0000009a009a7202 */ /* 0x000fe40000000f00 */
[----:B-1----:R-:W-:Y:S01]  /*b690*/  IMAD R32, R24, UR12, RZ ;  /* 0x0000000c18207c24 */ /* 0x002fe2000f8e02ff */
[----:B------:R-:W-:Y:S01]  /*b6a0*/  F2FP.F16.F32.PACK_AB R42, R177, R44 ;  /* 0x0000002cb12a723e */ /* 0x000fe200000000ff */
[----:B0-----:R-:W-:Y:S01]  /*b6b0*/  @P2 IMAD.HI.U32 R4, R47, R4, RZ ;  /* 0x000000042f042227 */ /* 0x001fe200078e00ff */
[----:B------:R-:W-:Y:S02]  /*b6c0*/  F2FP.F16.F32.PACK_AB R49, R51, R50 ;  /* 0x000000323331723e */ /* 0x000fe400000000ff */
[----:B------:R-:W-:Y:S01]  /*b6d0*/  LOP3.LUT R29, R164, 0x380, RZ, 0xc0, !PT ;  /* 0x00000380a41d7812 */ /* 0x000fe200078ec0ff */
[----:B------:R-:W-:Y:S01]  /*b6e0*/  IMAD.MOV.U32 R39, RZ, RZ, R47 ;  /* 0x000000ffff277224 */ /* 0x000fe200078e002f */
[----:B--2---:R-:W-:Y:S01]  /*b6f0*/  @P2 SHF.R.U32.HI R39, RZ, R5, R4 ;  /* 0x00000005ff272219 */ /* 0x004fe20000011604 */
[----:B------:R-:W-:Y:S01]  /*b700*/  IMAD R32, R25, UR14, R32 ;  /* 0x0000000e19207c24 */ /* 0x000fe2000f8e0220 */
[----:B------:R-:W-:Y:S01]  /*b710*/  MOV R162, R162 ;  /* 0x000000a200a27202 */ /* 0x000fe20000000f00 */
[----:B------:R-:W-:Y:S01]  /*b720*/  IMAD.WIDE.U32 R24, R24, UR14, R126 ;  /* 0x0000000e18187c25 */ /* 0x000fe2000f8e007e */
[----:B------:R-:W-:Y:S01]  /*b730*/  F2FP.F16.F32.PACK_AB R50, R199, R183 ;  /* 0x000000b7c732723e */ /* 0x000fe200000000ff */
[----:B------:R-:W-:Y:S01]  /*b740*/  STSM.16.M88.4 [R154], R40 ;  /* 0x000000289a007844 */ /* 0x000fe20000000200 */
[----:B------:R-:W-:Y:S01]  /*b750*/  F2FP.F16.F32.PACK_AB R51, R55, R54 ;  /* 0x000000363733723e */ /* 0x000fe200000000ff */
[----:B------:R-:W-:Y:S01]  /*b760*/  IMAD.MOV R33, RZ, RZ, -R39 ;  /* 0x000000ffff217224 */ /* 0x000fe200078e0a27 */
[----:B------:R-:W-:-:S02]  /*b770*/  SHF.R.U64 R106, R106, 0x3, RZ ;  /* 0x000000036a6a7819 */ /* 0x000fc400000012ff */
[----:B------:R-:W-:Y:S01]  /*b780*/  MOV R160, R160 ;  /* 0x000000a000a07202 */ /* 0x000fe20000000f00 */
[----:B------:R-:W-:Y:S01]  /*b790*/  IMAD R33, R200, R33, R47 ;  /* 0x00000021c8217224 */ /* 0x000fe200078e022f */
[----:B------:R-:W-:Y:S01]  /*b7a0*/  F2FP.F16.F32.PACK_AB R4, R198, R182 ;  /* 0x000000b6c604723e */ /* 0x000fe200000000ff */
[----:B------:R-:W-:Y:S01]  /*b7b0*/  STSM.16.M88.4 [R162], R48 ;  /* 0x00000030a2007844 */ /* 0x000fe20000000200 */
[----:B------:R-:W-:Y:S02]  /*b7c0*/  F2FP.F16.F32.PACK_AB R5, R59, R58 ;  /* 0x0000003a3b05723e */ /* 0x000fe400000000ff */
[----:B------:R-:W-:Y:S02]  /*b7d0*/  F2FP.F16.F32.PACK_AB R6, R197, R181 ;  /* 0x000000b5c506723e */ /* 0x000fe400000000ff */
[----:B------:R-:W-:Y:S02]  /*b7e0*/  F2FP.F16.F32.PACK_AB R7, R63, R62 ;  /* 0x0000003e3f07723e */ /* 0x000fe400000000ff */
[----:B------:R-:W-:-:S02]  /*b7f0*/  SHF.R.U64 R56, R56, 0x3, RZ ;  /* 0x0000000338387819 */ /* 0x000fc400000012ff */
[----:B------:R-:W-:Y:S01]  /*b800*/  SHF.R.U64 R68, R68, 0x3, RZ ;  /* 0x0000000344447819 */ /* 0x000fe200000012ff */
[----:B------:R0:W-:Y:S01]  /*b810*/  STSM.16.M88.4 [R160], R4 ;  /* 0x00000004a0007844 */ /* 0x0001e20000000200 */
[----:B------:R-:W-:Y:S02]  /*b820*/  SHF.R.U64 R29, R29, 0x3, RZ ;  /* 0x000000031d1d7819 */ /* 0x000fe400000012ff */
[----:B------:R-:W-:Y:S01]  /*b830*/  LOP3.LUT R106, R106, R107, RZ, 0x3c, !PT ;  /* 0x0000006b6a6a7212 */ /* 0x000fe200078e3cff */
[--C-:B------:R-:W-:Y:S01]  /*b840*/  IMAD.X R107, RZ, RZ, R165.reuse, P0 ;  /* 0x000000ffff6b7224 */ /* 0x100fe200000e06a5 */
[----:B------:R-:W-:Y:S01]  /*b850*/  LOP3.LUT R56, R56, R57, RZ, 0x3c, !PT ;  /* 0x0000003938387212 */ /* 0x000fe200078e3cff */
[--C-:B------:R-:W-:Y:S01]  /*b860*/  IMAD.X R57, RZ, RZ, R165.reuse, P6 ;  /* 0x000000ffff397224 */ /* 0x100fe200030e06a5 */
[----:B------:R-:W-:Y:S01]  /*b870*/  LOP3.LUT R68, R68, R69, RZ, 0x3c, !PT ;  /* 0x0000004544447212 */ /* 0x000fe200078e3cff */
[----:B------:R-:W-:Y:S01]  /*b880*/  IMAD.X R69, RZ, RZ, R165, P1 ;  /* 0x000000ffff457224 */ /* 0x000fe200008e06a5 */
[----:B------:R-:W-:-:S02]  /*b890*/  IADD3 R123, P4, R164, 0x9000, RZ ;  /* 0x00009000a47b7810 */ /* 0x000fc40007f9e0ff */
[C---:B------:R-:W-:Y:S02]  /*b8a0*/  IADD3 R61, P6, R164.reuse, 0xb000, RZ ;  /* 0x0000b000a43d7810 */ /* 0x040fe40007fde0ff */
[----:B------:R-:W-:Y:S02]  /*b8b0*/  IADD3 R119, P1, R164, 0xd000, RZ ;  /* 0x0000d000a4777810 */ /* 0x000fe40007f3e0ff */
[----:B------:R-:W-:Y:S01]  /*b8c0*/  LOP3.LUT R28, R29, R164, RZ, 0x3c, !PT ;  /* 0x000000a41d1c7212 */ /* 0x000fe200078e3cff */
[----:B------:R-:W-:Y:S01]  /*b8d0*/  IMAD.MOV.U32 R29, RZ, RZ, R165 ;  /* 0x000000ffff1d7224 */ /* 0x000fe200078e00a5 */
[----:B0-----:R-:W-:Y:S02]  /*b8e0*/  SHF.R.S32.HI R5, RZ, 0x1f, R39 ;  /* 0x0000001fff057819 */ /* 0x001fe40000011427 */
[----:B------:R-:W-:Y:S02]  /*b8f0*/  SHF.R.S32.HI R6, RZ, 0x1f, R33 ;  /* 0x0000001fff067819 */ /* 0x000fe40000011421 */
[----:B------:R-:W-:Y:S01]  /*b900*/  IADD3 R4, P0, R39, R24, RZ ;  /* 0x0000001827047210 */ /* 0x000fe20007f1e0ff */
[----:B------:R-:W-:Y:S01]  /*b910*/  IMAD R24, R200, UR5, RZ ;  /* 0x00000005c8187c24 */ /* 0x000fe2000f8e02ff */
[----:B------:R-:W-:Y:S01]  /*b920*/  MOV R27, R8 ;  /* 0x00000008001b7202 */ /* 0x000fe20000000f00 */
[----:B------:R-:W-:Y:S01]  /*b930*/  IMAD R6, R6, UR6, RZ ;  /* 0x0000000606067c24 */ /* 0x000fe2000f8e02ff */
[----:B------:R-:W-:-:S02]  /*b940*/  MOV R164, R10 ;  /* 0x0000000a00a47202 */ /* 0x000fc40000000f00 */
[----:B------:R-:W-:Y:S02]  /*b950*/  MOV R158, R158 ;  /* 0x0000009e009e7202 */ /* 0x000fe40000000f00 */
[----:B------:R-:W-:Y:S02]  /*b960*/  F2FP.F16.F32.PACK_AB R8, R196, R180 ;  /* 0x000000b4c408723e */ /* 0x000fe400000000ff */
[----:B------:R-:W-:Y:S02]  /*b970*/  F2FP.F16.F32.PACK_AB R9, R67, R66 ;  /* 0x000000424309723e */ /* 0x000fe400000000ff */
[----:B------:R-:W-:Y:S02]  /*b980*/  F2FP.F16.F32.PACK_AB R10, R195, R179 ;  /* 0x000000b3c30a723e */ /* 0x000fe400000000ff */
[----:B------:R-:W-:Y:S02]  /*b990*/  F2FP.F16.F32.PACK_AB R11, R71, R70 ;  /* 0x00000046470b723e */ /* 0x000fe400000000ff */
[----:B------:R-:W-:-:S02]  /*b9a0*/  IADD3.X R5, R5, R25, R32, P0, !PT ;  /* 0x0000001905057210 */ /* 0x000fc400007fe420 */
[----:B------:R-:W-:Y:S01]  /*b9b0*/  LOP3.LUT R118, R119, 0x380, RZ, 0xc0, !PT ;  /* 0x0000038077767812 */ /* 0x000fe200078ec0ff */
[----:B------:R0:W-:Y:S01]  /*b9c0*/  STSM.16.M88.4 [R158], R8 ;  /* 0x000000089e007844 */ /* 0x0001e20000000200 */
[----:B------:R-:W-:Y:S01]  /*b9d0*/  F2FP.F16.F32.PACK_AB R72, R73, R72 ;  /* 0x000000484948723e */ /* 0x000fe200000000ff */
[----:B------:R-:W-:Y:S01]  /*b9e0*/  IMAD.WIDE.U32 R4, R33, UR6, R4 ;  /* 0x0000000621047c25 */ /* 0x000fe2000f8e0004 */
[----:B------:R-:W-:Y:S02]  /*b9f0*/  SHF.R.U64 R118, R118, 0x3, RZ ;  /* 0x0000000376767819 */ /* 0x000fe400000012ff */
[----:B------:R-:W-:Y:S02]  /*ba00*/  F2FP.F16.F32.PACK_AB R73, R75, R74 ;  /* 0x0000004a4b49723e */ /* 0x000fe400000000ff */
[----:B------:R-:W-:Y:S02]  /*ba10*/  F2FP.F16.F32.PACK_AB R80, R81, R80 ;  /* 0x000000505150723e */ /* 0x000fe400000000ff */
[----:B------:R-:W-:-:S02]  /*ba20*/  MOV R156, R156 ;  /* 0x0000009c009c7202 */ /* 0x000fc40000000f00 */
[----:B------:R-:W-:Y:S02]  /*ba30*/  F2FP.F16.F32.PACK_AB R74, R194, R76 ;  /* 0x0000004cc24a723e */ /* 0x000fe400000000ff */
[----:B------:R-:W-:Y:S02]  /*ba40*/  F2FP.F16.F32.PACK_AB R75, R79, R78 ;  /* 0x0000004e4f4b723e */ /* 0x000fe400000000ff */
[----:B------:R-:W-:Y:S01]  /*ba50*/  F2FP.F16.F32.PACK_AB R81, R83, R82 ;  /* 0x000000525351723e */ /* 0x000fe200000000ff */
[----:B0-----:R-:W-:Y:S01]  /*ba60*/  IMAD R9, R33, UR7, R6 ;  /* 0x0000000721097c24 */ /* 0x001fe2000f8e0206 */
[----:B------:R-:W-:Y:S01]  /*ba70*/  ULDC.64 UR6, c[0x0][0xb50] ;  /* 0x0002d40000067ab9 */ /* 0x000fe20000000a00 */
[----:B------:R-:W-:Y:S01]  /*ba80*/  IMAD R11, R135, 0x80, R224 ;  /* 0x00000080870b7824 */ /* 0x000fe200078e02e0 */
[----:B------:R-:W-:Y:S01]  /*ba90*/  F2FP.F16.F32.PACK_AB R88, R89, R88 ;  /* 0x000000585958723e */ /* 0x000fe200000000ff */
[----:B------:R-:W-:Y:S01]  /*baa0*/  IMAD.IADD R5, R5, 0x1, R9 ;  /* 0x0000000105057824 */ /* 0x000fe200078e0209 */
[----:B------:R-:W-:Y:S01]  /*bab0*/  LOP3.LUT P0, RZ, R222, 0x3, RZ, 0xc0, !PT ;  /* 0x00000003deff7812 */ /* 0x000fe2000780c0ff */
[----:B------:R-:W-:Y:S01]  /*bac0*/  VIADD R7, R11, 0x8 ;  /* 0x000000080b077836 */ /* 0x000fe20000000000 */
[----:B------:R-:W-:Y:S01]  /*bad0*/  MOV R152, R152 ;  /* 0x0000009800987202 */ /* 0x000fe20000000f00 */
[----:B------:R-:W-:Y:S01]  /*bae0*/  STSM.16.M88.4 [R156], R72 ;  /* 0x000000489c007844 */ /* 0x000fe20000000200 */
[----:B------:R-:W-:-:S02]  /*baf0*/  F2FP.F16.F32.PACK_AB R82, R193, R84 ;  /* 0x00000054c152723e */ /* 0x000fc400000000ff */
[----:B------:R-:W-:Y:S02]  /*bb00*/  F2FP.F16.F32.PACK_AB R83, R87, R86 ;  /* 0x000000565753723e */ /* 0x000fe400000000ff */
[----:B------:R-:W-:Y:S02]  /*bb10*/  F2FP.F16.F32.PACK_AB R89, R91, R90 ;  /* 0x0000005a5b59723e */ /* 0x000fe400000000ff */
[----:B------:R-:W-:Y:S01]  /*bb20*/  F2FP.F16.F32.PACK_AB R96, R97, R96 ;  /* 0x000000606160723e */ /* 0x000fe200000000ff */
[----:B------:R-:W-:Y:S01]  /*bb30*/  STSM.16.M88.4 [R152], R80 ;  /* 0x0000005098007844 */ /* 0x000fe20000000200 */
[----:B------:R-:W-:Y:S02]  /*bb40*/  LEA R8, P3, R4, UR6, 0x2 ;  /* 0x0000000604087c11 */ /* 0x000fe4000f8610ff */
[----:B------:R-:W-:Y:S01]  /*bb50*/  LOP3.LUT R118, R118, R119, RZ, 0x3c, !PT ;  /* 0x0000007776767212 */ /* 0x000fe200078e3cff */
[----:B------:R-:W-:Y:S01]  /*bb60*/  IMAD.X R119, RZ, RZ, R165, P1 ;  /* 0x000000ffff777224 */ /* 0x000fe200008e06a5 */
[----:B------:R-:W-:Y:S01]  /*bb70*/  MOV R150, R150 ;  /* 0x0000009600967202 */ /* 0x000fe20000000f00 */
[----:B------:R-:W-:Y:S01]  /*bb80*/  SHFL.IDX PT, R44, R8, RZ, 0x1c1f ;  /* 0x001c1fff082c7589 */ /* 0x000fe200000e0000 */
[----:B------:R-:W-:-:S02]  /*bb90*/  F2FP.F16.F32.PACK_AB R90, R192, R92 ;  /* 0x0000005cc05a723e */ /* 0x000fc400000000ff */
[----:B------:R-:W-:Y:S01]  /*bba0*/  F2FP.F16.F32.PACK_AB R91, R95, R94 ;  /* 0x0000005e5f5b723e */ /* 0x000fe200000000ff */
[----:B------:R-:W-:Y:S01]  /*bbb0*/  SHFL.IDX PT, R46, R8, 0x1, 0x1c1f ;  /* 0x003c1f00082e7f89 */ /* 0x000fe200000e0000 */
[----:B------:R-:W-:Y:S02]  /*bbc0*/  F2FP.F16.F32.PACK_AB R97, R99, R98 ;  /* 0x000000626361723e */ /* 0x000fe400000000ff */
[----:B------:R-:W-:Y:S01]  /*bbd0*/  MOV R146, R146 ;  /* 0x0000009200927202 */ /* 0x000fe20000000f00 */
[----:B------:R-:W-:Y:S01]  /*bbe0*/  STSM.16.M88.4 [R150], R88 ;  /* 0x0000005896007844 */ /* 0x000fe20000000200 */
[----:B------:R-:W-:Y:S02]  /*bbf0*/  F2FP.F16.F32.PACK_AB R98, R191, R100 ;  /* 0x00000064bf62723e */ /* 0x000fe400000000ff */
[----:B------:R-:W-:Y:S02]  /*bc00*/  F2FP.F16.F32.PACK_AB R99, R103, R102 ;  /* 0x000000666763723e */ /* 0x000fe400000000ff */
[----:B------:R-:W-:-:S02]  /*bc10*/  MOV R142, R142 ;  /* 0x0000008e008e7202 */ /* 0x000fc40000000f00 */
[----:B------:R-:W-:Y:S01]  /*bc20*/  F2FP.F16.F32.PACK_AB R36, R190, R104 ;  /* 0x00000068be24723e */ /* 0x000fe200000000ff */
[----:B------:R-:W-:Y:S01]  /*bc30*/  STSM.16.M88.4 [R146], R96 ;  /* 0x0000006092007844 */ /* 0x000fe20000000200 */
[----:B------:R-:W-:Y:S02]  /*bc40*/  F2FP.F16.F32.PACK_AB R37, R37, R45 ;  /* 0x0000002d2525723e */ /* 0x000fe400000000ff */
[----:B------:R-:W-:Y:S02]  /*bc50*/  F2FP.F16.F32.PACK_AB R38, R189, R108 ;  /* 0x0000006cbd26723e */ /* 0x000fe400000000ff */
[----:B------:R-:W-:Y:S02]  /*bc60*/  F2FP.F16.F32.PACK_AB R39, R77, R85 ;  /* 0x000000554d27723e */ /* 0x000fe400000000ff */
[-C--:B------:R-:W-:Y:S02]  /*bc70*/  ISETP.GE.OR P1, PT, R11, R24.reuse, P0 ;  /* 0x000000180b00720c */ /* 0x080fe40000726670 */
[----:B------:R-:W-:Y:S01]  /*bc80*/  ISETP.GE.OR P0, PT, R7, R24, P0 ;  /* 0x000000180700720c */ /* 0x000fe20000706670 */
[----:B------:R-:W-:Y:S01]  /*bc90*/  STSM.16.M88.4 [R142], R36 ;  /* 0x000000248e007844 */ /* 0x000fe20000000200 */
[----:B------:R-:W-:-:S02]  /*bca0*/  LEA.HI.X R9, R4, UR7, R5, 0x2, P3 ;  /* 0x0000000704097c11 */ /* 0x000fc400098f1405 */
[----:B------:R-:W-:Y:S02]  /*bcb0*/  F2FP.F16.F32.PACK_AB R92, R188, R112 ;  /* 0x00000070bc5c723e */ /* 0x000fe400000000ff */
[----:B------:R-:W-:Y:S01]  /*bcc0*/  F2FP.F16.F32.PACK_AB R93, R93, R101 ;  /* 0x000000655d5d723e */ /* 0x000fe200000000ff */
[----:B------:R-:W0:Y:S01]  /*bcd0*/  SHFL.IDX PT, R45, R9, RZ, 0x1c1f ;  /* 0x001c1fff092d7589 */ /* 0x000e2200000e0000 */
[----:B------:R-:W-:Y:S02]  /*bce0*/  F2FP.F16.F32.PACK_AB R94, R187, R116 ;  /* 0x00000074bb5e723e */ /* 0x000fe400000000ff */
[----:B------:R-:W-:Y:S01]  /*bcf0*/  F2FP.F16.F32.PACK_AB R95, R105, R109 ;  /* 0x0000006d695f723e */ /* 0x000fe200000000ff */
[----:B------:R-:W1:Y:S01]  /*bd00*/  SHFL.IDX PT, R47, R9, 0x1, 0x1c1f ;  /* 0x003c1f00092f7f89 */ /* 0x000e6200000e0000 */
[----:B------:R-:W-:Y:S02]  /*bd10*/  F2FP.F16.F32.PACK_AB R4, R186, R120 ;  /* 0x00000078ba04723e */ /* 0x000fe400000000ff */
[----:B------:R-:W-:Y:S01]  /*bd20*/  F2FP.F16.F32.PACK_AB R5, R113, R117 ;  /* 0x000000757105723e */ /* 0x000fe200000000ff */
[----:B------:R-:W-:Y:S01]  /*bd30*/  STSM.16.M88.4 [R134], R92 ;  /* 0x0000005c86007844 */ /* 0x000fe20000000200 */
[----:B------:R-:W-:-:S02]  /*bd40*/  F2FP.F16.F32.PACK_AB R6, R185, R124 ;  /* 0x0000007cb906723e */ /* 0x000fc400000000ff */
[----:B------:R-:W-:Y:S02]  /*bd50*/  F2FP.F16.F32.PACK_AB R7, R121, R125 ;  /* 0x0000007d7907723e */ /* 0x000fe400000000ff */
[----:B------:R-:W-:Y:S02]  /*bd60*/  F2FP.F16.F32.PACK_AB R184, R184, R128 ;  /* 0x00000080b8b8723e */ /* 0x000fe400000000ff */
[----:B------:R-:W-:Y:S01]  /*bd70*/  F2FP.F16.F32.PACK_AB R185, R129, R166 ;  /* 0x000000a681b9723e */ /* 0x000fe200000000ff */
[----:B------:R-:W-:Y:S01]  /*bd80*/  STSM.16.M88.4 [R164], R4 ;  /* 0x00000004a4007844 */ /* 0x000fe20000000200 */
[----:B------:R-:W-:Y:S02]  /*bd90*/  F2FP.F16.F32.PACK_AB R186, R133, R132 ;  /* 0x0000008485ba723e */ /* 0x000fe400000000ff */
[----:B------:R-:W-:Y:S02]  /*bda0*/  F2FP.F16.F32.PACK_AB R187, R167, R168 ;  /* 0x000000a8a7bb723e */ /* 0x000fe400000000ff */
[----:B------:R-:W-:-:S02]  /*bdb0*/  F2FP.F16.F32.PACK_AB R169, R169, R170 ;  /* 0x000000aaa9a9723e */ /* 0x000fc400000000ff */
[----:B------:R-:W-:Y:S01]  /*bdc0*/  F2FP.F16.F32.PACK_AB R168, R137, R136 ;  /* 0x0000008889a8723e */ /* 0x000fe200000000ff */
[----:B------:R-:W-:Y:S01]  /*bdd0*/  STSM.16.M88.4 [R27], R184 ;  /* 0x000000b81b007844 */ /* 0x000fe20000000200 */
[----:B------:R-:W-:Y:S02]  /*bde0*/  F2FP.F16.F32.PACK_AB R170, R141, R140 ;  /* 0x0000008c8daa723e */ /* 0x000fe400000000ff */
[----:B------:R-:W-:Y:S02]  /*bdf0*/  F2FP.F16.F32.PACK_AB R171, R171, R172 ;  /* 0x000000acabab723e */ /* 0x000fe400000000ff */
[----:B------:R-:W-:Y:S02]  /*be00*/  F2FP.F16.F32.PACK_AB R173, R173, R174 ;  /* 0x000000aeadad723e */ /* 0x000fe400000000ff */
[----:B------:R-:W-:Y:S01]  /*be10*/  F2FP.F16.F32.PACK_AB R172, R145, R144 ;  /* 0x0000009091ac723e */ /* 0x000fe200000000ff */
[----:B------:R-:W-:Y:S01]  /*be20*/  STSM.16.M88.4 [R26], R168 ;  /* 0x000000a81a007844 */ /* 0x000fe20000000200 */
[----:B------:R-:W-:-:S02]  /*be30*/  F2FP.F16.F32.PACK_AB R174, R149, R148 ;  /* 0x0000009495ae723e */ /* 0x000fc400000000ff */
[----:B------:R-:W-:Y:S02]  /*be40*/  F2FP.F16.F32.PACK_AB R175, R175, R176 ;  /* 0x000000b0afaf723e */ /* 0x000fe400000000ff */
[----:B------:R-:W-:Y:S02]  /*be50*/  LOP3.LUT R122, R123, 0x380, RZ, 0xc0, !PT ;  /* 0x000003807b7a7812 */ /* 0x000fe400078ec0ff */
[----:B------:R-:W-:Y:S01]  /*be60*/  LOP3.LUT R60, R61, 0x380, RZ, 0xc0, !PT ;  /* 0x000003803d3c7812 */ /* 0x000fe200078ec0ff */
[----:B------:R2:W-:Y:S01]  /*be70*/  STSM.16.M88.4 [R3], R172 ;  /* 0x000000ac03007844 */ /* 0x0005e20000000200 */
[----:B------:R-:W-:Y:S02]  /*be80*/  SHF.R.U64 R122, R122, 0x3, RZ ;  /* 0x000000037a7a7819 */ /* 0x000fe400000012ff */
[----:B------:R-:W-:Y:S01]  /*be90*/  SHF.R.U64 R60, R60, 0x3, RZ ;  /* 0x000000033c3c7819 */ /* 0x000fe200000012ff */
[----:B------:R-:W-:Y:S01]  /*bea0*/  BAR.SYNC.DEFER_BLOCKING 0x1, 0x100 ;  /* 0x0044000000007b1d */ /* 0x000fe20000010000 */
[----:B------:R-:W-:Y:S01]  /*beb0*/  LOP3.LUT R122, R122, R123, RZ, 0x3c, !PT ;  /* 0x0000007b7a7a7212 */ /* 0x000fe200078e3cff */
[--C-:B------:R-:W-:Y:S01]  /*bec0*/  IMAD.X R123, RZ, RZ, R165.reuse, P4 ;  /* 0x000000ffff7b7224 */ /* 0x100fe200020e06a5 */
[----:B------:R-:W-:Y:S01]  /*bed0*/  LOP3.LUT R60, R60, R61, RZ, 0x3c, !PT ;  /* 0x0000003d3c3c7212 */ /* 0x000fe200078e3cff */
[----:B------:R-:W-:-:S04]  /*bee0*/  IMAD.X R61, RZ, RZ, R165, P6 ;  /* 0x000000ffff3d7224 */ /* 0x000fc800030e06a5 */
[----:B--2---:R-:W2:Y:S01]  /*bef0*/  @P2 LDC R3, c[0x0][0xbec] ;  /* 0x0002fb00ff032b82 */ /* 0x004ea20000000800 */
[----:B0-----:R-:W-:Y:S04]  /*bf00*/  @!P1 ST.E desc[UR8][R44.64], R2 ;  /* 0x000000022c009985 */ /* 0x001fe8000c101908 */
[----:B-1----:R0:W-:Y:S04]  /*bf10*/  @!P0 ST.E desc[UR8][R46.64], R0 ;  /* 0x000000002e008985 */ /* 0x0021e8000c101908 */
[----:B------:R1:W5:Y:S04]  /*bf20*/  LD.E.128 R32, desc[UR8][R12.64] ;  /* 0x000000080c207980 */ /* 0x000368000c101d00 */
[----:B------:R3:W5:Y:S01]  /*bf30*/  LD.E.128 R36, desc[UR8][R14.64] ;  /* 0x000000080e247980 */ /* 0x000762000c101d00 */
[----:B0-----:R-:W-:-:S03]  /*bf40*/  IMAD R0, R215, 0x20, R220 ;  /* 0x00000020d7007824 */ /* 0x001fc600078e02dc */
[----:B------:R0:W5:Y:S01]  /*bf50*/  LD.E.128 R8, desc[UR8][R28.64] ;  /* 0x000000081c087980 */ /* 0x000162000c101d00 */
[----:B-1----:R-:W1:Y:S03]  /*bf60*/  @P2 LDC R13, c[0x0][0xbf0] ;  /* 0x0002fc00ff0d2b82 */ /* 0x002e660000000800 */
[----:B------:R0:W5:Y:S04]  /*bf70*/  LD.E.128 R40, desc[UR8][R30.64] ;  /* 0x000000081e287980 */ /* 0x000168000c101d00 */
[----:B------:R-:W5:Y:S01]  /*bf80*/  LD.E.128 R56, desc[UR8][R56.64] ;  /* 0x0000000838387980 */ /* 0x000f62000c101d00 */
[----:B---3--:R-:W3:Y:S03]  /*bf90*/  LDC.64 R14, c[0x0][0xae0] ;  /* 0x0002b800ff0e7b82 */ /* 0x008ee60000000a00 */
[----:B------:R-:W5:Y:S01]  /*bfa0*/  LD.E.128 R64, desc[UR8][R64.64] ;  /* 0x0000000840407980 */ /* 0x000f62000c101d00 */
[----:B------:R-:W-:-:S03]  /*bfb0*/  IMAD R12, R135, 0x80, R0 ;  /* 0x00000080870c7824 */ /* 0x000fc600078e0200 */
[----:B------:R-:W5:Y:S04]  /*bfc0*/  LD.E.128 R68, desc[UR8][R68.64] ;  /* 0x0000000844447980 */ /* 0x000f68000c101d00 */
[----:B------:R-:W5:Y:S04]  /*bfd0*/  LD.E.128 R108, desc[UR8][R110.64] ;  /* 0x000000086e6c7980 */ /* 0x000f68000c101d00 */
[----:B------:R-:W5:Y:S04]  /*bfe0*/  LD.E.128 R112, desc[UR8][R114.64] ;  /* 0x0000000872707980 */ /* 0x000f68000c101d00 */
[----:B------:R-:W5:Y:S04]  /*bff0*/  LD.E.128 R120, desc[UR8][R122.64] ;  /* 0x000000087a787980 */ /* 0x000f68000c101d00 */
[----:B------:R0:W5:Y:S04]  /*c000*/  LD.E.128 R4, desc[UR8][R20.64] ;  /* 0x0000000814047980 */ /* 0x000168000c101d00 */
[----:B------:R-:W5:Y:S04]  /*c010*/  LD.E.128 R60, desc[UR8][R60.64] ;  /* 0x000000083c3c7980 */ /* 0x000f68000c101d00 */
[----:B------:R-:W5:Y:S04]  /*c020*/  LD.E.128 R104, desc[UR8][R106.64] ;  /* 0x000000086a687980 */ /* 0x000f68000c101d00 */
[----:B------:R-:W5:Y:S04]  /*c030*/  LD.E.128 R116, desc[UR8][R118.64] ;  /* 0x0000000876747980 */ /* 0x000f68000c101d00 */
[----:B------:R-:W5:Y:S04]  /*c040*/  LD.E.128 R52, desc[UR8][R52.64] ;  /* 0x0000000834347980 */ /* 0x000f68000c101d00 */
[----:B------:R-:W5:Y:S01]  /*c050*/  LD.E.128 R128, desc[UR8][R130.64] ;  /* 0x0000000882807980 */ /* 0x000f62000c101d00 */
[----:B------:R-:W-:-:S02]  /*c060*/  ULDC.64 UR8, c[0x0][0xae8] ;  /* 0x0002ba0000087ab9 */ /* 0x000fc40000000a00 */
[----:B------:R-:W-:Y:S01]  /*c070*/  UIMAD UR5, UR11, UR8, URZ ;  /* 0x000000080b0572a4 */ /* 0x000fe2000f8e023f */
[----:B--2---:R-:W-:Y:S01]  /*c080*/  @P2 IMAD.HI.U32 R2, R12, R3, RZ ;  /* 0x000000030c022227 */ /* 0x004fe200078e00ff */
[----:B------:R-:W-:Y:S01]  /*c090*/  UIMAD.WIDE.U32 UR6, UR10, UR8, URZ ;  /* 0x000000080a0672a5 */ /* 0x000fe2000f8e003f */
[----:B------:R-:W-:Y:S01]  /*c0a0*/  R2UR UR13, R216 ;  /* 0x00000000d80d72ca */ /* 0x000fe200000e0000 */
[----:B------:R-:W-:Y:S01]  /*c0b0*/  UIMAD UR5, UR10, UR9, UR5 ;  /* 0x000000090a0572a4 */ /* 0x000fe2000f8e0205 */
[----:B------:R-:W-:Y:S01]  /*c0c0*/  IMAD.MOV.U32 R0, RZ, RZ, R12 ;  /* 0x000000ffff007224 */ /* 0x000fe200078e000c */
[----:B------:R-:W-:Y:S01]  /*c0d0*/  @!PT LDS RZ, [RZ] ;  /* 0x00000000fffff984 */ /* 0x000fe20000000800 */
[----:B------:R-:W-:Y:S01]  /*c0e0*/  @!PT LDS RZ, [RZ] ;  /* 0x00000000fffff984 */ /* 0x000fe20000000800 */
[----:B------:R-:W-:Y:S01]  /*c0f0*/  @!PT LDS RZ, [RZ] ;  /* 0x00000000fffff984 */ /* 0x000fe20000000800 */
[----:B------:R-:W-:Y:S01]  /*c100*/  @!PT LDS RZ, [RZ] ;  /* 0x00000000fffff984 */ /* 0x000fe20000000800 */
[----:B------:R2:W-:Y:S06]  /*c110*/  MEMBAR.ALL.CTA ;  /* 0x0000000000007992 */ /* 0x0005ec0000008000 */
[----:B--2---:R-:W2:Y:S01]  /*c120*/  FENCE.VIEW.ASYNC.S ;  /* 0x00000000000073c6 */ /* 0x004ea20000000000 */
[----:B------:R-:W-:Y:S01]  /*c130*/  ULDC.64 UR8, c[0x0][0xaf0] ;  /* 0x0002bc0000087ab9 */ /* 0x000fe20000000a00 */
[----:B------:R-:W-:Y:S01]  /*c140*/  UIADD3 UR7, UR7, UR5, URZ ;  /* 0x0000000507077290 */ /* 0x000fe2000fffe03f */
[----:B-1----:R-:W-:Y:S01]  /*c150*/  @P2 SHF.R.U32.HI R0, RZ, R13, R2 ;  /* 0x0000000dff002219 */ /* 0x002fe20000011602 */
[----:B------:R-:W-:-:S02]  /*c160*/  UIMAD UR5, UR12, UR8, URZ ;  /* 0x000000080c0572a4 */ /* 0x000fc4000f8e023f */
[----:B------:R-:W-:Y:S01]  /*c170*/  UIMAD.WIDE.U32 UR6, UR14, UR8, UR6 ;  /* 0x000000080e0672a5 */ /* 0x000fe2000f8e0006 */
[--C-:B------:R-:W-:Y:S01]  /*c180*/  SHF.R.S32.HI R3, RZ, 0x1f, R0.reuse ;  /* 0x0000001fff037819 */ /* 0x100fe20000011400 */
[----:B------:R-:W-:Y:S01]  /*c190*/  UIMAD UR5, UR14, UR9, UR5 ;  /* 0x000000090e0572a4 */ /* 0x000fe2000f8e0205 */
[----:B------:R-:W-:Y:S01]  /*c1a0*/  IMAD.MOV R13, RZ, RZ, -R0 ;  /* 0x000000ffff0d7224 */ /* 0x000fe200078e0a00 */
[----:B------:R-:W-:Y:S01]  /*c1b0*/  R2UR UR12, R16 ;  /* 0x00000000100c72ca */ /* 0x000fe200000e0000 */
[----:B------:R-:W-:Y:S01]  /*c1c0*/  ULDC.64 UR8, c[0x0][0xad8] ;  /* 0x0002b60000087ab9 */ /* 0x000fe20000000a00 */
[----:B------:R-:W-:Y:S01]  /*c1d0*/  UIADD3 UR7, UR7, UR5, URZ ;  /* 0x0000000507077290 */ /* 0x000fe2000fffe03f */
[-C--:B---3--:R-:W-:Y:S01]  /*c1e0*/  IMAD R3, R3, R14.reuse, RZ ;  /* 0x0000000e03037224 */ /* 0x088fe200078e02ff */
[----:B------:R-:W-:Y:S01]  /*c1f0*/  UIADD3 UR60, UR60, 0x1, URZ ;  /* 0x000000013c3c7890 */ /* 0x000fe2000fffe03f */
[----:B------:R-:W-:Y:S01]  /*c200*/  IMAD R13, R200, R13, R12 ;  /* 0x0000000dc80d7224 */ /* 0x000fe200078e020c */
[----:B------:R-:W-:Y:S01]  /*c210*/  UIADD3 UR4, UR4, 0x38820, URZ ;  /* 0x0003882004047890 */ /* 0x000fe2000fffe03f */
[C---:B------:R-:W-:Y:S01]  /*c220*/  IMAD R15, R0.reuse, R15, R3 ;  /* 0x0000000f000f7224 */ /* 0x040fe200078e0203 */
[----:B------:R-:W-:Y:S01]  /*c230*/  ULDC.64 UR10, c[0x0][0xa80] ;  /* 0x0002a000000a7ab9 */ /* 0x000fe20000000a00 */
[----:B------:R-:W-:Y:S01]  /*c240*/  IMAD.WIDE.U32 R2, R0, R14, UR6 ;  /* 0x0000000600027e25 */ /* 0x000fe2000f8e000e */
[----:B------:R-:W-:-:S03]  /*c250*/  SHF.R.S32.HI R0, RZ, 0x1f, R13 ;  /* 0x0000001fff007819 */ /* 0x000fc6000001140d */
[----:B------:R-:W-:Y:S02]  /*c260*/  IMAD.IADD R3, R3, 0x1, R15 ;  /* 0x0000000103037824 */ /* 0x000fe400078e020f */
[----:B------:R-:W-:Y:S02]  /*c270*/  IMAD R0, R0, UR8, RZ ;  /* 0x0000000800007c24 */ /* 0x000fe4000f8e02ff */
[----:B------:R-:W-:Y:S01]  /*c280*/  IMAD R135, R135, 0x80, R220 ;  /* 0x0000008087877824 */ /* 0x000fe200078e02dc */
[----:B------:R-:W-:Y:S01]  /*c290*/  ULDC UR5, c[0x0][0xc] ;  /* 0x0000030000057ab9 */ /* 0x000fe20000000800 */
[C---:B------:R-:W-:Y:S01]  /*c2a0*/  IMAD R15, R13.reuse, UR9, R0 ;  /* 0x000000090d0f7c24 */ /* 0x040fe2000f8e0200 */
[----:B------:R-:W-:Y:S01]  /*c2b0*/  UISETP.NE.AND UP0, UPT, UR60, 0x2, UPT ;  /* 0x000000023c00788c */ /* 0x000fe2000bf05270 */
[----:B------:R-:W-:Y:S01]  /*c2c0*/  IMAD.WIDE.U32 R2, R13, UR8, R2 ;  /* 0x000000080d027c25 */ /* 0x000fe2000f8e0002 */
[----:B------:R-:W-:Y:S01]  /*c2d0*/  UMOV UR6, 0x1 ;  /* 0x0000000100067882 */ /* 0x000fe20000000000 */
[----:B------:R-:W-:Y:S01]  /*c2e0*/  UIADD3 UR13, UR5, UR13, URZ ;  /* 0x0000000d050d7290 */ /* 0x000fe2000fffe03f */
[----:B------:R-:W-:Y:S01]  /*c2f0*/  ISETP.GE.AND P2, PT, R135, R24, PT ;  /* 0x000000188700720c */ /* 0x000fe20003f46270 */
[----:B------:R-:W-:Y:S01]  /*c300*/  UPRMT UR5, URZ, 0x654, UR4 ;  /* 0x000006543f057896 */ /* 0x000fe20008000004 */
[----:B------:R-:W-:Y:S01]  /*c310*/  IMAD.IADD R15, R3, 0x1, R15 ;  /* 0x00000001030f7824 */ /* 0x000fe200078e020f */
[----:B------:R-:W-:Y:S01]  /*c320*/  UPRMT UR4, UR6, 0x654, UR4 ;  /* 0x0000065406047896 */ /* 0x000fe20008000004 */
[----:B------:R-:W-:Y:S01]  /*c330*/  LEA R0, P0, R2, UR10, 0x1 ;  /* 0x0000000a02007c11 */ /* 0x000fe2000f8008ff */
[----:B------:R-:W-:Y:S01]  /*c340*/  USEL UR6, URZ, 0x1, UP0 ;  /* 0x000000013f067887 */ /* 0x000fe20008000000 */
[----:B------:R-:W-:-:S02]  /*c350*/  VIADD R13, R135, 0x20 ;  /* 0x00000020870d7836 */ /* 0x000fc40000000000 */
[----:B------:R-:W-:Y:S01]  /*c360*/  LEA.HI.X R25, R2, UR11, R15, 0x1, P0 ;  /* 0x0000000b02197c11 */ /* 0x000fe200080f0c0f */
[----:B------:R-:W-:Y:S01]  /*c370*/  ULOP3.LUT UR12, UR12, UR6, URZ, 0x3c, !UPT ;  /* 0x000000060c0c7292 */ /* 0x000fe2000f8e3c3f */
[----:B------:R-:W-:Y:S01]  /*c380*/  VIADD R3, R135, 0x40 ;  /* 0x0000004087037836 */ /* 0x000fe20000000000 */
[-C--:B------:R-:W-:Y:S01]  /*c390*/  ISETP.GE.AND P1, PT, R13, R24.reuse, PT ;  /* 0x000000180d00720c */ /* 0x080fe20003f26270 */
[----:B--2---:R-:W-:Y:S01]  /*c3a0*/  SYNCS.ARRIVE.TRANS64.RED.A1T0 RZ, [UR5], RZ ;  /* 0x000000ffffff79a7 */ /* 0x004fe20008100405 */
[----:B------:R-:W-:Y:S01]  /*c3b0*/  IMAD.U32 R216, RZ, RZ, UR13 ;  /* 0x0000000dffd87e24 */ /* 0x000fe2000f8e00ff */
[----:B------:R-:W-:Y:S01]  /*c3c0*/  USEL UR60, UR60, URZ, UP0 ;  /* 0x0000003f3c3c7287 */ /* 0x000fe20008000000 */
[----:B------:R0:W1:Y:S01]  /*c3d0*/  SHFL.IDX PT, R12, R0, RZ, 0x181f ;  /* 0x00181fff000c7589 */ /* 0x00006200000e0000 */
[----:B------:R-:W-:Y:S01]  /*c3e0*/  IMAD.U32 R16, RZ, RZ, UR12 ;  /* 0x0000000cff107e24 */ /* 0x000fe2000f8e00ff */
[----:B------:R-:W-:Y:S02]  /*c3f0*/  BSSY B0, `(.L_x_219) ;  /* 0x0000016000007945 */ /* 0x000fe40003800000 */
[----:B------:R0:W2:Y:S01]  /*c400*/  SHFL.IDX PT, R13, R25, RZ, 0x181f ;  /* 0x00181fff190d7589 */ /* 0x0000a200000e0000 */
[----:B------:R-:W-:Y:S01]  /*c410*/  SYNCS.ARRIVE.TRANS64.RED.A1T0 RZ, [UR4], RZ ;  /* 0x000000ffffff79a7 */ /* 0x000fe20008100404 */
[----:B------:R-:W-:Y:S01]  /*c420*/  ISETP.GE.AND P0, PT, R3, R24, PT ;  /* 0x000000180300720c */ /* 0x000fe20003f06270 */
[----:B------:R-:W-:-:S12]  /*c430*/  @P2 BRA `(.L_x_220) ;  /* 0x0000000000442947 */ /* 0x000fd80003800000 */
[----:B------:R-:W-:Y:S01]  /*c440*/  ULDC UR4, c[0x0][0xac8] ;  /* 0x0002b20000047ab9 */ /* 0x000fe20000000800 */
[----:B------:R-:W-:Y:S01]  /*c450*/  ULDC.64 UR6, c[0x0][0x208] ;  /* 0x0000820000067ab9 */ /* 0x000fe20000000a00 */
[----:B------:R-:W-:Y:S02]  /*c460*/  ISETP.GE.AND P4, PT, R214, UR4, PT ;  /* 0x00000004d6007c0c */ /* 0x000fe4000bf86270 */
[----:B------:R-:W-:Y:S02]  /*c470*/  ISETP.GE.AND P3, PT, R213, UR4, PT ;  /* 0x00000004d5007c0c */ /* 0x000fe4000bf66270 */
[----:B------:R-:W-:Y:S02]  /*c480*/  ISETP.GE.AND P2, PT, R212, UR4, PT ;  /* 0x00000004d4007c0c */ /* 0x000fe4000bf46270 */
[----:B------:R-:W-:-:S07]  /*c490*/  ISETP.GE.AND P5, PT, R17, UR4, PT ;  /* 0x0000000411007c0c */ /* 0x000fce000bfa6270 */
[----:B-1----:R-:W-:-:S04]  /*c4a0*/  @!P4 LEA R14, P6, R214, R12, 0x1 ;  /* 0x0000000cd60ec211 */ /* 0x002fc800078c08ff */
[----:B--2---:R-:W-:Y:S02]  /*c4b0*/  @!P4 LEA.HI.X R15, R214, R13, R231, 0x1, P6 ;  /* 0x0000000dd60fc211 */ /* 0x004fe400030f0ce7 */
[----:B0-----:R-:W-:Y:S01]  /*c4c0*/  @!P3 LEA R20, P6, R213, R12, 0x1 ;  /* 0x0000000cd514b211 */ /* 0x001fe200078c08ff */
        /* <DEDUP_REMOVED lines=8> */
.L_x_220:
[----:B------:R-:W-:Y:S05]  /*c550*/  BSYNC B0 ;  /* 0x0000000000007941 */ /* 0x000fea0003800000 */
.L_x_219:
[----:B---3-5:R3:W4:Y:S01]  /*c560*/  SHFL.IDX PT, R9, R25, 0x1, 0x181f ;  /* 0x00381f0019097f89 */ /* 0x02872200000e0000 */
        /* <DEDUP_REMOVED lines=10> */
[-C--:B-1----:R-:W-:Y:S02]  /*c610*/  @!P2 LEA R12, P5, R213, R8.reuse, 0x1 ;  /* 0x00000008d50ca211 */ /* 0x082fe400078a08ff */
[-C--:B----4-:R-:W-:Y:S02]  /*c620*/  @!P3 LEA.HI.X R11, R214, R9.reuse, R231, 0x1, P6 ;  /* 0x00000009d60bb211 */ /* 0x090fe400030f0ce7 */
[C---:B------:R-:W-:Y:S01]  /*c630*/  @!P1 LEA R14, P6, R212.reuse, R8, 0x1 ;  /* 0x00000008d40e9211 */ /* 0x040fe200078c08ff */
[----:B------:R-:W-:Y:S01]  /*c640*/  @!P4 IMAD.WIDE R2, R17, 0x2, R8 ;  /* 0x000000021102c825 */ /* 0x000fe200078e0208 */
[-C--:B--2---:R-:W-:Y:S02]  /*c650*/  @!P2 LEA.HI.X R13, R213, R9.reuse, R230, 0x1, P5 ;  /* 0x00000009d50da211 */ /* 0x084fe400028f0ce6 */
[----:B------:R-:W-:-:S02]  /*c660*/  @!P1 LEA.HI.X R15, R212, R9, R229, 0x1, P6 ;  /* 0x00000009d40f9211 */ /* 0x000fc400030f0ce5 */
[----:B------:R0:W-:Y:S04]  /*c670*/  @!P4 ST.E.128 desc[UR6][R2.64], R32 ;  /* 0x000000200200c985 */ /* 0x0001e8000c101d06 */
[----:B------:R0:W-:Y:S04]  /*c680*/  @!P3 ST.E.128 desc[UR6][R10.64], R64 ;  /* 0x000000400a00b985 */ /* 0x0001e8000c101d06 */
[----:B------:R0:W-:Y:S04]  /*c690*/  @!P2 ST.E.128 desc[UR6][R12.64], R120 ;  /* 0x000000780c00a985 */ /* 0x0001e8000c101d06 */
[----:B------:R0:W-:Y:S02]  /*c6a0*/  @!P1 ST.E.128 desc[UR6][R14.64], R116 ;  /* 0x000000740e009985 */ /* 0x0001e4000c101d06 */
.L_x_222:
[----:B------:R-:W-:Y:S05]  /*c6b0*/  BSYNC B0 ;  /* 0x0000000000007941 */ /* 0x000fea0003800000 */
.L_x_221:
[----:B----4-:R4:W1:Y:S01]  /*c6c0*/  SHFL.IDX PT, R9, R25, 0x2, 0x181f ;  /* 0x00581f0019097f89 */ /* 0x01086200000e0000 */
[----:B------:R-:W-:Y:S03]  /*c6d0*/  BSSY B0, `(.L_x_223) ;  /* 0x0000014000007945 */ /* 0x000fe60003800000 */
[----:B0-----:R4:W0:Y:S01]  /*c6e0*/  SHFL.IDX PT, R8, R0, 0x2, 0x181f ;  /* 0x00581f0000087f89 */ /* 0x00182200000e0000 */
        /* <DEDUP_REMOVED lines=8> */
[-C--:B-1----:R-:W-:Y:S02]  /*c770*/  @!P5 LEA R12, P1, R213, R8.reuse, 0x1 ;  /* 0x00000008d50cd211 */ /* 0x082fe400078208ff */
[----:B------:R-:W-:Y:S02]  /*c780*/  @!P6 LEA R14, P2, R212, R8, 0x1 ;  /* 0x00000008d40ee211 */ /* 0x000fe400078408ff */
[----:B------:R-:W-:Y:S01]  /*c790*/  @!P3 IMAD.WIDE R2, R17, 0x2, R8 ;  /* 0x000000021102b825 */ /* 0x000fe200078e0208 */
[-C--:B------:R-:W-:Y:S02]  /*c7a0*/  @!P4 LEA.HI.X R11, R214, R9.reuse, R231, 0x1, P0 ;  /* 0x00000009d60bc211 */ /* 0x080fe400000f0ce7 */
[-C--:B--2---:R-:W-:Y:S02]  /*c7b0*/  @!P5 LEA.HI.X R13, R213, R9.reuse, R230, 0x1, P1 ;  /* 0x00000009d50dd211 */ /* 0x084fe400008f0ce6 */
[----:B------:R-:W-:Y:S01]  /*c7c0*/  @!P6 LEA.HI.X R15, R212, R9, R229, 0x1, P2 ;  /* 0x00000009d40fe211 */ /* 0x000fe200010f0ce5 */
[----:B------:R0:W-:Y:S04]  /*c7d0*/  @!P3 ST.E.128 desc[UR6][R2.64], R36 ;  /* 0x000000240200b985 */ /* 0x0001e8000c101d06 */
[----:B------:R0:W-:Y:S04]  /*c7e0*/  @!P4 ST.E.128 desc[UR6][R10.64], R68 ;  /* 0x000000440a00c985 */ /* 0x0001e8000c101d06 */
[----:B------:R0:W-:Y:S04]  /*c7f0*/  @!P5 ST.E.128 desc[UR6][R12.64], R4 ;  /* 0x000000040c00d985 */ /* 0x0001e8000c101d06 */
[----:B------:R0:W-:Y:S02]  /*c800*/  @!P6 ST.E.128 desc[UR6][R14.64], R52 ;  /* 0x000000340e00e985 */ /* 0x0001e4000c101d06 */
.L_x_224:
[----:B------:R-:W-:Y:S05]  /*c810*/  BSYNC B0 ;  /* 0x0000000000007941 */ /* 0x000fea0003800000 */
.L_x_223:
        /* <DEDUP_REMOVED lines=20> */
[-C--:B-1----:R-:W-:Y:S02]  /*c960*/  @!P5 LEA.HI.X R9, R213, R5.reuse, R230, 0x1, P1 ;  /* 0x00000005d509d211 */ /* 0x082fe400008f0ce6 */
[----:B------:R-:W-:Y:S01]  /*c970*/  @!P6 LEA.HI.X R11, R212, R5, R229, 0x1, P2 ;  /* 0x00000005d40be211 */ /* 0x000fe200010f0ce5 */
[----:B------:R0:W-:Y:S04]  /*c980*/  @!P3 ST.E.128 desc[UR6][R2.64], R40 ;  /* 0x000000280200b985 */ /* 0x0001e8000c101d06 */
[----:B------:R0:W-:Y:S04]  /*c990*/  @!P4 ST.E.128 desc[UR6][R6.64], R108 ;  /* 0x0000006c0600c985 */ /* 0x0001e8000c101d06 */
[----:B------:R0:W-:Y:S04]  /*c9a0*/  @!P5 ST.E.128 desc[UR6][R8.64], R60 ;  /* 0x0000003c0800d985 */ /* 0x0001e8000c101d06 */
[----:B------:R0:W-:Y:S02]  /*c9b0*/  @!P6 ST.E.128 desc[UR6][R10.64], R128 ;  /* 0x000000800a00e985 */ /* 0x0001e4000c101d06 */
.L_x_226:
[----:B------:R-:W-:Y:S05]  /*c9c0*/  BSYNC B0 ;  /* 0x0000000000007941 */ /* 0x000fea0003800000 */
.L_x_225:
[----:B0--34-:R-:W0:Y:S01]  /*c9d0*/  LDC R0, c[0x0][0xc34] ;  /* 0x00030d00ff007b82 */ /* 0x019e220000000800 */
[----:B------:R-:W-:-:S13]  /*c9e0*/  R2UR UR4, R216 ;  /* 0x00000000d80472ca */ /* 0x000fda00000e0000 */
[----:B0-----:R-:W-:-:S13]  /*c9f0*/  ISETP.LE.AND P0, PT, R0, UR4, PT ;  /* 0x0000000400007c0c */ /* 0x001fda000bf03270 */
[----:B------:R-:W-:Y:S05]  /*ca00*/  @!P0 BRA `(.L_x_227) ;  /* 0xffffff4800408947 */ /* 0x000fea000383ffff */
[----:B------:R-:W-:Y:S05]  /*ca10*/  EXIT ;  /* 0x000000000000794d */ /* 0x000fea0003800000 */
.L_x_193:
        /* <DEDUP_REMOVED lines=10> */
[----:B------:R-:W2:Y:S01]  /*cac0*/  LDL R4, [R1+0x30] ;  /* 0x0000300001047983 */ /* 0x000ea20000100800 */
[----:B------:R-:W1:Y:S01]  /*cad0*/  S2UR UR4, SR_CgaCtaId ;  /* 0x00000000000479c3 */ /* 0x000e620000008800 */
[C---:B------:R-:W-:Y:S01]  /*cae0*/  IMAD.SHL.U32 R2, R0.reuse, 0x8, RZ ;  /* 0x0000000800027824 */ /* 0x040fe200078e00ff */
[C---:B------:R-:W-:Y:S01]  /*caf0*/  LOP3.LUT R5, R0.reuse, 0x7f, RZ, 0xc0, !PT ;  /* 0x0000007f00057812 */ /* 0x040fe200078ec0ff */
[----:B------:R-:W-:Y:S01]  /*cb00*/  UMOV UR36, 0x400 ;  /* 0x0000040000247882 */ /* 0x000fe20000000000 */
[----:B------:R-:W-:Y:S01]  /*cb10*/  LOP3.LUT P0, RZ, R0, 0x1f, RZ, 0xc0, !PT ;  /* 0x0000001f00ff7812 */ /* 0x000fe2000780c0ff */
[----:B------:R-:W-:Y:S01]  /*cb20*/  IMAD.MOV.U32 R19, RZ, RZ, RZ ;  /* 0x000000ffff137224 */ /* 0x000fe200078e00ff */
[----:B0-----:R-:W-:Y:S01]  /*cb30*/  LOP3.LUT R3, R2, 0x1f8, RZ, 0xc0, !PT ;  /* 0x000001f802037812 */ /* 0x001fe200078ec0ff */
[----:B------:R-:W-:Y:S01]  /*cb40*/  ULDC.64 UR38, c[0x0][0x198] ;  /* 0x0000660000267ab9 */ /* 0x000fe20000000a00 */
[C---:B------:R-:W-:Y:S01]  /*cb50*/  ISETP.NE.AND P1, PT, R5.reuse, RZ, PT ;  /* 0x000000ff0500720c */ /* 0x040fe20003f25270 */
[----:B------:R-:W-:Y:S01]  /*cb60*/  ULDC UR40, c[0x0][0xc] ;  /* 0x0000030000287ab9 */ /* 0x000fe20000000800 */
[----:B------:R-:W-:-:S02]  /*cb70*/  ISETP.NE.OR P0, PT, R5, RZ, !P0 ;  /* 0x000000ff0500720c */ /* 0x000fc40004705670 */
[----:B------:R-:W-:Y:S02]  /*cb80*/  LOP3.LUT R18, R18, 0xfffffffe, RZ, 0xc0, !PT ;  /* 0xfffffffe12127812 */ /* 0x000fe400078ec0ff */
[----:B------:R-:W-:-:S07]  /*cb90*/  LOP3.LUT R2, R2, 0x38, RZ, 0xc0, !PT ;  /* 0x0000003802027812 */ /* 0x000fce00078ec0ff */
[----:B------:R-:W-:Y:S01]  /*cba0*/  @P1 LOP3.LUT R18, R18, 0x1, RZ, 0xfc, !PT ;  /* 0x0000000112121812 */ /* 0x000fe200078efcff */
[----:B-1----:R-:W-:-:S03]  /*cbb0*/  ULEA UR36, UR4, UR36, 0x18 ;  /* 0x0000002404247291 */ /* 0x002fc6000f8ec03f */
[----:B------:R-:W-:-:S04]  /*cbc0*/  LOP3.LUT R18, R18, 0xfffffffd, RZ, 0xc0, !PT ;  /* 0xfffffffd12127812 */ /* 0x000fc800078ec0ff */
[----:B------:R-:W-:Y:S02]  /*cbd0*/  @P0 LOP3.LUT R18, R18, 0x2, RZ, 0xfc, !PT ;  /* 0x0000000212120812 */ /* 0x000fe400078efcff */
[----:B--2---:R-:W-:Y:S02]  /*cbe0*/  R2UR UR5, R4 ;  /* 0x00000000040572ca */ /* 0x004fe400000e0000 */
[----:B------:R-:W-:Y:S01]  /*cbf0*/  LOP3.LUT R4, R3, 0x38, R0, 0x78, !PT ;  /* 0x0000003803047812 */ /* 0x000fe200078e7800 */
[----:B------:R-:W-:Y:S02]  /*cc00*/  IMAD.SHL.U32 R3, R5, 0x8, RZ ;  /* 0x0000000805037824 */ /* 0x000fe400078e00ff */
[----:B------:R-:W-:-:S03]  /*cc10*/  IMAD.SHL.U32 R0, R0, 0x10, RZ ;  /* 0x0000001000007824 */ /* 0x000fc600078e00ff */
[----:B------:R-:W-:Y:S02]  /*cc20*/  LOP3.LUT R3, R4, 0x200, R3, 0xf8, !PT ;  /* 0x0000020004037812 */ /* 0x000fe400078ef803 */
[----:B------:R-:W-:-:S03]  /*cc30*/  SHF.R.U32.HI R4, RZ, 0x3, R5 ;  /* 0x00000003ff047819 */ /* 0x000fc60000011605 */
[----:B------:R-:W-:Y:S01]  /*cc40*/  ULOP3.LUT UR37, UR5, 0x2, URZ, 0xfc, !UPT ;  /* 0x0000000205257892 */ /* 0x000fe2000f8efc3f */
[----:B------:R-:W0:Y:S01]  /*cc50*/  S2UR UR5, SR_CTAID.X ;  /* 0x00000000000579c3 */ /* 0x000e220000002500 */
[----:B------:R-:W-:Y:S02]  /*cc60*/  LOP3.LUT R4, R4, 0x70, R0, 0xf8, !PT ;  /* 0x0000007004047812 */ /* 0x000fe400078ef800 */
[----:B------:R-:W-:Y:S02]  /*cc70*/  LEA R0, R3, UR36, 0x1 ;  /* 0x0000002403007c11 */ /* 0x000fe4000f8e08ff */
[----:B------:R-:W-:-:S03]  /*cc80*/  LOP3.LUT R4, R2, 0x40, RZ, 0xfc, !PT ;  /* 0x0000004002047812 */ /* 0x000fc600078efcff */
[----:B------:R1:W-:Y:S02]  /*cc90*/  STL [R1+0x10], R0 ;  /* 0x0000100001007387 */ /* 0x0003e40000100800 */
[----:B-1----:R-:W-:Y:S02]  /*cca0*/  IMAD.MOV.U32 R0, RZ, RZ, 0x1 ;  /* 0x00000001ff007424 */ /* 0x002fe400078e00ff */
[----:B0-----:R-:W-:-:S05]  /*ccb0*/  IMAD.U32 R3, RZ, RZ, UR5 ;  /* 0x00000005ff037e24 */ /* 0x001fca000f8e00ff */
[----:B------:R0:W-:Y:S04]  /*ccc0*/  STL [R1+0x24], R3 ;  /* 0x0000240301007387 */ /* 0x0001e80000100800 */
[----:B------:R-:W-:Y:S04]  /*ccd0*/  STL [R1+0x2c], RZ ;  /* 0x00002cff01007387 */ /* 0x000fe80000100800 */
[----:B------:R1:W-:Y:S01]  /*cce0*/  STL [R1], R0 ;  /* 0x0000000001007387 */ /* 0x0003e20000100800 */
[C---:B0-----:R-:W-:Y:S02]  /*ccf0*/  LOP3.LUT R3, R2.reuse, 0x80, RZ, 0xfc, !PT ;  /* 0x0000008002037812 */ /* 0x041fe400078efcff */
[----:B-1----:R-:W-:-:S07]  /*cd00*/  LOP3.LUT R0, R2, 0xc0, RZ, 0xfc, !PT ;  /* 0x000000c002007812 */ /* 0x002fce00078efcff */
.L_x_323:
[----:B------:R-:W2:Y:S01]  /*cd10*/  LDL R2, [R1+0x24] ;  /* 0x0000240001027983 */ /* 0x000ea20000100800 */
[----:B0-----:R-:W0:Y:S01]  /*cd20*/  LDC R0, c[0x0][0xc38] ;  /* 0x00030e00ff007b82 */ /* 0x001e220000000800 */
[----:B------:R-:W-:Y:S05]  /*cd30*/  YIELD ;  /* 0x0000000000007946 */ /* 0x000fea0003800000 */
[----:B------:R-:W-:Y:S02]  /*cd40*/  ULDC.64 UR4, c[0x0][0x418] ;  /* 0x0001060000047ab9 */ /* 0x000fe40000000a00 */
[----:B------:R-:W1:Y:S01]  /*cd50*/  LDC R16, c[0x0][0xc44] ;  /* 0x00031100ff107b82 */ /* 0x000e620000000800 */
[----:B------:R-:W-:-:S03]  /*cd60*/  UISETP.NE.U32.AND UP0, UPT, UR4, URZ, UPT ;  /* 0x0000003f0400728c */ /* 0x000fc6000bf05070 */
[----:B------:R-:W-:Y:S01]  /*cd70*/  ULDC UR4, c[0x0][0x424] ;  /* 0x0001090000047ab9 */ /* 0x000fe20000000800 */
[----:B------:R-:W-:-:S04]  /*cd80*/  UISETP.NE.AND.EX UP0, UPT, UR5, URZ, UPT, UP0 ;  /* 0x0000003f0500728c */ /* 0x000fc8000bf05300 */
[----:B------:R-:W-:Y:S01]  /*cd90*/  USEL UR4, UR4, 0x1, UP0 ;  /* 0x0000000104047887 */ /* 0x000fe20008000000 */
[----:B0-----:R-:W-:Y:S02]  /*cda0*/  ISETP.NE.AND P0, PT, R0, 0x1, PT ;  /* 0x000000010000780c */ /* 0x001fe40003f05270 */
[----:B-1----:R-:W-:-:S11]  /*cdb0*/  ISETP.NE.AND P1, PT, R16, 0x1, PT ;  /* 0x000000011000780c */ /* 0x002fd60003f25270 */
[----:B------:R-:W2:Y:S08]  /*cdc0*/  @P0 LDC R0, c[0x0][0xc3c] ;  /* 0x00030f00ff000b82 */ /* 0x000eb00000000800 */
[----:B------:R-:W0:Y:S01]  /*cdd0*/  @P0 LDC R3, c[0x0][0xc40] ;  /* 0x00031000ff030b82 */ /* 0x000e220000000800 */
[----:B--2---:R-:W-:-:S04]  /*cde0*/  @P0 IMAD.HI.U32 R0, R2, R0, RZ ;  /* 0x0000000002000227 */ /* 0x004fc800078e00ff */
[----:B------:R-:W-:Y:S01]  /*cdf0*/  IMAD.MOV.U32 R4, RZ, RZ, R2 ;  /* 0x000000ffff047224 */ /* 0x000fe200078e0002 */
[----:B0-----:R-:W-:Y:S02]  /*ce00*/  @P0 SHF.R.U32.HI R4, RZ, R3, R0 ;  /* 0x00000003ff040219 */ /* 0x001fe40000011600 */
[----:B------:R-:W0:Y:S03]  /*ce10*/  @P1 LDC.64 R2, c[0x0][0xc48] ;  /* 0x00031200ff021b82 */ /* 0x000e260000000a00 */
[----:B------:R-:W-:Y:S01]  /*ce20*/  IMAD.MOV.U32 R5, RZ, RZ, R4 ;  /* 0x000000ffff057224 */ /* 0x000fe200078e0004 */
[----:B------:R-:W-:Y:S04]  /*ce30*/  STL [R1+0x1c], R4 ;  /* 0x00001c0401007387 */ /* 0x000fe80000100800 */
[----:B------:R-:W1:Y:S01]  /*ce40*/  LDC R0, c[0x0][0x2f0] ;  /* 0x0000bc00ff007b82 */ /* 0x000e620000000800 */
[----:B0-----:R-:W-:-:S05]  /*ce50*/  @P1 IMAD.HI.U32 R2, R4, R2, RZ ;  /* 0x0000000204021227 */ /* 0x001fca00078e00ff */
[----:B------:R-:W-:Y:S01]  /*ce60*/  @P1 SHF.R.U32.HI R5, RZ, R3, R2 ;  /* 0x00000003ff051219 */ /* 0x000fe20000011602 */
[----:B-1----:R-:W-:Y:S01]  /*ce70*/  IMAD R0, R0, UR4, RZ ;  /* 0x0000000400007c24 */ /* 0x002fe2000f8e02ff */
[----:B------:R-:W-:-:S03]  /*ce80*/  UIADD3 UR4, UR36, 0x24400, URZ ;  /* 0x0002440024047890 */ /* 0x000fc6000fffe03f */
[----:B------:R-:W-:Y:S01]  /*ce90*/  STL [R1+0x14], R5 ;  /* 0x0000140501007387 */ /* 0x000fe20000100800 */
[----:B------:R-:W-:Y:S01]  /*cea0*/  IMAD.MOV R3, RZ, RZ, -R5 ;  /* 0x000000ffff037224 */ /* 0x000fe200078e0a05 */
[----:B------:R-:W-:Y:S02]  /*ceb0*/  ULOP3.LUT UP0, URZ, UR4, 0x3ff, URZ, 0xc0, !UPT ;  /* 0x000003ff043f7892 */ /* 0x000fe4000f80c03f */
[----:B------:R0:W-:Y:S01]  /*cec0*/  STL [R1+0x28], R0 ;  /* 0x0000280001007387 */ /* 0x0001e20000100800 */
[----:B------:R-:W-:-:S03]  /*ced0*/  IMAD R16, R16, R3, R4 ;  /* 0x0000000310107224 */ /* 0x000fc600078e0204 */
[----:B------:R-:W-:Y:S01]  /*cee0*/  PLOP3.LUT P0, PT, PT, PT, UP0, 0x80, 0x0 ;  /* 0x000000000000781c */ /* 0x000fe20003f0f008 */
[----:B0-----:R-:W-:-:S04]  /*cef0*/  VIADD R0, R0, 0x4f ;  /* 0x0000004f00007836 */ /* 0x001fc80000000000 */
[----:B------:R-:W-:-:S05]  /*cf00*/  IMAD.HI R0, R0, 0x66666667, RZ ;  /* 0x6666666700007827 */ /* 0x000fca00078e02ff */
[----:B------:R-:W-:-:S04]  /*cf10*/  SHF.R.U32.HI R2, RZ, 0x1f, R0 ;  /* 0x0000001fff027819 */ /* 0x000fc80000011600 */
[----:B------:R-:W-:-:S05]  /*cf20*/  LEA.HI.SX32 R0, R0, R2, 0x1b ;  /* 0x0000000200007211 */ /* 0x000fca00078fdaff */
[----:B------:R0:W-:Y:S01]  /*cf30*/  STL [R1+0x20], R0 ;  /* 0x0000200001007387 */ /* 0x0001e20000100800 */
[----:B------:R-:W-:Y:S05]  /*cf40*/  @!P0 BRA `(.L_x_229) ;  /* 0x0000000000408947 */ /* 0x000fea0003800000 */
[----:B------:R-:W-:Y:S01]  /*cf50*/  MOV R2, 0x0 ;  /* 0x0000000000027802 */ /* 0x000fe20000000f00 */
[----:B------:R-:W-:Y:S01]  /*cf60*/  ULDC.64 UR6, c[0x4][0xa8] ;  /* 0x01002a0000067ab9 */ /* 0x000fe20000000a00 */
[----:B------:R-:W-:Y:S01]  /*cf70*/  ULDC.64 UR8, c[0x4][0xb0] ;  /* 0x01002c0000087ab9 */ /* 0x000fe20000000a00 */
[----:B------:R-:W-:Y:S01]  /*cf80*/  ULDC.64 UR4, c[0x4][0x8] ;  /* 0x0100020000047ab9 */ /* 0x000fe20000000a00 */
[----:B------:R-:W-:Y:S02]  /*cf90*/  IMAD.U32 R4, RZ, RZ, UR6 ;  /* 0x00000006ff047e24 */ /* 0x000fe4000f8e00ff */
[----:B------:R-:W1:Y:S01]  /*cfa0*/  LDC.64 R2, c[0x4][R2] ;  /* 0x0100000002027b82 */ /* 0x000e620000000a00 */
[----:B------:R-:W-:Y:S02]  /*cfb0*/  IMAD.U32 R5, RZ, RZ, UR7 ;  /* 0x00000007ff057e24 */ /* 0x000fe4000f8e00ff */
[----:B------:R-:W-:Y:S02]  /*cfc0*/  IMAD.U32 R6, RZ, RZ, UR8 ;  /* 0x00000008ff067e24 */ /* 0x000fe4000f8e00ff */
[----:B------:R-:W-:-:S02]  /*cfd0*/  IMAD.U32 R7, RZ, RZ, UR9 ;  /* 0x00000009ff077e24 */ /* 0x000fc4000f8e00ff */
[----:B------:R-:W-:Y:S02]  /*cfe0*/  IMAD.U32 R10, RZ, RZ, UR4 ;  /* 0x00000004ff0a7e24 */ /* 0x000fe4000f8e00ff */
[----:B------:R-:W-:Y:S02]  /*cff0*/  IMAD.U32 R11, RZ, RZ, UR5 ;  /* 0x00000005ff0b7e24 */ /* 0x000fe4000f8e00ff */
[----:B------:R-:W-:Y:S02]  /*d000*/  IMAD.MOV.U32 R8, RZ, RZ, 0x70 ;  /* 0x00000070ff087424 */ /* 0x000fe400078e00ff */
[----:B------:R-:W-:Y:S02]  /*d010*/  IMAD.MOV.U32 R12, RZ, RZ, 0x1 ;  /* 0x00000001ff0c7424 */ /* 0x000fe400078e00ff */
[----:B------:R-:W-:-:S07]  /*d020*/  IMAD.MOV.U32 R13, RZ, RZ, RZ ;  /* 0x000000ffff0d7224 */ /* 0x000fce00078e00ff */
[----:B------:R-:W-:-:S07]  /*d030*/  LEPC R20, `(.L_x_229) ;  /* 0x000000001014794e */ /* 0x000fce0000000000 */
[----:B01----:R-:W-:Y:S05]  /*d040*/  CALL.ABS.NOINC R2 ;  /* 0x0000000002007343 */ /* 0x003fea0003c00000 */
.L_x_229:
        /* <DEDUP_REMOVED lines=8> */
[----:B------:R1:W2:Y:S01]  /*d0d0*/  LDC.64 R2, c[0x4][R17] ;  /* 0x0100000011027b82 */ /* 0x0002a20000000a00 */
[----:B------:R-:W-:Y:S02]  /*d0e0*/  IMAD.U32 R4, RZ, RZ, UR6 ;  /* 0x00000006ff047e24 */ /* 0x000fe4000f8e00ff */
[----:B------:R-:W-:Y:S02]  /*d0f0*/  IMAD.U32 R5, RZ, RZ, UR7 ;  /* 0x00000007ff057e24 */ /* 0x000fe4000f8e00ff */
[----:B------:R-:W-:Y:S02]  /*d100*/  IMAD.U32 R6, RZ, RZ, UR8 ;  /* 0x00000008ff067e24 */ /* 0x000fe4000f8e00ff */
[----:B------:R-:W-:-:S02]  /*d110*/  IMAD.U32 R7, RZ, RZ, UR9 ;  /* 0x00000009ff077e24 */ /* 0x000fc4000f8e00ff */
[----:B------:R-:W-:Y:S02]  /*d120*/  IMAD.U32 R10, RZ, RZ, UR4 ;  /* 0x00000004ff0a7e24 */ /* 0x000fe4000f8e00ff */
[----:B------:R-:W-:Y:S02]  /*d130*/  IMAD.U32 R11, RZ, RZ, UR5 ;  /* 0x00000005ff0b7e24 */ /* 0x000fe4000f8e00ff */
[----:B------:R-:W-:Y:S02]  /*d140*/  IMAD.MOV.U32 R8, RZ, RZ, 0x70 ;  /* 0x00000070ff087424 */ /* 0x000fe400078e00ff */
[----:B------:R-:W-:Y:S02]  /*d150*/  IMAD.MOV.U32 R12, RZ, RZ, 0x1 ;  /* 0x00000001ff0c7424 */ /* 0x000fe400078e00ff */
[----:B-1----:R-:W-:-:S07]  /*d160*/  IMAD.MOV.U32 R13, RZ, RZ, RZ ;  /* 0x000000ffff0d7224 */ /* 0x002fce00078e00ff */
[----:B------:R-:W-:-:S07]  /*d170*/  LEPC R20, `(.L_x_231) ;  /* 0x000000001014794e */ /* 0x000fce0000000000 */
[----:B0-2---:R-:W-:Y:S05]  /*d180*/  CALL.ABS.NOINC R2 ;  /* 0x0000000002007343 */ /* 0x005fea0003c00000 */
.L_x_231:
[----:B------:R0:W1:Y:S01]  /*d190*/  LDC.64 R2, c[0x4][R17] ;  /* 0x0100000011027b82 */ /* 0x0000620000000a00 */
[----:B------:R-:W-:Y:S01]  /*d1a0*/  ULDC.64 UR6, c[0x4][0xa8] ;  /* 0x01002a0000067ab9 */ /* 0x000fe20000000a00 */
[----:B------:R-:W-:Y:S01]  /*d1b0*/  ULDC.64 UR8, c[0x4][0xb0] ;  /* 0x01002c0000087ab9 */ /* 0x000fe20000000a00 */
[----:B------:R-:W-:Y:S01]  /*d1c0*/  ULDC.64 UR4, c[0x4][0x18] ;  /* 0x0100060000047ab9 */ /* 0x000fe20000000a00 */
        /* <DEDUP_REMOVED lines=8> */
[----:B0-----:R-:W-:-:S07]  /*d250*/  IMAD.MOV.U32 R13, RZ, RZ, RZ ;  /* 0x000000ffff0d7224 */ /* 0x001fce00078e00ff */
[----:B------:R-:W-:-:S07]  /*d260*/  LEPC R20, `(.L_x_230) ;  /* 0x000000001014794e */ /* 0x000fce0000000000 */
[----:B-1----:R-:W-:Y:S05]  /*d270*/  CALL.ABS.NOINC R2 ;  /* 0x0000000002007343 */ /* 0x002fea0003c00000 */
.L_x_230:
[----:B------:R-:W2:Y:S01]  /*d280*/  LDL R2, [R1+0x20] ;  /* 0x0000200001027983 */ /* 0x000ea20000100800 */
[----:B------:R-:W-:-:S03]  /*d290*/  ULDC.64 UR4, c[0x0][0x9f8] ;  /* 0x00027e0000047ab9 */ /* 0x000fc60000000a00 */
[----:B0-----:R-:W3:Y:S01]  /*d2a0*/  LDL R0, [R1+0x14] ;  /* 0x0000140001007983 */ /* 0x001ee20000100800 */
[----:B------:R-:W-:Y:S01]  /*d2b0*/  ISETP.NE.U32.AND P0, PT, RZ, UR4, PT ;  /* 0x00000004ff007c0c */ /* 0x000fe2000bf05070 */
[----:B------:R-:W-:-:S03]  /*d2c0*/  ULDC.64 UR6, c[0x0][0x208] ;  /* 0x0000820000067ab9 */ /* 0x000fc60000000a00 */
[----:B------:R-:W-:Y:S01]  /*d2d0*/  ISETP.NE.AND.EX P0, PT, RZ, UR5, PT, P0 ;  /* 0x00000005ff007c0c */ /* 0x000fe2000bf05300 */
[----:B--2---:R-:W-:-:S12]  /*d2e0*/  IMAD.MOV.U32 R17, RZ, RZ, R2 ;  /* 0x000000ffff117224 */ /* 0x004fd800078e0002 */
[----:B------:R-:W3:Y:S02]  /*d2f0*/  @P0 LDC.64 R2, c[0x0][0x9f8] ;  /* 0x00027e00ff020b82 */ /* 0x000ee40000000a00 */
[----:B---3--:R-:W-:-:S05]  /*d300*/  @P0 IMAD.WIDE R2, R0, 0x4, R2 ;  /* 0x0000000400020825 */ /* 0x008fca00078e0202 */
[----:B------:R0:W2:Y:S01]  /*d310*/  @P0 LDG.E R0, desc[UR6][R2.64] ;  /* 0x0000000602000981 */ /* 0x0000a2000c1e1900 */
[----:B------:R-:W-:Y:S01]  /*d320*/  VIADD R9, R17, 0xffffffff ;  /* 0xffffffff11097836 */ /* 0x000fe20000000000 */
[----:B------:R-:W-:Y:S01]  /*d330*/  UMOV UR4, 0xffffffff ;  /* 0xffffffff00047882 */ /* 0x000fe20000000000 */
[----:B------:R-:W-:-:S03]  /*d340*/  LOP3.LUT R18, R18, 0xfffffffb, RZ, 0xc0, !PT ;  /* 0xfffffffb12127812 */ /* 0x000fc600078ec0ff */
[----:B------:R1:W-:Y:S01]  /*d350*/  STL [R1+0x18], R9 ;  /* 0x0000180901007387 */ /* 0x0003e20000100800 */
[----:B0-----:R-:W0:Y:S02]  /*d360*/  LDC.64 R2, c[0x0][0x418] ;  /* 0x00010600ff027b82 */ /* 0x001e240000000a00 */
[----:B0-----:R-:W-:-:S04]  /*d370*/  ISETP.NE.U32.AND P0, PT, R2, RZ, PT ;  /* 0x000000ff0200720c */ /* 0x001fc80003f05070 */
[----:B------:R-:W-:-:S13]  /*d380*/  ISETP.NE.AND.EX P1, PT, R3, RZ, PT, P0 ;  /* 0x000000ff0300720c */ /* 0x000fda0003f25300 */
[----:B------:R-:W-:Y:S02]  /*d390*/  @P1 LOP3.LUT R18, R18, 0x4, RZ, 0xfc, !PT ;  /* 0x0000000412121812 */ /* 0x000fe400078efcff */
[----:B--2---:R-:W-:Y:S01]  /*d3a0*/  SHF.R.S32.HI R8, RZ, 0x1f, R0 ;  /* 0x0000001fff087819 */ /* 0x004fe20000011400 */
[----:B------:R1:W-:Y:S01]  /*d3b0*/  STL [R1+0x8], R0 ;  /* 0x0000080001007387 */ /* 0x0003e20000100800 */
[----:B------:R-:W-:-:S03]  /*d3c0*/  SEL R17, R0, RZ, !P1 ;  /* 0x000000ff00117207 */ /* 0x000fc60004800000 */
[----:B------:R1:W-:Y:S01]  /*d3d0*/  STL [R1+0xc], R8 ;  /* 0x00000c0801007387 */ /* 0x0003e20000100800 */
[----:B------:R-:W-:Y:S05]  /*d3e0*/  BRA.DIV UR4, `(.L_x_232) ;  /* 0x0000004e04707947 */ /* 0x000fea000b800000 */
[----:B------:R-:W0:Y:S02]  /*d3f0*/  S2R R4, SR_TID.X ;  /* 0x0000000000047919 */ /* 0x000e240000002100 */
[----:B0-----:R-:W-:-:S04]  /*d400*/  SHF.R.U32.HI R4, RZ, 0x5, R4 ;  /* 0x00000005ff047819 */ /* 0x001fc80000011604 */
[----:B------:R-:W-:-:S05]  /*d410*/  LOP3.LUT R4, R4, 0x3, RZ, 0xc0, !PT ;  /* 0x0000000304047812 */ /* 0x000fca00078ec0ff */
[----:B------:R0:W2:Y:S02]  /*d420*/  SHFL.IDX PT, R14, R4, RZ, 0x1f ;  /* 0x00001fff040e7589 */ /* 0x0000a400000e0000 */
.L_x_339:
[----:B--2---:R-:W-:Y:S02]  /*d430*/  ISETP.NE.AND P0, PT, R14, RZ, PT ;  /* 0x000000ff0e00720c */ /* 0x004fe40003f05270 */
[----:B------:R-:W-:Y:S02]  /*d440*/  PLOP3.LUT P2, PT, PT, PT, PT, 0x8, 0x0 ;  /* 0x000000000000781c */ /* 0x000fe40003f4e170 */
[----:B------:R-:W-:-:S11]  /*d450*/  LOP3.LUT R18, R18, 0xfffffff7, RZ, 0xc0, !PT ;  /* 0xfffffff712127812 */ /* 0x000fd600078ec0ff */
[----:B------:R-:W-:Y:S01]  /*d460*/  @P2 LOP3.LUT R18, R18, 0x8, RZ, 0xfc, !PT ;  /* 0x0000000812122812 */ /* 0x000fe200078efcff */
[----:B------:R-:W-:Y:S06]  /*d470*/  @P0 BRA `(.L_x_233) ;  /* 0x0000000400600947 */ /* 0x000fec0003800000 */
[----:B------:R-:W-:-:S03]  /*d480*/  UMOV UR4, 0xffffffff ;  /* 0xffffffff00047882 */ /* 0x000fc60000000000 */
[----:B------:R-:W-:Y:S05]  /*d490*/  BRA.DIV UR4, `(.L_x_234) ;  /* 0x0000004e04787947 */ /* 0x000fea000b800000 */
[----:B------:R-:W-:-:S13]  /*d4a0*/  ELECT P6, URZ, PT ;  /* 0x00000000003f782f */ /* 0x000fda00038c0000 */
.L_x_342:
[----:B------:R-:W-:Y:S05]  /*d4b0*/  @!P6 BRA `(.L_x_233) ;  /* 0x000000040050e947 */ /* 0x000fea0003800000 */
[----:B------:R2:W-:Y:S01]  /*d4c0*/  STL [R1+0x4], R9 ;  /* 0x0000040901007387 */ /* 0x0005e20000100800 */
[----:B------:R-:W-:Y:S05]  /*d4d0*/  @!P1 BRA `(.L_x_235) ;  /* 0x00000000004c9947 */ /* 0x000fea0003800000 */
[----:B------:R-:W3:Y:S01]  /*d4e0*/  LDC R7, c[0x0][0x43c] ;  /* 0x00010f00ff077b82 */ /* 0x000ee20000000800 */
[----:B------:R-:W-:Y:S01]  /*d4f0*/  ULDC.64 UR4, c[0x0][0x428] ;  /* 0x00010a0000047ab9 */ /* 0x000fe20000000a00 */
[----:B------:R-:W-:Y:S01]  /*d500*/  ULDC.64 UR6, c[0x0][0x208] ;  /* 0x0000820000067ab9 */ /* 0x000fe20000000a00 */
[----:B---3--:R-:W-:-:S13]  /*d510*/  ISETP.NE.AND P0, PT, R7, 0x1, PT ;  /* 0x000000010700780c */ /* 0x008fda0003f05270 */
[----:B0-----:R-:W0:Y:S02]  /*d520*/  @P0 LDC.64 R4, c[0x0][0x440] ;  /* 0x00011000ff040b82 */ /* 0x001e240000000a00 */
[----:B0-----:R-:W-:-:S04]  /*d530*/  @P0 IMAD.HI.U32 R6, R9, R4, RZ ;  /* 0x0000000409060227 */ /* 0x001fc800078e00ff */
[----:B------:R-:W-:Y:S01]  /*d540*/  IMAD.MOV.U32 R4, RZ, RZ, R9 ;  /* 0x000000ffff047224 */ /* 0x000fe200078e0009 */
[----:B------:R-:W-:-:S05]  /*d550*/  @P0 SHF.R.U32.HI R4, RZ, R5, R6 ;  /* 0x00000005ff040219 */ /* 0x000fca0000011606 */
[----:B------:R-:W-:-:S04]  /*d560*/  IMAD.MOV R5, RZ, RZ, -R4 ;  /* 0x000000ffff057224 */ /* 0x000fc800078e0a04 */
[----:B------:R-:W-:Y:S01]  /*d570*/  IMAD R6, R7, R5, R9 ;  /* 0x0000000507067224 */ /* 0x000fe200078e0209 */
[----:B------:R-:W-:-:S04]  /*d580*/  SHF.R.S32.HI R5, RZ, 0x1f, R4 ;  /* 0x0000001fff057819 */ /* 0x000fc80000011404 */
[----:B------:R0:W-:Y:S01]  /*d590*/  STL [R1+0x4], R6 ;  /* 0x0000040601007387 */ /* 0x0001e20000100800 */
[----:B------:R-:W-:-:S03]  /*d5a0*/  IMAD.WIDE.U32 R4, R0, UR4, R4 ;  /* 0x0000000400047c25 */ /* 0x000fc6000f8e0004 */
[----:B------:R-:W-:Y:S01]  /*d5b0*/  LEA R2, P0, R4, R2, 0x2 ;  /* 0x0000000204027211 */ /* 0x000fe200078010ff */
[----:B0-----:R-:W-:-:S04]  /*d5c0*/  IMAD R6, R8, UR4, RZ ;  /* 0x0000000408067c24 */ /* 0x001fc8000f8e02ff */
[----:B-1----:R-:W-:-:S04]  /*d5d0*/  IMAD R0, R0, UR5, R6 ;  /* 0x0000000500007c24 */ /* 0x002fc8000f8e0206 */
[----:B------:R-:W-:-:S05]  /*d5e0*/  IMAD.IADD R0, R5, 0x1, R0 ;  /* 0x0000000105007824 */ /* 0x000fca00078e0200 */
[----:B------:R-:W-:-:S05]  /*d5f0*/  LEA.HI.X R3, R4, R3, R0, 0x2, P0 ;  /* 0x0000000304037211 */ /* 0x000fca00000f1400 */
[----:B------:R3:W5:Y:S02]  /*d600*/  LDG.E R0, desc[UR6][R2.64] ;  /* 0x0000000602007981 */ /* 0x000764000c1e1900 */
.L_x_235:
[----:B---3--:R-:W3:Y:S01]  /*d610*/  LDL R3, [R1] ;  /* 0x0000000001037983 */ /* 0x008ee20000100800 */
[----:B------:R-:W-:Y:S02]  /*d620*/  LEA R2, R19, UR36, 0x3 ;  /* 0x0000002413027c11 */ /* 0x000fe4000f8e18ff */
[----:B---3--:R-:W-:-:S04]  /*d630*/  SHF.L.U32 R3, R3, 0x1f, RZ ;  /* 0x0000001f03037819 */ /* 0x008fc800000006ff */
[----:B------:R-:W3:Y:S02]  /*d640*/  SYNCS.PHASECHK.TRANS64.TRYWAIT P0, [R2+URZ+0x38840], R3 ;  /* 0x03884003020075a7 */ /* 0x000ee4000800017f */
[----:B---3--:R-:W-:Y:S05]  /*d650*/  @!P0 BRA `(.L_x_236) ;  /* 0x0000004c00288947 */ /* 0x008fea0003800000 */
.L_x_343:
[----:B0-----:R-:W0:Y:S01]  /*d660*/  S2R R4, SR_TID.X ;  /* 0x0000000000047919 */ /* 0x001e220000002100 */
[----:B------:R-:W-:-:S04]  /*d670*/  UPRMT UR4, UR37, 0x9910, URZ ;  /* 0x0000991025047896 */ /* 0x000fc8000800003f */
[----:B------:R-:W-:Y:S01]  /*d680*/  UISETP.NE.AND UP0, UPT, UR4, 0x2, UPT ;  /* 0x000000020400788c */ /* 0x000fe2000bf05270 */
[----:B0-----:R-:W-:-:S04]  /*d690*/  LOP3.LUT R4, R4, 0x7f, RZ, 0xc0, !PT ;  /* 0x0000007f04047812 */ /* 0x001fc800078ec0ff */
[----:B------:R-:W-:-:S13]  /*d6a0*/  ISETP.NE.AND P0, PT, R4, RZ, PT ;  /* 0x000000ff0400720c */ /* 0x000fda0003f05270 */
[----:B---3--:R-:W-:-:S04]  /*d6b0*/  @!P0 IMAD.MOV.U32 R3, RZ, RZ, 0xa000 ;  /* 0x0000a000ff038424 */ /* 0x008fc800078e00ff */
[----:B------:R0:W-:Y:S01]  /*d6c0*/  @!P0 SYNCS.ARRIVE.TRANS64 RZ, [R2+URZ+0x38830], R3 ;  /* 0x0388300302ff89a7 */ /* 0x0001e2000800003f */
[----:B------:R-:W-:-:S13]  /*d6d0*/  PLOP3.LUT P0, PT, PT, PT, UP0, 0x80, 0x0 ;  /* 0x000000000000781c */ /* 0x000fda0003f0f008 */
[----:B0-----:R-:W-:Y:S05]  /*d6e0*/  @P0 BRA `(.L_x_237) ;  /* 0x0000000000040947 */ /* 0x001fea0003800000 */
[----:B------:R-:W-:Y:S01]  /*d6f0*/  BPT.TRAP 0x1 ;  /* 0x000000040000795c */ /* 0x000fe20000300000 */
.L_x_237:
[----:B------:R-:W-:-:S13]  /*d700*/  LOP3.LUT P0, RZ, R18, 0x2, RZ, 0xc0, !PT ;  /* 0x0000000212ff7812 */ /* 0x000fda000780c0ff */
[----:B------:R-:W-:Y:S05]  /*d710*/  @P0 BRA `(.L_x_238) ;  /* 0x0000000000040947 */ /* 0x000fea0003800000 */
[----:B------:R-:W-:Y:S01]  /*d720*/  BPT.TRAP 0x1 ;  /* 0x000000040000795c */ /* 0x000fe20000300000 */
.L_x_238:
[----:B------:R-:W3:Y:S01]  /*d730*/  LDL R4, [R1+0x4] ;  /* 0x0000040001047983 */ /* 0x000ee20000100800 */
[----:B------:R-:W-:Y:S01]  /*d740*/  R2UR UR9, R2 ;  /* 0x00000000020972ca */ /* 0x000fe200000e0000 */
[----:B------:R-:W-:Y:S01]  /*d750*/  UIADD3 UR4, UP0, UR38, 0x370, URZ ;  /* 0x0000037026047890 */ /* 0x000fe2000ff1e03f */
[----:B------:R-:W-:Y:S01]  /*d760*/  R2UR UR12, R16 ;  /* 0x00000000100c72ca */ /* 0x000fe200000e0000 */
[----:B------:R-:W0:Y:S01]  /*d770*/  S2R R5, SR_CgaCtaId ;  /* 0x0000000000057919 */ /* 0x000e220000008800 */
[----:B-----5:R-:W-:Y:S01]  /*d780*/  R2UR UR13, R0 ;  /* 0x00000000000d72ca */ /* 0x020fe200000e0000 */
[----:B------:R-:W-:Y:S01]  /*d790*/  UMOV UR10, URZ ;  /* 0x0000003f000a7c82 */ /* 0x000fe20008000000 */
[----:B------:R-:W-:Y:S01]  /*d7a0*/  UMOV UR19, 0x30000 ;  /* 0x0003000000137882 */ /* 0x000fe20000000000 */
[----:B------:R-:W4:Y:S01]  /*d7b0*/  S2R R3, SR_CgaCtaId ;  /* 0x0000000000037919 */ /* 0x000f220000008800 */
[----:B------:R-:W-:Y:S01]  /*d7c0*/  UMOV UR6, 0x0 ;  /* 0x0000000000067882 */ /* 0x000fe20000000000 */
[----:B------:R-:W-:Y:S01]  /*d7d0*/  UMOV UR7, 0x14f00000 ;  /* 0x14f0000000077882 */ /* 0x000fe20000000000 */
[----:B------:R-:W-:Y:S01]  /*d7e0*/  UMOV UR16, 0x40 ;  /* 0x0000004000107882 */ /* 0x000fe20000000000 */
[----:B------:R-:W-:Y:S01]  /*d7f0*/  PLOP3.LUT P0, PT, PT, PT, PT, 0x80, 0x0 ;  /* 0x000000000000781c */ /* 0x000fe20003f0f070 */
[----:B------:R-:W-:Y:S01]  /*d800*/  IMAD.MOV.U32 R17, RZ, RZ, R0 ;  /* 0x000000ffff117224 */ /* 0x000fe200078e0000 */
[----:B------:R-:W-:Y:S01]  /*d810*/  UIADD3 UR9, UR9, 0x38830, URZ ;  /* 0x0003883009097890 */ /* 0x000fe2000fffe03f */
[----:B------:R-:W-:-:S10]  /*d820*/  LOP3.LUT R18, R18, 0xfffffff7, RZ, 0xc0, !PT ;  /* 0xfffffff712127812 */ /* 0x000fd400078ec0ff */
[----:B------:R-:W-:Y:S02]  /*d830*/  @P0 LOP3.LUT R18, R18, 0x8, RZ, 0xfc, !PT ;  /* 0x0000000812120812 */ /* 0x000fe400078efcff */
[----:B0-----:R-:W-:Y:S02]  /*d840*/  LOP3.LUT R5, R5, 0x1, RZ, 0xc0, !PT ;  /* 0x0000000105057812 */ /* 0x001fe400078ec0ff */
[----:B----4-:R-:W-:-:S03]  /*d850*/  LOP3.LUT R3, R3, 0x1, RZ, 0xc0, !PT ;  /* 0x0000000103037812 */ /* 0x010fc600078ec0ff */
[----:B------:R-:W-:-:S04]  /*d860*/  IMAD R5, R5, 0xa00, RZ ;  /* 0x00000a0005057824 */ /* 0x000fc800078e02ff */
[----:B------:R-:W-:Y:S02]  /*d870*/  IMAD R2, R19, 0x5000, R5 ;  /* 0x0000500013027824 */ /* 0x000fe400078e0205 */
[----:B------:R-:W-:-:S03]  /*d880*/  IMAD R3, R3, 0x28, RZ ;  /* 0x0000002803037824 */ /* 0x000fc600078e02ff */
[----:B------:R-:W-:Y:S02]  /*d890*/  R2UR UR5, R2 ;  /* 0x00000000020572ca */ /* 0x000fe400000e0000 */
[----:B------:R-:W-:-:S11]  /*d8a0*/  R2UR UR8, R3 ;  /* 0x00000000030872ca */ /* 0x000fd600000e0000 */
[----:B------:R-:W-:Y:S02]  /*d8b0*/  ULEA UR14, UR5, UR36, 0x1 ;  /* 0x00000024050e7291 */ /* 0x000fe4000f8e083f */
[----:B------:R-:W-:Y:S02]  /*d8c0*/  UIADD3.X UR5, URZ, UR39, URZ, UP0, !UPT ;  /* 0x000000273f057290 */ /* 0x000fe400087fe43f */
[----:B------:R-:W-:Y:S02]  /*d8d0*/  UIADD3 UR15, UR14, 0x26c00, URZ ;  /* 0x00026c000e0f7890 */ /* 0x000fe4000fffe03f */
[----:B------:R-:W-:Y:S02]  /*d8e0*/  UIADD3 UR17, UR14, 0x29400, URZ ;  /* 0x000294000e117890 */ /* 0x000fe4000fffe03f */
[----:B------:R-:W-:Y:S01]  /*d8f0*/  UIADD3 UR18, UR14, 0x2bc00, URZ ;  /* 0x0002bc000e127890 */ /* 0x000fe2000fffe03f */
[----:B---3--:R-:W-:-:S13]  /*d900*/  R2UR UR11, R4 ;  /* 0x00000000040b72ca */ /* 0x008fda00000e0000 */
[----:B------:R-:W-:Y:S02]  /*d910*/  UIMAD UR11, UR11, 0x50, UR8 ;  /* 0x000000500b0b78a4 */ /* 0x000fe4000f8e0208 */
[----:B------:R-:W-:-:S03]  /*d920*/  UIADD3 UR8, UR14, 0x24400, URZ ;  /* 0x000244000e087890 */ /* 0x000fc6000fffe03f */
[----:B------:R-:W-:-:S06]  /*d930*/  UMOV UR14, 0x80 ;  /* 0x00000080000e7882 */ /* 0x000fcc0000000000 */
[----:B------:R0:W-:Y:S02]  /*d940*/  UTMALDG.4D.MULTICAST [UR8], [UR4], UR19, desc[UR6] ;  /* 0x00000608040073b4 */ /* 0x0001e40008019813 */
[----:B0-----:R-:W-:Y:S01]  /*d950*/  UMOV UR8, UR15 ;  /* 0x0000000f00087c82 */ /* 0x001fe20008000000 */
[----:B------:R-:W-:Y:S02]  /*d960*/  UMOV UR10, UR16 ;  /* 0x00000010000a7c82 */ /* 0x000fe40008000000 */
[----:B------:R0:W-:Y:S02]  /*d970*/  UTMALDG.4D.MULTICAST [UR8], [UR4], UR19, desc[UR6] ;  /* 0x00000608040073b4 */ /* 0x0001e40008019813 */
[----:B0-----:R-:W-:Y:S01]  /*d980*/  UMOV UR8, UR17 ;  /* 0x0000001100087c82 */ /* 0x001fe20008000000 */
[----:B------:R-:W-:Y:S01]  /*d990*/  UMOV UR10, UR14 ;  /* 0x0000000e000a7c82 */ /* 0x000fe20008000000 */
[----:B------:R-:W-:Y:S01]  /*d9a0*/  UMOV UR14, 0xc0 ;  /* 0x000000c0000e7882 */ /* 0x000fe20000000000 */
[----:B------:R0:W-:Y:S02]  /*d9b0*/  UTMALDG.4D.MULTICAST [UR8], [UR4], UR19, desc[UR6] ;  /* 0x00000608040073b4 */ /* 0x0001e40008019813 */
[----:B0-----:R-:W-:Y:S01]  /*d9c0*/  UMOV UR8, UR18 ;  /* 0x0000001200087c82 */ /* 0x001fe20008000000 */
[----:B------:R-:W-:-:S02]  /*d9d0*/  UMOV UR10, UR14 ;  /* 0x0000000e000a7c82 */ /* 0x000fc40008000000 */
[----:B------:R3:W-:Y:S02]  /*d9e0*/  UTMALDG.4D.MULTICAST [UR8], [UR4], UR19, desc[UR6] ;  /* 0x00000608040073b4 */ /* 0x0007e40008019813 */
[----:B---3--:R-:W-:Y:S01]  /*d9f0*/  NOP ;  /* 0x0000000000007918 */ /* 0x008fe20000000000 */
.L_x_233:
        /* <DEDUP_REMOVED lines=10> */
[----:B0-----:R-:W-:Y:S02]  /*daa0*/  IMAD.U32 R4, RZ, RZ, UR6 ;  /* 0x00000006ff047e24 */ /* 0x001fe4000f8e00ff */
[----:B------:R-:W0:Y:S01]  /*dab0*/  LDC.64 R2, c[0x4][R2] ;  /* 0x0100000002027b82 */ /* 0x000e220000000a00 */
[----:B------:R-:W-:Y:S02]  /*dac0*/  IMAD.U32 R5, RZ, RZ, UR7 ;  /* 0x00000007ff057e24 */ /* 0x000fe4000f8e00ff */
[----:B------:R-:W-:Y:S02]  /*dad0*/  IMAD.U32 R6, RZ, RZ, UR8 ;  /* 0x00000008ff067e24 */ /* 0x000fe4000f8e00ff */
[----:B------:R-:W-:-:S02]  /*dae0*/  IMAD.U32 R7, RZ, RZ, UR9 ;  /* 0x00000009ff077e24 */ /* 0x000fc4000f8e00ff */
[----:B------:R-:W-:Y:S02]  /*daf0*/  IMAD.U32 R10, RZ, RZ, UR4 ;  /* 0x00000004ff0a7e24 */ /* 0x000fe4000f8e00ff */
[----:B------:R-:W-:Y:S02]  /*db00*/  IMAD.U32 R11, RZ, RZ, UR5 ;  /* 0x00000005ff0b7e24 */ /* 0x000fe4000f8e00ff */
[----:B-1----:R-:W-:Y:S02]  /*db10*/  IMAD.MOV.U32 R8, RZ, RZ, 0x70 ;  /* 0x00000070ff087424 */ /* 0x002fe400078e00ff */
[----:B------:R-:W-:Y:S02]  /*db20*/  IMAD.MOV.U32 R12, RZ, RZ, 0x1 ;  /* 0x00000001ff0c7424 */ /* 0x000fe400078e00ff */
[----:B------:R-:W-:-:S07]  /*db30*/  IMAD.MOV.U32 R13, RZ, RZ, RZ ;  /* 0x000000ffff0d7224 */ /* 0x000fce00078e00ff */
[----:B------:R-:W-:-:S07]  /*db40*/  LEPC R20, `(.L_x_239) ;  /* 0x000000001014794e */ /* 0x000fce0000000000 */
[----:B0-2---:R-:W-:Y:S05]  /*db50*/  CALL.ABS.NOINC R2 ;  /* 0x0000000002007343 */ /* 0x005fea0003c00000 */
.L_x_239:
[----:B0-----:R-:W3:Y:S01]  /*db60*/  LDL.LU R4, [R1+0x14] ;  /* 0x0000140001047983 */ /* 0x001ee20000300800 */
[----:B-1----:R-:W-:Y:S01]  /*db70*/  SHF.R.S32.HI R0, RZ, 0x1f, R16 ;  /* 0x0000001fff007819 */ /* 0x002fe20000011410 */
[----:B------:R-:W-:Y:S01]  /*db80*/  ULDC.64 UR4, c[0x0][0x2d8] ;  /* 0x0000b60000047ab9 */ /* 0x000fe20000000a00 */
[----:B------:R-:W0:Y:S01]  /*db90*/  LDC R8, c[0x0][0x448] ;  /* 0x00011200ff087b82 */ /* 0x000e220000000800 */
[----:B------:R-:W4:Y:S04]  /*dba0*/  LDL.LU R7, [R1+0x1c] ;  /* 0x00001c0001077983 */ /* 0x000f280000300800 */
[----:B------:R-:W5:Y:S01]  /*dbb0*/  LDL R5, [R1+0x24] ;  /* 0x0000240001057983 */ /* 0x000f620000100800 */
[----:B------:R-:W-:Y:S02]  /*dbc0*/  IMAD R0, R0, UR4, RZ ;  /* 0x0000000400007c24 */ /* 0x000fe4000f8e02ff */
[C---:B------:R-:W-:Y:S01]  /*dbd0*/  IMAD.WIDE.U32 R2, R16.reuse, UR4, RZ ;  /* 0x0000000410027c25 */ /* 0x040fe2000f8e00ff */
[----:B------:R-:W1:Y:S03]  /*dbe0*/  S2R R10, SR_TID.X ;  /* 0x00000000000a7919 */ /* 0x000e660000002100 */
[----:B------:R-:W-:Y:S01]  /*dbf0*/  IMAD R0, R16, UR5, R0 ;  /* 0x0000000510007c24 */ /* 0x000fe2000f8e0200 */
[----:B------:R-:W-:-:S03]  /*dc00*/  ULDC.64 UR4, c[0x0][0x2e0] ;  /* 0x0000b80000047ab9 */ /* 0x000fc60000000a00 */
[----:B------:R-:W-:Y:S01]  /*dc10*/  IMAD.IADD R3, R3, 0x1, R0 ;  /* 0x0000000103037824 */ /* 0x000fe200078e0200 */
[----:B0-----:R-:W-:-:S13]  /*dc20*/  ISETP.NE.AND P0, PT, R8, 0x1, PT ;  /* 0x000000010800780c */ /* 0x001fda0003f05270 */
[----:B------:R-:W0:Y:S01]  /*dc30*/  @P0 LDC R6, c[0x0][0x44c] ;  /* 0x00011300ff060b82 */ /* 0x000e220000000800 */
[----:B-1----:R-:W-:-:S05]  /*dc40*/  IMAD.SHL.U32 R10, R10, 0x8, RZ ;  /* 0x000000080a0a7824 */ /* 0x002fca00078e00ff */
[----:B------:R-:W-:-:S04]  /*dc50*/  LOP3.LUT R10, R10, 0x38, RZ, 0xc0, !PT ;  /* 0x000000380a0a7812 */ /* 0x000fc800078ec0ff */
[C---:B------:R-:W-:Y:S02]  /*dc60*/  LOP3.LUT R12, R10.reuse, 0x40, RZ, 0xfc, !PT ;  /* 0x000000400a0c7812 */ /* 0x040fe400078efcff */
[C---:B------:R-:W-:Y:S02]  /*dc70*/  LOP3.LUT R11, R10.reuse, 0x80, RZ, 0xfc, !PT ;  /* 0x000000800a0b7812 */ /* 0x040fe400078efcff */
[----:B------:R-:W-:Y:S02]  /*dc80*/  LOP3.LUT R10, R10, 0xc0, RZ, 0xfc, !PT ;  /* 0x000000c00a0a7812 */ /* 0x000fe400078efcff */
[----:B---3--:R-:W-:Y:S01]  /*dc90*/  SHF.R.S32.HI R0, RZ, 0x1f, R4 ;  /* 0x0000001fff007819 */ /* 0x008fe20000011404 */
[----:B------:R-:W-:-:S04]  /*dca0*/  IMAD.WIDE.U32 R2, R4, UR4, R2 ;  /* 0x0000000404027c25 */ /* 0x000fc8000f8e0002 */
[----:B------:R-:W-:Y:S01]  /*dcb0*/  IMAD R0, R0, UR4, RZ ;  /* 0x0000000400007c24 */ /* 0x000fe2000f8e02ff */
[----:B------:R-:W-:-:S03]  /*dcc0*/  ULDC UR4, c[0x0][0xc38] ;  /* 0x00030e0000047ab9 */ /* 0x000fc60000000800 */
[----:B------:R-:W-:Y:S02]  /*dcd0*/  IMAD R0, R4, UR5, R0 ;  /* 0x0000000504007c24 */ /* 0x000fe4000f8e0200 */
[----:B------:R-:W1:Y:S02]  /*dce0*/  S2R R4, SR_TID.X ;  /* 0x0000000000047919 */ /* 0x000e640000002100 */
[----:B------:R-:W-:Y:S02]  /*dcf0*/  IMAD.IADD R3, R3, 0x1, R0 ;  /* 0x0000000103037824 */ /* 0x000fe400078e0200 */
[----:B----4-:R-:W-:Y:S02]  /*dd00*/  IMAD.MOV R0, RZ, RZ, -R7 ;  /* 0x000000ffff007224 */ /* 0x010fe400078e0a07 */
[----:B------:R-:W3:Y:S02]  /*dd10*/  @P0 LDC R7, c[0x0][0x450] ;  /* 0x00011400ff070b82 */ /* 0x000ee40000000800 */
[----:B-----5:R-:W-:Y:S01]  /*dd20*/  IMAD R0, R0, UR4, R5 ;  /* 0x0000000400007c24 */ /* 0x020fe2000f8e0205 */
[----:B------:R-:W-:-:S03]  /*dd30*/  ULDC.64 UR4, c[0x0][0x2d0] ;  /* 0x0000b40000047ab9 */ /* 0x000fc60000000a00 */
[----:B------:R-:W-:Y:S01]  /*dd40*/  IMAD.SHL.U32 R5, R0, 0x80, RZ ;  /* 0x0000008000057824 */ /* 0x000fe200078e00ff */
[----:B-1----:R-:W-:-:S04]  /*dd50*/  LOP3.LUT R4, R4, 0x7f, RZ, 0xc0, !PT ;  /* 0x0000007f04047812 */ /* 0x002fc800078ec0ff */
[----:B--2---:R-:W-:Y:S02]  /*dd60*/  SHF.R.U32.HI R9, RZ, 0x3, R4 ;  /* 0x00000003ff097819 */ /* 0x004fe40000011604 */
[----:B------:R-:W1:Y:S02]  /*dd70*/  S2R R4, SR_TID.X ;  /* 0x0000000000047919 */ /* 0x000e640000002100 */
[----:B-1----:R-:W-:-:S05]  /*dd80*/  IMAD.SHL.U32 R4, R4, 0x10, RZ ;  /* 0x0000001004047824 */ /* 0x002fca00078e00ff */
[----:B------:R-:W-:Y:S02]  /*dd90*/  LOP3.LUT R4, R9, 0x70, R4, 0xf8, !PT ;  /* 0x0000007009047812 */ /* 0x000fe400078ef804 */
[----:B------:R-:W1:Y:S02]  /*dda0*/  S2R R9, SR_TID.X ;  /* 0x0000000000097919 */ /* 0x000e640000002100 */
[----:B------:R-:W-:-:S05]  /*ddb0*/  LOP3.LUT R0, R4, R5, RZ, 0xfc, !PT ;  /* 0x0000000504007212 */ /* 0x000fca00078efcff */
[----:B0-----:R-:W-:-:S04]  /*ddc0*/  @P0 IMAD.HI.U32 R6, R0, R6, RZ ;  /* 0x0000000600060227 */ /* 0x001fc800078e00ff */
[----:B------:R-:W-:Y:S01]  /*ddd0*/  IMAD.MOV.U32 R4, RZ, RZ, R0 ;  /* 0x000000ffff047224 */ /* 0x000fe200078e0000 */
[----:B---3--:R-:W-:-:S05]  /*dde0*/  @P0 SHF.R.U32.HI R4, RZ, R7, R6 ;  /* 0x00000007ff040219 */ /* 0x008fca0000011606 */
[----:B------:R-:W-:Y:S02]  /*ddf0*/  IMAD.MOV R6, RZ, RZ, -R4 ;  /* 0x000000ffff067224 */ /* 0x000fe400078e0a04 */
[----:B------:R-:W-:-:S04]  /*de00*/  IMAD.WIDE.U32 R2, R4, UR4, R2 ;  /* 0x0000000404027c25 */ /* 0x000fc8000f8e0002 */
[----:B------:R-:W-:Y:S01]  /*de10*/  IMAD R0, R8, R6, R0 ;  /* 0x0000000608007224 */ /* 0x000fe200078e0200 */
[----:B------:R-:W-:-:S05]  /*de20*/  SHF.R.S32.HI R6, RZ, 0x1f, R4 ;  /* 0x0000001fff067819 */ /* 0x000fca0000011404 */
[----:B------:R-:W-:Y:S02]  /*de30*/  IMAD R6, R6, UR4, RZ ;  /* 0x0000000406067c24 */ /* 0x000fe4000f8e02ff */
[----:B-1----:R-:W-:Y:S02]  /*de40*/  IMAD.SHL.U32 R9, R9, 0x8, RZ ;  /* 0x0000000809097824 */ /* 0x002fe400078e00ff */
[----:B------:R-:W-:Y:S01]  /*de50*/  IMAD R6, R4, UR5, R6 ;  /* 0x0000000504067c24 */ /* 0x000fe2000f8e0206 */
[----:B------:R-:W-:Y:S01]  /*de60*/  SHF.R.S32.HI R4, RZ, 0x1f, R0 ;  /* 0x0000001fff047819 */ /* 0x000fe20000011400 */
[----:B------:R-:W-:Y:S01]  /*de70*/  ULDC.64 UR4, c[0x0][0x2c8] ;  /* 0x0000b20000047ab9 */ /* 0x000fe20000000a00 */
[----:B------:R-:W-:Y:S01]  /*de80*/  LOP3.LUT R9, R9, 0x38, RZ, 0xc0, !PT ;  /* 0x0000003809097812 */ /* 0x000fe200078ec0ff */
[----:B------:R-:W-:Y:S02]  /*de90*/  IMAD.IADD R3, R3, 0x1, R6 ;  /* 0x0000000103037824 */ /* 0x000fe400078e0206 */
[----:B------:R-:W-:-:S02]  /*dea0*/  IMAD R4, R4, UR4, RZ ;  /* 0x0000000404047c24 */ /* 0x000fc4000f8e02ff */
[----:B------:R-:W-:-:S04]  /*deb0*/  IMAD.WIDE.U32 R2, R0, UR4, R2 ;  /* 0x0000000400027c25 */ /* 0x000fc8000f8e0002 */
[----:B------:R-:W-:Y:S01]  /*dec0*/  IMAD R4, R0, UR5, R4 ;  /* 0x0000000500047c24 */ /* 0x000fe2000f8e0204 */
[----:B------:R-:W-:-:S03]  /*ded0*/  ULDC.64 UR4, c[0x0][0x280] ;  /* 0x0000a00000047ab9 */ /* 0x000fc60000000a00 */
[----:B------:R-:W-:Y:S01]  /*dee0*/  IMAD.IADD R3, R3, 0x1, R4 ;  /* 0x0000000103037824 */ /* 0x000fe200078e0204 */
[C---:B------:R-:W-:Y:S01]  /*def0*/  LEA R4, P0, R2.reuse, UR4, 0x1 ;  /* 0x0000000402047c11 */ /* 0x040fe2000f8008ff */
[----:B------:R-:W-:Y:S02]  /*df00*/  ULDC UR4, c[0x0][0x2b8] ;  /* 0x0000ae0000047ab9 */ /* 0x000fe40000000800 */
[----:B------:R-:W-:Y:S02]  /*df10*/  ISETP.GE.AND P4, PT, R9, UR4, PT ;  /* 0x0000000409007c0c */ /* 0x000fe4000bf86270 */
[----:B------:R-:W-:Y:S01]  /*df20*/  LEA.HI.X R3, R2, UR5, R3, 0x1, P0 ;  /* 0x0000000502037c11 */ /* 0x000fe200080f0c03 */
[----:B------:R-:W-:Y:S01]  /*df30*/  UMOV UR5, 0xffffffff ;  /* 0xffffffff00057882 */ /* 0x000fe20000000000 */
[----:B------:R-:W-:Y:S02]  /*df40*/  ISETP.GE.AND P3, PT, R12, UR4, PT ;  /* 0x000000040c007c0c */ /* 0x000fe4000bf66270 */
[----:B------:R-:W-:-:S02]  /*df50*/  ISETP.GE.AND P0, PT, R11, UR4, PT ;  /* 0x000000040b007c0c */ /* 0x000fc4000bf06270 */
[----:B------:R-:W-:Y:S01]  /*df60*/  ISETP.GE.AND P1, PT, R10, UR4, PT ;  /* 0x000000040a007c0c */ /* 0x000fe2000bf26270 */
[----:B------:R-:W-:-:S12]  /*df70*/  BRA.DIV UR5, `(.L_x_240) ;  /* 0x0000004205f47947 */ /* 0x000fd8000b800000 */
[----:B------:R-:W2:Y:S01]  /*df80*/  LDL R10, [R1+0x10] ;  /* 0x00001000010a7983 */ /* 0x000ea20000100800 */
[----:B------:R-:W-:Y:S01]  /*df90*/  ULDC UR4, c[0x0][0x288] ;  /* 0x0000a20000047ab9 */ /* 0x000fe20000000800 */
[----:B------:R-:W0:Y:S02]  /*dfa0*/  S2R R6, SR_TID.X ;  /* 0x0000000000067919 */ /* 0x000e240000002100 */
[----:B------:R-:W1:Y:S01]  /*dfb0*/  SHFL.IDX PT, R7, R4, RZ, 0x181f ;  /* 0x00181fff04077589 */ /* 0x000e6200000e0000 */
[----:B------:R-:W-:Y:S01]  /*dfc0*/  IMAD R2, R8, UR4, RZ ;  /* 0x0000000408027c24 */ /* 0x000fe2000f8e02ff */
[----:B0-----:R-:W-:-:S04]  /*dfd0*/  LOP3.LUT R6, R6, 0x7f, RZ, 0xc0, !PT ;  /* 0x0000007f06067812 */ /* 0x001fc800078ec0ff */
[----:B------:R-:W-:Y:S02]  /*dfe0*/  SHF.R.U32.HI R11, RZ, 0x3, R6 ;  /* 0x00000003ff0b7819 */ /* 0x000fe40000011606 */
[----:B------:R-:W0:Y:S03]  /*dff0*/  SHFL.IDX PT, R6, R3, RZ, 0x181f ;  /* 0x00181fff03067589 */ /* 0x000e2600000e0000 */
[----:B------:R-:W-:-:S05]  /*e000*/  IMAD.IADD R0, R11, 0x1, R5 ;  /* 0x000000010b007824 */ /* 0x000fca00078e0205 */
[----:B------:R-:W-:-:S13]  /*e010*/  ISETP.GE.AND P2, PT, R0, R2, PT ;  /* 0x000000020000720c */ /* 0x000fda0003f46270 */
[----:B-1----:R-:W-:-:S05]  /*e020*/  @!P2 LEA R7, P5, R9, R7, 0x1 ;  /* 0x000000070907a211 */ /* 0x002fca00078a08ff */
[----:B0-----:R-:W-:-:S05]  /*e030*/  @!P2 IMAD.X R6, RZ, RZ, R6, P5 ;  /* 0x000000ffff06a224 */ /* 0x001fca00028e0606 */
[----:B------:R-:W-:-:S04]  /*e040*/  @!P2 LOP3.LUT R7, R7, R6, RZ, 0x3c, !PT ;  /* 0x000000060707a212 */ /* 0x000fc800078e3cff */
[----:B------:R-:W-:Y:S01]  /*e050*/  @!P2 LOP3.LUT R6, R7, R6, RZ, 0x3c, !PT ;  /* 0x000000060706a212 */ /* 0x000fe200078e3cff */
[----:B------:R-:W-:-:S03]  /*e060*/  ULDC.64 UR6, c[0x0][0x208] ;  /* 0x0000820000067ab9 */ /* 0x000fc60000000a00 */
[----:B------:R-:W-:Y:S01]  /*e070*/  @!P2 LOP3.LUT R7, R7, R6, RZ, 0x3c, !PT ;  /* 0x000000060707a212 */ /* 0x000fe200078e3cff */
[----:B------:R-:W-:-:S04]  /*e080*/  VIADD R5, R0, 0x10 ;  /* 0x0000001000057836 */ /* 0x000fc80000000000 */
[----:B------:R-:W-:Y:S01]  /*e090*/  @!PT LDS RZ, [RZ] ;  /* 0x00000000fffff984 */ /* 0x000fe20000000800 */
[----:B--2---:R-:W-:Y:S04]  /*e0a0*/  @!P2 LDGSTS.E.BYPASS.LTC128B.128 [R10+0x14400], desc[UR6][R6.64], !P4 ;  /* 0x14400000060aafae */ /* 0x004fe8000e101d46 */
[----:B------:R-:W-:Y:S04]  /*e0b0*/  @!P2 LDGSTS.E.BYPASS.LTC128B.128 [R10+0x18400], desc[UR6][R6.64+0x80], !P3 ;  /* 0x18400080060aafae */ /* 0x000fe8000d901d46 */
[----:B------:R-:W-:Y:S04]  /*e0c0*/  @!P2 LDGSTS.E.BYPASS.LTC128B.128 [R10+0x1c400], desc[UR6][R6.64+0x100], !P0 ;  /* 0x1c400100060aafae */ /* 0x000fe8000c101d46 */
[----:B------:R0:W-:Y:S01]  /*e0d0*/  @!P2 LDGSTS.E.BYPASS.LTC128B.128 [R10+0x20400], desc[UR6][R6.64+0x180], !P1 ;  /* 0x20400180060aafae */ /* 0x0001e2000c901d46 */
[----:B------:R-:W-:-:S03]  /*e0e0*/  ISETP.GE.AND P2, PT, R5, R2, PT ;  /* 0x000000020500720c */ /* 0x000fc60003f46270 */
[----:B0-----:R-:W0:Y:S04]  /*e0f0*/  SHFL.IDX PT, R7, R4, 0x1, 0x181f ;  /* 0x00381f0004077f89 */ /* 0x001e2800000e0000 */
[----:B------:R-:W1:Y:S06]  /*e100*/  SHFL.IDX PT, R6, R3, 0x1, 0x181f ;  /* 0x00381f0003067f89 */ /* 0x000e6c00000e0000 */
[----:B0-----:R-:W-:-:S05]  /*e110*/  @!P2 LEA R7, P5, R9, R7, 0x1 ;  /* 0x000000070907a211 */ /* 0x001fca00078a08ff */
[----:B-1----:R-:W-:-:S05]  /*e120*/  @!P2 IMAD.X R6, RZ, RZ, R6, P5 ;  /* 0x000000ffff06a224 */ /* 0x002fca00028e0606 */
[----:B------:R-:W-:-:S04]  /*e130*/  @!P2 LOP3.LUT R7, R7, R6, RZ, 0x3c, !PT ;  /* 0x000000060707a212 */ /* 0x000fc800078e3cff */
[----:B------:R-:W-:-:S04]  /*e140*/  @!P2 LOP3.LUT R6, R7, R6, RZ, 0x3c, !PT ;  /* 0x000000060706a212 */ /* 0x000fc800078e3cff */
[----:B------:R-:W-:-:S05]  /*e150*/  @!P2 LOP3.LUT R7, R7, R6, RZ, 0x3c, !PT ;  /* 0x000000060707a212 */ /* 0x000fca00078e3cff */
[----:B------:R-:W-:Y:S04]  /*e160*/  @!P2 LDGSTS.E.BYPASS.LTC128B.128 [R10+0x14c00], desc[UR6][R6.64], !P4 ;  /* 0x14c00000060aafae */ /* 0x000fe8000e101d46 */
[----:B------:R-:W-:Y:S04]  /*e170*/  @!P2 LDGSTS.E.BYPASS.LTC128B.128 [R10+0x18c00], desc[UR6][R6.64+0x80], !P3 ;  /* 0x18c00080060aafae */ /* 0x000fe8000d901d46 */
[----:B------:R-:W-:Y:S04]  /*e180*/  @!P2 LDGSTS.E.BYPASS.LTC128B.128 [R10+0x1cc00], desc[UR6][R6.64+0x100], !P0 ;  /* 0x1cc00100060aafae */ /* 0x000fe8000c101d46 */
[----:B------:R0:W-:Y:S01]  /*e190*/  @!P2 LDGSTS.E.BYPASS.LTC128B.128 [R10+0x20c00], desc[UR6][R6.64+0x180], !P1 ;  /* 0x20c00180060aafae */ /* 0x0001e2000c901d46 */
[----:B------:R-:W-:-:S03]  /*e1a0*/  VIADD R5, R0, 0x20 ;  /* 0x0000002000057836 */ /* 0x000fc60000000000 */
[----:B0-----:R-:W0:Y:S04]  /*e1b0*/  SHFL.IDX PT, R7, R4, 0x2, 0x181f ;  /* 0x00581f0004077f89 */ /* 0x001e2800000e0000 */
[----:B------:R-:W1:Y:S01]  /*e1c0*/  SHFL.IDX PT, R6, R3, 0x2, 0x181f ;  /* 0x00581f0003067f89 */ /* 0x000e6200000e0000 */
[----:B------:R-:W-:-:S13]  /*e1d0*/  ISETP.GE.AND P2, PT, R5, R2, PT ;  /* 0x000000020500720c */ /* 0x000fda0003f46270 */
        /* <DEDUP_REMOVED lines=56> */
[----:B------:R-:W-:Y:S01]  /*e560*/  @!P2 LOP3.LUT R7, R7, R6, RZ, 0x3c, !PT ;  /* 0x000000060707a212 */ /* 0x000fe200078e3cff */
[----:B------:R0:W1:Y:S04]  /*e570*/  SHFL.IDX PT, R5, R3, 0x7, 0x181f ;  /* 0x00f81f0003057f89 */ /* 0x00006800000e0000 */
[----:B------:R0:W-:Y:S04]  /*e580*/  @!P2 LDGSTS.E.BYPASS.LTC128B.128 [R10+0x17400], desc[UR6][R6.64], !P4 ;  /* 0x17400000060aafae */ /* 0x0001e8000e101d46 */
[----:B------:R0:W-:Y:S04]  /*e590*/  @!P2 LDGSTS.E.BYPASS.LTC128B.128 [R10+0x1b400], desc[UR6][R6.64+0x80], !P3 ;  /* 0x1b400080060aafae */ /* 0x0001e8000d901d46 */
[----:B------:R0:W-:Y:S04]  /*e5a0*/  @!P2 LDGSTS.E.BYPASS.LTC128B.128 [R10+0x1f400], desc[UR6][R6.64+0x100], !P0 ;  /* 0x1f400100060aafae */ /* 0x0001e8000c101d46 */
[----:B------:R0:W-:Y:S04]  /*e5b0*/  @!P2 LDGSTS.E.BYPASS.LTC128B.128 [R10+0x23400], desc[UR6][R6.64+0x180], !P1 ;  /* 0x23400180060aafae */ /* 0x0001e8000c901d46 */
[----:B------:R0:W2:Y:S02]  /*e5c0*/  SHFL.IDX PT, R3, R4, 0x7, 0x181f ;  /* 0x00f81f0004037f89 */ /* 0x0000a400000e0000 */
.L_x_360:
[----:B------:R-:W-:Y:S01]  /*e5d0*/  VIADD R0, R0, 0x70 ;  /* 0x0000007000007836 */ /* 0x000fe20000000000 */
[----:B------:R-:W-:Y:S04]  /*e5e0*/  BSSY B0, `(.L_x_241) ;  /* 0x000000e000007945 */ /* 0x000fe80003800000 */
[----:B------:R-:W-:-:S13]  /*e5f0*/  ISETP.GE.AND P2, PT, R0, R2, PT ;  /* 0x000000020000720c */ /* 0x000fda0003f46270 */
[----:B------:R-:W-:Y:S05]  /*e600*/  @P2 BRA `(.L_x_242) ;  /* 0x00000000002c2947 */ /* 0x000fea0003800000 */
[----:B0-----:R-:W3:Y:S01]  /*e610*/  LDL R4, [R1+0x10] ;  /* 0x0000100001047983 */ /* 0x001ee20000100800 */
[----:B--2---:R-:W-:Y:S01]  /*e620*/  LEA R2, P2, R9, R3, 0x1 ;  /* 0x0000000309027211 */ /* 0x004fe200078408ff */
[----:B------:R-:W-:-:S04]  /*e630*/  ULDC.64 UR4, c[0x0][0x208] ;  /* 0x0000820000047ab9 */ /* 0x000fc80000000a00 */
[----:B-1----:R-:W-:-:S05]  /*e640*/  IMAD.X R3, RZ, RZ, R5, P2 ;  /* 0x000000ffff037224 */ /* 0x002fca00010e0605 */
[----:B------:R-:W-:Y:S01]  /*e650*/  @!PT LDS RZ, [RZ] ;  /* 0x00000000fffff984 */ /* 0x000fe20000000800 */
[----:B------:R-:W-:Y:S01]  /*e660*/  @!PT LDS RZ, [RZ] ;  /* 0x00000000fffff984 */ /* 0x000fe20000000800 */
[----:B------:R-:W-:Y:S01]  /*e670*/  @!PT LDS RZ, [RZ] ;  /* 0x00000000fffff984 */ /* 0x000fe20000000800 */
[----:B---3--:R3:W-:Y:S04]  /*e680*/  LDGSTS.E.BYPASS.LTC128B.128 [R4+0x17c00], desc[UR4][R2.64], !P4 ;  /* 0x17c0000002047fae */ /* 0x0087e8000e101d44 */
[----:B------:R3:W-:Y:S04]  /*e690*/  LDGSTS.E.BYPASS.LTC128B.128 [R4+0x1bc00], desc[UR4][R2.64+0x80], !P3 ;  /* 0x1bc0008002047fae */ /* 0x0007e8000d901d44 */
[----:B------:R3:W-:Y:S04]  /*e6a0*/  LDGSTS.E.BYPASS.LTC128B.128 [R4+0x1fc00], desc[UR4][R2.64+0x100], !P0 ;  /* 0x1fc0010002047fae */ /* 0x0007e8000c101d44 */
[----:B------:R3:W-:Y:S02]  /*e6b0*/  LDGSTS.E.BYPASS.LTC128B.128 [R4+0x23c00], desc[UR4][R2.64+0x180], !P1 ;  /* 0x23c0018002047fae */ /* 0x0007e4000c901d44 */
.L_x_242:
[----:B------:R-:W-:Y:S05]  /*e6c0*/  BSYNC B0 ;  /* 0x0000000000007941 */ /* 0x000fea0003800000 */
.L_x_241:
        /* <DEDUP_REMOVED lines=10> */
[----:B------:R-:W4:Y:S01]  /*e770*/  SYNCS.PHASECHK.TRANS64.TRYWAIT P0, [UR36+0x38820], R0 ;  /* 0x03882000ff0075a7 */ /* 0x000f220008000164 */
[----:B---3--:R-:W-:Y:S02]  /*e780*/  ISETP.GE.AND P1, PT, R2, 0x51, PT ;  /* 0x000000510200780c */ /* 0x008fe40003f26270 */
[----:B----4-:R-:W-:Y:S11]  /*e790*/  @!P0 BRA `(.L_x_244) ;  /* 0x0000004800148947 */ /* 0x010ff60003800000 */
.L_x_361:
[----:B------:R-:W-:Y:S05]  /*e7a0*/  BSYNC B0 ;  /* 0x0000000000007941 */ /* 0x000fea0003800000 */
.L_x_243:
[----:B------:R-:W-:Y:S05]  /*e7b0*/  @!P1 BRA `(.L_x_245) ;  /* 0x0000002c00449947 */ /* 0x000fea0003800000 */
[----:B---3--:R-:W3:Y:S01]  /*e7c0*/  LDL R2, [R1+0x20] ;  /* 0x0000200001027983 */ /* 0x008ee20000100800 */
[----:B------:R-:W-:Y:S02]  /*e7d0*/  IMAD.MOV.U32 R0, RZ, RZ, 0x1 ;  /* 0x00000001ff007424 */ /* 0x000fe400078e00ff */
[----:B---3--:R-:W-:-:S05]  /*e7e0*/  IMAD.MOV R9, RZ, RZ, -R2 ;  /* 0x000000ffff097224 */ /* 0x008fca00078e0a02 */
[----:B------:R-:W-:-:S05]  /*e7f0*/  VIADDMNMX R9, R9, R0, 0xffffffff, !PT ;  /* 0xffffffff09097446 */ /* 0x000fca0007800100 */
[----:B------:R-:W-:-:S05]  /*e800*/  IMAD.IADD R0, R2, 0x1, R9 ;  /* 0x0000000102007824 */ /* 0x000fca00078e0209 */
[----:B------:R-:W-:-:S04]  /*e810*/  LOP3.LUT R0, R0, 0x1, RZ, 0xc0, !PT ;  /* 0x0000000100007812 */ /* 0x000fc800078ec0ff */
[----:B------:R-:W-:Y:S01]  /*e820*/  ISETP.NE.U32.AND P0, PT, R0, 0x1, PT ;  /* 0x000000010000780c */ /* 0x000fe20003f05070 */
[----:B------:R-:W-:-:S12]  /*e830*/  VIADD R0, R2, 0xfffffffe ;  /* 0xfffffffe02007836 */ /* 0x000fd80000000000 */
[----:B------:R-:W-:Y:S05]  /*e840*/  @P0 BRA `(.L_x_246) ;  /* 0x0000000c00b40947 */ /* 0x000fea0003800000 */
[----:B------:R-:W3:Y:S01]  /*e850*/  LDL R2, [R1] ;  /* 0x0000000001027983 */ /* 0x000ee20000100800 */
[----:B------:R-:W-:Y:S01]  /*e860*/  LOP3.LUT P2, RZ, R18, 0x8, RZ, 0xc0, !PT ;  /* 0x0000000812ff7812 */ /* 0x000fe2000784c0ff */
[----:B0-----:R-:W-:Y:S01]  /*e870*/  VIADD R4, R19, 0x1 ;  /* 0x0000000113047836 */ /* 0x001fe20000000000 */
[----:B------:R-:W-:Y:S04]  /*e880*/  BSSY B0, `(.L_x_247) ;  /* 0x00000e5000007945 */ /* 0x000fe80003800000 */
[----:B------:R-:W-:-:S04]  /*e890*/  ISETP.NE.AND P0, PT, R4, 0x2, PT ;  /* 0x000000020400780c */ /* 0x000fc80003f05270 */
[----:B------:R-:W-:Y:S02]  /*e8a0*/  SEL R8, RZ, 0x1, P0 ;  /* 0x00000001ff087807 */ /* 0x000fe40000000000 */
[----:B------:R-:W-:Y:S02]  /*e8b0*/  SEL R4, R4, RZ, P0 ;  /* 0x000000ff04047207 */ /* 0x000fe40000000000 */
[----:B---3--:R-:W-:Y:S01]  /*e8c0*/  LOP3.LUT R8, R2, R8, RZ, 0x3c, !PT ;  /* 0x0000000802087212 */ /* 0x008fe200078e3cff */
[----:B------:R-:W-:Y:S06]  /*e8d0*/  @!P2 BRA `(.L_x_248) ;  /* 0x0000000c007ca947 */ /* 0x000fec0003800000 */
[----:B------:R-:W-:Y:S01]  /*e8e0*/  LOP3.LUT P2, RZ, R18, 0x4, RZ, 0xc0, !PT ;  /* 0x0000000412ff7812 */ /* 0x000fe2000784c0ff */
[----:B------:R-:W-:-:S12]  /*e8f0*/  IMAD.MOV.U32 R6, RZ, RZ, R17 ;  /* 0x000000ffff067224 */ /* 0x000fd800078e0011 */
[----:B------:R-:W-:Y:S05]  /*e900*/  @!P2 BRA `(.L_x_249) ;  /* 0x000000000054a947 */ /* 0x000fea0003800000 */
[----:B------:R-:W3:Y:S01]  /*e910*/  LDL R10, [R1+0xc] ;  /* 0x00000c00010a7983 */ /* 0x000ee20000100800 */
[----:B------:R-:W0:Y:S01]  /*e920*/  LDC R6, c[0x0][0x43c] ;  /* 0x00010f00ff067b82 */ /* 0x000e220000000800 */
[----:B------:R-:W-:Y:S02]  /*e930*/  ULDC.64 UR4, c[0x0][0x428] ;  /* 0x00010a0000047ab9 */ /* 0x000fe40000000a00 */
[----:B------:R-:W4:Y:S01]  /*e940*/  LDL R7, [R1+0x8] ;  /* 0x0000080001077983 */ /* 0x000f220000100800 */
[----:B------:R-:W-:Y:S01]  /*e950*/  ULDC.64 UR6, c[0x0][0x208] ;  /* 0x0000820000067ab9 */ /* 0x000fe20000000a00 */
[----:B0-----:R-:W-:-:S13]  /*e960*/  ISETP.NE.AND P0, PT, R6, 0x1, PT ;  /* 0x000000010600780c */ /* 0x001fda0003f05270 */
[----:B--2---:R-:W1:Y:S02]  /*e970*/  @P0 LDC.64 R2, c[0x0][0x440] ;  /* 0x00011000ff020b82 */ /* 0x004e640000000a00 */
[----:B-1----:R-:W-:-:S04]  /*e980*/  @P0 IMAD.HI.U32 R5, R0, R2, RZ ;  /* 0x0000000200050227 */ /* 0x002fc800078e00ff */
[----:B------:R-:W-:Y:S01]  /*e990*/  IMAD.MOV.U32 R2, RZ, RZ, R0 ;  /* 0x000000ffff027224 */ /* 0x000fe200078e0000 */
[----:B------:R-:W-:-:S05]  /*e9a0*/  @P0 SHF.R.U32.HI R2, RZ, R3, R5 ;  /* 0x00000003ff020219 */ /* 0x000fca0000011605 */
[----:B------:R-:W-:-:S04]  /*e9b0*/  IMAD.MOV R3, RZ, RZ, -R2 ;  /* 0x000000ffff037224 */ /* 0x000fc800078e0a02 */
[----:B------:R-:W-:Y:S01]  /*e9c0*/  IMAD R0, R6, R3, R0 ;  /* 0x0000000306007224 */ /* 0x000fe200078e0200 */
[----:B------:R-:W-:Y:S01]  /*e9d0*/  SHF.R.S32.HI R3, RZ, 0x1f, R2 ;  /* 0x0000001fff037819 */ /* 0x000fe20000011402 */
[----:B---3--:R-:W-:-:S04]  /*e9e0*/  IMAD R5, R10, UR4, RZ ;  /* 0x000000040a057c24 */ /* 0x008fc8000f8e02ff */
[C---:B----4-:R-:W-:Y:S02]  /*e9f0*/  IMAD R5, R7.reuse, UR5, R5 ;  /* 0x0000000507057c24 */ /* 0x050fe4000f8e0205 */
[----:B------:R-:W-:Y:S01]  /*ea00*/  IMAD.WIDE.U32 R2, R7, UR4, R2 ;  /* 0x0000000407027c25 */ /* 0x000fe2000f8e0002 */
[----:B------:R-:W-:-:S03]  /*ea10*/  ULDC.64 UR4, c[0x0][0x418] ;  /* 0x0001060000047ab9 */ /* 0x000fc60000000a00 */
[----:B------:R-:W-:Y:S01]  /*ea20*/  IMAD.IADD R3, R5, 0x1, R3 ;  /* 0x0000000105037824 */ /* 0x000fe200078e0203 */
[----:B------:R-:W-:-:S04]  /*ea30*/  LEA R6, P0, R2, UR4, 0x2 ;  /* 0x0000000402067c11 */ /* 0x000fc8000f8010ff */
[----:B------:R-:W-:-:S05]  /*ea40*/  LEA.HI.X R7, R2, UR5, R3, 0x2, P0 ;  /* 0x0000000502077c11 */ /* 0x000fca00080f1403 */
[----:B------:R0:W5:Y:S04]  /*ea50*/  LDG.E R6, desc[UR6][R6.64] ;  /* 0x0000000606067981 */ /* 0x000168000c1e1900 */
.L_x_249:
[----:B--2---:R-:W-:Y:S01]  /*ea60*/  LEA R3, R4, UR36, 0x3 ;  /* 0x0000002404037c11 */ /* 0x004fe2000f8e18ff */
[----:B------:R-:W-:Y:S01]  /*ea70*/  BSSY B1, `(.L_x_250) ;  /* 0x0000004000017945 */ /* 0x000fe20003800000 */
[----:B------:R-:W-:-:S04]  /*ea80*/  SHF.L.U32 R2, R8, 0x1f, RZ ;  /* 0x0000001f08027819 */ /* 0x000fc800000006ff */
[----:B------:R-:W2:Y:S02]  /*ea90*/  SYNCS.PHASECHK.TRANS64.TRYWAIT P0, [R3+URZ+0x38840], R2 ;  /* 0x03884002030075a7 */ /* 0x000ea4000800017f */
[----:B--2---:R-:W-:Y:S05]  /*eaa0*/  @!P0 BRA `(.L_x_251) ;  /* 0x0000004400688947 */ /* 0x004fea0003800000 */
.L_x_362:
[----:B------:R-:W-:Y:S05]  /*eab0*/  BSYNC B1 ;  /* 0x0000000000017941 */ /* 0x000fea0003800000 */
.L_x_250:
[----:B-1----:R-:W1:Y:S01]  /*eac0*/  S2R R5, SR_TID.X ;  /* 0x0000000000057919 */ /* 0x002e620000002100 */
[----:B------:R-:W-:Y:S01]  /*ead0*/  UPRMT UR4, UR37, 0x9910, URZ ;  /* 0x0000991025047896 */ /* 0x000fe2000800003f */
[----:B-1----:R-:W-:-:S04]  /*eae0*/  LOP3.LUT R5, R5, 0x7f, RZ, 0xc0, !PT ;  /* 0x0000007f05057812 */ /* 0x002fc800078ec0ff */
[----:B------:R-:W-:-:S13]  /*eaf0*/  ISETP.NE.AND P0, PT, R5, RZ, PT ;  /* 0x000000ff0500720c */ /* 0x000fda0003f05270 */
[----:B--2---:R-:W-:-:S04]  /*eb00*/  @!P0 IMAD.MOV.U32 R2, RZ, RZ, 0xa000 ;  /* 0x0000a000ff028424 */ /* 0x004fc800078e00ff */
[----:B------:R1:W-:Y:S02]  /*eb10*/  @!P0 SYNCS.ARRIVE.TRANS64 RZ, [R3+URZ+0x38830], R2 ;  /* 0x0388300203ff89a7 */ /* 0x0003e4000800003f */
[----:B-1----:R-:W-:-:S05]  /*eb20*/  IMAD.U32 R2, RZ, RZ, UR4 ;  /* 0x00000004ff027e24 */ /* 0x002fca000f8e00ff */
[----:B------:R-:W-:-:S13]  /*eb30*/  ISETP.NE.AND P1, PT, R2, 0x2, PT ;  /* 0x000000020200780c */ /* 0x000fda0003f25270 */
[----:B------:R-:W-:Y:S05]  /*eb40*/  @P1 BRA `(.L_x_252) ;  /* 0x0000000000041947 */ /* 0x000fea0003800000 */
[----:B------:R-:W-:Y:S01]  /*eb50*/  BPT.TRAP 0x1 ;  /* 0x000000040000795c */ /* 0x000fe20000300000 */
.L_x_252:
[----:B------:R-:W-:Y:S01]  /*eb60*/  LOP3.LUT P0, RZ, R18, 0x2, RZ, 0xc0, !PT ;  /* 0x0000000212ff7812 */ /* 0x000fe2000780c0ff */
[----:B------:R-:W-:-:S12]  /*eb70*/  BSSY B1, `(.L_x_253) ;  /* 0x0000003000017945 */ /* 0x000fd80003800000 */
[----:B------:R-:W-:Y:S05]  /*eb80*/  @P0 BRA `(.L_x_254) ;  /* 0x0000000000040947 */ /* 0x000fea0003800000 */
[----:B------:R-:W-:Y:S01]  /*eb90*/  BPT.TRAP 0x1 ;  /* 0x000000040000795c */ /* 0x000fe20000300000 */
.L_x_254:
[----:B------:R-:W-:Y:S05]  /*eba0*/  BSYNC B1 ;  /* 0x0000000000017941 */ /* 0x000fea0003800000 */
.L_x_253:
[----:B------:R-:W1:Y:S01]  /*ebb0*/  S2R R2, SR_CgaCtaId ;  /* 0x0000000000027919 */ /* 0x000e620000008800 */
[----:B------:R-:W-:Y:S01]  /*ebc0*/  IMAD.MOV.U32 R10, RZ, RZ, RZ ;  /* 0x000000ffff0a7224 */ /* 0x000fe200078e00ff */
[----:B------:R-:W-:Y:S01]  /*ebd0*/  UIADD3 UR4, UP0, UR38, 0x370, URZ ;  /* 0x0000037026047890 */ /* 0x000fe2000ff1e03f */
[----:B------:R-:W-:Y:S01]  /*ebe0*/  PLOP3.LUT P0, PT, PT, PT, PT, 0x80, 0x0 ;  /* 0x000000000000781c */ /* 0x000fe20003f0f070 */
[----:B------:R-:W-:Y:S01]  /*ebf0*/  VIADD R3, R3, 0x38830 ;  /* 0x0003883003037836 */ /* 0x000fe20000000000 */
[----:B------:R-:W-:Y:S01]  /*ec00*/  UMOV UR6, 0x30000 ;  /* 0x0003000000067882 */ /* 0x000fe20000000000 */
[----:B------:R-:W-:Y:S01]  /*ec10*/  R2UR UR10, R10 ;  /* 0x000000000a0a72ca */ /* 0x000fe200000e0000 */
[----:B------:R-:W-:Y:S01]  /*ec20*/  UIADD3.X UR5, URZ, UR39, URZ, UP0, !UPT ;  /* 0x000000273f057290 */ /* 0x000fe200087fe43f */
[----:B------:R-:W-:Y:S01]  /*ec30*/  UMOV UR14, 0x0 ;  /* 0x00000000000e7882 */ /* 0x000fe20000000000 */
[----:B------:R-:W-:Y:S01]  /*ec40*/  UMOV UR15, 0x14f00000 ;  /* 0x14f00000000f7882 */ /* 0x000fe20000000000 */
[----:B-1----:R-:W-:-:S05]  /*ec50*/  LOP3.LUT R2, R2, 0x1, RZ, 0xc0, !PT ;  /* 0x0000000102027812 */ /* 0x002fca00078ec0ff */
[----:B------:R-:W-:-:S04]  /*ec60*/  IMAD R2, R2, 0xa00, RZ ;  /* 0x00000a0002027824 */ /* 0x000fc800078e02ff */
[----:B------:R-:W-:Y:S02]  /*ec70*/  IMAD R5, R4, 0x5000, R2 ;  /* 0x0000500004057824 */ /* 0x000fe400078e0202 */
[----:B------:R-:W1:Y:S03]  /*ec80*/  S2R R2, SR_CgaCtaId ;  /* 0x0000000000027919 */ /* 0x000e660000008800 */
[----:B------:R-:W-:-:S05]  /*ec90*/  LEA R5, R5, UR36, 0x1 ;  /* 0x0000002405057c11 */ /* 0x000fca000f8e08ff */
[----:B0-----:R-:W-:Y:S01]  /*eca0*/  VIADD R7, R5, 0x24400 ;  /* 0x0002440005077836 */ /* 0x001fe20000000000 */
[----:B-1----:R-:W-:-:S05]  /*ecb0*/  LOP3.LUT R2, R2, 0x1, RZ, 0xc0, !PT ;  /* 0x0000000102027812 */ /* 0x002fca00078ec0ff */
[----:B------:R-:W-:-:S04]  /*ecc0*/  IMAD R2, R2, 0x28, RZ ;  /* 0x0000002802027824 */ /* 0x000fc800078e02ff */
[----:B------:R-:W-:-:S07]  /*ecd0*/  IMAD R2, R0, 0x50, R2 ;  /* 0x0000005000027824 */ /* 0x000fce00078e0202 */
.L_x_255:
        /* <DEDUP_REMOVED lines=8> */
[----:B------:R0:W-:Y:S02]  /*ed60*/  UTMALDG.4D.MULTICAST [UR8], [UR4], UR6, desc[UR14] ;  /* 0x00000e08040073b4 */ /* 0x0001e40008019806 */
[----:B0-----:R-:W-:Y:S05]  /*ed70*/  @P0 BRA.U.ANY `(.L_x_255) ;  /* 0xfffffffd00d80947 */ /* 0x001fea000393ffff */
[----:B------:R-:W-:Y:S01]  /*ed80*/  IMAD.MOV.U32 R13, RZ, RZ, 0x40 ;  /* 0x00000040ff0d7424 */ /* 0x000fe200078e00ff */
[----:B------:R-:W-:Y:S01]  /*ed90*/  PLOP3.LUT P0, PT, PT, PT, PT, 0x80, 0x0 ;  /* 0x000000000000781c */ /* 0x000fe20003f0f070 */
[----:B------:R-:W-:Y:S01]  /*eda0*/  VIADD R7, R5, 0x26c00 ;  /* 0x00026c0005077836 */ /* 0x000fe20000000000 */
[----:B------:R-:W-:Y:S01]  /*edb0*/  UMOV UR6, 0x30000 ;  /* 0x0003000000067882 */ /* 0x000fe20000000000 */
[----:B------:R-:W-:Y:S01]  /*edc0*/  UMOV UR14, 0x0 ;  /* 0x00000000000e7882 */ /* 0x000fe20000000000 */
[----:B------:R-:W-:Y:S01]  /*edd0*/  R2UR UR10, R13 ;  /* 0x000000000d0a72ca */ /* 0x000fe200000e0000 */
[----:B------:R-:W-:-:S14]  /*ede0*/  UMOV UR15, 0x14f00000 ;  /* 0x14f00000000f7882 */ /* 0x000fdc0000000000 */
.L_x_256:
        /* <DEDUP_REMOVED lines=17> */
.L_x_257:
        /* <DEDUP_REMOVED lines=17> */
.L_x_258:
        /* <DEDUP_REMOVED lines=10> */
[----:B------:R-:W2:Y:S01]  /*f0b0*/  LDL.LU R7, [R1] ;  /* 0x0000000001077983 */ /* 0x000ea20000300800 */
[----:B------:R-:W-:Y:S01]  /*f0c0*/  LEA R2, R19, UR36, 0x3 ;  /* 0x0000002413027c11 */ /* 0x000fe2000f8e18ff */
[----:B------:R-:W-:Y:S01]  /*f0d0*/  BSSY B1, `(.L_x_259) ;  /* 0x0000004000017945 */ /* 0x000fe20003800000 */
[----:B--2---:R-:W-:-:S04]  /*f0e0*/  SHF.L.U32 R3, R7, 0x1f, RZ ;  /* 0x0000001f07037819 */ /* 0x004fc800000006ff */
[----:B------:R-:W0:Y:S02]  /*f0f0*/  SYNCS.PHASECHK.TRANS64.TRYWAIT P0, [R2+URZ+0x38860], R3 ;  /* 0x03886003020075a7 */ /* 0x000e24000800017f */
[----:B0-----:R-:W-:Y:S05]  /*f100*/  @!P0 BRA `(.L_x_260) ;  /* 0x0000003c00e48947 */ /* 0x001fea0003800000 */
.L_x_363:
[----:B------:R-:W-:Y:S05]  /*f110*/  BSYNC B1 ;  /* 0x0000000000017941 */ /* 0x000fea0003800000 */
.L_x_259:
[----:B------:R-:W1:Y:S02]  /*f120*/  S2R R5, SR_TID.X ;  /* 0x0000000000057919 */ /* 0x000e640000002100 */
[----:B-1----:R-:W-:-:S04]  /*f130*/  LOP3.LUT R5, R5, 0x7f, RZ, 0xc0, !PT ;  /* 0x0000007f05057812 */ /* 0x002fc800078ec0ff */
[----:B------:R-:W-:-:S13]  /*f140*/  ISETP.NE.AND P0, PT, R5, RZ, PT ;  /* 0x000000ff0500720c */ /* 0x000fda0003f05270 */
[----:B0-----:R-:W-:-:S04]  /*f150*/  @!P0 IMAD.MOV.U32 R3, RZ, RZ, 0xa000 ;  /* 0x0000a000ff038424 */ /* 0x001fc800078e00ff */
[----:B------:R0:W-:Y:S01]  /*f160*/  @!P0 SYNCS.ARRIVE.TRANS64 RZ, [R2+URZ+0x38850], R3 ;  /* 0x0388500302ff89a7 */ /* 0x0001e2000800003f */
[----:B------:R-:W-:Y:S05]  /*f170*/  @P1 BRA `(.L_x_261) ;  /* 0x0000000000041947 */ /* 0x000fea0003800000 */
[----:B------:R-:W-:Y:S01]  /*f180*/  BPT.TRAP 0x1 ;  /* 0x000000040000795c */ /* 0x000fe20000300000 */
.L_x_261:
[----:B------:R-:W-:Y:S01]  /*f190*/  LOP3.LUT P0, RZ, R18, 0x2, RZ, 0xc0, !PT ;  /* 0x0000000212ff7812 */ /* 0x000fe2000780c0ff */
[----:B------:R-:W-:-:S12]  /*f1a0*/  BSSY B1, `(.L_x_262) ;  /* 0x0000003000017945 */ /* 0x000fd80003800000 */
[----:B------:R-:W-:Y:S05]  /*f1b0*/  @P0 BRA `(.L_x_263) ;  /* 0x0000000000040947 */ /* 0x000fea0003800000 */
[----:B------:R-:W-:Y:S01]  /*f1c0*/  BPT.TRAP 0x1 ;  /* 0x000000040000795c */ /* 0x000fe20000300000 */
.L_x_263:
[----:B------:R-:W-:Y:S05]  /*f1d0*/  BSYNC B1 ;  /* 0x0000000000017941 */ /* 0x000fea0003800000 */
.L_x_262:
[----:B------:R-:W2:Y:S01]  /*f1e0*/  LDL.LU R5, [R1+0x4] ;  /* 0x0000040001057983 */ /* 0x000ea20000300800 */
[----:B0-----:R-:W0:Y:S01]  /*f1f0*/  S2R R3, SR_CgaCtaId ;  /* 0x0000000000037919 */ /* 0x001e220000008800 */
[----:B------:R-:W1:Y:S01]  /*f200*/  S2R R7, SR_CgaCtaId ;  /* 0x0000000000077919 */ /* 0x000e620000008800 */
[----:B------:R-:W-:Y:S01]  /*f210*/  R2UR UR10, R10 ;  /* 0x000000000a0a72ca */ /* 0x000fe200000e0000 */
[----:B------:R-:W-:Y:S01]  /*f220*/  UIADD3 UR4, UP0, UR38, 0x470, URZ ;  /* 0x0000047026047890 */ /* 0x000fe2000ff1e03f */
[----:B------:R-:W-:Y:S01]  /*f230*/  PLOP3.LUT P0, PT, PT, PT, PT, 0x80, 0x0 ;  /* 0x000000000000781c */ /* 0x000fe20003f0f070 */
[----:B------:R-:W-:Y:S01]  /*f240*/  VIADD R2, R2, 0x38850 ;  /* 0x0003885002027836 */ /* 0x000fe20000000000 */
[----:B------:R-:W-:Y:S01]  /*f250*/  UMOV UR6, 0x30000 ;  /* 0x0003000000067882 */ /* 0x000fe20000000000 */
[----:B------:R-:W-:Y:S01]  /*f260*/  UIADD3.X UR5, URZ, UR39, URZ, UP0, !UPT ;  /* 0x000000273f057290 */ /* 0x000fe200087fe43f */
[----:B0-----:R-:W-:-:S05]  /*f270*/  LOP3.LUT R3, R3, 0x1, RZ, 0xc0, !PT ;  /* 0x0000000103037812 */ /* 0x001fca00078ec0ff */
[----:B------:R-:W-:Y:S01]  /*f280*/  IMAD R3, R3, 0xa00, RZ ;  /* 0x00000a0003037824 */ /* 0x000fe200078e02ff */
[----:B-1----:R-:W-:-:S03]  /*f290*/  LOP3.LUT R7, R7, 0x1, RZ, 0xc0, !PT ;  /* 0x0000000107077812 */ /* 0x002fc600078ec0ff */
[----:B------:R-:W-:Y:S02]  /*f2a0*/  IMAD R3, R19, 0x5000, R3 ;  /* 0x0000500013037824 */ /* 0x000fe400078e0203 */
[----:B------:R-:W-:-:S03]  /*f2b0*/  IMAD R7, R7, 0x28, RZ ;  /* 0x0000002807077824 */ /* 0x000fc600078e02ff */
[----:B------:R-:W-:Y:S01]  /*f2c0*/  LEA R3, R3, UR36, 0x1 ;  /* 0x0000002403037c11 */ /* 0x000fe2000f8e08ff */
[----:B------:R-:W-:Y:S01]  /*f2d0*/  UMOV UR14, 0x0 ;  /* 0x00000000000e7882 */ /* 0x000fe20000000000 */
[----:B------:R-:W-:Y:S01]  /*f2e0*/  UMOV UR15, 0x14f00000 ;  /* 0x14f00000000f7882 */ /* 0x000fe20000000000 */
[----:B--2---:R-:W-:Y:S02]  /*f2f0*/  IMAD R5, R5, 0x50, R7 ;  /* 0x0000005005057824 */ /* 0x004fe400078e0207 */
[----:B------:R-:W-:-:S07]  /*f300*/  VIADD R7, R3, 0x400 ;  /* 0x0000040003077836 */ /* 0x000fce0000000000 */
.L_x_264:
        /* <DEDUP_REMOVED lines=10> */
[----:B------:R-:W-:Y:S01]  /*f3b0*/  R2UR UR10, R13 ;  /* 0x000000000d0a72ca */ /* 0x000fe200000e0000 */
[----:B------:R-:W-:Y:S01]  /*f3c0*/  VIADD R7, R3, 0x2c00 ;  /* 0x00002c0003077836 */ /* 0x000fe20000000000 */
[----:B------:R-:W-:Y:S01]  /*f3d0*/  PLOP3.LUT P0, PT, PT, PT, PT, 0x80, 0x0 ;  /* 0x000000000000781c */ /* 0x000fe20003f0f070 */
[----:B------:R-:W-:Y:S01]  /*f3e0*/  UMOV UR6, 0x30000 ;  /* 0x0003000000067882 */ /* 0x000fe20000000000 */
[----:B------:R-:W-:Y:S01]  /*f3f0*/  UMOV UR14, 0x0 ;  /* 0x00000000000e7882 */ /* 0x000fe20000000000 */
[----:B------:R-:W-:-:S10]  /*f400*/  UMOV UR15, 0x14f00000 ;  /* 0x14f00000000f7882 */ /* 0x000fd40000000000 */
.L_x_265:
        /* <DEDUP_REMOVED lines=16> */
.L_x_266:
        /* <DEDUP_REMOVED lines=16> */
.L_x_267:
        /* <DEDUP_REMOVED lines=10> */
[----:B------:R0:W-:Y:S01]  /*f6b0*/  STL [R1+0x4], R0 ;  /* 0x0000040001007387 */ /* 0x0001e20000100800 */
[----:B------:R-:W-:-:S07]  /*f6c0*/  IMAD.MOV.U32 R17, RZ, RZ, R6 ;  /* 0x000000ffff117224 */ /* 0x000fce00078e0006 */
.L_x_248:
[----:B------:R-:W-:Y:S05]  /*f6d0*/  BSYNC B0 ;  /* 0x0000000000007941 */ /* 0x000fea0003800000 */
.L_x_247:
[----:B0-----:R-:W3:Y:S01]  /*f6e0*/  LDL.LU R0, [R1+0x20] ;  /* 0x0000200001007983 */ /* 0x001ee20000300800 */
[----:B------:R-:W-:-:S03]  /*f6f0*/  IMAD.MOV.U32 R19, RZ, RZ, R4 ;  /* 0x000000ffff137224 */ /* 0x000fc600078e0004 */
[----:B------:R4:W-:Y:S02]  /*f700*/  STL [R1], R8 ;  /* 0x0000000801007387 */ /* 0x0009e40000100800 */
[----:B---34-:R-:W-:-:S07]  /*f710*/  VIADD R0, R0, 0xfffffffd ;  /* 0xfffffffd00007836 */ /* 0x018fce0000000000 */
.L_x_246:
[----:B------:R-:W3:Y:S01]  /*f720*/  LDL.LU R2, [R1+0x18] ;  /* 0x0000180001027983 */ /* 0x000ee20000300800 */
[----:B------:R-:W-:Y:S01]  /*f730*/  IMAD.MOV R9, RZ, RZ, -R9 ;  /* 0x000000ffff097224 */ /* 0x000fe200078e0a09 */
[----:B------:R-:W-:Y:S04]  /*f740*/  BSSY B0, `(.L_x_245) ;  /* 0x00001d8000007945 */ /* 0x000fe80003800000 */
[----:B---3--:R-:W-:-:S13]  /*f750*/  ISETP.NE.AND P0, PT, R2, R9, PT ;  /* 0x000000090200720c */ /* 0x008fda0003f05270 */
[----:B------:R-:W-:Y:S05]  /*f760*/  @!P0 BRA `(.L_x_268) ;  /* 0x0000001c00548947 */ /* 0x000fea0003800000 */
[----:B0-----:R-:W-:-:S07]  /*f770*/  IMAD.MOV.U32 R6, RZ, RZ, R17 ;  /* 0x000000ffff067224 */ /* 0x001fce00078e0011 */
.L_x_311:
[----:B---3--:R-:W3:Y:S01]  /*f780*/  LDL R2, [R1] ;  /* 0x0000000001027983 */ /* 0x008ee20000100800 */
[----:B------:R-:W-:Y:S01]  /*f790*/  LOP3.LUT P1, RZ, R18, 0x8, RZ, 0xc0, !PT ;  /* 0x0000000812ff7812 */ /* 0x000fe2000782c0ff */
[----:B------:R-:W-:Y:S01]  /*f7a0*/  VIADD R4, R19, 0x1 ;  /* 0x0000000113047836 */ /* 0x000fe20000000000 */
[----:B------:R-:W-:Y:S04]  /*f7b0*/  BSSY B1, `(.L_x_269) ;  /* 0x00000e5000017945 */ /* 0x000fe80003800000 */
[----:B------:R-:W-:-:S04]  /*f7c0*/  ISETP.NE.AND P0, PT, R4, 0x2, PT ;  /* 0x000000020400780c */ /* 0x000fc80003f05270 */
[----:B-1----:R-:W-:Y:S02]  /*f7d0*/  SEL R5, RZ, 0x1, P0 ;  /* 0x00000001ff057807 */ /* 0x002fe40000000000 */
[----:B------:R-:W-:Y:S02]  /*f7e0*/  SEL R4, R4, RZ, P0 ;  /* 0x000000ff04047207 */ /* 0x000fe40000000000 */
[----:B---3--:R-:W-:Y:S01]  /*f7f0*/  LOP3.LUT R5, R2, R5, RZ, 0x3c, !PT ;  /* 0x0000000502057212 */ /* 0x008fe200078e3cff */
[----:B0-----:R-:W-:Y:S06]  /*f800*/  @!P1 BRA `(.L_x_270) ;  /* 0x0000000c007c9947 */ /* 0x001fec0003800000 */
        /* <DEDUP_REMOVED lines=9> */
[----:B--2---:R-:W0:Y:S02]  /*f8a0*/  @P0 LDC.64 R2, c[0x0][0x440] ;  /* 0x00011000ff020b82 */ /* 0x004e240000000a00 */
[----:B0-----:R-:W-:-:S04]  /*f8b0*/  @P0 IMAD.HI.U32 R6, R0, R2, RZ ;  /* 0x0000000200060227 */ /* 0x001fc800078e00ff */
        /* <DEDUP_REMOVED lines=13> */
.L_x_271:
[----:B--2---:R-:W-:Y:S01]  /*f990*/  LEA R3, R4, UR36, 0x3 ;  /* 0x0000002404037c11 */ /* 0x004fe2000f8e18ff */
[----:B------:R-:W-:Y:S01]  /*f9a0*/  BSSY B2, `(.L_x_272) ;  /* 0x0000004000027945 */ /* 0x000fe20003800000 */
[----:B------:R-:W-:-:S04]  /*f9b0*/  SHF.L.U32 R2, R5, 0x1f, RZ ;  /* 0x0000001f05027819 */ /* 0x000fc800000006ff */
[----:B------:R-:W1:Y:S02]  /*f9c0*/  SYNCS.PHASECHK.TRANS64.TRYWAIT P0, [R3+URZ+0x38840], R2 ;  /* 0x03884002030075a7 */ /* 0x000e64000800017f */
[----:B-1----:R-:W-:Y:S05]  /*f9d0*/  @!P0 BRA `(.L_x_273) ;  /* 0x0000003400c48947 */ /* 0x002fea0003800000 */
.L_x_364:
[----:B------:R-:W-:Y:S05]  /*f9e0*/  BSYNC B2 ;  /* 0x0000000000027941 */ /* 0x000fea0003800000 */
.L_x_272:
[----:B0-----:R-:W0:Y:S01]  /*f9f0*/  S2R R7, SR_TID.X ;  /* 0x0000000000077919 */ /* 0x001e220000002100 */
[----:B------:R-:W-:Y:S01]  /*fa00*/  UPRMT UR4, UR37, 0x9910, URZ ;  /* 0x0000991025047896 */ /* 0x000fe2000800003f */
[----:B0-----:R-:W-:-:S04]  /*fa10*/  LOP3.LUT R7, R7, 0x7f, RZ, 0xc0, !PT ;  /* 0x0000007f07077812 */ /* 0x001fc800078ec0ff */
[----:B------:R-:W-:-:S13]  /*fa20*/  ISETP.NE.AND P0, PT, R7, RZ, PT ;  /* 0x000000ff0700720c */ /* 0x000fda0003f05270 */
[----:B-1----:R-:W-:-:S04]  /*fa30*/  @!P0 IMAD.MOV.U32 R2, RZ, RZ, 0xa000 ;  /* 0x0000a000ff028424 */ /* 0x002fc800078e00ff */
[----:B------:R0:W-:Y:S02]  /*fa40*/  @!P0 SYNCS.ARRIVE.TRANS64 RZ, [R3+URZ+0x38830], R2 ;  /* 0x0388300203ff89a7 */ /* 0x0001e4000800003f */
[----:B0-----:R-:W-:-:S05]  /*fa50*/  IMAD.U32 R2, RZ, RZ, UR4 ;  /* 0x00000004ff027e24 */ /* 0x001fca000f8e00ff */
[----:B------:R-:W-:-:S13]  /*fa60*/  ISETP.NE.AND P1, PT, R2, 0x2, PT ;  /* 0x000000020200780c */ /* 0x000fda0003f25270 */
[----:B------:R-:W-:Y:S05]  /*fa70*/  @P1 BRA `(.L_x_274) ;  /* 0x0000000000041947 */ /* 0x000fea0003800000 */
[----:B------:R-:W-:Y:S01]  /*fa80*/  BPT.TRAP 0x1 ;  /* 0x000000040000795c */ /* 0x000fe20000300000 */
.L_x_274:
[----:B------:R-:W-:Y:S01]  /*fa90*/  LOP3.LUT P0, RZ, R18, 0x2, RZ, 0xc0, !PT ;  /* 0x0000000212ff7812 */ /* 0x000fe2000780c0ff */
[----:B------:R-:W-:-:S12]  /*faa0*/  BSSY B2, `(.L_x_275) ;  /* 0x0000003000027945 */ /* 0x000fd80003800000 */
[----:B------:R-:W-:Y:S05]  /*fab0*/  @P0 BRA `(.L_x_276) ;  /* 0x0000000000040947 */ /* 0x000fea0003800000 */
[----:B------:R-:W-:Y:S01]  /*fac0*/  BPT.TRAP 0x1 ;  /* 0x000000040000795c */ /* 0x000fe20000300000 */
.L_x_276:
[----:B------:R-:W-:Y:S05]  /*fad0*/  BSYNC B2 ;  /* 0x0000000000027941 */ /* 0x000fea0003800000 */
.L_x_275:
[----:B------:R-:W0:Y:S01]  /*fae0*/  S2R R2, SR_CgaCtaId ;  /* 0x0000000000027919 */ /* 0x000e220000008800 */
        /* <DEDUP_REMOVED lines=9> */
[----:B0-----:R-:W-:-:S05]  /*fb80*/  LOP3.LUT R2, R2, 0x1, RZ, 0xc0, !PT ;  /* 0x0000000102027812 */ /* 0x001fca00078ec0ff */
[----:B------:R-:W-:-:S04]  /*fb90*/  IMAD R2, R2, 0xa00, RZ ;  /* 0x00000a0002027824 */ /* 0x000fc800078e02ff */
[----:B------:R-:W-:Y:S02]  /*fba0*/  IMAD R7, R4, 0x5000, R2 ;  /* 0x0000500004077824 */ /* 0x000fe400078e0202 */
[----:B------:R-:W0:Y:S03]  /*fbb0*/  S2R R2, SR_CgaCtaId ;  /* 0x0000000000027919 */ /* 0x000e260000008800 */
[----:B------:R-:W-:-:S05]  /*fbc0*/  LEA R7, R7, UR36, 0x1 ;  /* 0x0000002407077c11 */ /* 0x000fca000f8e08ff */
[----:B------:R-:W-:Y:S01]  /*fbd0*/  VIADD R9, R7, 0x24400 ;  /* 0x0002440007097836 */ /* 0x000fe20000000000 */
[----:B0-----:R-:W-:-:S05]  /*fbe0*/  LOP3.LUT R2, R2, 0x1, RZ, 0xc0, !PT ;  /* 0x0000000102027812 */ /* 0x001fca00078ec0ff */
[----:B------:R-:W-:-:S04]  /*fbf0*/  IMAD R2, R2, 0x28, RZ ;  /* 0x0000002802027824 */ /* 0x000fc800078e02ff */
[----:B------:R-:W-:-:S07]  /*fc00*/  IMAD R2, R8, 0x50, R2 ;  /* 0x0000005008027824 */ /* 0x000fce00078e0202 */
.L_x_277:
        /* <DEDUP_REMOVED lines=17> */
.L_x_278:
        /* <DEDUP_REMOVED lines=17> */
.L_x_279:
        /* <DEDUP_REMOVED lines=17> */
.L_x_280:
        /* <DEDUP_REMOVED lines=16> */
.L_x_365:
[----:B------:R-:W-:Y:S05]  /*10040*/  BSYNC B2 ;  /* 0x0000000000027941 */ /* 0x000fea0003800000 */
.L_x_281:
[----:B------:R-:W1:Y:S02]  /*10050*/  S2R R7, SR_TID.X ;  /* 0x0000000000077919 */ /* 0x000e640000002100 */
[----:B-1----:R-:W-:-:S04]  /*10060*/  LOP3.LUT R7, R7, 0x7f, RZ, 0xc0, !PT ;  /* 0x0000007f07077812 */ /* 0x002fc800078ec0ff */
[----:B------:R-:W-:-:S13]  /*10070*/  ISETP.NE.AND P0, PT, R7, RZ, PT ;  /* 0x000000ff0700720c */ /* 0x000fda0003f05270 */
[----:B0-----:R-:W-:-:S04]  /*10080*/  @!P0 IMAD.MOV.U32 R3, RZ, RZ, 0xa000 ;  /* 0x0000a000ff038424 */ /* 0x001fc800078e00ff */
[----:B------:R0:W-:Y:S01]  /*10090*/  @!P0 SYNCS.ARRIVE.TRANS64 RZ, [R2+URZ+0x38850], R3 ;  /* 0x0388500302ff89a7 */ /* 0x0001e2000800003f */
[----:B------:R-:W-:Y:S05]  /*100a0*/  @P1 BRA `(.L_x_283) ;  /* 0x0000000000041947 */ /* 0x000fea0003800000 */
[----:B------:R-:W-:Y:S01]  /*100b0*/  BPT.TRAP 0x1 ;  /* 0x000000040000795c */ /* 0x000fe20000300000 */
.L_x_283:
[----:B------:R-:W-:Y:S01]  /*100c0*/  LOP3.LUT P0, RZ, R18, 0x2, RZ, 0xc0, !PT ;  /* 0x0000000212ff7812 */ /* 0x000fe2000780c0ff */
[----:B------:R-:W-:-:S12]  /*100d0*/  BSSY B2, `(.L_x_284) ;  /* 0x0000003000027945 */ /* 0x000fd80003800000 */
[----:B------:R-:W-:Y:S05]  /*100e0*/  @P0 BRA `(.L_x_285) ;  /* 0x0000000000040947 */ /* 0x000fea0003800000 */
[----:B------:R-:W-:Y:S01]  /*100f0*/  BPT.TRAP 0x1 ;  /* 0x000000040000795c */ /* 0x000fe20000300000 */
.L_x_285:
[----:B------:R-:W-:Y:S05]  /*10100*/  BSYNC B2 ;  /* 0x0000000000027941 */ /* 0x000fea0003800000 */
.L_x_284:
        /* <DEDUP_REMOVED lines=19> */
.L_x_286:
        /* <DEDUP_REMOVED lines=16> */
.L_x_287:
        /* <DEDUP_REMOVED lines=16> */
.L_x_288:
        /* <DEDUP_REMOVED lines=16> */
.L_x_289:
        /* <DEDUP_REMOVED lines=12> */
.L_x_270:
[----:B------:R-:W-:Y:S05]  /*10600*/  BSYNC B1 ;  /* 0x0000000000017941 */ /* 0x000fea0003800000 */
.L_x_269:
[----:B------:R-:W-:Y:S01]  /*10610*/  VIADD R19, R4, 0x1 ;  /* 0x0000000104137836 */ /* 0x000fe20000000000 */
[----:B------:R-:W-:Y:S01]  /*10620*/  LOP3.LUT P1, RZ, R18, 0x8, RZ, 0xc0, !PT ;  /* 0x0000000812ff7812 */ /* 0x000fe2000782c0ff */
[----:B------:R-:W-:Y:S03]  /*10630*/  BSSY B1, `(.L_x_290) ;  /* 0x00000e5000017945 */ /* 0x000fe60003800000 */
[----:B------:R-:W-:-:S04]  /*10640*/  ISETP.NE.AND P0, PT, R19, 0x2, PT ;  /* 0x000000021300780c */ /* 0x000fc80003f05270 */
[----:B------:R-:W-:Y:S02]  /*10650*/  SEL R2, RZ, 0x1, P0 ;  /* 0x00000001ff027807 */ /* 0x000fe40000000000 */
[----:B------:R-:W-:Y:S02]  /*10660*/  SEL R19, R19, RZ, P0 ;  /* 0x000000ff13137207 */ /* 0x000fe40000000000 */
[----:B------:R-:W-:-:S05]  /*10670*/  LOP3.LUT R9, R5, R2, RZ, 0x3c, !PT ;  /* 0x0000000205097212 */ /* 0x000fca00078e3cff */
[----:B------:R1:W-:Y:S01]  /*10680*/  STL [R1], R9 ;  /* 0x0000000901007387 */ /* 0x0003e20000100800 */
[----:B------:R-:W-:Y:S05]  /*10690*/  @!P1 BRA `(.L_x_291) ;  /* 0x0000000c00789947 */ /* 0x000fea0003800000 */
[----:B------:R-:W-:Y:S01]  /*106a0*/  LOP3.LUT P1, RZ, R18, 0x4, RZ, 0xc0, !PT ;  /* 0x0000000412ff7812 */ /* 0x000fe2000782c0ff */
[----:B0-----:R-:W-:-:S12]  /*106b0*/  VIADD R8, R0, 0xffffffff ;  /* 0xffffffff00087836 */ /* 0x001fd80000000000 */
        /* <DEDUP_REMOVED lines=22> */
.L_x_292:
[----:B--2---:R-:W-:Y:S01]  /*10820*/  LEA R3, R19, UR36, 0x3 ;  /* 0x0000002413037c11 */ /* 0x004fe2000f8e18ff */
[----:B------:R-:W-:Y:S01]  /*10830*/  BSSY B2, `(.L_x_293) ;  /* 0x0000004000027945 */ /* 0x000fe20003800000 */
[----:B------:R-:W-:-:S04]  /*10840*/  SHF.L.U32 R2, R9, 0x1f, RZ ;  /* 0x0000001f09027819 */ /* 0x000fc800000006ff */
[----:B------:R-:W2:Y:S02]  /*10850*/  SYNCS.PHASECHK.TRANS64.TRYWAIT P0, [R3+URZ+0x38840], R2 ;  /* 0x03884002030075a7 */ /* 0x000ea4000800017f */
[----:B--2---:R-:W-:Y:S05]  /*10860*/  @!P0 BRA `(.L_x_294) ;  /* 0x0000002800488947 */ /* 0x004fea0003800000 */
.L_x_366:
[----:B------:R-:W-:Y:S05]  /*10870*/  BSYNC B2 ;  /* 0x0000000000027941 */ /* 0x000fea0003800000 */
.L_x_293:
[----:B0-----:R-:W0:Y:S01]  /*10880*/  S2R R7, SR_TID.X ;  /* 0x0000000000077919 */ /* 0x001e220000002100 */
[----:B------:R-:W-:Y:S01]  /*10890*/  UPRMT UR4, UR37, 0x9910, URZ ;  /* 0x0000991025047896 */ /* 0x000fe2000800003f */
[----:B0-----:R-:W-:-:S04]  /*108a0*/  LOP3.LUT R7, R7, 0x7f, RZ, 0xc0, !PT ;  /* 0x0000007f07077812 */ /* 0x001fc800078ec0ff */
[----:B------:R-:W-:-:S13]  /*108b0*/  ISETP.NE.AND P0, PT, R7, RZ, PT ;  /* 0x000000ff0700720c */ /* 0x000fda0003f05270 */
[----:B--2---:R-:W-:-:S04]  /*108c0*/  @!P0 IMAD.MOV.U32 R2, RZ, RZ, 0xa000 ;  /* 0x0000a000ff028424 */ /* 0x004fc800078e00ff */
[----:B------:R0:W-:Y:S02]  /*108d0*/  @!P0 SYNCS.ARRIVE.TRANS64 RZ, [R3+URZ+0x38830], R2 ;  /* 0x0388300203ff89a7 */ /* 0x0001e4000800003f */
[----:B0-----:R-:W-:-:S05]  /*108e0*/  IMAD.U32 R2, RZ, RZ, UR4 ;  /* 0x00000004ff027e24 */ /* 0x001fca000f8e00ff */
[----:B------:R-:W-:-:S13]  /*108f0*/  ISETP.NE.AND P1, PT, R2, 0x2, PT ;  /* 0x000000020200780c */ /* 0x000fda0003f25270 */
[----:B------:R-:W-:Y:S05]  /*10900*/  @P1 BRA `(.L_x_295) ;  /* 0x0000000000041947 */ /* 0x000fea0003800000 */
[----:B------:R-:W-:Y:S01]  /*10910*/  BPT.TRAP 0x1 ;  /* 0x000000040000795c */ /* 0x000fe20000300000 */
.L_x_295:
[----:B------:R-:W-:Y:S01]  /*10920*/  LOP3.LUT P0, RZ, R18, 0x2, RZ, 0xc0, !PT ;  /* 0x0000000212ff7812 */ /* 0x000fe2000780c0ff */
[----:B------:R-:W-:-:S12]  /*10930*/  BSSY B2, `(.L_x_296) ;  /* 0x0000003000027945 */ /* 0x000fd80003800000 */
[----:B------:R-:W-:Y:S05]  /*10940*/  @P0 BRA `(.L_x_297) ;  /* 0x0000000000040947 */ /* 0x000fea0003800000 */
[----:B------:R-:W-:Y:S01]  /*10950*/  BPT.TRAP 0x1 ;  /* 0x000000040000795c */ /* 0x000fe20000300000 */
.L_x_297:
[----:B------:R-:W-:Y:S05]  /*10960*/  BSYNC B2 ;  /* 0x0000000000027941 */ /* 0x000fea0003800000 */
.L_x_296:
        /* <DEDUP_REMOVED lines=15> */
[----:B-1----:R-:W-:Y:S01]  /*10a60*/  VIADD R9, R7, 0x24400 ;  /* 0x0002440007097836 */ /* 0x002fe20000000000 */
[----:B0-----:R-:W-:-:S05]  /*10a70*/  LOP3.LUT R2, R2, 0x1, RZ, 0xc0, !PT ;  /* 0x0000000102027812 */ /* 0x001fca00078ec0ff */
[----:B------:R-:W-:-:S04]  /*10a80*/  IMAD R2, R2, 0x28, RZ ;  /* 0x0000002802027824 */ /* 0x000fc800078e02ff */
[----:B------:R-:W-:-:S07]  /*10a90*/  IMAD R2, R8, 0x50, R2 ;  /* 0x0000005008027824 */ /* 0x000fce00078e0202 */
.L_x_298:
        /* <DEDUP_REMOVED lines=17> */
.L_x_299:
        /* <DEDUP_REMOVED lines=17> */
.L_x_300:
        /* <DEDUP_REMOVED lines=17> */
.L_x_301:
        /* <DEDUP_REMOVED lines=10> */
[----:B------:R-:W-:Y:S01]  /*10e70*/  SHF.L.U32 R5, R5, 0x1f, RZ ;  /* 0x0000001f05057819 */ /* 0x000fe200000006ff */
[----:B------:R-:W-:Y:S01]  /*10e80*/  BSSY B2, `(.L_x_302) ;  /* 0x0000004000027945 */ /* 0x000fe20003800000 */
[----:B------:R-:W-:-:S04]  /*10e90*/  LEA R2, R4, UR36, 0x3 ;  /* 0x0000002404027c11 */ /* 0x000fc8000f8e18ff */
[----:B------:R-:W0:Y:S02]  /*10ea0*/  SYNCS.PHASECHK.TRANS64.TRYWAIT P0, [R2+URZ+0x38860], R5 ;  /* 0x03886005020075a7 */ /* 0x000e24000800017f */
[----:B0-----:R-:W-:Y:S05]  /*10eb0*/  @!P0 BRA `(.L_x_303) ;  /* 0x0000002000c88947 */ /* 0x001fea0003800000 */
.L_x_367:
[----:B------:R-:W-:Y:S05]  /*10ec0*/  BSYNC B2 ;  /* 0x0000000000027941 */ /* 0x000fea0003800000 */
.L_x_302:
[----:B------:R-:W1:Y:S02]  /*10ed0*/  S2R R3, SR_TID.X ;  /* 0x0000000000037919 */ /* 0x000e640000002100 */
[----:B-1----:R-:W-:-:S04]  /*10ee0*/  LOP3.LUT R3, R3, 0x7f, RZ, 0xc0, !PT ;  /* 0x0000007f03037812 */ /* 0x002fc800078ec0ff */
[----:B------:R-:W-:-:S13]  /*10ef0*/  ISETP.NE.AND P0, PT, R3, RZ, PT ;  /* 0x000000ff0300720c */ /* 0x000fda0003f05270 */
[----:B------:R-:W-:-:S04]  /*10f00*/  @!P0 IMAD.MOV.U32 R3, RZ, RZ, 0xa000 ;  /* 0x0000a000ff038424 */ /* 0x000fc800078e00ff */
[----:B------:R1:W-:Y:S01]  /*10f10*/  @!P0 SYNCS.ARRIVE.TRANS64 RZ, [R2+URZ+0x38850], R3 ;  /* 0x0388500302ff89a7 */ /* 0x0003e2000800003f */
[----:B------:R-:W-:Y:S05]  /*10f20*/  @P1 BRA `(.L_x_304) ;  /* 0x0000000000041947 */ /* 0x000fea0003800000 */
[----:B------:R-:W-:Y:S01]  /*10f30*/  BPT.TRAP 0x1 ;  /* 0x000000040000795c */ /* 0x000fe20000300000 */
.L_x_304:
[----:B------:R-:W-:Y:S01]  /*10f40*/  LOP3.LUT P0, RZ, R18, 0x2, RZ, 0xc0, !PT ;  /* 0x0000000212ff7812 */ /* 0x000fe2000780c0ff */
[----:B------:R-:W-:-:S12]  /*10f50*/  BSSY B2, `(.L_x_305) ;  /* 0x0000003000027945 */ /* 0x000fd80003800000 */
[----:B------:R-:W-:Y:S05]  /*10f60*/  @P0 BRA `(.L_x_306) ;  /* 0x0000000000040947 */ /* 0x000fea0003800000 */
[----:B------:R-:W-:Y:S01]  /*10f70*/  BPT.TRAP 0x1 ;  /* 0x000000040000795c */ /* 0x000fe20000300000 */
.L_x_306:
[----:B------:R-:W-:Y:S05]  /*10f80*/  BSYNC B2 ;  /* 0x0000000000027941 */ /* 0x000fea0003800000 */
.L_x_305:
[----:B0-----:R-:W2:Y:S01]  /*10f90*/  LDL.LU R5, [R1+0x4] ;  /* 0x0000040001057983 */ /* 0x001ea20000300800 */
[----:B-1----:R-:W0:Y:S01]  /*10fa0*/  S2R R3, SR_CgaCtaId ;  /* 0x0000000000037919 */ /* 0x002e220000008800 */
        /* <DEDUP_REMOVED lines=17> */
.L_x_307:
        /* <DEDUP_REMOVED lines=16> */
.L_x_308:
        /* <DEDUP_REMOVED lines=16> */
.L_x_309:
        /* <DEDUP_REMOVED lines=16> */
.L_x_310:
        /* <DEDUP_REMOVED lines=12> */
.L_x_291:
[----:B------:R-:W-:Y:S05]  /*11480*/  BSYNC B1 ;  /* 0x0000000000017941 */ /* 0x000fea0003800000 */
.L_x_290:
[C---:B------:R-:W-:Y:S01]  /*11490*/  ISETP.GT.AND P0, PT, R0.reuse, 0x1, PT ;  /* 0x000000010000780c */ /* 0x040fe20003f04270 */
[----:B------:R-:W-:-:S12]  /*114a0*/  VIADD R0, R0, 0xfffffffe ;  /* 0xfffffffe00007836 */ /* 0x000fd80000000000 */
[----:B------:R-:W-:Y:S05]  /*114b0*/  @P0 BRA `(.L_x_311) ;  /* 0xffffffe000b00947 */ /* 0x000fea000383ffff */
.L_x_268:
[----:B------:R-:W-:Y:S05]  /*114c0*/  BSYNC B0 ;  /* 0x0000000000007941 */ /* 0x000fea0003800000 */
.L_x_245:
[----:B------:R-:W-:Y:S01]  /*114d0*/  LOP3.LUT P0, RZ, R18, 0x8, RZ, 0xc0, !PT ;  /* 0x0000000812ff7812 */ /* 0x000fe2000780c0ff */
[----:B------:R-:W-:-:S12]  /*114e0*/  BSSY B0, `(.L_x_312) ;  /* 0x0000065000007945 */ /* 0x000fd80003800000 */
[----:B------:R-:W-:Y:S05]  /*114f0*/  @!P0 BRA `(.L_x_313) ;  /* 0x00000004008c8947 */ /* 0x000fea0003800000 */
[----:B---3--:R-:W3:Y:S01]  /*11500*/  LDL R2, [R1] ;  /* 0x0000000001027983 */ /* 0x008ee20000100800 */
[----:B------:R-:W-:Y:S01]  /*11510*/  LEA R0, R19, UR36, 0x3 ;  /* 0x0000002413007c11 */ /* 0x000fe2000f8e18ff */
[----:B------:R-:W-:Y:S01]  /*11520*/  BSSY B1, `(.L_x_314) ;  /* 0x0000004000017945 */ /* 0x000fe20003800000 */
[----:B---3--:R-:W-:-:S04]  /*11530*/  SHF.L.U32 R2, R2, 0x1f, RZ ;  /* 0x0000001f02027819 */ /* 0x008fc800000006ff */
[----:B------:R-:W3:Y:S02]  /*11540*/  SYNCS.PHASECHK.TRANS64.TRYWAIT P0, [R0+URZ+0x38860], R2 ;  /* 0x03886002000075a7 */ /* 0x000ee4000800017f */
[----:B---3--:R-:W-:Y:S05]  /*11550*/  @!P0 BRA `(.L_x_315) ;  /* 0x0000001c00348947 */ /* 0x008fea0003800000 */
.L_x_368:
[----:B------:R-:W-:Y:S05]  /*11560*/  BSYNC B1 ;  /* 0x0000000000017941 */ /* 0x000fea0003800000 */
.L_x_314:
[----:B0-2---:R-:W0:Y:S01]  /*11570*/  S2R R3, SR_TID.X ;  /* 0x0000000000037919 */ /* 0x005e220000002100 */
        /* <DEDUP_REMOVED lines=9> */
.L_x_316:
[----:B------:R-:W-:Y:S01]  /*11610*/  LOP3.LUT P0, RZ, R18, 0x2, RZ, 0xc0, !PT ;  /* 0x0000000212ff7812 */ /* 0x000fe2000780c0ff */
[----:B------:R-:W-:-:S12]  /*11620*/  BSSY B1, `(.L_x_317) ;  /* 0x0000003000017945 */ /* 0x000fd80003800000 */
[----:B------:R-:W-:Y:S05]  /*11630*/  @P0 BRA `(.L_x_318) ;  /* 0x0000000000040947 */ /* 0x000fea0003800000 */
[----:B------:R-:W-:Y:S01]  /*11640*/  BPT.TRAP 0x1 ;  /* 0x000000040000795c */ /* 0x000fe20000300000 */
.L_x_318:
[----:B------:R-:W-:Y:S05]  /*11650*/  BSYNC B1 ;  /* 0x0000000000017941 */ /* 0x000fea0003800000 */
.L_x_317:
[----:B------:R-:W2:Y:S01]  /*11660*/  LDL R3, [R1+0x4] ;  /* 0x0000040001037983 */ /* 0x000ea20000100800 */
[----:B------:R-:W0:Y:S01]  /*11670*/  S2R R2, SR_CgaCtaId ;  /* 0x0000000000027919 */ /* 0x000e220000008800 */
[----:B------:R-:W3:Y:S01]  /*11680*/  S2R R4, SR_CgaCtaId ;  /* 0x0000000000047919 */ /* 0x000ee20000008800 */
[----:B------:R-:W-:Y:S01]  /*11690*/  UIADD3 UR4, UP0, UR38, 0x470, URZ ;  /* 0x0000047026047890 */ /* 0x000fe2000ff1e03f */
[----:B------:R-:W-:Y:S01]  /*116a0*/  PLOP3.LUT P0, PT, PT, PT, PT, 0x80, 0x0 ;  /* 0x000000000000781c */ /* 0x000fe20003f0f070 */
[----:B------:R-:W-:Y:S01]  /*116b0*/  VIADD R0, R0, 0x38850 ;  /* 0x0003885000007836 */ /* 0x000fe20000000000 */
[----:B------:R-:W-:Y:S01]  /*116c0*/  UMOV UR6, 0x30000 ;  /* 0x0003000000067882 */ /* 0x000fe20000000000 */
[----:B------:R-:W-:Y:S01]  /*116d0*/  UIADD3.X UR5, URZ, UR39, URZ, UP0, !UPT ;  /* 0x000000273f057290 */ /* 0x000fe200087fe43f */
[----:B0-----:R-:W-:Y:S02]  /*116e0*/  LOP3.LUT R2, R2, 0x1, RZ, 0xc0, !PT ;  /* 0x0000000102027812 */ /* 0x001fe400078ec0ff */
[----:B---3--:R-:W-:-:S03]  /*116f0*/  LOP3.LUT R4, R4, 0x1, RZ, 0xc0, !PT ;  /* 0x0000000104047812 */ /* 0x008fc600078ec0ff */
[----:B------:R-:W-:-:S04]  /*11700*/  IMAD R2, R2, 0xa00, RZ ;  /* 0x00000a0002027824 */ /* 0x000fc800078e02ff */
[----:B------:R-:W-:Y:S02]  /*11710*/  IMAD R2, R19, 0x5000, R2 ;  /* 0x0000500013027824 */ /* 0x000fe400078e0202 */
[----:B------:R-:W-:-:S03]  /*11720*/  IMAD R4, R4, 0x28, RZ ;  /* 0x0000002804047824 */ /* 0x000fc600078e02ff */
[----:B------:R-:W-:Y:S01]  /*11730*/  LEA R2, R2, UR36, 0x1 ;  /* 0x0000002402027c11 */ /* 0x000fe2000f8e08ff */
[----:B------:R-:W-:Y:S01]  /*11740*/  UMOV UR14, 0x0 ;  /* 0x00000000000e7882 */ /* 0x000fe20000000000 */
[----:B------:R-:W-:Y:S01]  /*11750*/  UMOV UR15, 0x14f00000 ;  /* 0x14f00000000f7882 */ /* 0x000fe20000000000 */
[----:B------:R-:W-:Y:S01]  /*11760*/  UMOV UR10, URZ ;  /* 0x0000003f000a7c82 */ /* 0x000fe20008000000 */
[----:B--2---:R-:W-:Y:S02]  /*11770*/  IMAD R3, R3, 0x50, R4 ;  /* 0x0000005003037824 */ /* 0x004fe400078e0204 */
[----:B------:R-:W-:-:S07]  /*11780*/  VIADD R4, R2, 0x400 ;  /* 0x0000040002047836 */ /* 0x000fce0000000000 */
.L_x_319:
        /* <DEDUP_REMOVED lines=10> */
[----:B------:R-:W-:Y:S01]  /*11830*/  PLOP3.LUT P0, PT, PT, PT, PT, 0x80, 0x0 ;  /* 0x000000000000781c */ /* 0x000fe20003f0f070 */
[----:B------:R-:W-:Y:S01]  /*11840*/  VIADD R4, R2, 0x2c00 ;  /* 0x00002c0002047836 */ /* 0x000fe20000000000 */
[----:B------:R-:W-:Y:S01]  /*11850*/  UMOV UR6, 0x30000 ;  /* 0x0003000000067882 */ /* 0x000fe20000000000 */
[----:B------:R-:W-:Y:S01]  /*11860*/  UMOV UR14, 0x0 ;  /* 0x00000000000e7882 */ /* 0x000fe20000000000 */
[----:B------:R-:W-:Y:S01]  /*11870*/  UMOV UR15, 0x14f00000 ;  /* 0x14f00000000f7882 */ /* 0x000fe20000000000 */
[----:B------:R-:W-:-:S08]  /*11880*/  UMOV UR10, 0x40 ;  /* 0x00000040000a7882 */ /* 0x000fd00000000000 */
.L_x_320:
        /* <DEDUP_REMOVED lines=16> */
.L_x_321:
        /* <DEDUP_REMOVED lines=16> */
.L_x_322:
        /* <DEDUP_REMOVED lines=9> */
[----:B----4-:R-:W-:Y:S05]  /*11b20*/  @P0 BRA.U.ANY `(.L_x_322) ;  /* 0xfffffffd00d80947 */ /* 0x010fea000393ffff */
.L_x_313:
[----:B------:R-:W-:Y:S05]  /*11b30*/  BSYNC B0 ;  /* 0x0000000000007941 */ /* 0x000fea0003800000 */
.L_x_312:
[----:B0-----:R-:W4:Y:S01]  /*11b40*/  LDL.LU R6, [R1+0x24] ;  /* 0x0000240001067983 */ /* 0x001f220000300800 */
[----:B------:R-:W-:Y:S01]  /*11b50*/  VIADD R19, R19, 0x1 ;  /* 0x0000000113137836 */ /* 0x000fe20000000000 */
[----:B------:R-:W-:Y:S02]  /*11b60*/  ULDC UR4, c[0x0][0xc34] ;  /* 0x00030d0000047ab9 */ /* 0x000fe40000000800 */
[----:B-1----:R-:W5:Y:S04]  /*11b70*/  LDL.LU R5, [R1] ;  /* 0x0000000001057983 */ /* 0x002f680000300800 */
[----:B------:R-:W2:Y:S01]  /*11b80*/  LDL.LU R4, [R1+0x2c] ;  /* 0x00002c0001047983 */ /* 0x000ea20000300800 */
[----:B------:R-:W-:-:S04]  /*11b90*/  ISETP.NE.AND P0, PT, R19, 0x2, PT ;  /* 0x000000021300780c */ /* 0x000fc80003f05270 */
[----:B---3--:R-:W-:Y:S02]  /*11ba0*/  SEL R0, RZ, 0x1, P0 ;  /* 0x00000001ff007807 */ /* 0x008fe40000000000 */
        /* <DEDUP_REMOVED lines=10> */
.L_x_228:
[----:B0-----:R-:W0:Y:S01]  /*11c50*/  S2R R3, SR_CgaCtaId ;  /* 0x0000000000037919 */ /* 0x001e220000008800 */
[----:B------:R-:W-:Y:S01]  /*11c60*/  MOV R0, 0x400 ;  /* 0x0000040000007802 */ /* 0x000fe20000000f00 */
[----:B------:R-:W-:Y:S03]  /*11c70*/  BSSY B0, `(.L_x_324) ;  /* 0x0000005000007945 */ /* 0x000fe60003800000 */
[----:B0-----:R-:W-:Y:S02]  /*11c80*/  LEA R0, R3, R0, 0x18 ;  /* 0x0000000003007211 */ /* 0x001fe400078ec0ff */
[----:B------:R-:W-:-:S04]  /*11c90*/  SHF.L.U32 R3, R2, 0x1f, RZ ;  /* 0x0000001f02037819 */ /* 0x000fc800000006ff */
[----:B------:R-:W0:Y:S02]  /*11ca0*/  SYNCS.PHASECHK.TRANS64.TRYWAIT P0, [R0+URZ+0x38820], R3 ;  /* 0x03882003000075a7 */ /* 0x000e24000800017f */
[----:B0-----:R-:W-:Y:S05]  /*11cb0*/  @!P0 BRA `(.L_x_325) ;  /* 0x0000001400708947 */ /* 0x001fea0003800000 */
.L_x_369:
[----:B------:R-:W-:Y:S05]  /*11cc0*/  BSYNC B0 ;  /* 0x0000000000007941 */ /* 0x000fea0003800000 */
.L_x_324:
[----:B------:R-:W-:-:S03]  /*11cd0*/  UMOV UR4, 0xffffffff ;  /* 0xffffffff00047882 */ /* 0x000fc60000000000 */
[----:B------:R-:W-:Y:S05]  /*11ce0*/  BRA.DIV UR4, `(.L_x_326) ;  /* 0x0000001604787947 */ /* 0x000fea000b800000 */
[----:B------:R-:W1:Y:S02]  /*11cf0*/  S2R R2, SR_TID.X ;  /* 0x0000000000027919 */ /* 0x000e640000002100 */
[----:B-1----:R-:W-:-:S04]  /*11d00*/  SHF.R.U32.HI R2, RZ, 0x5, R2 ;  /* 0x00000005ff027819 */ /* 0x002fc80000011602 */
[----:B------:R-:W-:-:S05]  /*11d10*/  LOP3.LUT R2, R2, 0x3, RZ, 0xc0, !PT ;  /* 0x0000000302027812 */ /* 0x000fca00078ec0ff */
[----:B------:R1:W2:Y:S02]  /*11d20*/  SHFL.IDX PT, R14, R2, RZ, 0x1f ;  /* 0x00001fff020e7589 */ /* 0x0002a400000e0000 */
.L_x_372:
[----:B--2---:R-:W-:Y:S01]  /*11d30*/  ISETP.NE.AND P0, PT, R14, RZ, PT ;  /* 0x000000ff0e00720c */ /* 0x004fe20003f05270 */
[----:B------:R-:W-:-:S12]  /*11d40*/  BSSY B0, `(.L_x_327) ;  /* 0x0000027000007945 */ /* 0x000fd80003800000 */
[----:B------:R-:W-:Y:S05]  /*11d50*/  @P0 BRA `(.L_x_328) ;  /* 0x0000000000940947 */ /* 0x000fea0003800000 */
[----:B------:R-:W-:-:S03]  /*11d60*/  UMOV UR4, 0xffffffff ;  /* 0xffffffff00047882 */ /* 0x000fc60000000000 */
[----:B------:R-:W-:Y:S05]  /*11d70*/  BRA.DIV UR4, `(.L_x_329) ;  /* 0x0000001604887947 */ /* 0x000fea000b800000 */
[----:B------:R-:W-:-:S13]  /*11d80*/  ELECT P6, URZ, PT ;  /* 0x00000000003f782f */ /* 0x000fda00038c0000 */
.L_x_375:
        /* <DEDUP_REMOVED lines=8> */
.L_x_330:
[----:B------:R-:W2:Y:S01]  /*11e10*/  LDL.LU R7, [R1] ;  /* 0x0000000001077983 */ /* 0x000ea20000300800 */
[----:B------:R-:W-:Y:S02]  /*11e20*/  VIADD R2, R0, 0x38840 ;  /* 0x0003884000027836 */ /* 0x000fe40000000000 */
[C---:B0-----:R-:W-:Y:S02]  /*11e30*/  VIADD R3, R19.reuse, 0x1 ;  /* 0x0000000113037836 */ /* 0x041fe40000000000 */
[----:B------:R-:W-:-:S03]  /*11e40*/  IMAD R6, R19, 0x8, R2 ;  /* 0x0000000813067824 */ /* 0x000fc600078e0202 */
[----:B------:R-:W-:-:S04]  /*11e50*/  ISETP.NE.AND P1, PT, R3, 0x2, PT ;  /* 0x000000020300780c */ /* 0x000fc80003f25270 */
[----:B------:R-:W-:Y:S02]  /*11e60*/  SEL R4, RZ, 0x1, P1 ;  /* 0x00000001ff047807 */ /* 0x000fe40000800000 */
[----:B------:R-:W-:Y:S02]  /*11e70*/  SEL R3, R3, RZ, P1 ;  /* 0x000000ff03037207 */ /* 0x000fe40000800000 */
[C---:B--2---:R-:W-:Y:S02]  /*11e80*/  SHF.L.U32 R5, R7.reuse, 0x1f, RZ ;  /* 0x0000001f07057819 */ /* 0x044fe400000006ff */
[----:B------:R-:W-:Y:S01]  /*11e90*/  LOP3.LUT R4, R7, R4, RZ, 0x3c, !PT ;  /* 0x0000000407047212 */ /* 0x000fe200078e3cff */
[----:B------:R-:W-:Y:S01]  /*11ea0*/  IMAD R7, R3, 0x8, R2 ;  /* 0x0000000803077824 */ /* 0x000fe200078e0202 */
[----:B------:R-:W0:Y:S02]  /*11eb0*/  SYNCS.PHASECHK.TRANS64.TRYWAIT P0, [R6+URZ], R5 ;  /* 0x00000005060075a7 */ /* 0x000e24000800017f */
[----:B------:R-:W-:Y:S01]  /*11ec0*/  SHF.L.U32 R2, R4, 0x1f, RZ ;  /* 0x0000001f04027819 */ /* 0x000fe200000006ff */
[----:B0-----:R-:W-:Y:S06]  /*11ed0*/  @!P0 BRA `(.L_x_331) ;  /* 0x0000001400508947 */ /* 0x001fec0003800000 */
.L_x_376:
[----:B------:R-:W1:Y:S02]  /*11ee0*/  SYNCS.PHASECHK.TRANS64.TRYWAIT P0, [R7+URZ], R2 ;  /* 0x00000002070075a7 */ /* 0x000e64000800017f */
[----:B-1----:R-:W-:Y:S05]  /*11ef0*/  @!P0 BRA `(.L_x_332) ;  /* 0x00000014005c8947 */ /* 0x002fea0003800000 */
.L_x_377:
[----:B------:R-:W-:Y:S05]  /*11f00*/  @!P2 BRA `(.L_x_333) ;  /* 0x000000000004a947 */ /* 0x000fea0003800000 */
[----:B------:R-:W-:Y:S01]  /*11f10*/  BPT.TRAP 0x1 ;  /* 0x000000040000795c */ /* 0x000fe20000300000 */
.L_x_333:
[----:B------:R-:W-:-:S04]  /*11f20*/  VIADD R0, R0, 0x38860 ;  /* 0x0003886000007836 */ /* 0x000fc80000000000 */
[----:B------:R-:W-:-:S04]  /*11f30*/  IMAD R4, R19, 0x8, R0 ;  /* 0x0000000813047824 */ /* 0x000fc800078e0200 */
[----:B------:R-:W2:Y:S02]  /*11f40*/  SYNCS.PHASECHK.TRANS64.TRYWAIT P0, [R4+URZ], R5 ;  /* 0x00000005040075a7 */ /* 0x000ea4000800017f */
[----:B--2---:R-:W-:Y:S05]  /*11f50*/  @!P0 BRA `(.L_x_334) ;  /* 0x0000001400588947 */ /* 0x004fea0003800000 */
.L_x_378:
[----:B------:R-:W-:-:S07]  /*11f60*/  IMAD R3, R3, 0x8, R0 ;  /* 0x0000000803037824 */ /* 0x000fce00078e0200 */
.L_x_335:
[----:B---3--:R3:W4:Y:S02]  /*11f70*/  SYNCS.PHASECHK.TRANS64.TRYWAIT P0, [R3+URZ], R2 ;  /* 0x00000002030075a7 */ /* 0x008724000800017f */
[----:B----4-:R-:W-:Y:S05]  /*11f80*/  @!P0 NANOSLEEP.SYNCS 0x989680 ;  /* 0x009896800000895d */ /* 0x010fea0003900000 */
[----:B------:R-:W4:Y:S02]  /*11f90*/  @!P0 SYNCS.PHASECHK.TRANS64 P0, [R3+URZ], R2 ;  /* 0x00000002030085a7 */ /* 0x000f24000800007f */
[----:B----4-:R-:W-:Y:S05]  /*11fa0*/  @!P0 BRA `(.L_x_335) ;  /* 0xfffffffc00f08947 */ /* 0x010fea000383ffff */
.L_x_328:
[----:B------:R-:W-:Y:S05]  /*11fb0*/  BSYNC B0 ;  /* 0x0000000000007941 */ /* 0x000fea0003800000 */
.L_x_327:
[----:B------:R-:W-:Y:S05]  /*11fc0*/  EXIT ;  /* 0x000000000000794d */ /* 0x000fea0003800000 */
.L_x_196:
[----:B0-----:R-:W-:-:S04]  /*11fd0*/  IMAD.U32 R3, RZ, RZ, UR36 ;  /* 0x00000024ff037e24 */ /* 0x001fc8000f8e00ff */
[----:B------:R0:W1:Y:S03]  /*11fe0*/  SYNCS.PHASECHK.TRANS64.TRYWAIT P1, [R3+URZ+0x38800], R0 ;  /* 0x03880000030075a7 */ /* 0x000066000802017f */
[----:B-1----:R-:W-:Y:S05]  /*11ff0*/  @!P1 NANOSLEEP.SYNCS 0x989680 ;  /* 0x009896800000995d */ /* 0x002fea0003900000 */
[----:B------:R-:W1:Y:S02]  /*12000*/  @!P1 SYNCS.PHASECHK.TRANS64 P1, [R3+URZ+0x38800], R0 ;  /* 0x03880000030095a7 */ /* 0x000e64000802007f */
[----:B-1----:R-:W-:Y:S05]  /*12010*/  @!P1 BRA `(.L_x_196) ;  /* 0xfffffffc00ec9947 */ /* 0x002fea000383ffff */
[----:B------:R-:W-:Y:S05]  /*12020*/  BRA `(.L_x_336) ;  /* 0xfffffef400d07947 */ /* 0x000fea000383ffff */
.L_x_200:
[----:B-1----:R1:W2:Y:S02]  /*12030*/  SYNCS.PHASECHK.TRANS64.TRYWAIT P1, [R0+URZ+0x38830], R3 ;  /* 0x03883003000075a7 */ /* 0x0022a4000802017f */
[----:B--2---:R-:W-:Y:S05]  /*12040*/  @!P1 NANOSLEEP.SYNCS 0x989680 ;  /* 0x009896800000995d */ /* 0x004fea0003900000 */
[----:B------:R-:W2:Y:S02]  /*12050*/  @!P1 SYNCS.PHASECHK.TRANS64 P1, [R0+URZ+0x38830], R3 ;  /* 0x03883003000095a7 */ /* 0x000ea4000802007f */
[----:B--2---:R-:W-:Y:S05]  /*12060*/  @!P1 BRA `(.L_x_200) ;  /* 0xfffffffc00f09947 */ /* 0x004fea000383ffff */
[----:B------:R-:W-:Y:S05]  /*12070*/  BRA `(.L_x_199) ;  /* 0xfffffef400f07947 */ /* 0x000fea000383ffff */
.L_x_206:
[----:B------:R-:W-:-:S13]  /*12080*/  R2UR UR4, R232 ;  /* 0x00000000e80472ca */ /* 0x000fda00000e0000 */
[----:B-1----:R-:W-:-:S04]  /*12090*/  IMAD.U32 R152, RZ, RZ, UR4 ;  /* 0x00000004ff987e24 */ /* 0x002fc8000f8e00ff */
[----:B------:R1:W2:Y:S03]  /*120a0*/  SYNCS.PHASECHK.TRANS64.TRYWAIT P1, [R152+URZ+0x38830], R3 ;  /* 0x03883003980075a7 */ /* 0x0002a6000802017f */
[----:B--2---:R-:W-:Y:S05]  /*120b0*/  @!P1 NANOSLEEP.SYNCS 0x989680 ;  /* 0x009896800000995d */ /* 0x004fea0003900000 */
[----:B------:R-:W2:Y:S02]  /*120c0*/  @!P1 SYNCS.PHASECHK.TRANS64 P1, [R152+URZ+0x38830], R3 ;  /* 0x03883003980095a7 */ /* 0x000ea4000802007f */
[----:B--2---:R-:W-:Y:S05]  /*120d0*/  @!P1 BRA `(.L_x_206) ;  /* 0xfffffffc00e89947 */ /* 0x004fea000383ffff */
[----:B------:R-:W-:Y:S05]  /*120e0*/  BRA `(.L_x_205) ;  /* 0xffffff3400ac7947 */ /* 0x000fea000383ffff */
.L_x_210:
[----:B0-----:R-:W-:-:S04]  /*120f0*/  IMAD.U32 R3, RZ, RZ, UR4 ;  /* 0x00000004ff037e24 */ /* 0x001fc8000f8e00ff */
[----:B------:R0:W2:Y:S03]  /*12100*/  SYNCS.PHASECHK.TRANS64.TRYWAIT P1, [R3+URZ+0x38850], R0 ;  /* 0x03885000030075a7 */ /* 0x0000a6000802017f */
[----:B--2---:R-:W-:Y:S05]  /*12110*/  @!P1 NANOSLEEP.SYNCS 0x989680 ;  /* 0x009896800000995d */ /* 0x004fea0003900000 */
[----:B------:R-:W2:Y:S02]  /*12120*/  @!P1 SYNCS.PHASECHK.TRANS64 P1, [R3+URZ+0x38850], R0 ;  /* 0x03885000030095a7 */ /* 0x000ea4000802007f */
[----:B--2---:R-:W-:Y:S05]  /*12130*/  @!P1 BRA `(.L_x_210) ;  /* 0xfffffffc00ec9947 */ /* 0x004fea000383ffff */
[----:B------:R-:W-:Y:S05]  /*12140*/  BRA `(.L_x_209) ;  /* 0xffffff5c00d07947 */ /* 0x000fea000383ffff */
.L_x_217:
[----:B-1----:R-:W-:-:S04]  /*12150*/  IMAD.U32 R7, RZ, RZ, UR9 ;  /* 0x00000009ff077e24 */ /* 0x002fc8000f8e00ff */
[----:B------:R1:W2:Y:S03]  /*12160*/  SYNCS.PHASECHK.TRANS64.TRYWAIT P1, [R7+URZ+0x38850], R0 ;  /* 0x03885000070075a7 */ /* 0x0002a6000802017f */
[----:B--2---:R-:W-:Y:S05]  /*12170*/  @!P1 NANOSLEEP.SYNCS 0x989680 ;  /* 0x009896800000995d */ /* 0x004fea0003900000 */
[----:B------:R-:W2:Y:S02]  /*12180*/  @!P1 SYNCS.PHASECHK.TRANS64 P1, [R7+URZ+0x38850], R0 ;  /* 0x03885000070095a7 */ /* 0x000ea4000802007f */
[----:B--2---:R-:W-:Y:S05]  /*12190*/  @!P1 BRA `(.L_x_217) ;  /* 0xfffffffc00ec9947 */ /* 0x004fea000383ffff */
[----:B------:R-:W-:Y:S05]  /*121a0*/  BRA `(.L_x_216) ;  /* 0xffffff7c00407947 */ /* 0x000fea000383ffff */
.L_x_232:
[----:B------:R-:W0:Y:S01]  /*121b0*/  S2R R5, SR_TID.X ;  /* 0x0000000000057919 */ /* 0x000e220000002100 */
[----:B------:R-:W-:Y:S01]  /*121c0*/  BSSY B0, `(.L_x_337) ;  /* 0x000000a000007945 */ /* 0x000fe20003800000 */
[----:B------:R-:W-:Y:S02]  /*121d0*/  IMAD.MOV.U32 R12, RZ, RZ, RZ ;  /* 0x000000ffff0c7224 */ /* 0x000fe400078e00ff */
[----:B------:R-:W-:Y:S02]  /*121e0*/  IMAD.MOV.U32 R11, RZ, RZ, 0x1f ;  /* 0x0000001fff0b7424 */ /* 0x000fe400078e00ff */
[----:B------:R-:W-:Y:S01]  /*121f0*/  IMAD.MOV.U32 R15, RZ, RZ, -0x1 ;  /* 0xffffffffff0f7424 */ /* 0x000fe200078e00ff */
[----:B0-----:R-:W-:-:S04]  /*12200*/  SHF.R.U32.HI R5, RZ, 0x5, R5 ;  /* 0x00000005ff057819 */ /* 0x001fc80000011605 */
[----:B------:R-:W-:-:S05]  /*12210*/  LOP3.LUT R5, R5, 0x3, RZ, 0xc0, !PT ;  /* 0x0000000305057812 */ /* 0x000fca00078ec0ff */
[----:B------:R-:W-:-:S07]  /*12220*/  IMAD.MOV.U32 R13, RZ, RZ, R5 ;  /* 0x000000ffff0d7224 */ /* 0x000fce00078e0005 */
[----:B-1----:R-:W-:Y:S05]  /*12230*/  WARPSYNC.COLLECTIVE R15, `(.L_x_338) ;  /* 0x000000000f087348 */ /* 0x002fea0003c00000 */
[----:B------:R0:W2:Y:S02]  /*12240*/  SHFL.IDX P6, R14, R13, R12, R11 ;  /* 0x0000000c0d0e7389 */ /* 0x0000a400000c000b */
[----:B012---:R-:W-:Y:S01]  /*12250*/  ENDCOLLECTIVE ;  /* 0x000000000000791b */ /* 0x007fe20003800000 */
.L_x_338:
[----:B------:R-:W-:Y:S05]  /*12260*/  BSYNC B0 ;  /* 0x0000000000007941 */ /* 0x000fea0003800000 */
.L_x_337:
[----:B------:R-:W-:Y:S05]  /*12270*/  BRA `(.L_x_339) ;  /* 0xffffffb0006c7947 */ /* 0x000fea000383ffff */
.L_x_234:
[----:B------:R-:W-:Y:S01]  /*12280*/  BSSY B0, `(.L_x_340) ;  /* 0x0000006000007945 */ /* 0x000fe20003800000 */
[----:B------:R-:W-:-:S07]  /*12290*/  IMAD.MOV.U32 R15, RZ, RZ, -0x1 ;  /* 0xffffffffff0f7424 */ /* 0x000fce00078e00ff */
[----:B01----:R-:W-:Y:S05]  /*122a0*/  WARPSYNC.COLLECTIVE R15, `(.L_x_341) ;  /* 0x000000000f0c7348 */ /* 0x003fea0003c00000 */
[----:B------:R-:W-:Y:S02]  /*122b0*/  ELECT P6, UR62, PT ;  /* 0x00000000003e782f */ /* 0x000fe400038c0000 */
[----:B------:R-:W-:Y:S01]  /*122c0*/  MOV R14, UR62 ;  /* 0x0000003e000e7c02 */ /* 0x000fe20008000f00 */
[----:B01----:R-:W-:Y:S10]  /*122d0*/  ENDCOLLECTIVE ;  /* 0x000000000000791b */ /* 0x003ff40003800000 */
.L_x_341:
[----:B------:R-:W-:Y:S05]  /*122e0*/  BSYNC B0 ;  /* 0x0000000000007941 */ /* 0x000fea0003800000 */
.L_x_340:
[----:B------:R-:W-:Y:S05]  /*122f0*/  BRA `(.L_x_342) ;  /* 0xffffffb0006c7947 */ /* 0x000fea000383ffff */
.L_x_236:
[----:B---3--:R3:W4:Y:S02]  /*12300*/  SYNCS.PHASECHK.TRANS64.TRYWAIT P0, [R2+URZ+0x38840], R3 ;  /* 0x03884003020075a7 */ /* 0x008724000800017f */
[----:B----4-:R-:W-:Y:S05]  /*12310*/  @!P0 NANOSLEEP.SYNCS 0x989680 ;  /* 0x009896800000895d */ /* 0x010fea0003900000 */
[----:B------:R-:W4:Y:S02]  /*12320*/  @!P0 SYNCS.PHASECHK.TRANS64 P0, [R2+URZ+0x38840], R3 ;  /* 0x03884003020085a7 */ /* 0x000f24000800007f */
[----:B----4-:R-:W-:Y:S05]  /*12330*/  @!P0 BRA `(.L_x_236) ;  /* 0xfffffffc00f08947 */ /* 0x010fea000383ffff */
[----:B------:R-:W-:Y:S05]  /*12340*/  BRA `(.L_x_343) ;  /* 0xffffffb000c47947 */ /* 0x000fea000383ffff */
.L_x_240:
[----:B------:R0:W5:Y:S01]  /*12350*/  LDL R10, [R1+0x10] ;  /* 0x00001000010a7983 */ /* 0x0001620000100800 */
[----:B------:R-:W-:Y:S02]  /*12360*/  IMAD.MOV.U32 R13, RZ, RZ, R3 ;  /* 0x000000ffff0d7224 */ /* 0x000fe400078e0003 */
[----:B------:R-:W-:Y:S01]  /*12370*/  IMAD.MOV.U32 R12, RZ, RZ, RZ ;  /* 0x000000ffff0c7224 */ /* 0x000fe200078e00ff */
[----:B------:R-:W1:Y:S01]  /*12380*/  S2R R7, SR_TID.X ;  /* 0x0000000000077919 */ /* 0x000e620000002100 */
[----:B------:R-:W-:Y:S02]  /*12390*/  IMAD.MOV.U32 R11, RZ, RZ, 0x181f ;  /* 0x0000181fff0b7424 */ /* 0x000fe400078e00ff */
[----:B------:R-:W-:-:S07]  /*123a0*/  IMAD.MOV.U32 R15, RZ, RZ, -0x1 ;  /* 0xffffffffff0f7424 */ /* 0x000fce00078e00ff */
[----:B01---5:R-:W-:Y:S05]  /*123b0*/  WARPSYNC.COLLECTIVE R15, `(.L_x_344) ;  /* 0x000000000f087348 */ /* 0x023fea0003c00000 */
[----:B------:R2:W3:Y:S02]  /*123c0*/  SHFL.IDX P6, R14, R13, R12, R11 ;  /* 0x0000000c0d0e7389 */ /* 0x0004e400000c000b */
[----:B0123-5:R-:W-:Y:S01]  /*123d0*/  ENDCOLLECTIVE ;  /* 0x000000000000791b */ /* 0x02ffe20003800000 */
.L_x_344:
[----:B------:R-:W-:Y:S02]  /*123e0*/  IMAD.MOV.U32 R13, RZ, RZ, R4 ;  /* 0x000000ffff0d7224 */ /* 0x000fe400078e0004 */
[----:B------:R-:W-:Y:S01]  /*123f0*/  IMAD.MOV.U32 R6, RZ, RZ, R14 ;  /* 0x000000ffff067224 */ /* 0x000fe200078e000e */
[----:B------:R-:W-:-:S07]  /*12400*/  LOP3.LUT R7, R7, 0x7f, RZ, 0xc0, !PT ;  /* 0x0000007f07077812 */ /* 0x000fce00078ec0ff */
[----:B------:R-:W-:Y:S05]  /*12410*/  WARPSYNC.COLLECTIVE R15, `(.L_x_345) ;  /* 0x000000000f087348 */ /* 0x000fea0003c00000 */
[----:B------:R0:W1:Y:S02]  /*12420*/  SHFL.IDX P6, R14, R13, R12, R11 ;  /* 0x0000000c0d0e7389 */ /* 0x00006400000c000b */
[----:B01----:R-:W-:Y:S01]  /*12430*/  ENDCOLLECTIVE ;  /* 0x000000000000791b */ /* 0x003fe20003800000 */
.L_x_345:
[----:B------:R-:W-:Y:S01]  /*12440*/  ULDC UR4, c[0x0][0x288] ;  /* 0x0000a20000047ab9 */ /* 0x000fe20000000800 */
[----:B------:R-:W-:Y:S01]  /*12450*/  ULDC.64 UR6, c[0x0][0x208] ;  /* 0x0000820000067ab9 */ /* 0x000fe20000000a00 */
[----:B------:R-:W-:Y:S01]  /*12460*/  SHF.R.U32.HI R0, RZ, 0x3, R7 ;  /* 0x00000003ff007819 */ /* 0x000fe20000011607 */
[----:B------:R-:W-:-:S04]  /*12470*/  IMAD R2, R8, UR4, RZ ;  /* 0x0000000408027c24 */ /* 0x000fc8000f8e02ff */
        /* <DEDUP_REMOVED lines=8> */
[----:B------:R-:W-:-:S04]  /*12500*/  @!P2 LOP3.LUT R7, R7, R6, RZ, 0x3c, !PT ;  /* 0x000000060707a212 */ /* 0x000fc800078e3cff */
[----:B------:R-:W-:-:S04]  /*12510*/  @!P2 LOP3.LUT R6, R7, R6, RZ, 0x3c, !PT ;  /* 0x000000060706a212 */ /* 0x000fc800078e3cff */
[----:B------:R-:W-:-:S05]  /*12520*/  @!P2 LOP3.LUT R7, R7, R6, RZ, 0x3c, !PT ;  /* 0x000000060707a212 */ /* 0x000fca00078e3cff */
[----:B------:R-:W-:Y:S01]  /*12530*/  @!PT LDS RZ, [RZ] ;  /* 0x00000000fffff984 */ /* 0x000fe20000000800 */
[----:B------:R-:W-:Y:S01]  /*12540*/  @!PT LDS RZ, [RZ] ;  /* 0x00000000fffff984 */ /* 0x000fe20000000800 */
[----:B------:R-:W-:Y:S01]  /*12550*/  @!PT LDS RZ, [RZ] ;  /* 0x00000000fffff984 */ /* 0x000fe20000000800 */
[----:B------:R0:W-:Y:S04]  /*12560*/  @!P2 LDGSTS.E.BYPASS.LTC128B.128 [R10+0x14400], desc[UR6][R6.64], !P4 ;  /* 0x14400000060aafae */ /* 0x0001e8000e101d46 */
[----:B------:R0:W-:Y:S04]  /*12570*/  @!P2 LDGSTS.E.BYPASS.LTC128B.128 [R10+0x18400], desc[UR6][R6.64+0x80], !P3 ;  /* 0x18400080060aafae */ /* 0x0001e8000d901d46 */
[----:B------:R0:W-:Y:S04]  /*12580*/  @!P2 LDGSTS.E.BYPASS.LTC128B.128 [R10+0x1c400], desc[UR6][R6.64+0x100], !P0 ;  /* 0x1c400100060aafae */ /* 0x0001e8000c101d46 */
[----:B------:R0:W-:Y:S01]  /*12590*/  @!P2 LDGSTS.E.BYPASS.LTC128B.128 [R10+0x20400], desc[UR6][R6.64+0x180], !P1 ;  /* 0x20400180060aafae */ /* 0x0001e2000c901d46 */
[----:B------:R-:W-:Y:S01]  /*125a0*/  ISETP.GE.AND P2, PT, R5, R2, PT ;  /* 0x000000020500720c */ /* 0x000fe20003f46270 */
[----:B------:R-:W-:-:S12]  /*125b0*/  VIADD R5, R0, 0x20 ;  /* 0x0000002000057836 */ /* 0x000fd80000000000 */
[----:B0-----:R-:W-:Y:S05]  /*125c0*/  WARPSYNC.COLLECTIVE R15, `(.L_x_346) ;  /* 0x000000000f087348 */ /* 0x001fea0003c00000 */
[----:B------:R1:W2:Y:S02]  /*125d0*/  SHFL.IDX P6, R14, R13, R12, R11 ;  /* 0x0000000c0d0e7389 */ /* 0x0002a400000c000b */
[----:B012---:R-:W-:Y:S01]  /*125e0*/  ENDCOLLECTIVE ;  /* 0x000000000000791b */ /* 0x007fe20003800000 */
.L_x_346:
[----:B------:R-:W-:Y:S02]  /*125f0*/  IMAD.MOV.U32 R13, RZ, RZ, R4 ;  /* 0x000000ffff0d7224 */ /* 0x000fe400078e0004 */
[----:B------:R-:W-:-:S07]  /*12600*/  IMAD.MOV.U32 R6, RZ, RZ, R14 ;  /* 0x000000ffff067224 */ /* 0x000fce00078e000e */
[----:B------:R-:W-:Y:S05]  /*12610*/  WARPSYNC.COLLECTIVE R15, `(.L_x_347) ;  /* 0x000000000f087348 */ /* 0x000fea0003c00000 */
[----:B------:R0:W1:Y:S02]  /*12620*/  SHFL.IDX P6, R14, R13, R12, R11 ;  /* 0x0000000c0d0e7389 */ /* 0x00006400000c000b */
[----:B01----:R-:W-:Y:S01]  /*12630*/  ENDCOLLECTIVE ;  /* 0x000000000000791b */ /* 0x003fe20003800000 */
.L_x_347:
[----:B------:R-:W-:Y:S01]  /*12640*/  ULDC.64 UR4, c[0x0][0x208] ;  /* 0x0000820000047ab9 */ /* 0x000fe20000000a00 */
[----:B------:R-:W-:Y:S02]  /*12650*/  IMAD.MOV.U32 R13, RZ, RZ, R3 ;  /* 0x000000ffff0d7224 */ /* 0x000fe400078e0003 */
[----:B------:R-:W-:Y:S02]  /*12660*/  IMAD.MOV.U32 R12, RZ, RZ, 0x2 ;  /* 0x00000002ff0c7424 */ /* 0x000fe400078e00ff */
[----:B------:R-:W-:-:S05]  /*12670*/  IMAD.MOV.U32 R7, RZ, RZ, R14 ;  /* 0x000000ffff077224 */ /* 0x000fca00078e000e */
        /* <DEDUP_REMOVED lines=17> */
.L_x_348:
[----:B------:R-:W-:Y:S02]  /*12790*/  IMAD.MOV.U32 R13, RZ, RZ, R4 ;  /* 0x000000ffff0d7224 */ /* 0x000fe400078e0004 */
[----:B------:R-:W-:-:S07]  /*127a0*/  IMAD.MOV.U32 R6, RZ, RZ, R14 ;  /* 0x000000ffff067224 */ /* 0x000fce00078e000e */
[----:B------:R-:W-:Y:S05]  /*127b0*/  WARPSYNC.COLLECTIVE R15, `(.L_x_349) ;  /* 0x000000000f087348 */ /* 0x000fea0003c00000 */
[----:B------:R0:W1:Y:S02]  /*127c0*/  SHFL.IDX P6, R14, R13, R12, R11 ;  /* 0x0000000c0d0e7389 */ /* 0x00006400000c000b */
[----:B01----:R-:W-:Y:S01]  /*127d0*/  ENDCOLLECTIVE ;  /* 0x000000000000791b */ /* 0x003fe20003800000 */
.L_x_349:
        /* <DEDUP_REMOVED lines=21> */
.L_x_350:
[----:B------:R-:W-:Y:S02]  /*12930*/  IMAD.MOV.U32 R13, RZ, RZ, R4 ;  /* 0x000000ffff0d7224 */ /* 0x000fe400078e0004 */
[----:B------:R-:W-:-:S07]  /*12940*/  IMAD.MOV.U32 R6, RZ, RZ, R14 ;  /* 0x000000ffff067224 */ /* 0x000fce00078e000e */
[----:B------:R-:W-:Y:S05]  /*12950*/  WARPSYNC.COLLECTIVE R15, `(.L_x_351) ;  /* 0x000000000f087348 */ /* 0x000fea0003c00000 */
[----:B------:R0:W1:Y:S02]  /*12960*/  SHFL.IDX P6, R14, R13, R12, R11 ;  /* 0x0000000c0d0e7389 */ /* 0x00006400000c000b */
[----:B01----:R-:W-:Y:S01]  /*12970*/  ENDCOLLECTIVE ;  /* 0x000000000000791b */ /* 0x003fe20003800000 */
.L_x_351:
        /* <DEDUP_REMOVED lines=21> */
.L_x_352:
[----:B------:R-:W-:Y:S02]  /*12ad0*/  IMAD.MOV.U32 R13, RZ, RZ, R4 ;  /* 0x000000ffff0d7224 */ /* 0x000fe400078e0004 */
[----:B------:R-:W-:-:S07]  /*12ae0*/  IMAD.MOV.U32 R6, RZ, RZ, R14 ;  /* 0x000000ffff067224 */ /* 0x000fce00078e000e */
[----:B------:R-:W-:Y:S05]  /*12af0*/  WARPSYNC.COLLECTIVE R15, `(.L_x_353) ;  /* 0x000000000f087348 */ /* 0x000fea0003c00000 */
[----:B------:R0:W1:Y:S02]  /*12b00*/  SHFL.IDX P6, R14, R13, R12, R11 ;  /* 0x0000000c0d0e7389 */ /* 0x00006400000c000b */
[----:B01----:R-:W-:Y:S01]  /*12b10*/  ENDCOLLECTIVE ;  /* 0x000000000000791b */ /* 0x003fe20003800000 */
.L_x_353:
        /* <DEDUP_REMOVED lines=21> */
.L_x_354:
[----:B------:R-:W-:Y:S02]  /*12c70*/  IMAD.MOV.U32 R13, RZ, RZ, R4 ;  /* 0x000000ffff0d7224 */ /* 0x000fe400078e0004 */
[----:B------:R-:W-:-:S07]  /*12c80*/  IMAD.MOV.U32 R6, RZ, RZ, R14 ;  /* 0x000000ffff067224 */ /* 0x000fce00078e000e */
[----:B------:R-:W-:Y:S05]  /*12c90*/  WARPSYNC.COLLECTIVE R15, `(.L_x_355) ;  /* 0x000000000f087348 */ /* 0x000fea0003c00000 */
[----:B------:R0:W1:Y:S02]  /*12ca0*/  SHFL.IDX P6, R14, R13, R12, R11 ;  /* 0x0000000c0d0e7389 */ /* 0x00006400000c000b */
[----:B01----:R-:W-:Y:S01]  /*12cb0*/  ENDCOLLECTIVE ;  /* 0x000000000000791b */ /* 0x003fe20003800000 */
.L_x_355:
        /* <DEDUP_REMOVED lines=20> */
.L_x_356:
[----:B------:R-:W-:Y:S02]  /*12e00*/  IMAD.MOV.U32 R13, RZ, RZ, R4 ;  /* 0x000000ffff0d7224 */ /* 0x000fe400078e0004 */
[----:B------:R-:W-:-:S07]  /*12e10*/  IMAD.MOV.U32 R6, RZ, RZ, R14 ;  /* 0x000000ffff067224 */ /* 0x000fce00078e000e */
[----:B------:R-:W-:Y:S05]  /*12e20*/  WARPSYNC.COLLECTIVE R15, `(.L_x_357) ;  /* 0x000000000f087348 */ /* 0x000fea0003c00000 */
[----:B------:R0:W1:Y:S02]  /*12e30*/  SHFL.IDX P6, R14, R13, R12, R11 ;  /* 0x0000000c0d0e7389 */ /* 0x00006400000c000b */
[----:B01----:R-:W-:Y:S01]  /*12e40*/  ENDCOLLECTIVE ;  /* 0x000000000000791b */ /* 0x003fe20003800000 */
.L_x_357:
        /* <DEDUP_REMOVED lines=19> */
.L_x_358:
[----:B------:R-:W-:Y:S02]  /*12f80*/  IMAD.MOV.U32 R13, RZ, RZ, R4 ;  /* 0x000000ffff0d7224 */ /* 0x000fe400078e0004 */
[----:B------:R-:W-:-:S07]  /*12f90*/  IMAD.MOV.U32 R5, RZ, RZ, R14 ;  /* 0x000000ffff057224 */ /* 0x000fce00078e000e */
[----:B------:R-:W-:Y:S05]  /*12fa0*/  WARPSYNC.COLLECTIVE R15, `(.L_x_359) ;  /* 0x000000000f087348 */ /* 0x000fea0003c00000 */
[----:B------:R0:W1:Y:S02]  /*12fb0*/  SHFL.IDX P6, R14, R13, R12, R11 ;  /* 0x0000000c0d0e7389 */ /* 0x00006400000c000b */
[----:B01----:R-:W-:Y:S01]  /*12fc0*/  ENDCOLLECTIVE ;  /* 0x000000000000791b */ /* 0x003fe20003800000 */
.L_x_359:
[----:B------:R-:W-:Y:S01]  /*12fd0*/  IMAD.MOV.U32 R3, RZ, RZ, R14 ;  /* 0x000000ffff037224 */ /* 0x000fe200078e000e */
[----:B------:R-:W-:Y:S06]  /*12fe0*/  BRA `(.L_x_360) ;  /* 0xffffffb400787947 */ /* 0x000fec000383ffff */
.L_x_244:
[----:B---3--:R-:W-:-:S04]  /*12ff0*/  IMAD.U32 R2, RZ, RZ, UR36 ;  /* 0x00000024ff027e24 */ /* 0x008fc8000f8e00ff */
[----:B------:R3:W4:Y:S03]  /*13000*/  SYNCS.PHASECHK.TRANS64.TRYWAIT P0, [R2+URZ+0x38820], R0 ;  /* 0x03882000020075a7 */ /* 0x000726000800017f */
[----:B----4-:R-:W-:Y:S05]  /*13010*/  @!P0 NANOSLEEP.SYNCS 0x989680 ;  /* 0x009896800000895d */ /* 0x010fea0003900000 */
[----:B------:R-:W4:Y:S02]  /*13020*/  @!P0 SYNCS.PHASECHK.TRANS64 P0, [R2+URZ+0x38820], R0 ;  /* 0x03882000020085a7 */ /* 0x000f24000800007f */
[----:B----4-:R-:W-:Y:S05]  /*13030*/  @!P0 BRA `(.L_x_244) ;  /* 0xfffffffc00ec8947 */ /* 0x010fea000383ffff */
[----:B------:R-:W-:Y:S05]  /*13040*/  BRA `(.L_x_361) ;  /* 0xffffffb400d47947 */ /* 0x000fea000383ffff */
.L_x_251:
[----:B--2---:R2:W3:Y:S02]  /*13050*/  SYNCS.PHASECHK.TRANS64.TRYWAIT P0, [R3+URZ+0x38840], R2 ;  /* 0x03884002030075a7 */ /* 0x0044e4000800017f */
[----:B---3--:R-:W-:Y:S05]  /*13060*/  @!P0 NANOSLEEP.SYNCS 0x989680 ;  /* 0x009896800000895d */ /* 0x008fea0003900000 */
[----:B------:R-:W3:Y:S02]  /*13070*/  @!P0 SYNCS.PHASECHK.TRANS64 P0, [R3+URZ+0x38840], R2 ;  /* 0x03884002030085a7 */ /* 0x000ee4000800007f */
[----:B---3--:R-:W-:Y:S05]  /*13080*/  @!P0 BRA `(.L_x_251) ;  /* 0xfffffffc00f08947 */ /* 0x008fea000383ffff */
[----:B------:R-:W-:Y:S05]  /*13090*/  BRA `(.L_x_362) ;  /* 0xffffffb800847947 */ /* 0x000fea000383ffff */
.L_x_260:
[----:B0-----:R0:W1:Y:S02]  /*130a0*/  SYNCS.PHASECHK.TRANS64.TRYWAIT P0, [R2+URZ+0x38860], R3 ;  /* 0x03886003020075a7 */ /* 0x001064000800017f */
[----:B-1----:R-:W-:Y:S05]  /*130b0*/  @!P0 NANOSLEEP.SYNCS 0x989680 ;  /* 0x009896800000895d */ /* 0x002fea0003900000 */
[----:B------:R-:W1:Y:S02]  /*130c0*/  @!P0 SYNCS.PHASECHK.TRANS64 P0, [R2+URZ+0x38860], R3 ;  /* 0x03886003020085a7 */ /* 0x000e64000800007f */
[----:B-1----:R-:W-:Y:S05]  /*130d0*/  @!P0 BRA `(.L_x_260) ;  /* 0xfffffffc00f08947 */ /* 0x002fea000383ffff */
[----:B------:R-:W-:Y:S05]  /*130e0*/  BRA `(.L_x_363) ;  /* 0xffffffc000087947 */ /* 0x000fea000383ffff */
.L_x_273:
[----:B-1----:R1:W2:Y:S02]  /*130f0*/  SYNCS.PHASECHK.TRANS64.TRYWAIT P0, [R3+URZ+0x38840], R2 ;  /* 0x03884002030075a7 */ /* 0x0022a4000800017f */
[----:B--2---:R-:W-:Y:S05]  /*13100*/  @!P0 NANOSLEEP.SYNCS 0x989680 ;  /* 0x009896800000895d */ /* 0x004fea0003900000 */
[----:B------:R-:W2:Y:S02]  /*13110*/  @!P0 SYNCS.PHASECHK.TRANS64 P0, [R3+URZ+0x38840], R2 ;  /* 0x03884002030085a7 */ /* 0x000ea4000800007f */
[----:B--2---:R-:W-:Y:S05]  /*13120*/  @!P0 BRA `(.L_x_273) ;  /* 0xfffffffc00f08947 */ /* 0x004fea000383ffff */
[----:B------:R-:W-:Y:S05]  /*13130*/  BRA `(.L_x_364) ;  /* 0xffffffc800287947 */ /* 0x000fea000383ffff */
.L_x_282:
[----:B0-----:R0:W1:Y:S02]  /*13140*/  SYNCS.PHASECHK.TRANS64.TRYWAIT P0, [R2+URZ+0x38860], R3 ;  /* 0x03886003020075a7 */ /* 0x001064000800017f */
[----:B-1----:R-:W-:Y:S05]  /*13150*/  @!P0 NANOSLEEP.SYNCS 0x989680 ;  /* 0x009896800000895d */ /* 0x002fea0003900000 */
[----:B------:R-:W1:Y:S02]  /*13160*/  @!P0 SYNCS.PHASECHK.TRANS64 P0, [R2+URZ+0x38860], R3 ;  /* 0x03886003020085a7 */ /* 0x000e64000800007f */
[----:B-1----:R-:W-:Y:S05]  /*13170*/  @!P0 BRA `(.L_x_282) ;  /* 0xfffffffc00f08947 */ /* 0x002fea000383ffff */
[----:B------:R-:W-:Y:S05]  /*13180*/  BRA `(.L_x_365) ;  /* 0xffffffcc00ac7947 */ /* 0x000fea000383ffff */
.L_x_294:
[----:B--2---:R2:W3:Y:S02]  /*13190*/  SYNCS.PHASECHK.TRANS64.TRYWAIT P0, [R3+URZ+0x38840], R2 ;  /* 0x03884002030075a7 */ /* 0x0044e4000800017f */
[----:B---3--:R-:W-:Y:S05]  /*131a0*/  @!P0 NANOSLEEP.SYNCS 0x989680 ;  /* 0x009896800000895d */ /* 0x008fea0003900000 */
[----:B------:R-:W3:Y:S02]  /*131b0*/  @!P0 SYNCS.PHASECHK.TRANS64 P0, [R3+URZ+0x38840], R2 ;  /* 0x03884002030085a7 */ /* 0x000ee4000800007f */
[----:B---3--:R-:W-:Y:S05]  /*131c0*/  @!P0 BRA `(.L_x_294) ;  /* 0xfffffffc00f08947 */ /* 0x008fea000383ffff */
[----:B------:R-:W-:Y:S05]  /*131d0*/  BRA `(.L_x_366) ;  /* 0xffffffd400a47947 */ /* 0x000fea000383ffff */
.L_x_303:
[----:B0-----:R0:W1:Y:S02]  /*131e0*/  SYNCS.PHASECHK.TRANS64.TRYWAIT P0, [R2+URZ+0x38860], R5 ;  /* 0x03886005020075a7 */ /* 0x001064000800017f */
[----:B-1----:R-:W-:Y:S05]  /*131f0*/  @!P0 NANOSLEEP.SYNCS 0x989680 ;  /* 0x009896800000895d */ /* 0x002fea0003900000 */
[----:B------:R-:W1:Y:S02]  /*13200*/  @!P0 SYNCS.PHASECHK.TRANS64 P0, [R2+URZ+0x38860], R5 ;  /* 0x03886005020085a7 */ /* 0x000e64000800007f */
[----:B-1----:R-:W-:Y:S05]  /*13210*/  @!P0 BRA `(.L_x_303) ;  /* 0xfffffffc00f08947 */ /* 0x002fea000383ffff */
[----:B------:R-:W-:Y:S05]  /*13220*/  BRA `(.L_x_367) ;  /* 0xffffffdc00247947 */ /* 0x000fea000383ffff */
.L_x_315:
[----:B---3--:R3:W4:Y:S02]  /*13230*/  SYNCS.PHASECHK.TRANS64.TRYWAIT P0, [R0+URZ+0x38860], R2 ;  /* 0x03886002000075a7 */ /* 0x008724000800017f */
[----:B----4-:R-:W-:Y:S05]  /*13240*/  @!P0 NANOSLEEP.SYNCS 0x989680 ;  /* 0x009896800000895d */ /* 0x010fea0003900000 */
[----:B------:R-:W4:Y:S02]  /*13250*/  @!P0 SYNCS.PHASECHK.TRANS64 P0, [R0+URZ+0x38860], R2 ;  /* 0x03886002000085a7 */ /* 0x000f24000800007f */
[----:B----4-:R-:W-:Y:S05]  /*13260*/  @!P0 BRA `(.L_x_315) ;  /* 0xfffffffc00f08947 */ /* 0x010fea000383ffff */
[----:B------:R-:W-:Y:S05]  /*13270*/  BRA `(.L_x_368) ;  /* 0xffffffe000b87947 */ /* 0x000fea000383ffff */
.L_x_325:
[----:B0-----:R0:W1:Y:S02]  /*13280*/  SYNCS.PHASECHK.TRANS64.TRYWAIT P0, [R0+URZ+0x38820], R3 ;  /* 0x03882003000075a7 */ /* 0x001064000800017f */
[----:B-1----:R-:W-:Y:S05]  /*13290*/  @!P0 NANOSLEEP.SYNCS 0x989680 ;  /* 0x009896800000895d */ /* 0x002fea0003900000 */
[----:B------:R-:W1:Y:S02]  /*132a0*/  @!P0 SYNCS.PHASECHK.TRANS64 P0, [R0+URZ+0x38820], R3 ;  /* 0x03882003000085a7 */ /* 0x000e64000800007f */
[----:B-1----:R-:W-:Y:S05]  /*132b0*/  @!P0 BRA `(.L_x_325) ;  /* 0xfffffffc00f08947 */ /* 0x002fea000383ffff */
[----:B------:R-:W-:Y:S05]  /*132c0*/  BRA `(.L_x_369) ;  /* 0xffffffe8007c7947 */ /* 0x000fea000383ffff */
.L_x_326:
        /* <DEDUP_REMOVED lines=11> */
.L_x_371:
[----:B------:R-:W-:Y:S05]  /*13380*/  BSYNC B0 ;  /* 0x0000000000007941 */ /* 0x000fea0003800000 */
.L_x_370:
[----:B------:R-:W-:Y:S05]  /*13390*/  BRA `(.L_x_372) ;  /* 0xffffffe800647947 */ /* 0x000fea000383ffff */
.L_x_329:
[----:B------:R-:W-:Y:S01]  /*133a0*/  BSSY B1, `(.L_x_373) ;  /* 0x0000006000017945 */ /* 0x000fe20003800000 */
[----:B------:R-:W-:-:S07]  /*133b0*/  IMAD.MOV.U32 R15, RZ, RZ, -0x1 ;  /* 0xffffffffff0f7424 */ /* 0x000fce00078e00ff */
[----:B01----:R-:W-:Y:S05]  /*133c0*/  WARPSYNC.COLLECTIVE R15, `(.L_x_374) ;  /* 0x000000000f0c7348 */ /* 0x003fea0003c00000 */
[----:B------:R-:W-:Y:S02]  /*133d0*/  ELECT P6, UR62, PT ;  /* 0x00000000003e782f */ /* 0x000fe400038c0000 */
[----:B------:R-:W-:Y:S01]  /*133e0*/  MOV R14, UR62 ;  /* 0x0000003e000e7c02 */ /* 0x000fe20008000f00 */
[----:B01----:R-:W-:Y:S10]  /*133f0*/  ENDCOLLECTIVE ;  /* 0x000000000000791b */ /* 0x003ff40003800000 */
.L_x_374:
[----:B------:R-:W-:Y:S05]  /*13400*/  BSYNC B1 ;  /* 0x0000000000017941 */ /* 0x000fea0003800000 */
.L_x_373:
[----:B------:R-:W-:Y:S05]  /*13410*/  BRA `(.L_x_375) ;  /* 0xffffffe8005c7947 */ /* 0x000fea000383ffff */
.L_x_331:
[----:B0-----:R0:W1:Y:S02]  /*13420*/  SYNCS.PHASECHK.TRANS64.TRYWAIT P0, [R6+URZ], R5 ;  /* 0x00000005060075a7 */ /* 0x001064000800017f */
[----:B-1----:R-:W-:Y:S05]  /*13430*/  @!P0 NANOSLEEP.SYNCS 0x989680 ;  /* 0x009896800000895d */ /* 0x002fea0003900000 */
[----:B------:R-:W1:Y:S02]  /*13440*/  @!P0 SYNCS.PHASECHK.TRANS64 P0, [R6+URZ], R5 ;  /* 0x00000005060085a7 */ /* 0x000e64000800007f */
[----:B-1----:R-:W-:Y:S05]  /*13450*/  @!P0 BRA `(.L_x_331) ;  /* 0xfffffffc00f08947 */ /* 0x002fea000383ffff */
[----:B------:R-:W-:Y:S05]  /*13460*/  BRA `(.L_x_376) ;  /* 0xffffffe8009c7947 */ /* 0x000fea000383ffff */
.L_x_332:
[----:B-1----:R1:W2:Y:S02]  /*13470*/  SYNCS.PHASECHK.TRANS64.TRYWAIT P0, [R7+URZ], R2 ;  /* 0x00000002070075a7 */ /* 0x0022a4000800017f */
[----:B--2---:R-:W-:Y:S05]  /*13480*/  @!P0 NANOSLEEP.SYNCS 0x989680 ;  /* 0x009896800000895d */ /* 0x004fea0003900000 */
[----:B------:R-:W2:Y:S02]  /*13490*/  @!P0 SYNCS.PHASECHK.TRANS64 P0, [R7+URZ], R2 ;  /* 0x00000002070085a7 */ /* 0x000ea4000800007f */
[----:B--2---:R-:W-:Y:S05]  /*134a0*/  @!P0 BRA `(.L_x_332) ;  /* 0xfffffffc00f08947 */ /* 0x004fea000383ffff */
[----:B------:R-:W-:Y:S05]  /*134b0*/  BRA `(.L_x_377) ;  /* 0xffffffe800907947 */ /* 0x000fea000383ffff */
.L_x_334:
[----:B--2---:R2:W3:Y:S02]  /*134c0*/  SYNCS.PHASECHK.TRANS64.TRYWAIT P0, [R4+URZ], R5 ;  /* 0x00000005040075a7 */ /* 0x0044e4000800017f */
[----:B---3--:R-:W-:Y:S05]  /*134d0*/  @!P0 NANOSLEEP.SYNCS 0x989680 ;  /* 0x009896800000895d */ /* 0x008fea0003900000 */
[----:B------:R-:W3:Y:S02]  /*134e0*/  @!P0 SYNCS.PHASECHK.TRANS64 P0, [R4+URZ], R5 ;  /* 0x00000005040085a7 */ /* 0x000ee4000800007f */
[----:B---3--:R-:W-:Y:S05]  /*134f0*/  @!P0 BRA `(.L_x_334) ;  /* 0xfffffffc00f08947 */ /* 0x008fea000383ffff */
[----:B------:R-:W-:Y:S05]  /*13500*/  BRA `(.L_x_378) ;  /* 0xffffffe800947947 */ /* 0x000fea000383ffff */
.L_x_379:
        /* <DEDUP_REMOVED lines=15> */
.L_x_3425:


//--------------------- .text._ZN7cutlass13device_kernelIN5flash11enable_sm90INS1_16FlashAttnFwdSm90INS1_25CollectiveMainloopFwdSm90ILi2EN4cute5tupleIJNS5_1CILi1EEES8_S8_EEENS6_IJNS7_ILi128EEENS7_ILi80EEENS7_ILi256EEEEEELi256ENS_6half_tEfNS_4arch4Sm90ELb0ELb0ELb1ELb1ELb0ELb0ELb0ELb1ELb1ELb1ELb0ELb0EEENS1_21CollectiveEpilogueFwdINS6_IJSA_SC_SB_EEES9_SE_SG_Li256ELb1ELb1ELb0ELb0EEENS1_36VarlenDynamicPersistentTileSchedulerILi128ELi80ELi256ELi128ELb0ELb1ELb1ELb0ELb1ELb1EEEEEEEEEvNT_6ParamsE --------------------------
	.section	.text._ZN7cutlass13device_kernelIN5flash11enable_sm90INS1_16FlashAttnFwdSm90INS1_25CollectiveMainloopFwdSm90ILi2EN4cute5tupleIJNS5_1CILi1EEES8_S8_EEENS6_IJNS7_ILi128EEENS7_ILi80EEENS7_ILi256EEEEEELi256ENS_6half_tEfNS_4arch4Sm90ELb0ELb0ELb1ELb1ELb0ELb0ELb0ELb1ELb1ELb1ELb0ELb0EEENS1_21CollectiveEpilogueFwdINS6_IJSA_SC_SB_EEES9_SE_SG_Li256ELb1ELb1ELb0ELb0EEENS1_36VarlenDynamicPersistentTileSchedulerILi128ELi80ELi256ELi128ELb0ELb1ELb1ELb0ELb1ELb1EEEEEEEEEvNT_6ParamsE,"ax",@progbits
	.align	128
.text._ZN7cutlass13device_kernelIN5flash11enable_sm90INS1_16FlashAttnFwdSm90INS1_25CollectiveMainloopFwdSm90ILi2EN4cute5tupleIJNS5_1CILi1EEES8_S8_EEENS6_IJNS7_ILi128EEENS7_ILi80EEENS7_ILi256EEEEEELi256ENS_6half_tEfNS_4arch4Sm90ELb0ELb0ELb1ELb1ELb0ELb0ELb0ELb1ELb1ELb1ELb0ELb0EEENS1_21CollectiveEpilogueFwdINS6_IJSA_SC_SB_EEES9_SE_SG_Li256ELb1ELb1ELb0ELb0EEENS1_36VarlenDynamicPersistentTileSchedulerILi128ELi80ELi256ELi128ELb0ELb1ELb1ELb0ELb1ELb1EEEEEEEEEvNT_6ParamsE:
        .type           _ZN7cutlass13device_kernelIN5flash11enable_sm90INS1_16FlashAttnFwdSm90INS1_25CollectiveMainloopFwdSm90ILi2EN4cute5tupleIJNS5_1CILi1EEES8_S8_EEENS6_IJNS7_ILi128EEENS7_ILi80EEENS7_ILi256EEEEEELi256ENS_6half_tEfNS_4arch4Sm90ELb0ELb0ELb1ELb1ELb0ELb0ELb0ELb1ELb1ELb1ELb0ELb0EEENS1_21CollectiveEpilogueFwdINS6_IJSA_SC_SB_EEES9_SE_SG_Li256ELb1ELb1ELb0ELb0EEENS1_36VarlenDynamicPersistentTileSchedulerILi128ELi80ELi256ELi128ELb0ELb1ELb1ELb0ELb1ELb1EEEEEEEEEvNT_6ParamsE,@function
        .size           _ZN7cutlass13device_kernelIN5flash11enable_sm90INS1_16FlashAttnFwdSm90INS1_25CollectiveMainloopFwdSm90ILi2EN4cute5tupleIJNS5_1CILi1EEES8_S8_EEENS6_IJNS7_ILi128EEENS7_ILi80EEENS7_ILi256EEEEEELi256ENS_6half_tEfNS_4arch4Sm90ELb0ELb0ELb1ELb1ELb0ELb0ELb0ELb1ELb1ELb1ELb0ELb0EEENS1_21CollectiveEpilogueFwdINS6_IJSA_SC_SB_EEES9_SE_SG_Li256ELb1ELb1ELb0ELb0EEENS1_36VarlenDynamicPersistentTileSchedulerILi128ELi80ELi256ELi128ELb0ELb1ELb1ELb0ELb1ELb1EEEEEEEEEvNT_6ParamsE,(.L_x_3426 - _ZN7cutlass13device_kernelIN5flash11enable_sm90INS1_16FlashAttnFwdSm90INS1_25CollectiveMainloopFwdSm90ILi2EN4cute5tupleIJNS5_1CILi1EEES8_S8_EEENS6_IJNS7_ILi128EEENS7_ILi80EEENS7_ILi256EEEEEELi256ENS_6half_tEfNS_4arch4Sm90ELb0ELb0ELb1ELb1ELb0ELb0ELb0ELb1ELb1ELb1ELb0ELb0EEENS1_21CollectiveEpilogueFwdINS6_IJSA_SC_SB_EEES9_SE_SG_Li256ELb1ELb1ELb0ELb0EEENS1_36VarlenDynamicPersistentTileSchedulerILi128ELi80ELi256ELi128ELb0ELb1ELb1ELb0ELb1ELb1EEEEEEEEEvNT_6ParamsE)
        .other          _ZN7cutlass13device_kernelIN5flash11enable_sm90INS1_16FlashAttnFwdSm90INS1_25CollectiveMainloopFwdSm90ILi2EN4cute5tupleIJNS5_1CILi1EEES8_S8_EEENS6_IJNS7_ILi128EEENS7_ILi80EEENS7_ILi256EEEEEELi256ENS_6half_tEfNS_4arch4Sm90ELb0ELb0ELb1ELb1ELb0ELb0ELb0ELb1ELb1ELb1ELb0ELb0EEENS1_21CollectiveEpilogueFwdINS6_IJSA_SC_SB_EEES9_SE_SG_Li256ELb1ELb1ELb0ELb0EEENS1_36VarlenDynamicPersistentTileSchedulerILi128ELi80ELi256ELi128ELb0ELb1ELb1ELb0ELb1ELb1EEEEEEEEEvNT_6ParamsE,@"STO_CUDA_ENTRY STV_DEFAULT"
_ZN7cutlass13device_kernelIN5flash11enable_sm90INS1_16FlashAttnFwdSm90INS1_25CollectiveMainloopFwdSm90ILi2EN4cute5tupleIJNS5_1CILi1EEES8_S8_EEENS6_IJNS7_ILi128EEENS7_ILi80EEENS7_ILi256EEEEEELi256ENS_6half_tEfNS_4arch4Sm90ELb0ELb0ELb1ELb1ELb0ELb0ELb0ELb1ELb1ELb1ELb0ELb0EEENS1_21CollectiveEpilogueFwdINS6_IJSA_SC_SB_EEES9_SE_SG_Li256ELb1ELb1ELb0ELb0EEENS1_36VarlenDynamicPersistentTileSchedulerILi128ELi80ELi256ELi128ELb0ELb1ELb1ELb0ELb1ELb1EEEEEEEEEvNT_6ParamsE:
        /* <DEDUP_REMOVED lines=18> */
.L_x_381:
[----:B------:R-:W-:Y:S05]  /*0120*/  BSYNC B0 ;  /* 0x0000000000007941 */ /* 0x000fea0003800000 */
.L_x_380:
        /* <DEDUP_REMOVED lines=41> */
.L_x_382:
        /* <DEDUP_REMOVED lines=22> */
.L_x_383:
        /* <DEDUP_REMOVED lines=18> */
.L_x_384:
        /* <DEDUP_REMOVED lines=22> */
.L_x_385:
        /* <DEDUP_REMOVED lines=22> */
.L_x_386:
        /* <DEDUP_REMOVED lines=8> */
.L_x_388:
[----:B------:R-:W-:-:S08]  /*0980*/  NOP ;  /* 0x0000000000007918 */ /* 0x000fd00000000000 */
[----:B------:R-:W1:Y:S02]  /*0990*/  USETMAXREG.TRY_ALLOC.CTAPOOL UP0, 0xf0 ;  /* 0x000000f0000079c8 */ /* 0x000e640008000600 */
[----:B-1----:R-:W-:-:S13]  /*09a0*/  PLOP3.LUT P0, PT, PT, PT, UP0, 0x80, 0x0 ;  /* 0x000000000000781c */ /* 0x002fda0003f0f008 */
[----:B------:R-:W-:Y:S05]  /*09b0*/  @!P0 BRA `(.L_x_388) ;  /* 0xfffffffc00f08947 */ /* 0x000fea000383ffff */
[----:B------:R-:W1:Y:S08]  /*09c0*/  S2UR UR5, SR_CgaCtaId ;  /* 0x00000000000579c3 */ /* 0x000e700000008800 */
[----:B------:R-:W-:Y:S06]  /*09d0*/  BAR.ARV 0x8, 0x180 ;  /* 0x0206000000007b1d */ /* 0x000fec0000002000 */
[----:B------:R-:W-:-:S02]  /*09e0*/  UMOV UR4, 0x400 ;  /* 0x0000040000047882 */ /* 0x000fc40000000000 */
[----:B------:R-:W-:Y:S01]  /*09f0*/  BAR.SYNC.DEFER_BLOCKING 0x5, 0x180 ;  /* 0x0146000000007b1d */ /* 0x000fe20000010000 */
[----:B-1----:R-:W-:-:S09]  /*0a00*/  ULEA UR4, UR5, UR4, 0x18 ;  /* 0x0000000405047291 */ /* 0x002fd2000f8ec03f */
[----:B------:R-:W1:Y:S01]  /*0a10*/  LDS.128 R12, [UR4+0x388d0] ;  /* 0x0388d004ff0c7984 */ /* 0x000e620008000c00 */
[----:B------:R-:W-:Y:S01]  /*0a20*/  ULDC UR4, c[0x0][0xc3c] ;  /* 0x00030f0000047ab9 */ /* 0x000fe20000000800 */
[----:B------:R-:W-:Y:S06]  /*0a30*/  BAR.ARV 0x4, 0x180 ;  /* 0x0106000000007b1d */ /* 0x000fec0000002000 */
[----:B-1----:R-:W-:-:S13]  /*0a40*/  ISETP.GE.AND P0, PT, R15, UR4, PT ;  /* 0x000000040f007c0c */ /* 0x002fda000bf06270 */
[----:B------:R-:W-:Y:S05]  /*0a50*/  @P0 EXIT ;  /* 0x000000000000094d */ /* 0x000fea0003800000 */
[----:B0-----:R-:W2:Y:S01]  /*0a60*/  LDL R2, [R1+0x5c] ;  /* 0x00005c0001027983 */ /* 0x001ea20000100800 */
[----:B------:R-:W-:Y:S01]  /*0a70*/  R2UR UR6, R13 ;  /* 0x000000000d0672ca */ /* 0x000fe200000e0000 */
[----:B------:R-:W-:Y:S01]  /*0a80*/  IMAD.MOV.U32 R218, RZ, RZ, RZ ;  /* 0x000000ffffda7224 */ /* 0x000fe200078e00ff */
[----:B------:R-:W-:Y:S01]  /*0a90*/  R2UR UR5, R14 ;  /* 0x000000000e0572ca */ /* 0x000fe200000e0000 */
[----:B------:R-:W0:Y:S01]  /*0aa0*/  S2R R0, SR_TID.X ;  /* 0x0000000000007919 */ /* 0x000e220000002100 */
[----:B------:R-:W-:Y:S01]  /*0ab0*/  CS2R R16, SRZ ;  /* 0x0000000000107805 */ /* 0x000fe2000001ff00 */
[----:B0-----:R-:W-:-:S05]  /*0ac0*/  VIADD R231, R0, 0xffffff80 ;  /* 0xffffff8000e77836 */ /* 0x001fca0000000000 */
[----:B------:R-:W-:-:S04]  /*0ad0*/  SHF.R.S32.HI R0, RZ, 0x1f, R231 ;  /* 0x0000001fff007819 */ /* 0x000fc800000114e7 */
[CC--:B------:R-:W-:Y:S02]  /*0ae0*/  LEA.HI R3, R0.reuse, R231.reuse, RZ, 0x4 ;  /* 0x000000e700037211 */ /* 0x0c0fe400078f20ff */
[----:B------:R-:W-:Y:S02]  /*0af0*/  LEA.HI R4, R0, R231, RZ, 0x5 ;  /* 0x000000e700047211 */ /* 0x000fe400078f28ff */
[----:B------:R-:W-:-:S03]  /*0b00*/  SHF.R.S32.HI R6, RZ, 0x4, R3 ;  /* 0x00000004ff067819 */ /* 0x000fc60000011403 */
[----:B------:R-:W-:Y:S01]  /*0b10*/  IMAD.SHL.U32 R5, R4, 0x20, RZ ;  /* 0x0000002004057824 */ /* 0x000fe200078e00ff */
[C---:B------:R-:W-:Y:S02]  /*0b20*/  LOP3.LUT R4, R3.reuse, 0x3fffff0, RZ, 0xc0, !PT ;  /* 0x03fffff003047812 */ /* 0x040fe400078ec0ff */
[----:B------:R-:W-:Y:S02]  /*0b30*/  LEA.HI R3, R3, R6, RZ, 0x1 ;  /* 0x0000000603037211 */ /* 0x000fe400078f08ff */
[----:B------:R-:W-:Y:S01]  /*0b40*/  LOP3.LUT R5, R5, 0xfffffc00, RZ, 0xc0, !PT ;  /* 0xfffffc0005057812 */ /* 0x000fe200078ec0ff */
[----:B------:R-:W-:Y:S01]  /*0b50*/  IMAD.IADD R4, R231, 0x1, -R4 ;  /* 0x00000001e7047824 */ /* 0x000fe200078e0a04 */
[----:B------:R-:W-:-:S03]  /*0b60*/  LOP3.LUT R3, R3, 0x1ffffffe, RZ, 0xc0, !PT ;  /* 0x1ffffffe03037812 */ /* 0x000fc600078ec0ff */
[----:B------:R-:W-:Y:S01]  /*0b70*/  IMAD R4, R4, 0x40, R5 ;  /* 0x0000004004047824 */ /* 0x000fe200078e0205 */
[----:B------:R-:W-:Y:S01]  /*0b80*/  LEA.HI R5, R0, R231, RZ, 0x2 ;  /* 0x000000e700057211 */ /* 0x000fe200078f10ff */
[----:B------:R-:W-:Y:S02]  /*0b90*/  IMAD.IADD R3, R6, 0x1, -R3 ;  /* 0x0000000106037824 */ /* 0x000fe400078e0a03 */
[----:B------:R-:W-:Y:S02]  /*0ba0*/  IMAD.MOV.U32 R6, RZ, RZ, -0x2 ;  /* 0xfffffffeff067424 */ /* 0x000fe400078e00ff */
[----:B------:R-:W-:Y:S01]  /*0bb0*/  IMAD R225, R3, 0x8, R4 ;  /* 0x0000000803e17824 */ /* 0x000fe200078e0204 */
[----:B------:R-:W-:-:S05]  /*0bc0*/  LOP3.LUT R4, R5, 0xfffffffc, RZ, 0xc0, !PT ;  /* 0xfffffffc05047812 */ /* 0x000fca00078ec0ff */
[----:B------:R-:W-:-:S05]  /*0bd0*/  IMAD.IADD R4, R231, 0x1, -R4 ;  /* 0x00000001e7047824 */ /* 0x000fca00078e0a04 */
[----:B------:R-:W-:-:S04]  /*0be0*/  LEA.HI R3, R4, R4, RZ, 0x1 ;  /* 0x0000000404037211 */ /* 0x000fc800078f08ff */
[----:B------:R-:W-:-:S05]  /*0bf0*/  LOP3.LUT R3, R3, 0x1ffffffe, RZ, 0xc0, !PT ;  /* 0x1ffffffe03037812 */ /* 0x000fca00078ec0ff */
[----:B------:R-:W-:Y:S01]  /*0c00*/  IMAD.IADD R3, R4, 0x1, -R3 ;  /* 0x0000000104037824 */ /* 0x000fe200078e0a03 */
[----:B--2---:R-:W-:Y:S02]  /*0c10*/  R2UR UR4, R2 ;  /* 0x00000000020472ca */ /* 0x004fe400000e0000 */
[CC--:B------:R-:W-:Y:S02]  /*0c20*/  LEA.HI R2, R0.reuse, R231.reuse, RZ, 0x7 ;  /* 0x000000e700027211 */ /* 0x0c0fe400078f38ff */
[----:B------:R-:W-:Y:S02]  /*0c30*/  LEA.HI R0, R0, R231, RZ, 0x3 ;  /* 0x000000e700007211 */ /* 0x000fe400078f18ff */
[C---:B------:R-:W-:Y:S02]  /*0c40*/  LOP3.LUT R220, R2.reuse, 0xffffff80, RZ, 0xc0, !PT ;  /* 0xffffff8002dc7812 */ /* 0x040fe400078ec0ff */
[----:B------:R-:W-:Y:S02]  /*0c50*/  SHF.R.S32.HI R221, RZ, 0x7, R2 ;  /* 0x00000007ffdd7819 */ /* 0x000fe40000011402 */
[----:B------:R-:W-:Y:S01]  /*0c60*/  SHF.R.S32.HI R217, RZ, 0x3, R0 ;  /* 0x00000003ffd97819 */ /* 0x000fe20000011400 */
[----:B------:R-:W-:Y:S01]  /*0c70*/  IMAD.IADD R220, R231, 0x1, -R220 ;  /* 0x00000001e7dc7824 */ /* 0x000fe200078e0adc */
[----:B------:R-:W-:Y:S01]  /*0c80*/  LEA.HI R2, R2, R221, RZ, 0x1 ;  /* 0x000000dd02027211 */ /* 0x000fe200078f08ff */
[----:B------:R-:W-:-:S03]  /*0c90*/  ULOP3.LUT UR4, UR4, 0x1, URZ, 0xfc, !UPT ;  /* 0x0000000104047892 */ /* 0x000fc6000f8efc3f */
[----:B------:R-:W-:Y:S02]  /*0ca0*/  SHF.R.S32.HI R7, RZ, 0x1f, R220 ;  /* 0x0000001fff077819 */ /* 0x000fe400000114dc */
[----:B------:R-:W-:Y:S01]  /*0cb0*/  LOP3.LUT R2, R2, 0x3fffffe, RZ, 0xc0, !PT ;  /* 0x03fffffe02027812 */ /* 0x000fe200078ec0ff */
[----:B------:R-:W-:Y:S01]  /*0cc0*/  IMAD.U32 R226, RZ, RZ, UR4 ;  /* 0x00000004ffe27e24 */ /* 0x000fe2000f8e00ff */
[CC--:B------:R-:W-:Y:S02]  /*0cd0*/  LEA.HI R8, R7.reuse, R220.reuse, RZ, 0x2 ;  /* 0x000000dc07087211 */ /* 0x0c0fe400078f10ff */
[----:B------:R-:W-:Y:S01]  /*0ce0*/  LEA.HI R7, R7, R220, RZ, 0x5 ;  /* 0x000000dc07077211 */ /* 0x000fe200078f28ff */
[----:B------:R-:W-:Y:S01]  /*0cf0*/  IMAD.IADD R222, R221, 0x1, -R2 ;  /* 0x00000001ddde7824 */ /* 0x000fe200078e0a02 */
[--C-:B------:R-:W-:Y:S02]  /*0d00*/  SHF.R.S32.HI R9, RZ, 0x2, R8.reuse ;  /* 0x00000002ff097819 */ /* 0x100fe40000011408 */
[----:B------:R-:W-:-:S02]  /*0d10*/  SHF.R.S32.HI R10, RZ, 0x1f, R8 ;  /* 0x0000001fff0a7819 */ /* 0x000fc40000011408 */
[----:B------:R-:W-:Y:S02]  /*0d20*/  LOP3.LUT R2, R0, 0xfffffff8, RZ, 0xc0, !PT ;  /* 0xfffffff800027812 */ /* 0x000fe400078ec0ff */
[----:B------:R-:W-:Y:S02]  /*0d30*/  LEA.HI R10, R10, R9, RZ, 0x3 ;  /* 0x000000090a0a7211 */ /* 0x000fe400078f18ff */
[----:B------:R-:W-:Y:S01]  /*0d40*/  SHF.R.S32.HI R7, RZ, 0x5, R7 ;  /* 0x00000005ff077819 */ /* 0x000fe20000011407 */
[----:B------:R-:W-:Y:S01]  /*0d50*/  IMAD.IADD R213, R231, 0x1, -R2 ;  /* 0x00000001e7d57824 */ /* 0x000fe200078e0a02 */
[----:B------:R-:W-:Y:S02]  /*0d60*/  LOP3.LUT R10, R10, 0xfffffff8, RZ, 0xc0, !PT ;  /* 0xfffffff80a0a7812 */ /* 0x000fe400078ec0ff */
[----:B------:R-:W-:Y:S01]  /*0d70*/  LOP3.LUT R5, R8, 0x7ffffffc, RZ, 0xc0, !PT ;  /* 0x7ffffffc08057812 */ /* 0x000fe200078ec0ff */
[----:B------:R-:W-:Y:S02]  /*0d80*/  IMAD.SHL.U32 R18, R213, 0x8, RZ ;  /* 0x00000008d5127824 */ /* 0x000fe400078e00ff */
[----:B------:R-:W-:-:S02]  /*0d90*/  IMAD.IADD R10, R9, 0x1, -R10 ;  /* 0x00000001090a7824 */ /* 0x000fc400078e0a0a */
[C---:B------:R-:W-:Y:S01]  /*0da0*/  VIADD R23, R18.reuse, 0x40 ;  /* 0x0000004012177836 */ /* 0x040fe20000000000 */
[----:B------:R-:W-:Y:S01]  /*0db0*/  SHF.R.S32.HI R230, RZ, 0x1f, R18 ;  /* 0x0000001fffe67819 */ /* 0x000fe20000011412 */
[----:B------:R-:W-:Y:S02]  /*0dc0*/  IMAD R7, R7, 0x10, R10 ;  /* 0x0000001007077824 */ /* 0x000fe400078e020a */
[C---:B------:R-:W-:Y:S01]  /*0dd0*/  VIADD R22, R18.reuse, 0x80 ;  /* 0x0000008012167836 */ /* 0x040fe20000000000 */
[----:B------:R-:W-:Y:S01]  /*0de0*/  SHF.R.S32.HI R229, RZ, 0x1f, R23 ;  /* 0x0000001fffe57819 */ /* 0x000fe20000011417 */
[----:B------:R-:W-:Y:S02]  /*0df0*/  VIADD R212, R18, 0xc0 ;  /* 0x000000c012d47836 */ /* 0x000fe40000000000 */
[----:B------:R-:W-:Y:S01]  /*0e00*/  IMAD.IADD R5, R220, 0x1, -R5 ;  /* 0x00000001dc057824 */ /* 0x000fe200078e0a05 */
[----:B------:R-:W-:Y:S01]  /*0e10*/  SHF.R.S32.HI R228, RZ, 0x1f, R22 ;  /* 0x0000001fffe47819 */ /* 0x000fe20000011416 */
[----:B------:R-:W-:Y:S01]  /*0e20*/  IMAD R222, R222, 0x40, R7 ;  /* 0x00000040dede7824 */ /* 0x000fe200078e0207 */
[----:B------:R-:W-:Y:S01]  /*0e30*/  SHF.R.S32.HI R227, RZ, 0x1f, R212 ;  /* 0x0000001fffe37819 */ /* 0x000fe200000114d4 */
[----:B------:R-:W-:-:S02]  /*0e40*/  IMAD R223, R5, R6, 0x50 ;  /* 0x0000005005df7424 */ /* 0x000fc400078e0206 */
[----:B------:R-:W-:Y:S02]  /*0e50*/  IMAD.MOV.U32 R7, RZ, RZ, R15 ;  /* 0x000000ffff077224 */ /* 0x000fe400078e000f */
[----:B------:R-:W-:-:S07]  /*0e60*/  IMAD R224, R3, 0x8, R222 ;  /* 0x0000000803e07824 */ /* 0x000fce00078e02de */
.L_x_431:
[----:B0-23--:R-:W0:Y:S01]  /*0e70*/  LDC.64 R2, c[0x0][0xc88] ;  /* 0x00032200ff027b82 */ /* 0x00de220000000a00 */
[----:B------:R-:W-:Y:S01]  /*0e80*/  ULDC.64 UR12, c[0x0][0x208] ;  /* 0x00008200000c7ab9 */ /* 0x000fe20000000a00 */
[----:B------:R-:W-:Y:S01]  /*0e90*/  ULDC.64 UR8, c[0x0][0xa28] ;  /* 0x00028a0000087ab9 */ /* 0x000fe20000000a00 */
[----:B------:R-:W-:Y:S01]  /*0ea0*/  ULDC.64 UR10, c[0x0][0xa20] ;  /* 0x00028800000a7ab9 */ /* 0x000fe20000000a00 */
[----:B0-----:R-:W-:-:S06]  /*0eb0*/  IMAD.WIDE R2, R7, 0x4, R2 ;  /* 0x0000000407027825 */ /* 0x001fcc00078e0202 */
[----:B------:R-:W2:Y:S01]  /*0ec0*/  LDG.E R2, desc[UR12][R2.64] ;  /* 0x0000000c02027981 */ /* 0x000ea2000c1e1900 */
[----:B------:R-:W-:Y:S02]  /*0ed0*/  UISETP.NE.U32.AND UP0, UPT, UR8, URZ, UPT ;  /* 0x0000003f0800728c */ /* 0x000fe4000bf05070 */
[----:B------:R-:W-:Y:S02]  /*0ee0*/  UISETP.NE.U32.AND UP1, UPT, UR10, URZ, UPT ;  /* 0x0000003f0a00728c */ /* 0x000fe4000bf25070 */
[----:B------:R-:W-:Y:S02]  /*0ef0*/  UISETP.NE.AND.EX UP0, UPT, UR9, URZ, UPT, UP0 ;  /* 0x0000003f0900728c */ /* 0x000fe4000bf05300 */
[----:B------:R-:W-:-:S04]  /*0f00*/  UISETP.NE.AND.EX UP1, UPT, UR11, URZ, UPT, UP1 ;  /* 0x0000003f0b00728c */ /* 0x000fc8000bf25310 */
[----:B------:R-:W-:Y:S02]  /*0f10*/  PLOP3.LUT P0, PT, PT, PT, UP0, 0x80, 0x0 ;  /* 0x000000000000781c */ /* 0x000fe40003f0f008 */
[----:B------:R-:W-:Y:S02]  /*0f20*/  PLOP3.LUT P1, PT, PT, PT, UP1, 0x80, 0x0 ;  /* 0x000000000000781c */ /* 0x000fe40003f2f018 */
[----:B--2---:R-:W-:-:S13]  /*0f30*/  R2UR UR4, R2 ;  /* 0x00000000020472ca */ /* 0x004fda00000e0000 */
[----:B------:R-:W-:Y:S02]  /*0f40*/  USHF.R.S32.HI UR7, URZ, 0x1f, UR4 ;  /* 0x0000001f3f077899 */ /* 0x000fe40008011404 */
[----:B------:R-:W-:Y:S01]  /*0f50*/  IMAD.U32 R216, RZ, RZ, UR4 ;  /* 0x00000004ffd87e24 */ /* 0x000fe2000f8e00ff */
[----:B------:R-:W-:Y:S02]  /*0f60*/  @UP0 ULEA UR8, UP2, UR4, UR8, 0x2 ;  /* 0x0000000804080291 */ /* 0x000fe4000f84103f */
[----:B------:R-:W-:Y:S02]  /*0f70*/  @UP1 ULEA UR10, UP3, UR4, UR10, 0x2 ;  /* 0x0000000a040a1291 */ /* 0x000fe4000f86103f */
[----:B------:R-:W-:Y:S01]  /*0f80*/  @UP0 ULEA.HI.X UR9, UR4, UR9, UR7, 0x2, UP2 ;  /* 0x0000000904090291 */ /* 0x000fe200090f1407 */
[----:B------:R-:W-:Y:S01]  /*0f90*/  IMAD.U32 R214, RZ, RZ, UR6 ;  /* 0x00000006ffd67e24 */ /* 0x000fe2000f8e00ff */
[----:B------:R-:W-:Y:S01]  /*0fa0*/  @UP1 ULEA.HI.X UR11, UR4, UR11, UR7, 0x2, UP3 ;  /* 0x0000000b040b1291 */ /* 0x000fe200098f1407 */
[----:B------:R-:W-:Y:S01]  /*0fb0*/  IMAD.U32 R2, RZ, RZ, UR8 ;  /* 0x00000008ff027e24 */ /* 0x000fe2000f8e00ff */
[----:B------:R-:W-:Y:S01]  /*0fc0*/  ULDC UR6, c[0x0][0x2f0] ;  /* 0x0000bc0000067ab9 */ /* 0x000fe20000000800 */
[----:B------:R-:W-:Y:S01]  /*0fd0*/  IMAD.U32 R4, RZ, RZ, UR10 ;  /* 0x0000000aff047e24 */ /* 0x000fe2000f8e00ff */
[----:B------:R-:W-:Y:S01]  /*0fe0*/  ULDC UR4, c[0x0][0x424] ;  /* 0x0001090000047ab9 */ /* 0x000fe20000000800 */
[----:B------:R-:W-:Y:S01]  /*0ff0*/  IMAD.U32 R3, RZ, RZ, UR9 ;  /* 0x00000009ff037e24 */ /* 0x000fe2000f8e00ff */
[----:B------:R-:W-:Y:S01]  /*1000*/  ULDC.64 UR8, c[0x0][0x418] ;  /* 0x0001060000087ab9 */ /* 0x000fe20000000a00 */
[----:B------:R-:W-:Y:S01]  /*1010*/  IMAD.U32 R5, RZ, RZ, UR11 ;  /* 0x0000000bff057e24 */ /* 0x000fe2000f8e00ff */
[----:B------:R-:W-:Y:S01]  /*1020*/  UMOV UR60, URZ ;  /* 0x0000003f003c7c82 */ /* 0x000fe20008000000 */
[----:B------:R-:W-:Y:S01]  /*1030*/  IMAD.U32 R219, RZ, RZ, UR7 ;  /* 0x00000007ffdb7e24 */ /* 0x000fe2000f8e00ff */
[----:B------:R-:W2:Y:S04]  /*1040*/  @P0 LDG.E R2, desc[UR12][R2.64] ;  /* 0x0000000c02020981 */ /* 0x000ea8000c1e1900 */
[----:B------:R-:W3:Y:S01]  /*1050*/  @P1 LDG.E R4, desc[UR12][R4.64] ;  /* 0x0000000c04041981 */ /* 0x000ee2000c1e1900 */
[----:B------:R-:W-:Y:S01]  /*1060*/  UISETP.NE.U32.AND UP0, UPT, UR8, URZ, UPT ;  /* 0x0000003f0800728c */ /* 0x000fe2000bf05070 */
[----:B------:R-:W-:Y:S01]  /*1070*/  IMAD.MOV.U32 R0, RZ, RZ, RZ ;  /* 0x000000ffff007224 */ /* 0x000fe200078e00ff */
[----:B------:R-:W-:-:S02]  /*1080*/  CS2R R150, SRZ ;  /* 0x0000000000967805 */ /* 0x000fc4000001ff00 */
[----:B------:R-:W-:Y:S01]  /*1090*/  CS2R R148, SRZ ;  /* 0x0000000000947805 */ /* 0x000fe2000001ff00 */
[----:B------:R-:W-:Y:S01]  /*10a0*/  UISETP.NE.AND.EX UP0, UPT, UR9, URZ, UPT, UP0 ;  /* 0x0000003f0900728c */ /* 0x000fe2000bf05300 */
[----:B------:R-:W-:Y:S02]  /*10b0*/  CS2R R146, SRZ ;  /* 0x0000000000927805 */ /* 0x000fe4000001ff00 */
[----:B------:R-:W-:Y:S02]  /*10c0*/  CS2R R144, SRZ ;  /* 0x0000000000907805 */ /* 0x000fe4000001ff00 */
[----:B------:R-:W-:Y:S01]  /*10d0*/  CS2R R142, SRZ ;  /* 0x00000000008e7805 */ /* 0x000fe2000001ff00 */
[----:B------:R-:W-:Y:S01]  /*10e0*/  USEL UR4, UR4, 0x1, UP0 ;  /* 0x0000000104047887 */ /* 0x000fe20008000000 */
[----:B------:R-:W-:Y:S02]  /*10f0*/  CS2R R140, SRZ ;  /* 0x00000000008c7805 */ /* 0x000fe4000001ff00 */
[----:B------:R-:W-:-:S02]  /*1100*/  CS2R R138, SRZ ;  /* 0x00000000008a7805 */ /* 0x000fc4000001ff00 */
[----:B------:R-:W-:Y:S01]  /*1110*/  CS2R R136, SRZ ;  /* 0x0000000000887805 */ /* 0x000fe2000001ff00 */
[----:B------:R-:W-:Y:S01]  /*1120*/  UIMAD UR4, UR4, UR6, URZ ;  /* 0x00000006040472a4 */ /* 0x000fe2000f8e023f */
        /* <DEDUP_REMOVED lines=19> */
[----:B------:R-:W-:Y:S01]  /*1260*/  CS2R R96, SRZ ;  /* 0x0000000000607805 */ /* 0x000fe2000001ff00 */
[----:B------:R-:W-:Y:S01]  /*1270*/  IMAD.MOV.U32 R165, RZ, RZ, RZ ;  /* 0x000000ffffa57224 */ /* 0x000fe200078e00ff */
[----:B------:R-:W-:Y:S02]  /*1280*/  CS2R R86, SRZ ;  /* 0x0000000000567805 */ /* 0x000fe4000001ff00 */
[----:B------:R-:W-:Y:S02]  /*1290*/  CS2R R92, SRZ ;  /* 0x00000000005c7805 */ /* 0x000fe4000001ff00 */
[----:B------:R-:W-:-:S02]  /*12a0*/  CS2R R90, SRZ ;  /* 0x00000000005a7805 */ /* 0x000fc4000001ff00 */
[----:B------:R-:W-:Y:S02]  /*12b0*/  CS2R R88, SRZ ;  /* 0x0000000000587805 */ /* 0x000fe4000001ff00 */
[----:B------:R-:W-:Y:S02]  /*12c0*/  CS2R R82, SRZ ;  /* 0x0000000000527805 */ /* 0x000fe4000001ff00 */
[----:B-1----:R-:W-:Y:S02]  /*12d0*/  CS2R R84, SRZ ;  /* 0x0000000000547805 */ /* 0x002fe4000001ff00 */
[----:B------:R-:W-:Y:S01]  /*12e0*/  CS2R R80, SRZ ;  /* 0x0000000000507805 */ /* 0x000fe2000001ff00 */
[----:B------:R-:W-:Y:S01]  /*12f0*/  IMAD.MOV.U32 R19, RZ, RZ, RZ ;  /* 0x000000ffff137224 */ /* 0x000fe200078e00ff */
[----:B------:R-:W-:Y:S02]  /*1300*/  CS2R R74, SRZ ;  /* 0x00000000004a7805 */ /* 0x000fe4000001ff00 */
[----:B------:R-:W-:-:S02]  /*1310*/  CS2R R76, SRZ ;  /* 0x00000000004c7805 */ /* 0x000fc4000001ff00 */
[----:B------:R-:W-:Y:S02]  /*1320*/  MOV R153, RZ ;  /* 0x000000ff00997202 */ /* 0x000fe40000000f00 */
        /* <DEDUP_REMOVED lines=15> */
[----:B------:R-:W-:Y:S01]  /*1420*/  CS2R R44, SRZ ;  /* 0x00000000002c7805 */ /* 0x000fe2000001ff00 */
[----:B------:R-:W-:Y:S02]  /*1430*/  IMAD.MOV.U32 R41, RZ, RZ, RZ ;  /* 0x000000ffff297224 */ /* 0x000fe400078e00ff */
[----:B------:R-:W-:Y:S01]  /*1440*/  IMAD.U32 R215, RZ, RZ, UR5 ;  /* 0x00000005ffd77e24 */ /* 0x000fe2000f8e00ff */
[----:B--2---:R-:W-:-:S02]  /*1450*/  @P0 R2UR UR60, R2 ;  /* 0x00000000023c02ca */ /* 0x004fc400000e0000 */
[----:B------:R-:W-:Y:S02]  /*1460*/  CS2R R2, SRZ ;  /* 0x0000000000027805 */ /* 0x000fe4000001ff00 */
[----:B------:R-:W-:Y:S02]  /*1470*/  PLOP3.LUT P0, PT, PT, PT, PT, 0x80, 0x0 ;  /* 0x000000000000781c */ /* 0x000fe40003f0f070 */
[----:B---3--:R-:W-:Y:S01]  /*1480*/  @P1 R2UR UR4, R4 ;  /* 0x00000000040412ca */ /* 0x008fe200000e0000 */
[----:B----4-:R-:W-:-:S14]  /*1490*/  @P1 BRA `(.L_x_389) ;  /* 0x00000000003c1947 */ /* 0x010fdc0003800000 */
[----:B------:R-:W-:Y:S02]  /*14a0*/  ULDC.64 UR6, c[0x0][0xa08] ;  /* 0x0002820000067ab9 */ /* 0x000fe40000000a00 */
[----:B------:R-:W-:-:S04]  /*14b0*/  ISETP.NE.U32.AND P1, PT, RZ, UR6, PT ;  /* 0x00000006ff007c0c */ /* 0x000fc8000bf25070 */
[----:B------:R-:W-:-:S13]  /*14c0*/  ISETP.NE.AND.EX P1, PT, RZ, UR7, PT, P1 ;  /* 0x00000007ff007c0c */ /* 0x000fda000bf25310 */
[----:B------:R-:W-:Y:S05]  /*14d0*/  @!P1 BRA `(.L_x_389) ;  /* 0x00000000002c9947 */ /* 0x000fea0003800000 */
[----:B------:R-:W-:Y:S01]  /*14e0*/  R2UR UR8, R216 ;  /* 0x00000000d80872ca */ /* 0x000fe200000e0000 */
[----:B------:R-:W-:Y:S01]  /*14f0*/  ULDC.64 UR4, c[0x0][0xa08] ;  /* 0x0002820000047ab9 */ /* 0x000fe20000000a00 */
[----:B------:R-:W-:-:S11]  /*1500*/  ULDC.64 UR6, c[0x0][0x208] ;  /* 0x0000820000067ab9 */ /* 0x000fd60000000a00 */
[----:B------:R-:W-:-:S06]  /*1510*/  UIMAD.WIDE UR4, UR8, 0x4, UR4 ;  /* 0x00000004080478a5 */ /* 0x000fcc000f8e0204 */
[----:B------:R-:W-:Y:S02]  /*1520*/  IMAD.U32 R4, RZ, RZ, UR4 ;  /* 0x00000004ff047e24 */ /* 0x000fe4000f8e00ff */
[----:B------:R-:W-:-:S05]  /*1530*/  IMAD.U32 R5, RZ, RZ, UR5 ;  /* 0x00000005ff057e24 */ /* 0x000fca000f8e00ff */
[----:B------:R-:W2:Y:S04]  /*1540*/  LDG.E R7, desc[UR6][R4.64] ;  /* 0x0000000604077981 */ /* 0x000ea8000c1e1900 */
[----:B------:R-:W3:Y:S01]  /*1550*/  LDG.E R6, desc[UR6][R4.64+0x4] ;  /* 0x0000040604067981 */ /* 0x000ee2000c1e1900 */
[----:B--2---:R-:W-:Y:S02]  /*1560*/  R2UR UR4, R7 ;  /* 0x00000000070472ca */ /* 0x004fe400000e0000 */
[----:B---3--:R-:W-:-:S13]  /*1570*/  R2UR UR5, R6 ;  /* 0x00000000060572ca */ /* 0x008fda00000e0000 */
[----:B------:R-:W-:-:S12]  /*1580*/  UIADD3 UR4, -UR4, UR5, URZ ;  /* 0x0000000504047290 */ /* 0x000fd8000fffe13f */
.L_x_389:
[----:B------:R-:W-:Y:S01]  /*1590*/  UIADD3 UR60, -UR60, UR4, URZ ;  /* 0x000000043c3c7290 */ /* 0x000fe2000fffe13f */
[----:B------:R-:W-:Y:S01]  /*15a0*/  IMAD.MOV.U32 R40, RZ, RZ, RZ ;  /* 0x000000ffff287224 */ /* 0x000fe200078e00ff */
[----:B------:R-:W-:Y:S02]  /*15b0*/  CS2R R162, SRZ ;  /* 0x0000000000a27805 */ /* 0x000fe4000001ff00 */
[----:B------:R-:W-:Y:S01]  /*15c0*/  CS2R R34, SRZ ;  /* 0x0000000000227805 */ /* 0x000fe2000001ff00 */
[----:B------:R-:W-:Y:S01]  /*15d0*/  UIADD3 UR4, UR60, 0x4f, URZ ;  /* 0x0000004f3c047890 */ /* 0x000fe2000fffe03f */
[----:B------:R-:W-:Y:S01]  /*15e0*/  CS2R R36, SRZ ;  /* 0x0000000000247805 */ /* 0x000fe2000001ff00 */
[----:B------:R-:W-:Y:S01]  /*15f0*/  UISETP.GE.AND UP0, UPT, UR60, 0x1, UPT ;  /* 0x000000013c00788c */ /* 0x000fe2000bf06270 */
[----:B------:R-:W-:Y:S01]  /*1600*/  CS2R R32, SRZ ;  /* 0x0000000000207805 */ /* 0x000fe2000001ff00 */
[----:B------:R-:W-:Y:S01]  /*1610*/  UIMAD.WIDE UR4, UR4, 0x66666667, URZ ;  /* 0x66666667040478a5 */ /* 0x000fe2000f8e023f */
[----:B------:R-:W-:Y:S01]  /*1620*/  IMAD.MOV.U32 R8, RZ, RZ, RZ ;  /* 0x000000ffff087224 */ /* 0x000fe200078e00ff */
[----:B------:R-:W-:-:S02]  /*1630*/  CS2R R26, SRZ ;  /* 0x00000000001a7805 */ /* 0x000fc4000001ff00 */
[----:B------:R-:W-:Y:S02]  /*1640*/  CS2R R28, SRZ ;  /* 0x00000000001c7805 */ /* 0x000fe4000001ff00 */
[----:B------:R-:W-:Y:S01]  /*1650*/  PLOP3.LUT P1, PT, PT, PT, UP0, 0x80, 0x0 ;  /* 0x000000000000781c */ /* 0x000fe20003f2f008 */
[----:B------:R-:W-:Y:S01]  /*1660*/  USHF.R.U32.HI UR4, URZ, 0x1f, UR5 ;  /* 0x0000001f3f047899 */ /* 0x000fe20008011605 */
[----:B------:R-:W-:Y:S01]  /*1670*/  IMAD.MOV.U32 R164, RZ, RZ, RZ ;  /* 0x000000ffffa47224 */ /* 0x000fe200078e00ff */
[----:B------:R-:W-:Y:S02]  /*1680*/  CS2R R24, SRZ ;  /* 0x0000000000187805 */ /* 0x000fe4000001ff00 */
[----:B------:R-:W-:-:S06]  /*1690*/  ULEA.HI.SX32 UR4, UR5, UR4, 0x1b ;  /* 0x0000000405047291 */ /* 0x000fcc000f8fda3f */
[----:B------:R-:W-:Y:S02]  /*16a0*/  IMAD.U32 R152, RZ, RZ, UR4 ;  /* 0x00000004ff987e24 */ /* 0x000fe4000f8e00ff */
[----:B------:R-:W-:Y:S05]  /*16b0*/  @!P1 BRA `(.L_x_390) ;  /* 0x0000009c00649947 */ /* 0x000fea0003800000 */
[----:B------:R-:W0:Y:S01]  /*16c0*/  SHFL.IDX PT, R0, R221, RZ, 0x1f ;  /* 0x00001fffdd007589 */ /* 0x000e2200000e0000 */
[----:B------:R-:W1:Y:S01]  /*16d0*/  S2UR UR7, SR_CgaCtaId ;  /* 0x00000000000779c3 */ /* 0x000e620000008800 */
[----:B------:R-:W-:Y:S01]  /*16e0*/  UMOV UR6, 0x400 ;  /* 0x0000040000067882 */ /* 0x000fe20000000000 */
[----:B0-----:R-:W-:Y:S01]  /*16f0*/  R2UR UR4, R0 ;  /* 0x00000000000472ca */ /* 0x001fe200000e0000 */
[----:B-1----:R-:W-:-:S04]  /*1700*/  ULEA UR6, UR7, UR6, 0x18 ;  /* 0x0000000607067291 */ /* 0x002fc8000f8ec03f */
[----:B------:R-:W-:-:S04]  /*1710*/  UIADD3 UR6, UR6, 0x14400, URZ ;  /* 0x0001440006067890 */ /* 0x000fc8000fffe03f */
[----:B------:R-:W-:-:S04]  /*1720*/  ULOP3.LUT UP0, URZ, UR6, 0x9f, URZ, 0xc0, !UPT ;  /* 0x0000009f063f7892 */ /* 0x000fc8000f80c03f */
[----:B------:R-:W-:Y:S02]  /*1730*/  ULEA.HI UR5, UR4, UR4, URZ, 0x1 ;  /* 0x0000000404057291 */ /* 0x000fe4000f8f083f */
[----:B------:R-:W-:Y:S02]  /*1740*/  PLOP3.LUT P0, PT, PT, PT, UP0, 0x80, 0x0 ;  /* 0x000000000000781c */ /* 0x000fe40003f0f008 */
[----:B------:R-:W-:-:S04]  /*1750*/  ULOP3.LUT UR5, UR5, 0x1e, URZ, 0xc0, !UPT ;  /* 0x0000001e05057892 */ /* 0x000fc8000f8ec03f */
[----:B------:R-:W-:-:S04]  /*1760*/  UIADD3 UR5, UR4, -UR5, URZ ;  /* 0x8000000504057290 */ /* 0x000fc8000fffe03f */
[----:B------:R-:W-:-:S04]  /*1770*/  ULEA UR5, UR5, UR6, 0xd ;  /* 0x0000000605057291 */ /* 0x000fc8000f8e683f */
[----:B------:R-:W-:-:S04]  /*1780*/  USHF.R.U32.HI UR5, URZ, 0x4, UR5 ;  /* 0x000000043f057899 */ /* 0x000fc80008011605 */
[----:B------:R-:W-:Y:S01]  /*1790*/  ULOP3.LUT UR36, UR5, 0x3fff, URZ, 0xc0, !UPT ;  /* 0x00003fff05247892 */ /* 0x000fe2000f8ec03f */
[----:B------:R-:W-:Y:S11]  /*17a0*/  @!P0 BRA `(.L_x_391) ;  /* 0x0000000000408947 */ /* 0x000ff60003800000 */
        /* <DEDUP_REMOVED lines=16> */
.L_x_391:
[----:B------:R-:W0:Y:S01]  /*18b0*/  S2UR UR5, SR_CgaCtaId ;  /* 0x00000000000579c3 */ /* 0x000e220000008800 */
[----:B------:R-:W-:Y:S01]  /*18c0*/  LEA.HI R0, R218, R218, RZ, 0x1 ;  /* 0x000000dada007211 */ /* 0x000fe200078f08ff */
[----:B------:R-:W-:Y:S01]  /*18d0*/  UMOV UR4, 0x400 ;  /* 0x0000040000047882 */ /* 0x000fe20000000000 */
[----:B------:R-:W-:Y:S01]  /*18e0*/  R2UR UR6, R226 ;  /* 0x00000000e20672ca */ /* 0x000fe200000e0000 */
[----:B------:R-:W-:Y:S01]  /*18f0*/  BSSY B0, `(.L_x_392) ;  /* 0x000000a000007945 */ /* 0x000fe20003800000 */
[----:B------:R-:W-:-:S05]  /*1900*/  LOP3.LUT R3, R0, 0xfffffffe, RZ, 0xc0, !PT ;  /* 0xfffffffe00037812 */ /* 0x000fca00078ec0ff */
[----:B------:R-:W-:-:S05]  /*1910*/  IMAD.IADD R0, R218, 0x1, -R3 ;  /* 0x00000001da007824 */ /* 0x000fca00078e0a03 */
[----:B------:R-:W-:Y:S01]  /*1920*/  SHF.L.U32 R0, R0, 0x1f, RZ ;  /* 0x0000001f00007819 */ /* 0x000fe200000006ff */
[----:B------:R-:W-:-:S05]  /*1930*/  IMAD.U32 R2, RZ, RZ, UR6 ;  /* 0x00000006ff027e24 */ /* 0x000fca000f8e00ff */
[----:B------:R-:W-:Y:S01]  /*1940*/  ISETP.NE.AND P0, PT, R2, 0x3, PT ;  /* 0x000000030200780c */ /* 0x000fe20003f05270 */
[----:B0-----:R-:W-:-:S06]  /*1950*/  ULEA UR4, UR5, UR4, 0x18 ;  /* 0x0000000405047291 */ /* 0x001fcc000f8ec03f */
[----:B------:R-:W-:-:S04]  /*1960*/  IMAD.U32 R5, RZ, RZ, UR4 ;  /* 0x00000004ff057e24 */ /* 0x000fc8000f8e00ff */
[----:B------:R-:W0:Y:S02]  /*1970*/  SYNCS.PHASECHK.TRANS64.TRYWAIT P1, [R5+URZ+0x38800], R0 ;  /* 0x03880000050075a7 */ /* 0x000e24000802017f */
[----:B0-----:R-:W-:Y:S05]  /*1980*/  @!P1 BRA `(.L_x_393) ;  /* 0x0000013800349947 */ /* 0x001fea0003800000 */
.L_x_567:
[----:B------:R-:W-:Y:S05]  /*1990*/  BSYNC B0 ;  /* 0x0000000000007941 */ /* 0x000fea0003800000 */
.L_x_392:
[----:B------:R-:W-:Y:S05]  /*19a0*/  @!P0 BRA `(.L_x_394) ;  /* 0x0000000000048947 */ /* 0x000fea0003800000 */
[----:B------:R-:W-:Y:S01]  /*19b0*/  BPT.TRAP 0x1 ;  /* 0x000000040000795c */ /* 0x000fe20000300000 */
.L_x_394:
[----:B0-----:R-:W-:Y:S01]  /*19c0*/  IMAD R0, R16, 0x8, R5 ;  /* 0x0000000810007824 */ /* 0x001fe200078e0205 */
[----:B------:R-:W-:-:S04]  /*19d0*/  SHF.L.U32 R3, R17, 0x1f, RZ ;  /* 0x0000001f11037819 */ /* 0x000fc800000006ff */
[----:B------:R0:W1:Y:S01]  /*19e0*/  SYNCS.PHASECHK.TRANS64.TRYWAIT P2, [R0+URZ+0x38830], R3 ;  /* 0x03883003000075a7 */ /* 0x000062000804017f */
[----:B------:R-:W-:Y:S05]  /*19f0*/  @!P0 BRA `(.L_x_395) ;  /* 0x0000000000048947 */ /* 0x000fea0003800000 */
[----:B------:R-:W-:Y:S01]  /*1a00*/  BPT.TRAP 0x1 ;  /* 0x000000040000795c */ /* 0x000fe20000300000 */
.L_x_395:
[----:B------:R-:W2:Y:S01]  /*1a10*/  S2R R2, SR_TID.X ;  /* 0x0000000000027919 */ /* 0x000ea20000002100 */
[----:B------:R-:W-:Y:S01]  /*1a20*/  IMAD.MOV.U32 R151, RZ, RZ, RZ ;  /* 0x000000ffff977224 */ /* 0x000fe200078e00ff */
[----:B--2---:R-:W-:Y:S01]  /*1a30*/  LOP3.LUT P1, RZ, R2, 0x7f, RZ, 0xc0, !PT ;  /* 0x0000007f02ff7812 */ /* 0x004fe2000782c0ff */
[----:B-1----:R-:W-:-:S12]  /*1a40*/  @P2 BRA `(.L_x_396) ;  /* 0x0000000000082947 */ /* 0x002fd80003800000 */
[----:B------:R-:W1:Y:S02]  /*1a50*/  SYNCS.PHASECHK.TRANS64.TRYWAIT P2, [R0+URZ+0x38830], R3 ;  /* 0x03883003000075a7 */ /* 0x000e64000804017f */
[----:B-1----:R-:W-:Y:S05]  /*1a60*/  @!P2 BRA `(.L_x_397) ;  /* 0x000001380010a947 */ /* 0x002fea0003800000 */
.L_x_396:
[----:B------:R-:W-:Y:S05]  /*1a70*/  WARPSYNC.ALL ;  /* 0x0000000000007948 */ /* 0x000fea0003800000 */
[----:B------:R-:W-:Y:S01]  /*1a80*/  R2UR UR4, R5 ;  /* 0x00000000050472ca */ /* 0x000fe200000e0000 */
[----:B------:R-:W-:Y:S01]  /*1a90*/  ULOP3.LUT UR5, UR36, 0x10000, URZ, 0xfc, !UPT ;  /* 0x0001000024057892 */ /* 0x000fe2000f8efc3f */
[----:B------:R-:W-:Y:S01]  /*1aa0*/  R2UR UR6, R16 ;  /* 0x00000000100672ca */ /* 0x000fe200000e0000 */
[----:B------:R-:W-:Y:S01]  /*1ab0*/  WARPGROUP.ARRIVE ;  /* 0x00000000000079c5 */ /* 0x000fe20000000000 */
[----:B------:R-:W-:Y:S01]  /*1ac0*/  UMOV UR9, 0x40000040 ;  /* 0x4000004000097882 */ /* 0x000fe20000000000 */
[----:B------:R-:W-:Y:S01]  /*1ad0*/  UMOV UR11, 0x40000040 ;  /* 0x40000040000b7882 */ /* 0x000fe20000000000 */
[----:B------:R-:W-:Y:S01]  /*1ae0*/  UMOV UR21, UR9 ;  /* 0x0000000900157c82 */ /* 0x000fe20008000000 */
[----:B------:R-:W-:Y:S01]  /*1af0*/  IMAD.U32 R13, RZ, RZ, UR9 ;  /* 0x00000009ff0d7e24 */ /* 0x000fe2000f8e00ff */
[----:B------:R-:W-:Y:S01]  /*1b00*/  UMOV UR8, UR5 ;  /* 0x0000000500087c82 */ /* 0x000fe20008000000 */
[----:B------:R-:W-:Y:S01]  /*1b10*/  UMOV UR13, UR21 ;  /* 0x00000015000d7c82 */ /* 0x000fe20008000000 */
[----:B------:R-:W-:Y:S01]  /*1b20*/  UMOV UR20, UR8 ;  /* 0x0000000800147c82 */ /* 0x000fe20008000000 */
[----:B------:R-:W-:Y:S01]  /*1b30*/  IMAD.U32 R12, RZ, RZ, UR8 ;  /* 0x00000008ff0c7e24 */ /* 0x000fe2000f8e00ff */
[----:B------:R-:W-:Y:S01]  /*1b40*/  UMOV UR12, UR20 ;  /* 0x00000014000c7c82 */ /* 0x000fe20008000000 */
[----:B------:R-:W-:Y:S01]  /*1b50*/  UIADD3 UR4, UR4, 0x24400, URZ ;  /* 0x0002440004047890 */ /* 0x000fe2000fffe03f */
[----:B------:R-:W-:Y:S01]  /*1b60*/  P2R R64, PR, RZ, 0x1 ;  /* 0x00000001ff407803 */ /* 0x000fe20000000000 */
[----:B------:R-:W-:Y:S01]  /*1b70*/  UMOV UR15, 0x40000040 ;  /* 0x40000040000f7882 */ /* 0x000fe20000000000 */
[----:B------:R-:W-:Y:S01]  /*1b80*/  UMOV UR16, UR20 ;  /* 0x0000001400107c82 */ /* 0x000fe20008000000 */
[----:B------:R-:W-:Y:S01]  /*1b90*/  USHF.R.U32.HI UR4, URZ, 0x4, UR4 ;  /* 0x000000043f047899 */ /* 0x000fe20008011604 */
[----:B01----:R-:W-:Y:S01]  /*1ba0*/  @!P1 VIADD R0, R0, 0x38840 ;  /* 0x0003884000009836 */ /* 0x003fe20000000000 */
[----:B------:R-:W-:Y:S01]  /*1bb0*/  UMOV UR17, UR21 ;  /* 0x0000001500117c82 */ /* 0x000fe20008000000 */
[----:B------:R-:W-:Y:S01]  /*1bc0*/  UMOV UR19, 0x40000040 ;  /* 0x4000004000137882 */ /* 0x000fe20000000000 */
[----:B------:R-:W-:Y:S01]  /*1bd0*/  ULOP3.LUT UR4, UR4, 0x3fff, URZ, 0xc0, !UPT ;  /* 0x00003fff04047892 */ /* 0x000fe2000f8ec03f */
[--C-:B------:R-:W-:Y:S01]  /*1be0*/  IMAD.MOV.U32 R150, RZ, RZ, R151.reuse ;  /* 0x000000ffff967224 */ /* 0x100fe200078e0097 */
[----:B------:R-:W-:Y:S01]  /*1bf0*/  UMOV UR23, 0x40000040 ;  /* 0x4000004000177882 */ /* 0x000fe20000000000 */
[----:B------:R-:W-:Y:S01]  /*1c00*/  UMOV UR27, 0x40000040 ;  /* 0x40000040001b7882 */ /* 0x000fe20000000000 */
[----:B------:R-:W-:Y:S01]  /*1c10*/  ULOP3.LUT UR7, UR4, 0x10000, URZ, 0xfc, !UPT ;  /* 0x0001000004077892 */ /* 0x000fe2000f8efc3f */
[----:B------:R-:W-:Y:S01]  /*1c20*/  @!P1 PRMT R0, RZ, 0x654, R0 ;  /* 0x00000654ff009816 */ /* 0x000fe20000000000 */
[----:B------:R-:W-:Y:S01]  /*1c30*/  UMOV UR31, 0x40000040 ;  /* 0x40000040001f7882 */ /* 0x000fe20000000000 */
[----:B------:R-:W-:Y:S01]  /*1c40*/  UMOV UR35, 0x40000040 ;  /* 0x4000004000237882 */ /* 0x000fe20000000000 */
[----:B------:R-:W-:Y:S01]  /*1c50*/  UIMAD UR4, UR6, 0xa00, UR7 ;  /* 0x00000a00060478a4 */ /* 0x000fe2000f8e0207 */
[--C-:B------:R-:W-:Y:S01]  /*1c60*/  IMAD.MOV.U32 R149, RZ, RZ, R151.reuse ;  /* 0x000000ffff957224 */ /* 0x100fe200078e0097 */
[----:B------:R-:W-:Y:S01]  /*1c70*/  UIADD3 UR6, UR5, 0x2, URZ ;  /* 0x0000000205067890 */ /* 0x000fe2000fffe03f */
[----:B------:R-:W-:Y:S01]  /*1c80*/  IMAD.U32 R19, RZ, RZ, UR7 ;  /* 0x00000007ff137e24 */ /* 0x000fe2000f8e00ff */
[----:B------:R-:W-:Y:S01]  /*1c90*/  UIADD3 UR14, UR4, 0x100, URZ ;  /* 0x00000100040e7890 */ /* 0x000fe2000fffe03f */
[--C-:B------:R-:W-:Y:S01]  /*1ca0*/  IMAD.MOV.U32 R148, RZ, RZ, R151.reuse ;  /* 0x000000ffff947224 */ /* 0x100fe200078e0097 */
[----:B------:R-:W-:Y:S01]  /*1cb0*/  UIADD3 UR18, UR4, 0x180, URZ ;  /* 0x0000018004127890 */ /* 0x000fe2000fffe03f */
[--C-:B------:R-:W-:Y:S01]  /*1cc0*/  IMAD.MOV.U32 R147, RZ, RZ, R151.reuse ;  /* 0x000000ffff937224 */ /* 0x100fe200078e0097 */
[----:B------:R-:W-:Y:S01]  /*1cd0*/  UMOV UR10, UR4 ;  /* 0x00000004000a7c82 */ /* 0x000fe20008000000 */
[----:B------:R-:W-:Y:S01]  /*1ce0*/  UIADD3 UR7, UR4, 0x2, URZ ;  /* 0x0000000204077890 */ /* 0x000fe2000fffe03f */
        /* <DEDUP_REMOVED lines=36> */
[----:B------:R-:W-:Y:S01]  /*1f30*/  MOV R82, R151 ;  /* 0x0000009700527202 */ /* 0x000fe20000000f00 */
        /* <DEDUP_REMOVED lines=211> */
[----:B------:R-:W-:Y:S02]  /*2c70*/  UIADD3 UR10, UR4, 0x780, URZ ;  /* 0x00000780040a7890 */ /* 0x000fe4000fffe03f */
        /* <DEDUP_REMOVED lines=316> */
[----:B------:R-:W-:Y:S01]  /*4040*/  R2UR UR12, R3 ;  /* 0x00000000030c72ca */ /* 0x000fe200000e0000 */
[----:B------:R-:W-:Y:S01]  /*4050*/  VIADD R3, R223, UR60 ;  /* 0x0000003cdf037c36 */ /* 0x000fe20008000000 */
[----:B------:R-:W-:Y:S01]  /*4060*/  R2UR UR13, R2 ;  /* 0x00000000020d72ca */ /* 0x000fe200000e0000 */
        /* <DEDUP_REMOVED lines=83> */
[----:B------:R-:W-:Y:S01]  /*45a0*/  ISETP.GT.AND P6, PT, R3, 0x11, PT ;  /* 0x000000110300780c */ /* 0x000fe20003fc4270 */
[----:B------:R-:W3:Y:S01]  /*45b0*/  MUFU.TANH R49, R49 ;  /* 0x0000003100317308 */ /* 0x000ee20000002400 */
[----:B--2---:R-:W-:Y:S01]  /*45c0*/  FSEL R15, R15, -INF , P5 ;  /* 0xff8000000f0f7808 */ /* 0x004fe20002800000 */
[----:B------:R-:W-:Y:S01]  /*45d0*/  FMUL.FTZ R55, R55, UR10 ;  /* 0x0000000a37377c20 */ /* 0x000fe20008410000 */
[----:B------:R-:W-:Y:S01]  /*45e0*/  ISETP.GT.AND P5, PT, R3, 0x18, PT ;  /* 0x000000180300780c */ /* 0x000fe20003fa4270 */
[----:B------:R-:W-:Y:S01]  /*45f0*/  IMAD.MOV.U32 R59, RZ, RZ, R151 ;  /* 0x000000ffff3b7224 */ /* 0x000fe200078e0097 */
[----:B0-----:R-:W-:-:S02]  /*4600*/  FSEL R62, R62, -INF , P4 ;  /* 0xff8000003e3e7808 */ /* 0x001fc40002000000 */
        /* <DEDUP_REMOVED lines=64> */
[----:B------:R-:W-:Y:S01]  /*4a10*/  FMNMX.FTZ R21, R45, R4, !PT ;  /* 0x000000042d157209 */ /* 0x000fe20007810000 */
[----:B------:R-:W-:-:S04]  /*4a20*/  ULDC UR5, c[0x0][0x988] ;  /* 0x0002620000057ab9 */ /* 0x000fc80000000800 */
        /* <DEDUP_REMOVED lines=41> */
[----:B-1----:R-:W-:-:S07]  /*4cc0*/  FSEL R25, R25, -INF , P4 ;  /* 0xff80000019197808 */ /* 0x002fce0002000000 */
[----:B------:R-:W1:Y:S01]  /*4cd0*/  MUFU.TANH R29, R29 ;  /* 0x0000001d001d7308 */ /* 0x000e620000002400 */
[----:B0-----:R-:W-:Y:S02]  /*4ce0*/  FSEL R38, R38, -INF , P2 ;  /* 0xff80000026267808 */ /* 0x001fe40001000000 */
[----:B------:R-:W-:Y:S02]  /*4cf0*/  ISETP.GT.AND P2, PT, R3, 0x49, PT ;  /* 0x000000490300780c */ /* 0x000fe40003f44270 */
[----:B------:R-:W-:-:S03]  /*4d00*/  FMNMX.FTZ R3, R25, R4, !PT ;  /* 0x0000000419037209 */ /* 0x000fc60007810000 */
        /* <DEDUP_REMOVED lines=14> */
[----:B0-----:R-:W-:Y:S02]  /*4df0*/  FMNMX.FTZ R14, R3, R4, !PT ;  /* 0x00000004030e7209 */ /* 0x001fe40007810000 */
[----:B------:R-:W-:-:S03]  /*4e00*/  FMNMX.FTZ R3, R2, R15, !PT ;  /* 0x0000000f02037209 */ /* 0x000fc60007810000 */
        /* <DEDUP_REMOVED lines=43> */
[----:B0-----:R-:W-:Y:S01]  /*50c0*/  F2FP.F16.F32.PACK_AB R208, R57, R56 ;  /* 0x0000003839d0723e */ /* 0x001fe200000000ff */
[----:B------:R-:W-:Y:S01]  /*50d0*/  IMAD.MOV.U32 R64, RZ, RZ, R151 ;  /* 0x000000ffff407224 */ /* 0x000fe200078e0097 */
[----:B------:R-:W-:-:S04]  /*50e0*/  FMNMX.FTZ R14, R38, R3, !PT ;  /* 0x00000003260e7209 */ /* 0x000fc80007810000 */
        /* <DEDUP_REMOVED lines=8> */
[----:B------:R-:W-:Y:S04]  /*5170*/  MUFU.EX2 R52, R52 ;  /* 0x0000003400347308 */ /* 0x000fe80000000800 */
[----:B------:R-:W1:Y:S04]  /*5180*/  SHFL.BFLY PT, R3, R14, 0x2, 0x1f ;  /* 0x0c401f000e037f89 */ /* 0x000e6800000e0000 */
        /* <DEDUP_REMOVED lines=12> */
[----:B-1----:R-:W-:Y:S02]  /*5250*/  FMNMX.FTZ R3, R20, R3, !PT ;  /* 0x0000000314037209 */ /* 0x002fe40007810000 */
[----:B---3--:R-:W-:-:S02]  /*5260*/  F2FP.F16.F32.PACK_AB R202, R45, R44 ;  /* 0x0000002c2dca723e */ /* 0x008fc400000000ff */
[C---:B------:R-:W-:Y:S01]  /*5270*/  FSETP.NEU.FTZ.AND P2, PT, R3.reuse, -INF , PT ;  /* 0xff8000000300780b */ /* 0x040fe20003f5d000 */
[----:B------:R-:W-:Y:S02]  /*5280*/  FMUL.FTZ R14, R3, UR5 ;  /* 0x00000005030e7c20 */ /* 0x000fe40008410000 */
[----:B------:R-:W-:Y:S03]  /*5290*/  MUFU.EX2 R36, R36 ;  /* 0x0000002400247308 */ /* 0x000fe60000000800 */
[----:B------:R-:W-:Y:S02]  /*52a0*/  FSEL R14, R14, RZ, P2 ;  /* 0x000000ff0e0e7208 */ /* 0x000fe40001000000 */
[----:B------:R-:W-:-:S03]  /*52b0*/  PLOP3.LUT P2, PT, PT, PT, UP0, 0x80, 0x0 ;  /* 0x000000000000781c */ /* 0x000fc60003f4f008 */
[--C-:B------:R-:W-:Y:S01]  /*52c0*/  FFMA.FTZ R2, R2, UR5, -R14.reuse ;  /* 0x0000000502027c23 */ /* 0x100fe2000801080e */
[--C-:B------:R-:W-:Y:S01]  /*52d0*/  FFMA.FTZ R15, R15, UR5, -R14.reuse ;  /* 0x000000050f0f7c23 */ /* 0x100fe2000801080e */
[--C-:B------:R-:W-:Y:S01]  /*52e0*/  FFMA.FTZ R62, R62, UR5, -R14.reuse ;  /* 0x000000053e3e7c23 */ /* 0x100fe2000801080e */
[--C-:B------:R-:W-:Y:S01]  /*52f0*/  FFMA.FTZ R63, R63, UR5, -R14.reuse ;  /* 0x000000053f3f7c23 */ /* 0x100fe2000801080e */
[--C-:B------:R-:W-:Y:S01]  /*5300*/  FFMA.FTZ R50, R50, UR5, -R14.reuse ;  /* 0x0000000532327c23 */ /* 0x100fe2000801080e */
[----:B------:R1:W-:Y:S01]  /*5310*/  MUFU.EX2 R209, R15 ;  /* 0x0000000f00d17308 */ /* 0x0003e20000000800 */
[--C-:B------:R-:W-:Y:S01]  /*5320*/  FFMA.FTZ R51, R51, UR5, -R14.reuse ;  /* 0x0000000533337c23 */ /* 0x100fe2000801080e */
[--C-:B------:R-:W-:Y:S01]  /*5330*/  FFMA.FTZ R54, R54, UR5, -R14.reuse ;  /* 0x0000000536367c23 */ /* 0x100fe2000801080e */
[--C-:B------:R-:W-:Y:S01]  /*5340*/  FFMA.FTZ R55, R55, UR5, -R14.reuse ;  /* 0x0000000537377c23 */ /* 0x100fe2000801080e */
[--C-:B------:R-:W-:Y:S01]  /*5350*/  FFMA.FTZ R42, R42, UR5, -R14.reuse ;  /* 0x000000052a2a7c23 */ /* 0x100fe2000801080e */
[--C-:B------:R-:W-:Y:S01]  /*5360*/  FFMA.FTZ R43, R43, UR5, -R14.reuse ;  /* 0x000000052b2b7c23 */ /* 0x100fe2000801080e */
[--C-:B------:R-:W-:Y:S01]  /*5370*/  FFMA.FTZ R46, R46, UR5, -R14.reuse ;  /* 0x000000052e2e7c23 */ /* 0x100fe2000801080e */
[--C-:B------:R-:W-:Y:S01]  /*5380*/  FFMA.FTZ R47, R47, UR5, -R14.reuse ;  /* 0x000000052f2f7c23 */ /* 0x100fe2000801080e */
[----:B------:R-:W3:Y:S01]  /*5390*/  MUFU.EX2 R2, R2 ;  /* 0x0000000200027308 */ /* 0x000ee20000000800 */
[----:B-1----:R-:W-:Y:S01]  /*53a0*/  FADD.FTZ R15, R56, R57 ;  /* 0x00000039380f7221 */ /* 0x002fe20000010000 */
[--C-:B------:R-:W-:Y:S01]  /*53b0*/  FFMA.FTZ R34, R34, UR5, -R14.reuse ;  /* 0x0000000522227c23 */ /* 0x100fe2000801080e */
[--C-:B------:R-:W-:Y:S01]  /*53c0*/  FFMA.FTZ R35, R35, UR5, -R14.reuse ;  /* 0x0000000523237c23 */ /* 0x100fe2000801080e */
[--C-:B------:R-:W-:Y:S01]  /*53d0*/  FFMA.FTZ R38, R38, UR5, -R14.reuse ;  /* 0x0000000526267c23 */ /* 0x100fe2000801080e */
[----:B------:R-:W-:Y:S01]  /*53e0*/  FADD.FTZ R20, R60, R15 ;  /* 0x0000000f3c147221 */ /* 0x000fe20000010000 */
[--C-:B------:R-:W-:Y:S01]  /*53f0*/  FFMA.FTZ R39, R39, UR5, -R14.reuse ;  /* 0x0000000527277c23 */ /* 0x100fe2000801080e */
[----:B------:R-:W-:Y:S01]  /*5400*/  FFMA.FTZ R26, R26, UR5, -R14 ;  /* 0x000000051a1a7c23 */ /* 0x000fe2000801080e */
[----:B------:R-:W1:Y:S01]  /*5410*/  MUFU.EX2 R62, R62 ;  /* 0x0000003e003e7308 */ /* 0x000e620000000800 */
[----:B------:R-:W-:Y:S01]  /*5420*/  FADD.FTZ R15, R61, R20 ;  /* 0x000000143d0f7221 */ /* 0x000fe20000010000 */
[--C-:B------:R-:W-:Y:S01]  /*5430*/  FFMA.FTZ R27, R27, UR5, -R14.reuse ;  /* 0x000000051b1b7c23 */ /* 0x100fe2000801080e */
[--C-:B------:R-:W-:Y:S01]  /*5440*/  FFMA.FTZ R30, R30, UR5, -R14.reuse ;  /* 0x000000051e1e7c23 */ /* 0x100fe2000801080e */
[----:B------:R-:W-:Y:S01]  /*5450*/  FFMA.FTZ R14, R31, UR5, -R14 ;  /* 0x000000051f0e7c23 */ /* 0x000fe2000801080e */
[----:B------:R-:W-:Y:S01]  /*5460*/  FADD.FTZ R20, R48, R15 ;  /* 0x0000000f30147221 */ /* 0x000fe20000010000 */
[----:B0-----:R-:W-:Y:S01]  /*5470*/  F2FP.F16.F32.PACK_AB R196, R33, R32 ;  /* 0x0000002021c4723e */ /* 0x001fe200000000ff */
[----:B------:R-:W-:Y:S01]  /*5480*/  IMAD.MOV.U32 R61, RZ, RZ, R151 ;  /* 0x000000ffff3d7224 */ /* 0x000fe200078e0097 */
[----:B------:R-:W0:Y:S01]  /*5490*/  MUFU.EX2 R63, R63 ;  /* 0x0000003f003f7308 */ /* 0x000e220000000800 */
[----:B---3--:R-:W-:Y:S01]  /*54a0*/  FADD.FTZ R15, R2, R209 ;  /* 0x000000d1020f7221 */ /* 0x008fe20000010000 */
[----:B------:R-:W-:Y:S01]  /*54b0*/  FADD.FTZ R29, R49, R20 ;  /* 0x00000014311d7221 */ /* 0x000fe20000010000 */
[----:B------:R-:W-:Y:S01]  /*54c0*/  F2FP.F16.F32.PACK_AB R209, R209, R2 ;  /* 0x00000002d1d1723e */ /* 0x000fe200000000ff */
[----:B------:R-:W-:-:S02]  /*54d0*/  IMAD.MOV.U32 R2, RZ, RZ, 0x3f800000 ;  /* 0x3f800000ff027424 */ /* 0x000fc400078e00ff */
[----:B------:R-:W-:Y:S01]  /*54e0*/  FADD.FTZ R58, R52, R29 ;  /* 0x0000001d343a7221 */ /* 0x000fe20000010000 */
[----:B------:R-:W-:Y:S01]  /*54f0*/  IMAD.MOV.U32 R60, RZ, RZ, R151 ;  /* 0x000000ffff3c7224 */ /* 0x000fe200078e0097 */
[----:B------:R-:W3:Y:S01]  /*5500*/  MUFU.EX2 R50, R50 ;  /* 0x0000003200327308 */ /* 0x000ee20000000800 */
[----:B-1----:R-:W-:Y:S01]  /*5510*/  FADD.FTZ R20, R62, R15 ;  /* 0x0000000f3e147221 */ /* 0x002fe20000010000 */
[----:B------:R-:W-:Y:S01]  /*5520*/  FADD.FTZ R29, R53, R58 ;  /* 0x0000003a351d7221 */ /* 0x000fe20000010000 */
[--C-:B------:R-:W-:Y:S02]  /*5530*/  IMAD.MOV.U32 R57, RZ, RZ, R151.reuse ;  /* 0x000000ffff397224 */ /* 0x100fe400078e0097 */
[----:B------:R-:W-:Y:S02]  /*5540*/  IMAD.MOV.U32 R56, RZ, RZ, R151 ;  /* 0x000000ffff387224 */ /* 0x000fe400078e0097 */
[----:B------:R-:W-:Y:S01]  /*5550*/  FADD.FTZ R58, R40, R29 ;  /* 0x0000001d283a7221 */ /* 0x000fe20000010000 */
[--C-:B------:R-:W-:Y:S01]  /*5560*/  IMAD.MOV.U32 R53, RZ, RZ, R151.reuse ;  /* 0x000000ffff357224 */ /* 0x100fe200078e0097 */
[----:B------:R-:W1:Y:S01]  /*5570*/  MUFU.EX2 R51, R51 ;  /* 0x0000003300337308 */ /* 0x000e620000000800 */
[----:B0-----:R-:W-:Y:S01]  /*5580*/  FADD.FTZ R15, R63, R20 ;  /* 0x000000143f0f7221 */ /* 0x001fe20000010000 */
[----:B------:R-:W-:Y:S01]  /*5590*/  FADD.FTZ R29, R41, R58 ;  /* 0x0000003a291d7221 */ /* 0x000fe20000010000 */
[----:B------:R-:W-:Y:S01]  /*55a0*/  F2FP.F16.F32.PACK_AB R211, R63, R62 ;  /* 0x0000003e3fd3723e */ /* 0x000fe200000000ff */
[----:B------:R-:W-:-:S02]  /*55b0*/  IMAD.MOV.U32 R63, RZ, RZ, R151 ;  /* 0x000000ffff3f7224 */ /* 0x000fc400078e0097 */
[----:B--2---:R-:W-:Y:S01]  /*55c0*/  FADD.FTZ R0, R44, R29 ;  /* 0x0000001d2c007221 */ /* 0x004fe20000010000 */
[----:B------:R-:W-:Y:S01]  /*55d0*/  IMAD.MOV.U32 R62, RZ, RZ, R151 ;  /* 0x000000ffff3e7224 */ /* 0x000fe200078e0097 */
[----:B------:R-:W0:Y:S01]  /*55e0*/  MUFU.EX2 R54, R54 ;  /* 0x0000003600367308 */ /* 0x000e220000000800 */
[----:B---3--:R-:W-:Y:S01]  /*55f0*/  FADD.FTZ R20, R50, R15 ;  /* 0x0000000f32147221 */ /* 0x008fe20000010000 */
[----:B------:R-:W-:Y:S01]  /*5600*/  FADD.FTZ R29, R45, R0 ;  /* 0x000000002d1d7221 */ /* 0x000fe20000010000 */
[--C-:B------:R-:W-:Y:S02]  /*5610*/  IMAD.MOV.U32 R58, RZ, RZ, R151.reuse ;  /* 0x000000ffff3a7224 */ /* 0x100fe400078e0097 */
[--C-:B------:R-:W-:Y:S02]  /*5620*/  IMAD.MOV.U32 R52, RZ, RZ, R151.reuse ;  /* 0x000000ffff347224 */ /* 0x100fe400078e0097 */
[--C-:B------:R-:W-:Y:S01]  /*5630*/  IMAD.MOV.U32 R49, RZ, RZ, R151.reuse ;  /* 0x000000ffff317224 */ /* 0x100fe200078e0097 */
[----:B------:R-:W2:Y:S01]  /*5640*/  MUFU.EX2 R55, R55 ;  /* 0x0000003700377308 */ /* 0x000ea20000000800 */
[C---:B-1----:R-:W-:Y:S01]  /*5650*/  FADD.FTZ R15, R51.reuse, R20 ;  /* 0x00000014330f7221 */ /* 0x042fe20000010000 */
[----:B------:R-:W-:Y:S01]  /*5660*/  F2FP.F16.F32.PACK_AB R205, R51, R50 ;  /* 0x0000003233cd723e */ /* 0x000fe200000000ff */
[----:B------:R-:W-:-:S02]  /*5670*/  IMAD.MOV.U32 R51, RZ, RZ, R151 ;  /* 0x000000ffff337224 */ /* 0x000fc400078e0097 */
[--C-:B------:R-:W-:Y:S02]  /*5680*/  IMAD.MOV.U32 R50, RZ, RZ, R151.reuse ;  /* 0x000000ffff327224 */ /* 0x100fe400078e0097 */
[----:B------:R-:W-:Y:S01]  /*5690*/  IMAD.MOV.U32 R48, RZ, RZ, R151 ;  /* 0x000000ffff307224 */ /* 0x000fe200078e0097 */
[----:B------:R-:W1:Y:S01]  /*56a0*/  MUFU.EX2 R42, R42 ;  /* 0x0000002a002a7308 */ /* 0x000e620000000800 */
[----:B0-----:R-:W-:Y:S01]  /*56b0*/  FADD.FTZ R20, R54, R15 ;  /* 0x0000000f36147221 */ /* 0x001fe20000010000 */
[--C-:B------:R-:W-:Y:S02]  /*56c0*/  IMAD.MOV.U32 R45, RZ, RZ, R151.reuse ;  /* 0x000000ffff2d7224 */ /* 0x100fe400078e0097 */
[--C-:B------:R-:W-:Y:S02]  /*56d0*/  IMAD.MOV.U32 R44, RZ, RZ, R151.reuse ;  /* 0x000000ffff2c7224 */ /* 0x100fe400078e0097 */
[----:B------:R-:W-:Y:S02]  /*56e0*/  IMAD.MOV.U32 R41, RZ, RZ, R151 ;  /* 0x000000ffff297224 */ /* 0x000fe400078e0097 */
[----:B------:R-:W0:Y:S01]  /*56f0*/  MUFU.EX2 R43, R43 ;  /* 0x0000002b002b7308 */ /* 0x000e220000000800 */
[C---:B--2---:R-:W-:Y:S01]  /*5700*/  FADD.FTZ R15, R55.reuse, R20 ;  /* 0x00000014370f7221 */ /* 0x044fe20000010000 */
[----:B------:R-:W-:Y:S01]  /*5710*/  FADD.FTZ R20, R32, R29 ;  /* 0x0000001d20147221 */ /* 0x000fe20000010000 */
[----:B------:R-:W-:Y:S01]  /*5720*/  F2FP.F16.F32.PACK_AB R207, R55, R54 ;  /* 0x0000003637cf723e */ /* 0x000fe200000000ff */
[----:B------:R-:W-:-:S02]  /*5730*/  IMAD.MOV.U32 R55, RZ, RZ, R151 ;  /* 0x000000ffff377224 */ /* 0x000fc400078e0097 */
[----:B------:R-:W-:Y:S01]  /*5740*/  FADD.FTZ R29, R33, R20 ;  /* 0x00000014211d7221 */ /* 0x000fe20000010000 */
[----:B------:R-:W-:Y:S01]  /*5750*/  IMAD.MOV.U32 R54, RZ, RZ, R151 ;  /* 0x000000ffff367224 */ /* 0x000fe200078e0097 */
[----:B------:R-:W2:Y:S01]  /*5760*/  MUFU.EX2 R46, R46 ;  /* 0x0000002e002e7308 */ /* 0x000ea20000000800 */
[----:B-1----:R-:W-:Y:S01]  /*5770*/  FADD.FTZ R0, R42, R15 ;  /* 0x0000000f2a007221 */ /* 0x002fe20000010000 */
[----:B------:R-:W-:Y:S01]  /*5780*/  FADD.FTZ R20, R36, R29 ;  /* 0x0000001d24147221 */ /* 0x000fe20000010000 */
[--C-:B------:R-:W-:Y:S02]  /*5790*/  IMAD.MOV.U32 R40, RZ, RZ, R151.reuse ;  /* 0x000000ffff287224 */ /* 0x100fe400078e0097 */
[--C-:B------:R-:W-:Y:S02]  /*57a0*/  IMAD.MOV.U32 R33, RZ, RZ, R151.reuse ;  /* 0x000000ffff217224 */ /* 0x100fe400078e0097 */
[--C-:B------:R-:W-:Y:S01]  /*57b0*/  IMAD.MOV.U32 R32, RZ, RZ, R151.reuse ;  /* 0x000000ffff207224 */ /* 0x100fe200078e0097 */
[----:B------:R-:W1:Y:S01]  /*57c0*/  MUFU.EX2 R47, R47 ;  /* 0x0000002f002f7308 */ /* 0x000e620000000800 */
[C---:B0-----:R-:W-:Y:S01]  /*57d0*/  FADD.FTZ R15, R43.reuse, R0 ;  /* 0x000000002b0f7221 */ /* 0x041fe20000010000 */
[----:B------:R-:W-:Y:S01]  /*57e0*/  F2FP.F16.F32.PACK_AB R201, R43, R42 ;  /* 0x0000002a2bc9723e */ /* 0x000fe200000000ff */
[----:B------:R-:W-:-:S02]  /*57f0*/  IMAD.MOV.U32 R43, RZ, RZ, R151 ;  /* 0x000000ffff2b7224 */ /* 0x000fc400078e0097 */
[--C-:B------:R-:W-:Y:S02]  /*5800*/  IMAD.MOV.U32 R42, RZ, RZ, R151.reuse ;  /* 0x000000ffff2a7224 */ /* 0x100fe400078e0097 */
[----:B------:R-:W-:Y:S01]  /*5810*/  IMAD.MOV.U32 R31, RZ, RZ, R151 ;  /* 0x000000ffff1f7224 */ /* 0x000fe200078e0097 */
[----:B------:R-:W0:Y:S01]  /*5820*/  MUFU.EX2 R37, R37 ;  /* 0x0000002500257308 */ /* 0x000e220000000800 */
[----:B--2---:R-:W-:-:S07]  /*5830*/  FADD.FTZ R0, R46, R15 ;  /* 0x0000000f2e007221 */ /* 0x004fce0000010000 */
[----:B------:R-:W2:Y:S01]  /*5840*/  MUFU.EX2 R34, R34 ;  /* 0x0000002200227308 */ /* 0x000ea20000000800 */
[C---:B-1----:R-:W-:Y:S01]  /*5850*/  FADD.FTZ R15, R47.reuse, R0 ;  /* 0x000000002f0f7221 */ /* 0x042fe20000010000 */
[----:B------:R-:W-:Y:S01]  /*5860*/  F2FP.F16.F32.PACK_AB R203, R47, R46 ;  /* 0x0000002e2fcb723e */ /* 0x000fe200000000ff */
[----:B------:R-:W-:Y:S01]  /*5870*/  IMAD.MOV.U32 R46, RZ, RZ, R151 ;  /* 0x000000ffff2e7224 */ /* 0x000fe200078e0097 */
[----:B------:R-:W-:-:S04]  /*5880*/  MOV R47, R151 ;  /* 0x00000097002f7202 */ /* 0x000fc80000000f00 */
[----:B------:R-:W1:Y:S01]  /*5890*/  MUFU.EX2 R24, R24 ;  /* 0x0000001800187308 */ /* 0x000e620000000800 */
[C---:B0-----:R-:W-:Y:S01]  /*58a0*/  FADD.FTZ R29, R37.reuse, R20 ;  /* 0x00000014251d7221 */ /* 0x041fe20000010000 */
[----:B------:R-:W-:Y:S01]  /*58b0*/  F2FP.F16.F32.PACK_AB R198, R37, R36 ;  /* 0x0000002425c6723e */ /* 0x000fe200000000ff */
[--C-:B------:R-:W-:Y:S02]  /*58c0*/  IMAD.MOV.U32 R37, RZ, RZ, R151.reuse ;  /* 0x000000ffff257224 */ /* 0x100fe400078e0097 */
[----:B------:R-:W-:-:S03]  /*58d0*/  IMAD.MOV.U32 R36, RZ, RZ, R151 ;  /* 0x000000ffff247224 */ /* 0x000fc600078e0097 */
[----:B------:R-:W0:Y:S01]  /*58e0*/  MUFU.EX2 R35, R35 ;  /* 0x0000002300237308 */ /* 0x000e220000000800 */
[----:B--2---:R-:W-:-:S07]  /*58f0*/  FADD.FTZ R0, R34, R15 ;  /* 0x0000000f22007221 */ /* 0x004fce0000010000 */
[----:B------:R-:W2:Y:S01]  /*5900*/  MUFU.EX2 R25, R25 ;  /* 0x0000001900197308 */ /* 0x000ea20000000800 */
[----:B-1----:R-:W-:-:S07]  /*5910*/  FADD.FTZ R20, R24, R29 ;  /* 0x0000001d18147221 */ /* 0x002fce0000010000 */
[----:B------:R-:W1:Y:S01]  /*5920*/  MUFU.EX2 R38, R38 ;  /* 0x0000002600267308 */ /* 0x000e620000000800 */
[C---:B0-----:R-:W-:Y:S01]  /*5930*/  FADD.FTZ R15, R35.reuse, R0 ;  /* 0x00000000230f7221 */ /* 0x041fe20000010000 */
[----:B------:R-:W-:Y:S01]  /*5940*/  F2FP.F16.F32.PACK_AB R197, R35, R34 ;  /* 0x0000002223c5723e */ /* 0x000fe200000000ff */
[--C-:B------:R-:W-:Y:S02]  /*5950*/  IMAD.MOV.U32 R35, RZ, RZ, R151.reuse ;  /* 0x000000ffff237224 */ /* 0x100fe400078e0097 */
[----:B------:R-:W-:-:S03]  /*5960*/  IMAD.MOV.U32 R34, RZ, RZ, R151 ;  /* 0x000000ffff227224 */ /* 0x000fc600078e0097 */
[----:B------:R-:W0:Y:S01]  /*5970*/  MUFU.EX2 R28, R28 ;  /* 0x0000001c001c7308 */ /* 0x000e220000000800 */
[C---:B--2---:R-:W-:Y:S01]  /*5980*/  FADD.FTZ R29, R25.reuse, R20 ;  /* 0x00000014191d7221 */ /* 0x044fe20000010000 */
[----:B------:R-:W-:Y:S01]  /*5990*/  F2FP.F16.F32.PACK_AB R192, R25, R24 ;  /* 0x0000001819c0723e */ /* 0x000fe200000000ff */
[--C-:B------:R-:W-:Y:S02]  /*59a0*/  IMAD.MOV.U32 R25, RZ, RZ, R151.reuse ;  /* 0x000000ffff197224 */ /* 0x100fe400078e0097 */
[----:B------:R-:W-:-:S03]  /*59b0*/  IMAD.MOV.U32 R24, RZ, RZ, R151 ;  /* 0x000000ffff187224 */ /* 0x000fc600078e0097 */
[----:B------:R-:W2:Y:S01]  /*59c0*/  MUFU.EX2 R39, R39 ;  /* 0x0000002700277308 */ /* 0x000ea20000000800 */
[----:B-1----:R-:W-:-:S07]  /*59d0*/  FADD.FTZ R0, R38, R15 ;  /* 0x0000000f26007221 */ /* 0x002fce0000010000 */
[----:B------:R-:W1:Y:S01]  /*59e0*/  MUFU.EX2 R26, R26 ;  /* 0x0000001a001a7308 */ /* 0x000e620000000800 */
[----:B0-----:R-:W-:-:S07]  /*59f0*/  FADD.FTZ R20, R28, R29 ;  /* 0x0000001d1c147221 */ /* 0x001fce0000010000 */
[----:B------:R-:W0:Y:S01]  /*5a00*/  MUFU.EX2 R21, R21 ;  /* 0x0000001500157308 */ /* 0x000e220000000800 */
[C---:B--2---:R-:W-:Y:S01]  /*5a10*/  FADD.FTZ R29, R39.reuse, R0 ;  /* 0x00000000271d7221 */ /* 0x044fe20000010000 */
[----:B------:R-:W-:Y:S01]  /*5a20*/  F2FP.F16.F32.PACK_AB R199, R39, R38 ;  /* 0x0000002627c7723e */ /* 0x000fe200000000ff */
[--C-:B------:R-:W-:Y:S02]  /*5a30*/  IMAD.MOV.U32 R39, RZ, RZ, R151.reuse ;  /* 0x000000ffff277224 */ /* 0x100fe400078e0097 */
[----:B------:R-:W-:-:S03]  /*5a40*/  IMAD.MOV.U32 R38, RZ, RZ, R151 ;  /* 0x000000ffff267224 */ /* 0x000fc600078e0097 */
[----:B------:R-:W2:Y:S01]  /*5a50*/  MUFU.EX2 R27, R27 ;  /* 0x0000001b001b7308 */ /* 0x000ea20000000800 */
[----:B-1----:R-:W-:Y:S01]  /*5a60*/  FADD.FTZ R0, R26, R29 ;  /* 0x0000001d1a007221 */ /* 0x002fe20000010000 */
[----:B------:R-:W-:-:S06]  /*5a70*/  IMAD.MOV.U32 R29, RZ, RZ, R151 ;  /* 0x000000ffff1d7224 */ /* 0x000fcc00078e0097 */
[----:B------:R-:W1:Y:S01]  /*5a80*/  MUFU.EX2 R30, R30 ;  /* 0x0000001e001e7308 */ /* 0x000e620000000800 */
[C---:B0-----:R-:W-:Y:S01]  /*5a90*/  FADD.FTZ R15, R21.reuse, R20 ;  /* 0x00000014150f7221 */ /* 0x041fe20000010000 */
[----:B------:R-:W-:Y:S01]  /*5aa0*/  F2FP.F16.F32.PACK_AB R194, R21, R28 ;  /* 0x0000001c15c2723e */ /* 0x000fe200000000ff */
[----:B------:R-:W-:-:S05]  /*5ab0*/  IMAD.MOV.U32 R28, RZ, RZ, R151 ;  /* 0x000000ffff1c7224 */ /* 0x000fca00078e0097 */
[----:B------:R1:W0:Y:S01]  /*5ac0*/  MUFU.EX2 R195, R14 ;  /* 0x0000000e00c37308 */ /* 0x0002220000000800 */
[C---:B--2---:R-:W-:Y:S01]  /*5ad0*/  FADD.FTZ R21, R27.reuse, R0 ;  /* 0x000000001b157221 */ /* 0x044fe20000010000 */
[----:B------:R-:W-:Y:S01]  /*5ae0*/  F2FP.F16.F32.PACK_AB R193, R27, R26 ;  /* 0x0000001a1bc1723e */ /* 0x000fe200000000ff */
[--C-:B------:R-:W-:Y:S01]  /*5af0*/  IMAD.MOV.U32 R27, RZ, RZ, R151.reuse ;  /* 0x000000ffff1b7224 */ /* 0x100fe200078e0097 */
[----:B------:R-:W-:Y:S01]  /*5b00*/  MOV R0, 0x3f800000 ;  /* 0x3f80000000007802 */ /* 0x000fe20000000f00 */
[----:B------:R-:W-:Y:S02]  /*5b10*/  IMAD.MOV.U32 R26, RZ, RZ, R151 ;  /* 0x000000ffff1a7224 */ /* 0x000fe400078e0097 */
[----:B-1----:R-:W-:-:S04]  /*5b20*/  FADD.FTZ R14, R30, R21 ;  /* 0x000000151e0e7221 */ /* 0x002fc80000010000 */
[C---:B0-----:R-:W-:Y:S01]  /*5b30*/  FADD.FTZ R14, R195.reuse, R14 ;  /* 0x0000000ec30e7221 */ /* 0x041fe20000010000 */
[----:B------:R-:W-:Y:S01]  /*5b40*/  F2FP.F16.F32.PACK_AB R195, R195, R30 ;  /* 0x0000001ec3c3723e */ /* 0x000fe200000000ff */
[----:B------:R-:W-:Y:S01]  /*5b50*/  IMAD.MOV.U32 R30, RZ, RZ, R151 ;  /* 0x000000ffff1e7224 */ /* 0x000fe200078e0097 */
[----:B------:R-:W-:Y:S06]  /*5b60*/  @!P2 BRA `(.L_x_398) ;  /* 0x0000004000d4a947 */ /* 0x000fec0003800000 */
[----:B------:R-:W-:Y:S01]  /*5b70*/  R2UR UR4, R152 ;  /* 0x00000000980472ca */ /* 0x000fe200000e0000 */
[----:B------:R-:W-:Y:S01]  /*5b80*/  IMAD.MOV.U32 R20, RZ, RZ, R3 ;  /* 0x000000ffff147224 */ /* 0x000fe200078e0003 */
[----:B------:R-:W-:Y:S01]  /*5b90*/  R2UR UR61, R16 ;  /* 0x00000000103d72ca */ /* 0x000fe200000e0000 */
[----:B------:R-:W-:Y:S01]  /*5ba0*/  IMAD.MOV.U32 R21, RZ, RZ, R4 ;  /* 0x000000ffff157224 */ /* 0x000fe200078e0004 */
[----:B------:R-:W-:Y:S01]  /*5bb0*/  CS2R R150, SRZ ;  /* 0x0000000000967805 */ /* 0x000fe2000001ff00 */
[----:B------:R-:W-:Y:S01]  /*5bc0*/  IMAD.MOV.U32 R234, RZ, RZ, R17 ;  /* 0x000000ffffea7224 */ /* 0x000fe200078e0011 */
[----:B------:R-:W-:Y:S01]  /*5bd0*/  CS2R R146, SRZ ;  /* 0x0000000000927805 */ /* 0x000fe2000001ff00 */
[----:B------:R-:W-:Y:S01]  /*5be0*/  IMAD.MOV.U32 R0, RZ, RZ, 0x3f800000 ;  /* 0x3f800000ff007424 */ /* 0x000fe200078e00ff */
[----:B------:R-:W-:Y:S02]  /*5bf0*/  CS2R R142, SRZ ;  /* 0x00000000008e7805 */ /* 0x000fe4000001ff00 */
[----:B------:R-:W-:-:S02]  /*5c00*/  CS2R R138, SRZ ;  /* 0x00000000008a7805 */ /* 0x000fc4000001ff00 */
[----:B------:R-:W-:Y:S02]  /*5c10*/  CS2R R134, SRZ ;  /* 0x0000000000867805 */ /* 0x000fe4000001ff00 */
[----:B------:R-:W-:Y:S02]  /*5c20*/  CS2R R130, SRZ ;  /* 0x0000000000827805 */ /* 0x000fe4000001ff00 */
[----:B------:R-:W-:Y:S01]  /*5c30*/  CS2R R126, SRZ ;  /* 0x00000000007e7805 */ /* 0x000fe2000001ff00 */
[----:B------:R-:W-:Y:S01]  /*5c40*/  UIADD3 UR4, UR4, -0x2, URZ ;  /* 0xfffffffe04047890 */ /* 0x000fe2000fffe03f */
[----:B------:R-:W-:Y:S02]  /*5c50*/  CS2R R122, SRZ ;  /* 0x00000000007a7805 */ /* 0x000fe4000001ff00 */
[----:B------:R-:W-:Y:S02]  /*5c60*/  CS2R R118, SRZ ;  /* 0x0000000000767805 */ /* 0x000fe4000001ff00 */
[----:B------:R-:W-:-:S02]  /*5c70*/  CS2R R114, SRZ ;  /* 0x0000000000727805 */ /* 0x000fc4000001ff00 */
[----:B------:R-:W-:Y:S02]  /*5c80*/  CS2R R110, SRZ ;  /* 0x00000000006e7805 */ /* 0x000fe4000001ff00 */
[----:B------:R-:W-:Y:S01]  /*5c90*/  CS2R R106, SRZ ;  /* 0x00000000006a7805 */ /* 0x000fe2000001ff00 */
[----:B------:R-:W-:Y:S01]  /*5ca0*/  IMAD.U32 R232, RZ, RZ, UR4 ;  /* 0x00000004ffe87e24 */ /* 0x000fe2000f8e00ff */
        /* <DEDUP_REMOVED lines=51> */
[----:B------:R-:W-:Y:S01]  /*5fe0*/  CS2R R24, SRZ ;  /* 0x0000000000187805 */ /* 0x000fe2000001ff00 */
[----:B------:R-:W-:-:S06]  /*5ff0*/  ULDC UR60, c[0x0][0x9d8] ;  /* 0x00027600003c7ab9 */ /* 0x000fcc0000000800 */
.L_x_407:
[----:B------:R-:W-:-:S04]  /*6000*/  UIADD3 UR4, UR61, 0x1, URZ ;  /* 0x000000013d047890 */ /* 0x000fc8000fffe03f */
[----:B------:R-:W-:-:S04]  /*6010*/  UISETP.NE.AND UP0, UPT, UR4, 0x2, UPT ;  /* 0x000000020400788c */ /* 0x000fc8000bf05270 */
[----:B------:R-:W-:Y:S02]  /*6020*/  USEL UR5, URZ, 0x1, UP0 ;  /* 0x000000013f057887 */ /* 0x000fe40008000000 */
[----:B------:R-:W-:-:S04]  /*6030*/  USEL UR4, UR4, URZ, UP0 ;  /* 0x0000003f04047287 */ /* 0x000fc80008000000 */
[----:B------:R-:W-:Y:S02]  /*6040*/  LOP3.LUT R17, R234, UR5, RZ, 0x3c, !PT ;  /* 0x00000005ea117c12 */ /* 0x000fe4000f8e3cff */
[----:B------:R-:W-:Y:S01]  /*6050*/  IMAD.U32 R16, RZ, RZ, UR4 ;  /* 0x00000004ff107e24 */ /* 0x000fe2000f8e00ff */
[----:B------:R-:W-:Y:S06]  /*6060*/  @!P0 BRA `(.L_x_399) ;  /* 0x0000000000048947 */ /* 0x000fec0003800000 */
[----:B------:R-:W-:Y:S01]  /*6070*/  BPT.TRAP 0x1 ;  /* 0x000000040000795c */ /* 0x000fe20000300000 */
.L_x_399:
[----:B------:R-:W0:Y:S01]  /*6080*/  S2UR UR6, SR_CgaCtaId ;  /* 0x00000000000679c3 */ /* 0x000e220000008800 */
[----:B------:R-:W-:Y:S01]  /*6090*/  UMOV UR5, 0x400 ;  /* 0x0000040000057882 */ /* 0x000fe20000000000 */
[----:B------:R-:W-:Y:S01]  /*60a0*/  SHF.L.U32 R3, R17, 0x1f, RZ ;  /* 0x0000001f11037819 */ /* 0x000fe200000006ff */
[----:B0-----:R-:W-:-:S06]  /*60b0*/  ULEA UR5, UR6, UR5, 0x18 ;  /* 0x0000000506057291 */ /* 0x001fcc000f8ec03f */
[----:B------:R-:W-:-:S05]  /*60c0*/  IMAD.U32 R5, RZ, RZ, UR5 ;  /* 0x00000005ff057e24 */ /* 0x000fca000f8e00ff */
[----:B------:R-:W-:-:S13]  /*60d0*/  R2UR UR5, R5 ;  /* 0x00000000050572ca */ /* 0x000fda00000e0000 */
[----:B------:R-:W-:-:S06]  /*60e0*/  ULEA UR4, UR4, UR5, 0x3 ;  /* 0x0000000504047291 */ /* 0x000fcc000f8e183f */
[----:B------:R-:W-:-:S03]  /*60f0*/  IMAD.U32 R233, RZ, RZ, UR4 ;  /* 0x00000004ffe97e24 */ /* 0x000fc6000f8e00ff */
[----:B------:R0:W1:Y:S01]  /*6100*/  SYNCS.PHASECHK.TRANS64.TRYWAIT P2, [UR4+0x38830], R3 ;  /* 0x03883003ff0075a7 */ /* 0x0000620008040144 */
[----:B------:R-:W-:Y:S05]  /*6110*/  @!P0 BRA `(.L_x_400) ;  /* 0x0000000000048947 */ /* 0x000fea0003800000 */
[----:B------:R-:W-:Y:S01]  /*6120*/  BPT.TRAP 0x1 ;  /* 0x000000040000795c */ /* 0x000fe20000300000 */
.L_x_400:
[----:B-1----:R-:W-:Y:S05]  /*6130*/  @P2 BRA `(.L_x_401) ;  /* 0x00000000000c2947 */ /* 0x002fea0003800000 */
[----:B------:R-:W-:-:S13]  /*6140*/  R2UR UR4, R233 ;  /* 0x00000000e90472ca */ /* 0x000fda00000e0000 */
[----:B------:R-:W1:Y:S02]  /*6150*/  SYNCS.PHASECHK.TRANS64.TRYWAIT P2, [UR4+0x38830], R3 ;  /* 0x03883003ff0075a7 */ /* 0x000e640008040144 */
[----:B-1----:R-:W-:Y:S05]  /*6160*/  @!P2 BRA `(.L_x_402) ;  /* 0x000000f00064a947 */ /* 0x002fea0003800000 */
.L_x_401:
        /* <DEDUP_REMOVED lines=608> */
[----:B------:R-:W-:-:S03]  /*8770*/  UIADD3 UR6, UR4, 0x886, URZ ;  /* 0x0000088604067890 */ /* 0x000fc6000fffe03f */
        /* <DEDUP_REMOVED lines=36> */
.L_x_403:
[----:B------:R-:W-:Y:S02]  /*89c0*/  R2UR UR4, R5 ;  /* 0x00000000050472ca */ /* 0x000fe400000e0000 */
[----:B------:R-:W-:-:S11]  /*89d0*/  SHF.L.U32 R0, R234, 0x1f, RZ ;  /* 0x0000001fea007819 */ /* 0x000fd600000006ff */
[----:B------:R-:W-:-:S09]  /*89e0*/  ULEA UR4, UR61, UR4, 0x3 ;  /* 0x000000043d047291 */ /* 0x000fd2000f8e183f */
[----:B------:R2:W3:Y:S01]  /*89f0*/  SYNCS.PHASECHK.TRANS64.TRYWAIT P2, [UR4+0x38850], R0 ;  /* 0x03885000ff0075a7 */ /* 0x0004e20008040144 */
[----:B------:R-:W-:Y:S05]  /*8a00*/  @!P0 BRA `(.L_x_404) ;  /* 0x0000000000048947 */ /* 0x000fea0003800000 */
[----:B------:R-:W-:Y:S01]  /*8a10*/  BPT.TRAP 0x1 ;  /* 0x000000040000795c */ /* 0x000fe20000300000 */
.L_x_404:
[----:B---3--:R-:W-:Y:S05]  /*8a20*/  @P2 BRA `(.L_x_405) ;  /* 0x0000000000082947 */ /* 0x008fea0003800000 */
[----:B------:R-:W3:Y:S02]  /*8a30*/  SYNCS.PHASECHK.TRANS64.TRYWAIT P2, [UR4+0x38850], R0 ;  /* 0x03885000ff0075a7 */ /* 0x000ee40008040144 */
[----:B---3--:R-:W-:Y:S05]  /*8a40*/  @!P2 BRA `(.L_x_406) ;  /* 0x000000c80048a947 */ /* 0x008fea0003800000 */
.L_x_405:
[----:B------:R-:W-:Y:S01]  /*8a50*/  R2UR UR5, R5 ;  /* 0x00000000050572ca */ /* 0x000fe200000e0000 */
[----:B------:R-:W-:Y:S01]  /*8a60*/  WARPGROUP.ARRIVE ;  /* 0x00000000000079c5 */ /* 0x000fe20000000000 */
        /* <DEDUP_REMOVED lines=46> */
[----:B------:R-:W-:Y:S01]  /*8d50*/  ULDC UR10, c[0x0][0x988] ;  /* 0x00026200000a7ab9 */ /* 0x000fe20000000800 */
[----:B------:R-:W-:Y:S01]  /*8d60*/  FMUL.FTZ R171, R171, UR60 ;  /* 0x0000003cabab7c20 */ /* 0x000fe20008410000 */
[----:B------:R-:W2:Y:S01]  /*8d70*/  MUFU.TANH R177, R177 ;  /* 0x000000b100b17308 */ /* 0x000ea20000002400 */
[----:B0-----:R-:W-:Y:S01]  /*8d80*/  FMNMX.FTZ R191, R188, R191, !PT ;  /* 0x000000bfbcbf7209 */ /* 0x001fe20007810000 */
[----:B------:R-:W-:Y:S01]  /*8d90*/  UMOV UR5, UR10 ;  /* 0x0000000a00057c82 */ /* 0x000fe20008000000 */
[----:B------:R-:W-:Y:S01]  /*8da0*/  FMUL.FTZ R174, R174, UR60 ;  /* 0x0000003caeae7c20 */ /* 0x000fe20008410000 */
        /* <DEDUP_REMOVED lines=11> */
[----:B------:R-:W-:Y:S01]  /*8e60*/  R2UR UR10, R233 ;  /* 0x00000000e90a72ca */ /* 0x000fe200000e0000 */
[----:B------:R-:W1:Y:S01]  /*8e70*/  MUFU.TANH R181, R181 ;  /* 0x000000b500b57308 */ /* 0x000e620000002400 */
[----:B--2---:R-:W-:Y:S01]  /*8e80*/  FMNMX.FTZ R191, R177, R2, !PT ;  /* 0x00000002b1bf7209 */ /* 0x004fe20007810000 */
[----:B------:R-:W-:Y:S01]  /*8e90*/  VOTEU.ALL UP0, P1 ;  /* 0x00000000003f7886 */ /* 0x000fe20000800000 */
[----:B------:R-:W-:-:S04]  /*8ea0*/  IMAD.MOV.U32 R234, RZ, RZ, R17 ;  /* 0x000000ffffea7224 */ /* 0x000fc800078e0011 */
[----:B------:R-:W-:Y:S01]  /*8eb0*/  @!UP0 UIADD3 UR4, UR4, 0x38860, URZ ;  /* 0x0003886004048890 */ /* 0x000fe2000fffe03f */
[----:B------:R-:W2:Y:S01]  /*8ec0*/  MUFU.TANH R168, R168 ;  /* 0x000000a800a87308 */ /* 0x000ea20000002400 */
[----:B0-----:R-:W-:Y:S02]  /*8ed0*/  FMNMX.FTZ R2, R180, R191, !PT ;  /* 0x000000bfb4027209 */ /* 0x001fe40007810000 */
[----:B------:R-:W-:-:S05]  /*8ee0*/  @!UP0 UPRMT UR4, URZ, 0x654, UR4 ;  /* 0x000006543f048896 */ /* 0x000fca0008000004 */
        /* <DEDUP_REMOVED lines=43> */
[----:B------:R-:W-:Y:S08]  /*91a0*/  MUFU.TANH R174, R174 ;  /* 0x000000ae00ae7308 */ /* 0x000ff00000002400 */
[----:B------:R-:W-:Y:S08]  /*91b0*/  MUFU.TANH R175, R175 ;  /* 0x000000af00af7308 */ /* 0x000ff00000002400 */
[----:B------:R-:W-:Y:S08]  /*91c0*/  MUFU.TANH R162, R162 ;  /* 0x000000a200a27308 */ /* 0x000ff00000002400 */
[----:B------:R-:W-:Y:S08]  /*91d0*/  MUFU.TANH R163, R163 ;  /* 0x000000a300a37308 */ /* 0x000ff00000002400 */
[----:B------:R-:W-:Y:S08]  /*91e0*/  MUFU.TANH R166, R166 ;  /* 0x000000a600a67308 */ /* 0x000ff00000002400 */
[----:B------:R-:W-:Y:S08]  /*91f0*/  MUFU.TANH R167, R167 ;  /* 0x000000a700a77308 */ /* 0x000ff00000002400 */
[----:B------:R-:W-:Y:S01]  /*9200*/  MUFU.TANH R154, R154 ;  /* 0x0000009a009a7308 */ /* 0x000fe20000002400 */
[----:B------:R-:W-:-:S02]  /*9210*/  WARPGROUP.DEPBAR.LE gsb0, 0x0 ;  /* 0x00008000000079c5 */ /* 0x000fc40000010000 */
[----:B------:R-:W-:-:S05]  /*9220*/  WARPGROUP.ARRIVE ;  /* 0x00000000000079c5 */ /* 0x000fca0000000000 */
[----:B------:R-:W-:Y:S01]  /*9230*/  MUFU.TANH R155, R155 ;  /* 0x0000009b009b7308 */ /* 0x000fe20000002400 */
[----:B------:R-:W-:Y:S01]  /*9240*/  HGMMA.64x256x16.F32 R24, R204, gdesc[UR4].tnspB, R24, gsb0 ;  /* 0x43e00004cc187df0 */ /* 0x000fe20008000818 */
[----:B------:R-:W-:Y:S01]  /*9250*/  UIADD3 UR6, UR61, 0x100, URZ ;  /* 0x000001003d067890 */ /* 0x000fe2000fffe03f */
[----:B------:R-:W-:-:S05]  /*9260*/  UMOV UR7, 0x40000040 ;  /* 0x4000004000077882 */ /* 0x000fca0000000000 */
[----:B------:R-:W-:Y:S08]  /*9270*/  MUFU.TANH R158, R158 ;  /* 0x0000009e009e7308 */ /* 0x000ff00000002400 */
[----:B------:R-:W-:Y:S08]  /*9280*/  MUFU.TANH R159, R159 ;  /* 0x0000009f009f7308 */ /* 0x000ff00000002400 */
        /* <DEDUP_REMOVED lines=12> */
[----:B------:R-:W-:Y:S01]  /*9350*/  UMOV UR7, 0x40000040 ;  /* 0x4000004000077882 */ /* 0x000fe20000000000 */
[----:B------:R-:W-:Y:S02]  /*9360*/  WARPGROUP.DEPBAR.LE gsb0, 0x0 ;  /* 0x00008000000079c5 */ /* 0x000fe40000010000 */
[----:B---3--:R-:W-:Y:S01]  /*9370*/  FMNMX.FTZ R196, R186, R183, !PT ;  /* 0x000000b7bac47209 */ /* 0x008fe20007810000 */
[----:B------:R-:W-:Y:S01]  /*9380*/  FMUL.FTZ R197, R4, UR5 ;  /* 0x0000000504c57c20 */ /* 0x000fe20008410000 */
[----:B------:R-:W-:Y:S02]  /*9390*/  WARPGROUP.ARRIVE ;  /* 0x00000000000079c5 */ /* 0x000fe40000000000 */
[----:B----4-:R-:W-:Y:S01]  /*93a0*/  FMNMX.FTZ R21, R189, R196, !PT ;  /* 0x000000c4bd157209 */ /* 0x010fe20007810000 */
[--C-:B------:R-:W-:Y:S01]  /*93b0*/  FFMA.FTZ R183, R0, UR5, -R197.reuse ;  /* 0x0000000500b77c23 */ /* 0x100fe200080108c5 */
[--C-:B------:R-:W-:Y:S01]  /*93c0*/  FFMA.FTZ R208, R3, UR5, -R197.reuse ;  /* 0x0000000503d07c23 */ /* 0x100fe200080108c5 */
[----:B------:R-:W-:Y:S01]  /*93d0*/  FFMA.FTZ R196, R160, UR5, -R197 ;  /* 0x00000005a0c47c23 */ /* 0x000fe200080108c5 */
[----:B-----5:R-:W-:-:S14]  /*93e0*/  FMNMX.FTZ R21, R176, R21, !PT ;  /* 0x00000015b0157209 */ /* 0x020fdc0007810000 */
[----:B------:R-:W-:Y:S01]  /*93f0*/  HGMMA.64x256x16.F32 R24, R192, gdesc[UR4].tnspB, R24, gsb0 ;  /* 0x43e00004c0187df0 */ /* 0x000fe20008000818 */
[--C-:B------:R-:W-:Y:S01]  /*9400*/  FFMA.FTZ R210, R187, UR5, -R197.reuse ;  /* 0x00000005bbd27c23 */ /* 0x100fe200080108c5 */
[----:B------:R-:W2:Y:S01]  /*9410*/  MUFU.EX2 R183, R183 ;  /* 0x000000b700b77308 */ /* 0x000ea20000000800 */
[----:B-1----:R-:W-:Y:S01]  /*9420*/  FMNMX.FTZ R0, R178, R21, !PT ;  /* 0x00000015b2007209 */ /* 0x002fe20007810000 */
[--C-:B------:R-:W-:Y:S01]  /*9430*/  FFMA.FTZ R21, R152, UR5, -R197.reuse ;  /* 0x0000000598157c23 */ /* 0x100fe200080108c5 */
[--C-:B------:R-:W-:Y:S01]  /*9440*/  FFMA.FTZ R152, R153, UR5, -R197.reuse ;  /* 0x0000000599987c23 */ /* 0x100fe200080108c5 */
[--C-:B------:R-:W-:Y:S01]  /*9450*/  FFMA.FTZ R153, R156, UR5, -R197.reuse ;  /* 0x000000059c997c23 */ /* 0x100fe200080108c5 */
[----:B------:R-:W-:Y:S01]  /*9460*/  FMNMX.FTZ R0, R179, R0, !PT ;  /* 0x00000000b3007209 */ /* 0x000fe20007810000 */
[--C-:B------:R-:W-:Y:S01]  /*9470*/  FFMA.FTZ R191, R188, UR5, -R197.reuse ;  /* 0x00000005bcbf7c23 */ /* 0x100fe200080108c5 */
[--C-:B------:R-:W-:Y:S01]  /*9480*/  FFMA.FTZ R198, R164, UR5, -R197.reuse ;  /* 0x00000005a4c67c23 */ /* 0x100fe200080108c5 */
[----:B------:R-:W1:Y:S01]  /*9490*/  MUFU.EX2 R208, R208 ;  /* 0x000000d000d07308 */ /* 0x000e620000000800 */
[----:B------:R-:W-:Y:S01]  /*94a0*/  FMNMX.FTZ R3, R157, R0, !PT ;  /* 0x000000009d037209 */ /* 0x000fe20007810000 */
[--C-:B------:R-:W-:Y:S01]  /*94b0*/  FFMA.FTZ R204, R190, UR5, -R197.reuse ;  /* 0x00000005becc7c23 */ /* 0x100fe200080108c5 */
[--C-:B------:R-:W-:Y:S01]  /*94c0*/  FFMA.FTZ R177, R177, UR5, -R197.reuse ;  /* 0x00000005b1b17c23 */ /* 0x100fe200080108c5 */
[--C-:B------:R-:W-:Y:S01]  /*94d0*/  FFMA.FTZ R200, R168, UR5, -R197.reuse ;  /* 0x00000005a8c87c23 */ /* 0x100fe200080108c5 */
[----:B------:R-:W-:Y:S01]  /*94e0*/  FMNMX.FTZ R0, R170, R3, !PT ;  /* 0x00000003aa007209 */ /* 0x000fe20007810000 */
[--C-:B------:R-:W-:Y:S01]  /*94f0*/  FFMA.FTZ R202, R172, UR5, -R197.reuse ;  /* 0x00000005acca7c23 */ /* 0x100fe200080108c5 */
[----:B------:R-:W-:Y:S01]  /*9500*/  FFMA.FTZ R206, R180, UR5, -R197 ;  /* 0x00000005b4ce7c23 */ /* 0x000fe200080108c5 */
[----:B------:R-:W3:Y:S01]  /*9510*/  MUFU.EX2 R210, R210 ;  /* 0x000000d200d27308 */ /* 0x000ee20000000800 */
[----:B0-----:R-:W-:Y:S01]  /*9520*/  FMNMX.FTZ R3, R171, R0, !PT ;  /* 0x00000000ab037209 */ /* 0x001fe20007810000 */
[----:B--2---:R-:W-:Y:S01]  /*9530*/  FFMA.FTZ R15, R2, R15, R183 ;  /* 0x0000000f020f7223 */ /* 0x004fe200000100b7 */
[--C-:B------:R-:W-:Y:S01]  /*9540*/  FFMA.FTZ R187, R181, UR5, -R197.reuse ;  /* 0x00000005b5bb7c23 */ /* 0x100fe200080108c5 */
[--C-:B------:R-:W-:Y:S01]  /*9550*/  FFMA.FTZ R169, R169, UR5, -R197.reuse ;  /* 0x00000005a9a97c23 */ /* 0x100fe200080108c5 */
[----:B------:R-:W-:Y:S01]  /*9560*/  FMNMX.FTZ R0, R174, R3, !PT ;  /* 0x00000003ae007209 */ /* 0x000fe20007810000 */
[--C-:B------:R-:W-:Y:S01]  /*9570*/  FFMA.FTZ R173, R173, UR5, -R197.reuse ;  /* 0x00000005adad7c23 */ /* 0x100fe200080108c5 */
[----:B------:R-:W-:Y:S01]  /*9580*/  FFMA.FTZ R181, R161, UR5, -R197 ;  /* 0x00000005a1b57c23 */ /* 0x000fe200080108c5 */
[----:B------:R-:W0:Y:S01]  /*9590*/  MUFU.EX2 R191, R191 ;  /* 0x000000bf00bf7308 */ /* 0x000e220000000800 */
[----:B------:R-:W-:Y:S01]  /*95a0*/  FMNMX.FTZ R3, R175, R0, !PT ;  /* 0x00000000af037209 */ /* 0x000fe20007810000 */
[----:B-1----:R-:W-:Y:S01]  /*95b0*/  FADD.FTZ R15, R208, R15 ;  /* 0x0000000fd00f7221 */ /* 0x002fe20000010000 */
[--C-:B------:R-:W-:Y:S01]  /*95c0*/  FFMA.FTZ R161, R165, UR5, -R197.reuse ;  /* 0x00000005a5a17c23 */ /* 0x100fe200080108c5 */
[----:B------:R-:W-:Y:S01]  /*95d0*/  FFMA.FTZ R182, R182, UR5, -R197 ;  /* 0x00000005b6b67c23 */ /* 0x000fe200080108c5 */
[----:B------:R-:W-:Y:S01]  /*95e0*/  FMNMX.FTZ R0, R162, R3, !PT ;  /* 0x00000003a2007209 */ /* 0x000fe20007810000 */
[----:B------:R-:W-:Y:S01]  /*95f0*/  @!UP0 UIADD3 UR6, UR10, 0x38840, URZ ;  /* 0x000388400a068890 */ /* 0x000fe2000fffe03f */
[----:B------:R-:W-:Y:S01]  /*9600*/  R2UR UR7, R232 ;  /* 0x00000000e80772ca */ /* 0x000fe200000e0000 */
[----:B------:R-:W-:Y:S01]  /*9610*/  MUFU.EX2 R204, R204 ;  /* 0x000000cc00cc7308 */ /* 0x000fe20000000800 */
[----:B------:R-:W-:Y:S01]  /*9620*/  FMNMX.FTZ R3, R163, R0, !PT ;  /* 0x00000000a3037209 */ /* 0x000fe20007810000 */
[----:B------:R-:W-:Y:S01]  /*9630*/  @!UP0 UPRMT UR6, URZ, 0x654, UR6 ;  /* 0x000006543f068896 */ /* 0x000fe20008000006 */
[----:B------:R-:W-:-:S02]  /*9640*/  F2FP.F16.F32.PACK_AB R208, R208, R183 ;  /* 0x000000b7d0d0723e */ /* 0x000fc400000000ff */
[----:B------:R-:W-:-:S03]  /*9650*/  FMNMX.FTZ R0, R166, R3, !PT ;  /* 0x00000003a6007209 */ /* 0x000fc60007810000 */
[----:B------:R-:W-:Y:S01]  /*9660*/  MUFU.EX2 R177, R177 ;  /* 0x000000b100b17308 */ /* 0x000fe20000000800 */
[----:B------:R-:W-:-:S03]  /*9670*/  FMNMX.FTZ R3, R167, R0, !PT ;  /* 0x00000000a7037209 */ /* 0x000fc60007810000 */
[----:B------:R-:W-:Y:S02]  /*9680*/  ISETP.LT.AND P2, PT, RZ, UR7, PT ;  /* 0x00000007ff007c0c */ /* 0x000fe4000bf41270 */
[----:B------:R-:W-:Y:S02]  /*9690*/  FMNMX.FTZ R0, R154, R3, !PT ;  /* 0x000000039a007209 */ /* 0x000fe40007810000 */
[----:B------:R-:W-:Y:S02]  /*96a0*/  MUFU.EX2 R206, R206 ;  /* 0x000000ce00ce7308 */ /* 0x000fe40000000800 */
[----:B------:R-:W-:-:S04]  /*96b0*/  FMNMX.FTZ R3, R155, R0, !PT ;  /* 0x000000009b037209 */ /* 0x000fc80007810000 */
[----:B------:R-:W-:Y:S02]  /*96c0*/  FMNMX.FTZ R0, R158, R3, !PT ;  /* 0x000000039e007209 */ /* 0x000fe40007810000 */
[----:B------:R-:W-:Y:S02]  /*96d0*/  MUFU.EX2 R187, R187 ;  /* 0x000000bb00bb7308 */ /* 0x000fe40000000800 */
[----:B------:R-:W-:-:S05]  /*96e0*/  FMNMX.FTZ R0, R159, R0, !PT ;  /* 0x000000009f007209 */ /* 0x000fca0007810000 */
[----:B------:R-:W1:Y:S01]  /*96f0*/  SHFL.BFLY PT, R3, R0, 0x2, 0x1f ;  /* 0x0c401f0000037f89 */ /* 0x000e6200000e0000 */
[----:B------:R-:W-:Y:S08]  /*9700*/  MUFU.EX2 R200, R200 ;  /* 0x000000c800c87308 */ /* 0x000ff00000000800 */
[----:B------:R-:W-:Y:S08]  /*9710*/  MUFU.EX2 R169, R169 ;  /* 0x000000a900a97308 */ /* 0x000ff00000000800 */
[----:B------:R-:W-:Y:S01]  /*9720*/  MUFU.EX2 R202, R202 ;  /* 0x000000ca00ca7308 */ /* 0x000fe20000000800 */
[----:B-1----:R-:W-:-:S07]  /*9730*/  FMNMX.FTZ R3, R0, R3, !PT ;  /* 0x0000000300037209 */ /* 0x002fce0007810000 */
[----:B------:R-:W-:Y:S01]  /*9740*/  MUFU.EX2 R173, R173 ;  /* 0x000000ad00ad7308 */ /* 0x000fe20000000800 */
[----:B------:R-:W1:Y:S07]  /*9750*/  SHFL.BFLY PT, R0, R3, 0x1, 0x1f ;  /* 0x0c201f0003007f89 */ /* 0x000e6e00000e0000 */
[----:B------:R-:W-:Y:S08]  /*9760*/  MUFU.EX2 R196, R196 ;  /* 0x000000c400c47308 */ /* 0x000ff00000000800 */
[----:B------:R-:W-:Y:S08]  /*9770*/  MUFU.EX2 R181, R181 ;  /* 0x000000b500b57308 */ /* 0x000ff00000000800 */
[----:B------:R-:W-:Y:S01]  /*9780*/  MUFU.EX2 R198, R198 ;  /* 0x000000c600c67308 */ /* 0x000fe20000000800 */
[----:B-1----:R-:W-:-:S07]  /*9790*/  FMNMX.FTZ R3, R3, R0, !PT ;  /* 0x0000000003037209 */ /* 0x002fce0007810000 */
        /* <DEDUP_REMOVED lines=8> */
[--C-:B------:R-:W-:Y:S01]  /*9820*/  FFMA.FTZ R205, R176, UR5, -R156.reuse ;  /* 0x00000005b0cd7c23 */ /* 0x100fe2000801089c */
[----:B------:R-:W-:Y:S01]  /*9830*/  MUFU.EX2 R0, R0 ;  /* 0x0000000000007308 */ /* 0x000fe20000000800 */
[--C-:B------:R-:W-:Y:S01]  /*9840*/  FFMA.FTZ R168, R178, UR5, -R156.reuse ;  /* 0x00000005b2a87c23 */ /* 0x100fe2000801089c */
[--C-:B------:R-:W-:Y:S01]  /*9850*/  FFMA.FTZ R172, R157, UR5, -R156.reuse ;  /* 0x000000059dac7c23 */ /* 0x100fe2000801089c */
[--C-:B------:R-:W-:Y:S01]  /*9860*/  FFMA.FTZ R207, R179, UR5, -R156.reuse ;  /* 0x00000005b3cf7c23 */ /* 0x100fe2000801089c */
[--C-:B------:R-:W-:Y:S01]  /*9870*/  FFMA.FTZ R199, R166, UR5, -R156.reuse ;  /* 0x00000005a6c77c23 */ /* 0x100fe2000801089c */
[----:B---3--:R-:W-:Y:S01]  /*9880*/  FADD.FTZ R166, R210, R15 ;  /* 0x0000000fd2a67221 */ /* 0x008fe20000010000 */
[--C-:B------:R-:W-:Y:S01]  /*9890*/  FFMA.FTZ R201, R170, UR5, -R156.reuse ;  /* 0x00000005aac97c23 */ /* 0x100fe2000801089c */
[--C-:B------:R-:W-:Y:S01]  /*98a0*/  FFMA.FTZ R170, R171, UR5, -R156.reuse ;  /* 0x00000005abaa7c23 */ /* 0x100fe2000801089c */
[----:B------:R-:W1:Y:S01]  /*98b0*/  MUFU.EX2 R209, R209 ;  /* 0x000000d100d17308 */ /* 0x000e620000000800 */
[--C-:B------:R-:W-:Y:S01]  /*98c0*/  FFMA.FTZ R203, R174, UR5, -R156.reuse ;  /* 0x00000005aecb7c23 */ /* 0x100fe2000801089c */
[--C-:B------:R-:W-:Y:S01]  /*98d0*/  FFMA.FTZ R175, R175, UR5, -R156.reuse ;  /* 0x00000005afaf7c23 */ /* 0x100fe2000801089c */
[--C-:B------:R-:W-:Y:S01]  /*98e0*/  FFMA.FTZ R197, R162, UR5, -R156.reuse ;  /* 0x00000005a2c57c23 */ /* 0x100fe2000801089c */
[--C-:B------:R-:W-:Y:S01]  /*98f0*/  FFMA.FTZ R163, R163, UR5, -R156.reuse ;  /* 0x00000005a3a37c23 */ /* 0x100fe2000801089c */
[--C-:B------:R-:W-:Y:S01]  /*9900*/  FFMA.FTZ R167, R167, UR5, -R156.reuse ;  /* 0x00000005a7a77c23 */ /* 0x100fe2000801089c */
[--C-:B------:R-:W-:Y:S01]  /*9910*/  FFMA.FTZ R154, R154, UR5, -R156.reuse ;  /* 0x000000059a9a7c23 */ /* 0x100fe2000801089c */
[--C-:B------:R-:W-:Y:S01]  /*9920*/  FFMA.FTZ R155, R155, UR5, -R156.reuse ;  /* 0x000000059b9b7c23 */ /* 0x100fe2000801089c */
[----:B------:R-:W2:Y:S01]  /*9930*/  MUFU.EX2 R160, R160 ;  /* 0x000000a000a07308 */ /* 0x000ea20000000800 */
[--C-:B------:R-:W-:Y:S01]  /*9940*/  FFMA.FTZ R158, R158, UR5, -R156.reuse ;  /* 0x000000059e9e7c23 */ /* 0x100fe2000801089c */
[----:B------:R-:W-:Y:S01]  /*9950*/  FFMA.FTZ R156, R159, UR5, -R156 ;  /* 0x000000059f9c7c23 */ /* 0x000fe2000801089c */
[----:B0-----:R-:W-:-:S05]  /*9960*/  F2FP.F16.F32.PACK_AB R210, R191, R210 ;  /* 0x000000d2bfd2723e */ /* 0x001fca00000000ff */
[----:B------:R-:W0:Y:S01]  /*9970*/  MUFU.EX2 R211, R211 ;  /* 0x000000d300d37308 */ /* 0x000e220000000800 */
[----:B-1----:R-:W-:-:S07]  /*9980*/  FFMA.FTZ R157, R0, R14, R209 ;  /* 0x0000000e009d7223 */ /* 0x002fce00000100d1 */
[----:B------:R-:W1:Y:S01]  /*9990*/  MUFU.EX2 R164, R164 ;  /* 0x000000a400a47308 */ /* 0x000e620000000800 */
[C---:B--2---:R-:W-:Y:S01]  /*99a0*/  FADD.FTZ R14, R160.reuse, R157 ;  /* 0x0000009da00e7221 */ /* 0x044fe20000010000 */
[----:B------:R-:W-:Y:S01]  /*99b0*/  FADD.FTZ R157, R191, R166 ;  /* 0x000000a6bf9d7221 */ /* 0x000fe20000010000 */
[----:B------:R-:W-:-:S03]  /*99c0*/  F2FP.F16.F32.PACK_AB R209, R160, R209 ;  /* 0x000000d1a0d1723e */ /* 0x000fc600000000ff */
[----:B------:R-:W-:Y:S01]  /*99d0*/  FADD.FTZ R174, R204, R157 ;  /* 0x0000009dccae7221 */ /* 0x000fe20000010000 */
[----:B------:R-:W-:Y:S01]  /*99e0*/  F2FP.F16.F32.PACK_AB R204, R177, R204 ;  /* 0x000000ccb1cc723e */ /* 0x000fe200000000ff */
[----:B------:R-:W2:Y:S01]  /*99f0*/  MUFU.EX2 R205, R205 ;  /* 0x000000cd00cd7308 */ /* 0x000ea20000000800 */
[----:B0-----:R-:W-:Y:S01]  /*9a00*/  FADD.FTZ R15, R211, R14 ;  /* 0x0000000ed30f7221 */ /* 0x001fe20000010000 */
[----:B------:R-:W-:-:S06]  /*9a10*/  FADD.FTZ R157, R177, R174 ;  /* 0x000000aeb19d7221 */ /* 0x000fcc0000010000 */
[----:B------:R-:W0:Y:S01]  /*9a20*/  MUFU.EX2 R168, R168 ;  /* 0x000000a800a87308 */ /* 0x000e220000000800 */
[C---:B-1----:R-:W-:Y:S01]  /*9a30*/  FADD.FTZ R166, R164.reuse, R15 ;  /* 0x0000000fa4a67221 */ /* 0x042fe20000010000 */
[----:B------:R-:W-:-:S06]  /*9a40*/  F2FP.F16.F32.PACK_AB R211, R164, R211 ;  /* 0x000000d3a4d3723e */ /* 0x000fcc00000000ff */
[----:B------:R-:W1:Y:S01]  /*9a50*/  MUFU.EX2 R207, R207 ;  /* 0x000000cf00cf7308 */ /* 0x000e620000000800 */
[----:B--2---:R-:W-:Y:S01]  /*9a60*/  FADD.FTZ R15, R205, R166 ;  /* 0x000000a6cd0f7221 */ /* 0x004fe20000010000 */
[----:B------:R-:W-:Y:S01]  /*9a70*/  FADD.FTZ R166, R206, R157 ;  /* 0x0000009dcea67221 */ /* 0x000fe20000010000 */
[----:B------:R-:W-:-:S03]  /*9a80*/  F2FP.F16.F32.PACK_AB R206, R187, R206 ;  /* 0x000000cebbce723e */ /* 0x000fc600000000ff */
[----:B------:R-:W-:Y:S02]  /*9a90*/  FADD.FTZ R157, R187, R166 ;  /* 0x000000a6bb9d7221 */ /* 0x000fe40000010000 */
[----:B------:R-:W2:Y:S01]  /*9aa0*/  MUFU.EX2 R172, R172 ;  /* 0x000000ac00ac7308 */ /* 0x000ea20000000800 */
[----:B0-----:R-:W-:Y:S01]  /*9ab0*/  FADD.FTZ R160, R168, R15 ;  /* 0x0000000fa8a07221 */ /* 0x001fe20000010000 */
[----:B------:R-:W-:Y:S01]  /*9ac0*/  FADD.FTZ R166, R200, R157 ;  /* 0x0000009dc8a67221 */ /* 0x000fe20000010000 */
[----:B------:R-:W-:Y:S02]  /*9ad0*/  F2FP.F16.F32.PACK_AB R205, R168, R205 ;  /* 0x000000cda8cd723e */ /* 0x000fe400000000ff */
[C---:B------:R-:W-:Y:S01]  /*9ae0*/  F2FP.F16.F32.PACK_AB R200, R169.reuse, R200 ;  /* 0x000000c8a9c8723e */ /* 0x040fe200000000ff */
[----:B------:R-:W-:Y:S02]  /*9af0*/  FADD.FTZ R157, R169, R166 ;  /* 0x000000a6a99d7221 */ /* 0x000fe40000010000 */
[----:B------:R-:W0:Y:S01]  /*9b00*/  MUFU.EX2 R201, R201 ;  /* 0x000000c900c97308 */ /* 0x000e220000000800 */
[----:B-1----:R-:W-:Y:S01]  /*9b10*/  FADD.FTZ R15, R207, R160 ;  /* 0x000000a0cf0f7221 */ /* 0x002fe20000010000 */
[----:B------:R-:W-:Y:S01]  /*9b20*/  FADD.FTZ R166, R202, R157 ;  /* 0x0000009dcaa67221 */ /* 0x000fe20000010000 */
[----:B------:R-:W-:-:S03]  /*9b30*/  F2FP.F16.F32.PACK_AB R202, R173, R202 ;  /* 0x000000caadca723e */ /* 0x000fc600000000ff */
[----:B------:R-:W-:Y:S02]  /*9b40*/  FADD.FTZ R157, R173, R166 ;  /* 0x000000a6ad9d7221 */ /* 0x000fe40000010000 */
[----:B------:R-:W1:Y:S01]  /*9b50*/  MUFU.EX2 R170, R170 ;  /* 0x000000aa00aa7308 */ /* 0x000e620000000800 */
[C---:B--2---:R-:W-:Y:S01]  /*9b60*/  FADD.FTZ R164, R172.reuse, R15 ;  /* 0x0000000faca47221 */ /* 0x044fe20000010000 */
[----:B------:R-:W-:-:S06]  /*9b70*/  F2FP.F16.F32.PACK_AB R207, R172, R207 ;  /* 0x000000cfaccf723e */ /* 0x000fcc00000000ff */
[----:B------:R-:W2:Y:S01]  /*9b80*/  MUFU.EX2 R203, R203 ;  /* 0x000000cb00cb7308 */ /* 0x000ea20000000800 */
[----:B0-----:R-:W-:-:S07]  /*9b90*/  FADD.FTZ R15, R201, R164 ;  /* 0x000000a4c90f7221 */ /* 0x001fce0000010000 */
[----:B------:R-:W0:Y:S01]  /*9ba0*/  MUFU.EX2 R162, R175 ;  /* 0x000000af00a27308 */ /* 0x000e220000000800 */
[C---:B-1----:R-:W-:Y:S01]  /*9bb0*/  FADD.FTZ R164, R170.reuse, R15 ;  /* 0x0000000faaa47221 */ /* 0x042fe20000010000 */
[----:B------:R-:W-:-:S06]  /*9bc0*/  F2FP.F16.F32.PACK_AB R201, R170, R201 ;  /* 0x000000c9aac9723e */ /* 0x000fcc00000000ff */
[----:B------:R-:W1:Y:S01]  /*9bd0*/  MUFU.EX2 R197, R197 ;  /* 0x000000c500c57308 */ /* 0x000e620000000800 */
[----:B--2---:R-:W-:-:S07]  /*9be0*/  FADD.FTZ R15, R203, R164 ;  /* 0x000000a4cb0f7221 */ /* 0x004fce0000010000 */
[----:B------:R-:W2:Y:S01]  /*9bf0*/  MUFU.EX2 R14, R163 ;  /* 0x000000a3000e7308 */ /* 0x000ea20000000800 */
[C---:B0-----:R-:W-:Y:S01]  /*9c00*/  FADD.FTZ R164, R162.reuse, R15 ;  /* 0x0000000fa2a47221 */ /* 0x041fe20000010000 */
[----:B------:R-:W-:-:S06]  /*9c10*/  F2FP.F16.F32.PACK_AB R203, R162, R203 ;  /* 0x000000cba2cb723e */ /* 0x000fcc00000000ff */
[----:B------:R-:W0:Y:S01]  /*9c20*/  MUFU.EX2 R199, R199 ;  /* 0x000000c700c77308 */ /* 0x000e220000000800 */
[----:B-1----:R-:W-:-:S07]  /*9c30*/  FADD.FTZ R15, R197, R164 ;  /* 0x000000a4c50f7221 */ /* 0x002fce0000010000 */
[----:B------:R-:W1:Y:S01]  /*9c40*/  MUFU.EX2 R160, R167 ;  /* 0x000000a700a07308 */ /* 0x000e620000000800 */
[----:B--2---:R-:W-:-:S07]  /*9c50*/  F2FP.F16.F32.PACK_AB R197, R14, R197 ;  /* 0x000000c50ec5723e */ /* 0x004fce00000000ff */
[----:B------:R-:W2:Y:S01]  /*9c60*/  MUFU.EX2 R21, R21 ;  /* 0x0000001500157308 */ /* 0x000ea20000000800 */
[----:B------:R-:W-:Y:S02]  /*9c70*/  WARPGROUP.DEPBAR.LE gsb0, 0x0 ;  /* 0x00008000000079c5 */ /* 0x000fe40000010000 */
[----:B------:R-:W-:Y:S05]  /*9c80*/  @!P1 SYNCS.ARRIVE.TRANS64.RED.A1T0 RZ, [UR6], RZ ;  /* 0x000000ffffff99a7 */ /* 0x000fea0008100406 */
[----:B------:R3:W4:Y:S01]  /*9c90*/  MUFU.EX2 R168, R154 ;  /* 0x0000009a00a87308 */ /* 0x0007220000000800 */
[----:B------:R-:W-:Y:S01]  /*9ca0*/  @!P1 SYNCS.ARRIVE.TRANS64.RED.A1T0 RZ, [UR4], RZ ;  /* 0x000000ffffff99a7 */ /* 0x000fe20008100404 */
[----:B------:R-:W-:-:S06]  /*9cb0*/  UIADD3 UR4, UR7, -0x1, URZ ;  /* 0xffffffff07047890 */ /* 0x000fcc000fffe03f */
[----:B------:R-:W5:Y:S01]  /*9cc0*/  MUFU.EX2 R152, R152 ;  /* 0x0000009800987308 */ /* 0x000f620000000800 */
[----:B---3--:R-:W-:Y:S01]  /*9cd0*/  FADD.FTZ R154, R196, R157 ;  /* 0x0000009dc49a7221 */ /* 0x008fe20000010000 */
[----:B------:R-:W-:Y:S02]  /*9ce0*/  MOV R232, UR4 ;  /* 0x0000000400e87c02 */ /* 0x000fe40008000f00 */
[C---:B------:R-:W-:Y:S01]  /*9cf0*/  F2FP.F16.F32.PACK_AB R196, R181.reuse, R196 ;  /* 0x000000c4b5c4723e */ /* 0x040fe200000000ff */
[----:B------:R-:W-:Y:S01]  /*9d00*/  FADD.FTZ R157, R181, R154 ;  /* 0x0000009ab59d7221 */ /* 0x000fe20000010000 */
[----:B------:R-:W-:Y:S02]  /*9d10*/  FADD.FTZ R154, R14, R15 ;  /* 0x0000000f0e9a7221 */ /* 0x000fe40000010000 */
[----:B------:R2:W3:Y:S01]  /*9d20*/  MUFU.EX2 R193, R155 ;  /* 0x0000009b00c17308 */ /* 0x0004e20000000800 */
[----:B------:R-:W-:Y:S01]  /*9d30*/  FADD.FTZ R162, R198, R157 ;  /* 0x0000009dc6a27221 */ /* 0x000fe20000010000 */
[----:B0-----:R-:W-:Y:S01]  /*9d40*/  FADD.FTZ R15, R199, R154 ;  /* 0x0000009ac70f7221 */ /* 0x001fe20000010000 */
[----:B------:R-:W-:-:S02]  /*9d50*/  F2FP.F16.F32.PACK_AB R198, R161, R198 ;  /* 0x000000c6a1c6723e */ /* 0x000fc400000000ff */
[----:B------:R-:W-:Y:S01]  /*9d60*/  FADD.FTZ R162, R161, R162 ;  /* 0x000000a2a1a27221 */ /* 0x000fe20000010000 */
[C---:B-1----:R-:W-:Y:S01]  /*9d70*/  FADD.FTZ R15, R160.reuse, R15 ;  /* 0x0000000fa00f7221 */ /* 0x042fe20000010000 */
[----:B------:R-:W-:Y:S01]  /*9d80*/  F2FP.F16.F32.PACK_AB R199, R160, R199 ;  /* 0x000000c7a0c7723e */ /* 0x000fe200000000ff */
[----:B------:R-:W0:Y:S01]  /*9d90*/  MUFU.EX2 R153, R153 ;  /* 0x0000009900997308 */ /* 0x000e220000000800 */
[----:B--2---:R-:W-:Y:S01]  /*9da0*/  FADD.FTZ R155, R21, R162 ;  /* 0x000000a2159b7221 */ /* 0x004fe20000010000 */
[----:B----4-:R-:W-:Y:S01]  /*9db0*/  FADD.FTZ R15, R168, R15 ;  /* 0x0000000fa80f7221 */ /* 0x010fe20000010000 */
[C---:B-----5:R-:W-:Y:S02]  /*9dc0*/  F2FP.F16.F32.PACK_AB R192, R152.reuse, R21 ;  /* 0x0000001598c0723e */ /* 0x060fe400000000ff */
[----:B------:R-:W-:-:S03]  /*9dd0*/  FADD.FTZ R14, R152, R155 ;  /* 0x0000009b980e7221 */ /* 0x000fc60000010000 */
[----:B------:R-:W1:Y:S01]  /*9de0*/  MUFU.EX2 R158, R158 ;  /* 0x0000009e009e7308 */ /* 0x000e620000000800 */
[C---:B---3--:R-:W-:Y:S01]  /*9df0*/  FADD.FTZ R15, R193.reuse, R15 ;  /* 0x0000000fc10f7221 */ /* 0x048fe20000010000 */
[----:B------:R-:W-:-:S06]  /*9e00*/  F2FP.F16.F32.PACK_AB R193, R193, R168 ;  /* 0x000000a8c1c1723e */ /* 0x000fcc00000000ff */
[----:B------:R-:W2:Y:S01]  /*9e10*/  MUFU.EX2 R20, R182 ;  /* 0x000000b600147308 */ /* 0x000ea20000000800 */
[----:B0-----:R-:W-:-:S07]  /*9e20*/  FADD.FTZ R21, R153, R14 ;  /* 0x0000000e99157221 */ /* 0x001fce0000010000 */
[----:B------:R-:W0:Y:S01]  /*9e30*/  MUFU.EX2 R195, R156 ;  /* 0x0000009c00c37308 */ /* 0x000e220000000800 */
[----:B-1----:R-:W-:Y:S01]  /*9e40*/  FADD.FTZ R14, R158, R15 ;  /* 0x0000000f9e0e7221 */ /* 0x002fe20000010000 */
[C---:B--2---:R-:W-:Y:S01]  /*9e50*/  FADD.FTZ R15, R20.reuse, R21 ;  /* 0x00000015140f7221 */ /* 0x044fe20000010000 */
[----:B------:R-:W-:Y:S01]  /*9e60*/  F2FP.F16.F32.PACK_AB R194, R20, R153 ;  /* 0x0000009914c2723e */ /* 0x000fe200000000ff */
[----:B------:R-:W-:Y:S02]  /*9e70*/  IMAD.MOV.U32 R20, RZ, RZ, R3 ;  /* 0x000000ffff147224 */ /* 0x000fe400078e0003 */
[----:B------:R-:W-:Y:S02]  /*9e80*/  IMAD.MOV.U32 R21, RZ, RZ, R4 ;  /* 0x000000ffff157224 */ /* 0x000fe400078e0004 */
[C---:B0-----:R-:W-:Y:S01]  /*9e90*/  FADD.FTZ R14, R195.reuse, R14 ;  /* 0x0000000ec30e7221 */ /* 0x041fe20000010000 */
[----:B------:R-:W-:Y:S01]  /*9ea0*/  F2FP.F16.F32.PACK_AB R195, R195, R158 ;  /* 0x0000009ec3c3723e */ /* 0x000fe200000000ff */
[----:B------:R-:W-:Y:S06]  /*9eb0*/  @P2 BRA `(.L_x_407) ;  /* 0xffffffc000502947 */ /* 0x000fec000383ffff */
.L_x_398:
        /* <DEDUP_REMOVED lines=131> */
.L_x_408:
[----:B------:R-:W-:Y:S01]  /*a6f0*/  IMAD R11, R16, 0x8, R5 ;  /* 0x00000008100b7824 */ /* 0x000fe200078e0205 */
[----:B------:R-:W-:-:S04]  /*a700*/  SHF.L.U32 R0, R17, 0x1f, RZ ;  /* 0x0000001f11007819 */ /* 0x000fc800000006ff */
[----:B------:R0:W1:Y:S01]  /*a710*/  SYNCS.PHASECHK.TRANS64.TRYWAIT P2, [R11+URZ+0x38850], R0 ;  /* 0x038850000b0075a7 */ /* 0x000062000804017f */
[----:B------:R-:W-:Y:S05]  /*a720*/  @!P0 BRA `(.L_x_409) ;  /* 0x0000000000048947 */ /* 0x000fea0003800000 */
[----:B------:R-:W-:Y:S01]  /*a730*/  BPT.TRAP 0x1 ;  /* 0x000000040000795c */ /* 0x000fe20000300000 */
.L_x_409:
[----:B-1----:R-:W-:Y:S05]  /*a740*/  @P2 BRA `(.L_x_410) ;  /* 0x0000000000082947 */ /* 0x002fea0003800000 */
[----:B------:R-:W1:Y:S02]  /*a750*/  SYNCS.PHASECHK.TRANS64.TRYWAIT P0, [R11+URZ+0x38850], R0 ;  /* 0x038850000b0075a7 */ /* 0x000e64000800017f */
[----:B-1----:R-:W-:Y:S05]  /*a760*/  @!P0 BRA `(.L_x_411) ;  /* 0x000000ac00188947 */ /* 0x002fea0003800000 */
.L_x_410:
[----:B------:R-:W-:Y:S05]  /*a770*/  WARPSYNC.ALL ;  /* 0x0000000000007948 */ /* 0x000fea0003800000 */
[----:B------:R-:W-:Y:S01]  /*a780*/  VIADD R5, R5, 0x400 ;  /* 0x0000040005057836 */ /* 0x000fe20000000000 */
[----:B------:R-:W-:Y:S01]  /*a790*/  WARPGROUP.ARRIVE ;  /* 0x00000000000079c5 */ /* 0x000fe20000000000 */
[----:B------:R-:W-:Y:S01]  /*a7a0*/  IMAD.MOV.U32 R7, RZ, RZ, 0x40000040 ;  /* 0x40000040ff077424 */ /* 0x000fe200078e00ff */
[----:B01----:R-:W0:Y:S01]  /*a7b0*/  SHFL.BFLY PT, R0, R15, 0x2, 0x1f ;  /* 0x0c401f000f007f89 */ /* 0x003e2200000e0000 */
[----:B------:R-:W-:Y:S01]  /*a7c0*/  IMAD.MOV.U32 R9, RZ, RZ, 0x40000040 ;  /* 0x40000040ff097424 */ /* 0x000fe200078e00ff */
[----:B------:R-:W-:Y:S01]  /*a7d0*/  SHF.R.U32.HI R5, RZ, 0x4, R5 ;  /* 0x00000004ff057819 */ /* 0x000fe20000011605 */
[----:B------:R-:W-:Y:S01]  /*a7e0*/  @!P1 VIADD R11, R11, 0x38860 ;  /* 0x000388600b0b9836 */ /* 0x000fe20000000000 */
[----:B------:R-:W-:Y:S01]  /*a7f0*/  R2UR UR7, R7 ;  /* 0x00000000070772ca */ /* 0x000fe200000e0000 */
[----:B------:R-:W-:Y:S01]  /*a800*/  IMAD.MOV.U32 R7, RZ, RZ, 0x40000040 ;  /* 0x40000040ff077424 */ /* 0x000fe200078e00ff */
[----:B------:R-:W-:Y:S01]  /*a810*/  LOP3.LUT R5, R5, 0x3fff, RZ, 0xc0, !PT ;  /* 0x00003fff05057812 */ /* 0x000fe200078ec0ff */
[----:B------:R-:W-:Y:S01]  /*a820*/  IMAD.U32 R13, RZ, RZ, UR5 ;  /* 0x00000005ff0d7e24 */ /* 0x000fe2000f8e00ff */
[----:B------:R-:W-:Y:S01]  /*a830*/  @!P1 PRMT R11, RZ, 0x654, R11 ;  /* 0x00000654ff0b9816 */ /* 0x000fe2000000000b */
[----:B------:R-:W-:Y:S01]  /*a840*/  VIADD R218, R218, 0x1 ;  /* 0x00000001dada7836 */ /* 0x000fe20000000000 */
[----:B------:R-:W-:-:S05]  /*a850*/  LOP3.LUT R5, R5, 0x2800000, RZ, 0xfc, !PT ;  /* 0x0280000005057812 */ /* 0x000fca00078efcff */
[C---:B------:R-:W-:Y:S02]  /*a860*/  IMAD R6, R16.reuse, 0xa00, R5 ;  /* 0x00000a0010067824 */ /* 0x040fe400078e0205 */
[----:B------:R-:W1:Y:S01]  /*a870*/  SHFL.BFLY PT, R5, R14, 0x2, 0x1f ;  /* 0x0c401f000e057f89 */ /* 0x000e6200000e0000 */
[----:B------:R-:W-:Y:S02]  /*a880*/  VIADD R16, R16, 0x1 ;  /* 0x0000000110107836 */ /* 0x000fe40000000000 */
[C---:B------:R-:W-:Y:S01]  /*a890*/  R2UR UR6, R6.reuse ;  /* 0x00000000060672ca */ /* 0x040fe200000e0000 */
[----:B------:R-:W-:Y:S02]  /*a8a0*/  VIADD R8, R6, 0x80 ;  /* 0x0000008006087836 */ /* 0x000fe40000000000 */
[----:B------:R-:W-:Y:S01]  /*a8b0*/  ISETP.NE.AND P2, PT, R16, 0x2, PT ;  /* 0x000000021000780c */ /* 0x000fe20003f45270 */
[----:B0-----:R-:W-:-:S03]  /*a8c0*/  FADD.FTZ R0, R0, R15 ;  /* 0x0000000f00007221 */ /* 0x001fc60000010000 */
[----:B------:R-:W-:-:S06]  /*a8d0*/  SEL R16, R16, RZ, P2 ;  /* 0x000000ff10107207 */ /* 0x000fcc0001000000 */
[----:B------:R-:W-:Y:S01]  /*a8e0*/  HGMMA.64x256x16.F32 R24, R208, gdesc[UR4].tnspB, R24, gsb0 ;  /* 0x43e00004d0187df0 */ /* 0x000fe20008000818 */
[----:B------:R-:W-:Y:S01]  /*a8f0*/  R2UR UR6, R8 ;  /* 0x00000000080672ca */ /* 0x000fe200000e0000 */
[----:B------:R-:W-:Y:S01]  /*a900*/  VIADD R8, R6, 0x100 ;  /* 0x0000010006087836 */ /* 0x000fe20000000000 */
[----:B------:R-:W-:Y:S01]  /*a910*/  R2UR UR7, R9 ;  /* 0x00000000090772ca */ /* 0x000fe200000e0000 */
[----:B------:R-:W-:Y:S02]  /*a920*/  IMAD.MOV.U32 R9, RZ, RZ, 0x40000040 ;  /* 0x40000040ff097424 */ /* 0x000fe400078e00ff */
[----:B-1----:R-:W-:Y:S02]  /*a930*/  FADD.FTZ R2, R5, R14 ;  /* 0x0000000e05027221 */ /* 0x002fe40000010000 */
[----:B------:R-:W0:Y:S02]  /*a940*/  SHFL.BFLY PT, R5, R0, 0x1, 0x1f ;  /* 0x0c201f0000057f89 */ /* 0x000e2400000e0000 */
[----:B0-----:R-:W-:Y:S01]  /*a950*/  FADD.FTZ R10, R0, R5 ;  /* 0x00000005000a7221 */ /* 0x001fe20000010000 */
[----:B------:R-:W-:Y:S01]  /*a960*/  IMAD.MOV.U32 R5, RZ, RZ, RZ ;  /* 0x000000ffff057224 */ /* 0x000fe200078e00ff */
[----:B------:R-:W-:-:S03]  /*a970*/  SEL R0, RZ, 0x1, P2 ;  /* 0x00000001ff007807 */ /* 0x000fc60001000000 */
[----:B------:R-:W-:Y:S02]  /*a980*/  FSETP.NE.FTZ.AND P0, PT, R10, RZ, PT ;  /* 0x000000ff0a00720b */ /* 0x000fe40003f15000 */
[----:B------:R-:W-:Y:S01]  /*a990*/  LOP3.LUT R17, R17, R0, RZ, 0x3c, !PT ;  /* 0x0000000011117212 */ /* 0x000fe200078e3cff */
[----:B------:R-:W-:Y:S01]  /*a9a0*/  IMAD.MOV.U32 R0, RZ, RZ, -0x800000 ;  /* 0xff800000ff007424 */ /* 0x000fe200078e00ff */
[----:B------:R-:W-:Y:S02]  /*a9b0*/  WARPGROUP.DEPBAR.LE gsb0, 0x0 ;  /* 0x00008000000079c5 */ /* 0x000fe40000010000 */
[----:B------:R-:W-:-:S07]  /*a9c0*/  WARPGROUP.ARRIVE ;  /* 0x00000000000079c5 */ /* 0x000fce0000000000 */
[----:B------:R-:W-:Y:S01]  /*a9d0*/  HGMMA.64x256x16.F32 R24, R204, gdesc[UR4].tnspB, R24, gsb0 ;  /* 0x43e00004cc187df0 */ /* 0x000fe20008000818 */
[----:B------:R-:W-:Y:S01]  /*a9e0*/  R2UR UR6, R8 ;  /* 0x00000000080672ca */ /* 0x000fe200000e0000 */
[C---:B------:R-:W-:Y:S01]  /*a9f0*/  VIADD R8, R6.reuse, 0x180 ;  /* 0x0000018006087836 */ /* 0x040fe20000000000 */
[----:B------:R-:W-:Y:S01]  /*aa00*/  R2UR UR7, R9 ;  /* 0x00000000090772ca */ /* 0x000fe200000e0000 */
[----:B------:R-:W-:Y:S02]  /*aa10*/  IMAD.MOV.U32 R9, RZ, RZ, 0x40000040 ;  /* 0x40000040ff097424 */ /* 0x000fe400078e00ff */
[----:B------:R-:W-:Y:S01]  /*aa20*/  VIADD R6, R6, 0x200 ;  /* 0x0000020006067836 */ /* 0x000fe20000000000 */
[----:B------:R-:W-:Y:S02]  /*aa30*/  WARPGROUP.DEPBAR.LE gsb0, 0x0 ;  /* 0x00008000000079c5 */ /* 0x000fe40000010000 */
[----:B------:R-:W-:-:S15]  /*aa40*/  WARPGROUP.ARRIVE ;  /* 0x00000000000079c5 */ /* 0x000fde0000000000 */
[----:B------:R-:W-:-:S04]  /*aa50*/  NOP ;  /* 0x0000000000007918 */ /* 0x000fc80000000000 */
[----:B------:R-:W-:Y:S01]  /*aa60*/  HGMMA.64x256x16.F32 R24, R200, gdesc[UR4].tnspB, R24, gsb0 ;  /* 0x43e00004c8187df0 */ /* 0x000fe20008000818 */
[----:B------:R-:W-:Y:S02]  /*aa70*/  R2UR UR6, R8 ;  /* 0x00000000080672ca */ /* 0x000fe400000e0000 */
[----:B------:R-:W-:Y:S01]  /*aa80*/  R2UR UR7, R9 ;  /* 0x00000000090772ca */ /* 0x000fe200000e0000 */
[----:B------:R-:W0:Y:S02]  /*aa90*/  @P0 MUFU.LG2 R8, R10 ;  /* 0x0000000a00080308 */ /* 0x000e240000000c00 */
[----:B0-----:R-:W-:Y:S01]  /*aaa0*/  @P0 FMUL.FTZ R8, R8, 0.69314718246459960938 ;  /* 0x3f31721808080820 */ /* 0x001fe20000410000 */
[----:B------:R-:W-:Y:S02]  /*aab0*/  WARPGROUP.DEPBAR.LE gsb0, 0x0 ;  /* 0x00008000000079c5 */ /* 0x000fe40000010000 */
[----:B------:R-:W-:-:S15]  /*aac0*/  WARPGROUP.ARRIVE ;  /* 0x00000000000079c5 */ /* 0x000fde0000000000 */
[----:B------:R-:W-:-:S04]  /*aad0*/  NOP ;  /* 0x0000000000007918 */ /* 0x000fc80000000000 */
[----:B------:R-:W-:Y:S01]  /*aae0*/  HGMMA.64x256x16.F32 R24, R196, gdesc[UR4].tnspB, R24, gsb0 ;  /* 0x43e00004c4187df0 */ /* 0x000fe20008000818 */
[----:B------:R-:W-:Y:S01]  /*aaf0*/  R2UR UR6, R6 ;  /* 0x00000000060672ca */ /* 0x000fe200000e0000 */
[----:B------:R-:W-:Y:S01]  /*ab00*/  IMAD.MOV.U32 R6, RZ, RZ, RZ ;  /* 0x000000ffff067224 */ /* 0x000fe200078e00ff */
[----:B------:R-:W-:Y:S02]  /*ab10*/  R2UR UR7, R7 ;  /* 0x00000000070772ca */ /* 0x000fe400000e0000 */
[----:B------:R-:W0:Y:S03]  /*ab20*/  SHFL.BFLY PT, R7, R2, 0x1, 0x1f ;  /* 0x0c201f0002077f89 */ /* 0x000e2600000e0000 */
[----:B------:R-:W-:Y:S01]  /*ab30*/  @P0 MUFU.RCP R6, R10 ;  /* 0x0000000a00060308 */ /* 0x000fe20000001000 */
[----:B0-----:R-:W-:Y:S01]  /*ab40*/  FADD.FTZ R12, R2, R7 ;  /* 0x00000007020c7221 */ /* 0x001fe20000010000 */
[----:B------:R-:W-:-:S02]  /*ab50*/  IMAD.U32 R7, RZ, RZ, UR5 ;  /* 0x00000005ff077e24 */ /* 0x000fc4000f8e00ff */
[----:B------:R-:W-:Y:S02]  /*ab60*/  IMAD.MOV.U32 R2, RZ, RZ, -0x800000 ;  /* 0xff800000ff027424 */ /* 0x000fe400078e00ff */
[----:B------:R-:W-:Y:S01]  /*ab70*/  FSETP.NE.FTZ.AND P3, PT, R12, RZ, PT ;  /* 0x000000ff0c00720b */ /* 0x000fe20003f75000 */
[----:B------:R-:W-:-:S04]  /*ab80*/  @P0 FMUL.FTZ R7, R7, 0.69314718246459960938 ;  /* 0x3f31721807070820 */ /* 0x000fc80000410000 */
[----:B------:R-:W-:Y:S01]  /*ab90*/  @P0 FFMA.FTZ R2, R7, R4, R8 ;  /* 0x0000000407020223 */ /* 0x000fe20000010008 */
[----:B------:R-:W-:-:S07]  /*aba0*/  PLOP3.LUT P0, PT, PT, PT, PT, 0x8, 0x0 ;  /* 0x000000000000781c */ /* 0x000fce0003f0e170 */
[----:B------:R-:W0:Y:S01]  /*abb0*/  @P3 MUFU.LG2 R9, R12 ;  /* 0x0000000c00093308 */ /* 0x000e220000000c00 */
[----:B------:R-:W-:-:S07]  /*abc0*/  @P3 FMUL.FTZ R13, R13, 0.69314718246459960938 ;  /* 0x3f3172180d0d3820 */ /* 0x000fce0000410000 */
[----:B------:R-:W1:Y:S01]  /*abd0*/  @P3 MUFU.RCP R5, R12 ;  /* 0x0000000c00053308 */ /* 0x000e620000001000 */
[----:B0-----:R-:W-:-:S04]  /*abe0*/  @P3 FMUL.FTZ R10, R9, 0.69314718246459960938 ;  /* 0x3f317218090a3820 */ /* 0x001fc80000410000 */
[----:B------:R-:W-:Y:S01]  /*abf0*/  @P3 FFMA.FTZ R0, R13, R3, R10 ;  /* 0x000000030d003223 */ /* 0x000fe2000001000a */
[----:B------:R-:W-:Y:S02]  /*ac00*/  WARPGROUP.DEPBAR.LE gsb0, 0x0 ;  /* 0x00008000000079c5 */ /* 0x000fe40000010000 */
[----:B------:R-:W-:-:S06]  /*ac10*/  WARPGROUP.ARRIVE ;  /* 0x00000000000079c5 */ /* 0x000fcc0000000000 */
[----:B------:R-:W-:Y:S03]  /*ac20*/  HGMMA.64x256x16.F32 R24, R192, gdesc[UR4].tnspB, R24, gsb0 ;  /* 0x43e00004c0187df0 */ /* 0x000fe60008000818 */
[----:B------:R-:W-:Y:S02]  /*ac30*/  WARPGROUP.DEPBAR.LE gsb0, 0x0 ;  /* 0x00008000000079c5 */ /* 0x000fe40000010000 */
[----:B------:R0:W-:Y:S01]  /*ac40*/  @!P1 SYNCS.ARRIVE.TRANS64.RED.A1T0 RZ, [R11+URZ], RZ ;  /* 0x000000ff0bff99a7 */ /* 0x0001e2000810043f */
[-C--:B-1----:R-:W-:Y:S01]  /*ac50*/  FMUL.FTZ R3, R83, R5.reuse ;  /* 0x0000000553037220 */ /* 0x082fe20000410000 */
        /* <DEDUP_REMOVED lines=126> */
[----:B0-----:R-:W-:-:S07]  /*b440*/  FMUL.FTZ R151, R151, R5 ;  /* 0x0000000597977220 */ /* 0x001fce0000410000 */
.L_x_390:
[----:B------:R-:W0:Y:S01]  /*b450*/  S2R R5, SR_CgaCtaId ;  /* 0x0000000000057919 */ /* 0x000e220000008800 */
[----:B------:R-:W-:Y:S01]  /*b460*/  MOV R152, 0x400 ;  /* 0x0000040000987802 */ /* 0x000fe20000000f00 */
[----:B------:R-:W-:Y:S01]  /*b470*/  BSSY B0, `(.L_x_412) ;  /* 0x00002f9000007945 */ /* 0x000fe20003800000 */
[----:B------:R-:W-:Y:S02]  /*b480*/  BAR.SYNC.DEFER_BLOCKING 0x5, 0x180 ;  /* 0x0146000000007b1d */ /* 0x000fe40000010000 */
[----:B0-----:R-:W-:-:S05]  /*b490*/  LEA R152, R5, R152, 0x18 ;  /* 0x0000009805987211 */ /* 0x001fca00078ec0ff */
[----:B------:R-:W0:Y:S02]  /*b4a0*/  LDS.128 R4, [R152+0x388d0] ;  /* 0x0388d00098047984 */ /* 0x000e240000000c00 */
[----:B0-----:R-:W-:Y:S02]  /*b4b0*/  R2UR UR6, R5 ;  /* 0x00000000050672ca */ /* 0x001fe400000e0000 */
[----:B------:R-:W-:Y:S01]  /*b4c0*/  R2UR UR5, R6 ;  /* 0x00000000060572ca */ /* 0x000fe200000e0000 */
[----:B------:R-:W-:Y:S06]  /*b4d0*/  BAR.ARV 0x4, 0x180 ;  /* 0x0106000000007b1d */ /* 0x000fec0000002000 */
[----:B------:R-:W-:Y:S08]  /*b4e0*/  @P0 BRA `(.L_x_413) ;  /* 0x0000002000200947 */ /* 0x000ff00003800000 */
[----:B------:R-:W0:Y:S01]  /*b4f0*/  S2R R9, SR_SWINHI ;  /* 0x0000000000097919 */ /* 0x000e220000002f00 */
[----:B------:R-:W-:Y:S01]  /*b500*/  F2FP.F16.F32.PACK_AB R24, R25, R24 ;  /* 0x000000181918723e */ /* 0x000fe200000000ff */
[----:B------:R-:W-:Y:S01]  /*b510*/  ULDC.64 UR8, c[0x0][0xc00] ;  /* 0x0003000000087ab9 */ /* 0x000fe20000000a00 */
[----:B------:R-:W-:Y:S01]  /*b520*/  F2FP.F16.F32.PACK_AB R25, R164, R26 ;  /* 0x0000001aa419723e */ /* 0x000fe200000000ff */
[----:B------:R-:W-:Y:S01]  /*b530*/  UISETP.NE.U32.AND UP0, UPT, UR8, URZ, UPT ;  /* 0x0000003f0800728c */ /* 0x000fe2000bf05070 */
[----:B------:R-:W-:Y:S01]  /*b540*/  F2FP.F16.F32.PACK_AB R26, R29, R28 ;  /* 0x0000001c1d1a723e */ /* 0x000fe200000000ff */
[----:B------:R-:W-:Y:S01]  /*b550*/  ULDC.64 UR12, c[0x0][0x208] ;  /* 0x00008200000c7ab9 */ /* 0x000fe20000000a00 */
[----:B------:R-:W-:Y:S01]  /*b560*/  F2FP.F16.F32.PACK_AB R32, R33, R32 ;  /* 0x000000202120723e */ /* 0x000fe200000000ff */
[----:B------:R-:W-:Y:S01]  /*b570*/  UISETP.NE.AND.EX UP0, UPT, UR9, URZ, UPT, UP0 ;  /* 0x0000003f0900728c */ /* 0x000fe2000bf05300 */
[----:B------:R-:W-:Y:S02]  /*b580*/  F2FP.F16.F32.PACK_AB R27, R8, R27 ;  /* 0x0000001b081b723e */ /* 0x000fe400000000ff */
[----:B------:R-:W-:-:S02]  /*b590*/  F2FP.F16.F32.PACK_AB R33, R163, R34 ;  /* 0x00000022a321723e */ /* 0x000fc400000000ff */
[----:B------:R-:W-:Y:S02]  /*b5a0*/  F2FP.F16.F32.PACK_AB R40, R41, R40 ;  /* 0x000000282928723e */ /* 0x000fe400000000ff */
[----:B------:R-:W-:Y:S02]  /*b5b0*/  F2FP.F16.F32.PACK_AB R34, R37, R36 ;  /* 0x000000242522723e */ /* 0x000fe400000000ff */
[----:B------:R-:W-:Y:S02]  /*b5c0*/  F2FP.F16.F32.PACK_AB R35, R162, R35 ;  /* 0x00000023a223723e */ /* 0x000fe400000000ff */
[----:B------:R-:W-:Y:S02]  /*b5d0*/  F2FP.F16.F32.PACK_AB R41, R161, R42 ;  /* 0x0000002aa129723e */ /* 0x000fe400000000ff */
[----:B------:R-:W-:Y:S02]  /*b5e0*/  F2FP.F16.F32.PACK_AB R48, R49, R48 ;  /* 0x000000303130723e */ /* 0x000fe400000000ff */
[----:B------:R-:W-:-:S02]  /*b5f0*/  F2FP.F16.F32.PACK_AB R42, R45, R44 ;  /* 0x0000002c2d2a723e */ /* 0x000fc400000000ff */
[----:B------:R-:W-:Y:S02]  /*b600*/  F2FP.F16.F32.PACK_AB R43, R160, R43 ;  /* 0x0000002ba02b723e */ /* 0x000fe400000000ff */
[----:B------:R-:W-:Y:S02]  /*b610*/  F2FP.F16.F32.PACK_AB R49, R159, R50 ;  /* 0x000000329f31723e */ /* 0x000fe400000000ff */
[----:B------:R-:W-:Y:S02]  /*b620*/  F2FP.F16.F32.PACK_AB R56, R57, R56 ;  /* 0x000000383938723e */ /* 0x000fe400000000ff */
[----:B------:R-:W-:Y:S02]  /*b630*/  F2FP.F16.F32.PACK_AB R50, R53, R52 ;  /* 0x000000343532723e */ /* 0x000fe400000000ff */
[----:B------:R-:W-:Y:S02]  /*b640*/  MOV R4, R152 ;  /* 0x0000009800047202 */ /* 0x000fe40000000f00 */
[----:B0-----:R-:W-:-:S02]  /*b650*/  MOV R5, R9 ;  /* 0x0000000900057202 */ /* 0x001fc40000000f00 */
[----:B------:R-:W-:Y:S02]  /*b660*/  F2FP.F16.F32.PACK_AB R51, R158, R51 ;  /* 0x000000339e33723e */ /* 0x000fe400000000ff */
[----:B------:R-:W-:Y:S01]  /*b670*/  F2FP.F16.F32.PACK_AB R57, R157, R58 ;  /* 0x0000003a9d39723e */ /* 0x000fe200000000ff */
[----:B------:R-:W-:Y:S01]  /*b680*/  IMAD.WIDE R106, R225, 0x2, R4 ;  /* 0x00000002e16a7825 */ /* 0x000fe200078e0204 */
[----:B------:R-:W-:Y:S02]  /*b690*/  F2FP.F16.F32.PACK_AB R64, R65, R64 ;  /* 0x000000404140723e */ /* 0x000fe400000000ff */
[----:B------:R-:W-:Y:S02]  /*b6a0*/  F2FP.F16.F32.PACK_AB R58, R61, R60 ;  /* 0x0000003c3d3a723e */ /* 0x000fe400000000ff */
[C---:B------:R-:W-:Y:S02]  /*b6b0*/  IADD3 R173, P1, R106.reuse, 0x20, RZ ;  /* 0x000000206aad7810 */ /* 0x040fe40007f3e0ff */
[----:B------:R-:W-:-:S02]  /*b6c0*/  IADD3 R175, P0, R106, 0x40, RZ ;  /* 0x000000406aaf7810 */ /* 0x000fc40007f1e0ff */
[C---:B------:R-:W-:Y:S01]  /*b6d0*/  IADD3 R183, P5, R106.reuse, 0x4040, RZ ;  /* 0x000040406ab77810 */ /* 0x040fe20007fbe0ff */
[--C-:B------:R-:W-:Y:S01]  /*b6e0*/  IMAD.X R11, RZ, RZ, R107.reuse, P1 ;  /* 0x000000ffff0b7224 */ /* 0x100fe200008e066b */
[C---:B------:R-:W-:Y:S01]  /*b6f0*/  IADD3 R177, P4, R106.reuse, 0x60, RZ ;  /* 0x000000606ab17810 */ /* 0x040fe20007f9e0ff */
[--C-:B------:R-:W-:Y:S01]  /*b700*/  IMAD.X R13, RZ, RZ, R107.reuse, P0 ;  /* 0x000000ffff0d7224 */ /* 0x100fe200000e066b */
[C---:B------:R-:W-:Y:S01]  /*b710*/  LOP3.LUT R9, R106.reuse, 0x380, RZ, 0xc0, !PT ;  /* 0x000003806a097812 */ /* 0x040fe200078ec0ff */
[--C-:B------:R-:W-:Y:S01]  /*b720*/  IMAD.X R39, RZ, RZ, R107.reuse, P5 ;  /* 0x000000ffff277224 */ /* 0x100fe200028e066b */
[C---:B------:R-:W-:Y:S01]  /*b730*/  IADD3 R179, P3, R106.reuse, 0x4000, RZ ;  /* 0x000040006ab37810 */ /* 0x040fe20007f7e0ff */
[--C-:B------:R-:W-:Y:S01]  /*b740*/  IMAD.X R15, RZ, RZ, R107.reuse, P4 ;  /* 0x000000ffff0f7224 */ /* 0x100fe200020e066b */
[C---:B------:R-:W-:Y:S02]  /*b750*/  IADD3 R181, P6, R106.reuse, 0x4020, RZ ;  /* 0x000040206ab57810 */ /* 0x040fe40007fde0ff */
[C---:B------:R-:W-:Y:S01]  /*b760*/  IADD3 R185, P2, R106.reuse, 0x4060, RZ ;  /* 0x000040606ab97810 */ /* 0x040fe20007f5e0ff */
[--C-:B------:R-:W-:Y:S01]  /*b770*/  IMAD.X R21, RZ, RZ, R107.reuse, P3 ;  /* 0x000000ffff157224 */ /* 0x100fe200018e066b */
[----:B------:R-:W-:Y:S01]  /*b780*/  IADD3 R187, P1, R106, 0x8000, RZ ;  /* 0x000080006abb7810 */ /* 0x000fe20007f3e0ff */
[--C-:B------:R-:W-:Y:S01]  /*b790*/  IMAD.X R31, RZ, RZ, R107.reuse, P6 ;  /* 0x000000ffff1f7224 */ /* 0x100fe200030e066b */
[----:B------:R-:W-:Y:S01]  /*b7a0*/  LOP3.LUT R10, R173, 0x380, RZ, 0xc0, !PT ;  /* 0x00000380ad0a7812 */ /* 0x000fe200078ec0ff */
[--C-:B------:R-:W-:Y:S01]  /*b7b0*/  IMAD.X R47, RZ, RZ, R107.reuse, P2 ;  /* 0x000000ffff2f7224 */ /* 0x100fe200010e066b */
[----:B------:R-:W-:Y:S01]  /*b7c0*/  LOP3.LUT R12, R175, 0x380, RZ, 0xc0, !PT ;  /* 0x00000380af0c7812 */ /* 0x000fe200078ec0ff */
[----:B------:R-:W-:Y:S01]  /*b7d0*/  IMAD.X R55, RZ, RZ, R107, P1 ;  /* 0x000000ffff377224 */ /* 0x000fe200008e066b */
[----:B------:R-:W-:-:S02]  /*b7e0*/  LOP3.LUT R14, R177, 0x380, RZ, 0xc0, !PT ;  /* 0x00000380b10e7812 */ /* 0x000fc400078ec0ff */
[C---:B------:R-:W-:Y:S02]  /*b7f0*/  IADD3 R6, P5, R106.reuse, 0xc020, RZ ;  /* 0x0000c0206a067810 */ /* 0x040fe40007fbe0ff */
[----:B------:R-:W-:Y:S02]  /*b800*/  SHF.R.U64 R9, R9, 0x3, RZ ;  /* 0x0000000309097819 */ /* 0x000fe400000012ff */
[----:B------:R-:W-:Y:S01]  /*b810*/  LOP3.LUT R20, R179, 0x380, RZ, 0xc0, !PT ;  /* 0x00000380b3147812 */ /* 0x000fe200078ec0ff */
[--C-:B------:R-:W-:Y:S01]  /*b820*/  IMAD.X R99, RZ, RZ, R107.reuse, P5 ;  /* 0x000000ffff637224 */ /* 0x100fe200028e066b */
[----:B------:R-:W-:Y:S02]  /*b830*/  IADD3 R189, P0, R106, 0x8020, RZ ;  /* 0x000080206abd7810 */ /* 0x000fe40007f1e0ff */
[----:B------:R-:W-:Y:S02]  /*b840*/  SHF.R.U64 R10, R10, 0x3, RZ ;  /* 0x000000030a0a7819 */ /* 0x000fe400000012ff */
[----:B------:R-:W-:Y:S01]  /*b850*/  LOP3.LUT R30, R181, 0x380, RZ, 0xc0, !PT ;  /* 0x00000380b51e7812 */ /* 0x000fe200078ec0ff */
[----:B------:R-:W-:Y:S01]  /*b860*/  IMAD.X R63, RZ, RZ, R107, P0 ;  /* 0x000000ffff3f7224 */ /* 0x000fe200000e066b */
[----:B------:R-:W-:-:S02]  /*b870*/  IADD3 R191, P4, R106, 0x8040, RZ ;  /* 0x000080406abf7810 */ /* 0x000fc40007f9e0ff */
[----:B------:R-:W-:Y:S02]  /*b880*/  SHF.R.U64 R12, R12, 0x3, RZ ;  /* 0x000000030c0c7819 */ /* 0x000fe400000012ff */
[----:B------:R-:W-:Y:S01]  /*b890*/  LOP3.LUT R38, R183, 0x380, RZ, 0xc0, !PT ;  /* 0x00000380b7267812 */ /* 0x000fe200078ec0ff */
[--C-:B------:R-:W-:Y:S01]  /*b8a0*/  IMAD.X R71, RZ, RZ, R107.reuse, P4 ;  /* 0x000000ffff477224 */ /* 0x100fe200020e066b */
[C---:B------:R-:W-:Y:S02]  /*b8b0*/  IADD3 R193, P3, R106.reuse, 0x8060, RZ ;  /* 0x000080606ac17810 */ /* 0x040fe40007f7e0ff */
[C---:B------:R-:W-:Y:S02]  /*b8c0*/  IADD3 R195, P6, R106.reuse, 0xc000, RZ ;  /* 0x0000c0006ac37810 */ /* 0x040fe40007fde0ff */
[C---:B------:R-:W-:Y:S01]  /*b8d0*/  IADD3 R102, P2, R106.reuse, 0xc040, RZ ;  /* 0x0000c0406a667810 */ /* 0x040fe20007f5e0ff */
[--C-:B------:R-:W-:Y:S01]  /*b8e0*/  IMAD.X R79, RZ, RZ, R107.reuse, P3 ;  /* 0x000000ffff4f7224 */ /* 0x100fe200018e066b */
[----:B------:R-:W-:Y:S01]  /*b8f0*/  IADD3 R172, P1, R106, 0xc060, RZ ;  /* 0x0000c0606aac7810 */ /* 0x000fe20007f3e0ff */
[--C-:B------:R-:W-:Y:S01]  /*b900*/  IMAD.X R95, RZ, RZ, R107.reuse, P6 ;  /* 0x000000ffff5f7224 */ /* 0x100fe200030e066b */
[----:B------:R-:W-:Y:S01]  /*b910*/  SHF.R.U64 R14, R14, 0x3, RZ ;  /* 0x000000030e0e7819 */ /* 0x000fe200000012ff */
[----:B------:R-:W-:Y:S01]  /*b920*/  IMAD.X R103, RZ, RZ, R107, P2 ;  /* 0x000000ffff677224 */ /* 0x000fe200010e066b */
[----:B------:R-:W-:-:S02]  /*b930*/  LOP3.LUT R46, R185, 0x380, RZ, 0xc0, !PT ;  /* 0x00000380b92e7812 */ /* 0x000fc400078ec0ff */
[----:B------:R-:W-:Y:S02]  /*b940*/  LOP3.LUT R106, R9, R106, RZ, 0x3c, !PT ;  /* 0x0000006a096a7212 */ /* 0x000fe400078e3cff */
[----:B------:R-:W-:Y:S02]  /*b950*/  SHF.R.U64 R20, R20, 0x3, RZ ;  /* 0x0000000314147819 */ /* 0x000fe400000012ff */
[----:B------:R-:W-:Y:S02]  /*b960*/  LOP3.LUT R54, R187, 0x380, RZ, 0xc0, !PT ;  /* 0x00000380bb367812 */ /* 0x000fe400078ec0ff */
[----:B------:R-:W-:Y:S02]  /*b970*/  LOP3.LUT R98, R6, 0x380, RZ, 0xc0, !PT ;  /* 0x0000038006627812 */ /* 0x000fe400078ec0ff */
[----:B------:R-:W-:Y:S02]  /*b980*/  LOP3.LUT R10, R10, R173, RZ, 0x3c, !PT ;  /* 0x000000ad0a0a7212 */ /* 0x000fe400078e3cff */
[----:B------:R-:W-:-:S02]  /*b990*/  SHF.R.U64 R30, R30, 0x3, RZ ;  /* 0x000000031e1e7819 */ /* 0x000fc400000012ff */
[----:B------:R-:W-:Y:S02]  /*b9a0*/  LOP3.LUT R62, R189, 0x380, RZ, 0xc0, !PT ;  /* 0x00000380bd3e7812 */ /* 0x000fe400078ec0ff */
[----:B------:R-:W-:Y:S02]  /*b9b0*/  LOP3.LUT R12, R12, R175, RZ, 0x3c, !PT ;  /* 0x000000af0c0c7212 */ /* 0x000fe400078e3cff */
[----:B------:R-:W-:Y:S02]  /*b9c0*/  SHF.R.U64 R38, R38, 0x3, RZ ;  /* 0x0000000326267819 */ /* 0x000fe400000012ff */
[----:B------:R-:W-:Y:S02]  /*b9d0*/  LOP3.LUT R70, R191, 0x380, RZ, 0xc0, !PT ;  /* 0x00000380bf467812 */ /* 0x000fe400078ec0ff */
[----:B------:R-:W-:Y:S02]  /*b9e0*/  LOP3.LUT R14, R14, R177, RZ, 0x3c, !PT ;  /* 0x000000b10e0e7212 */ /* 0x000fe400078e3cff */
[----:B------:R-:W-:-:S02]  /*b9f0*/  SHF.R.U64 R46, R46, 0x3, RZ ;  /* 0x000000032e2e7819 */ /* 0x000fc400000012ff */
[----:B------:R-:W-:Y:S02]  /*ba00*/  LOP3.LUT R78, R193, 0x380, RZ, 0xc0, !PT ;  /* 0x00000380c14e7812 */ /* 0x000fe400078ec0ff */
[----:B------:R-:W-:Y:S02]  /*ba10*/  IADD3.X R9, RZ, R107, RZ, P1, !PT ;  /* 0x0000006bff097210 */ /* 0x000fe40000ffe4ff */
[----:B------:R-:W-:Y:S02]  /*ba20*/  LOP3.LUT R20, R20, R179, RZ, 0x3c, !PT ;  /* 0x000000b314147212 */ /* 0x000fe400078e3cff */
[----:B------:R-:W-:Y:S02]  /*ba30*/  SHF.R.U64 R54, R54, 0x3, RZ ;  /* 0x0000000336367819 */ /* 0x000fe400000012ff */
[----:B------:R-:W-:Y:S02]  /*ba40*/  LOP3.LUT R94, R195, 0x380, RZ, 0xc0, !PT ;  /* 0x00000380c35e7812 */ /* 0x000fe400078ec0ff */
[----:B------:R-:W-:Y:S01]  /*ba50*/  MOV R106, R106 ;  /* 0x0000006a006a7202 */ /* 0x000fe20000000f00 */
[----:B------:R-:W-:Y:S01]  /*ba60*/  BAR.SYNC.DEFER_BLOCKING 0x1, 0x100 ;  /* 0x0044000000007b1d */ /* 0x000fe20000010000 */
[----:B------:R-:W-:-:S02]  /*ba70*/  SHF.R.U64 R29, R98, 0x3, RZ ;  /* 0x00000003621d7819 */ /* 0x000fc400000012ff */
[----:B------:R-:W-:Y:S02]  /*ba80*/  LOP3.LUT R30, R30, R181, RZ, 0x3c, !PT ;  /* 0x000000b51e1e7212 */ /* 0x000fe400078e3cff */
[----:B------:R-:W-:Y:S02]  /*ba90*/  SHF.R.U64 R62, R62, 0x3, RZ ;  /* 0x000000033e3e7819 */ /* 0x000fe400000012ff */
[----:B------:R-:W-:Y:S02]  /*baa0*/  LOP3.LUT R107, R102, 0x380, RZ, 0xc0, !PT ;  /* 0x00000380666b7812 */ /* 0x000fe400078ec0ff */
[----:B------:R-:W-:Y:S02]  /*bab0*/  MOV R11, R10 ;  /* 0x0000000a000b7202 */ /* 0x000fe40000000f00 */
[----:B------:R-:W-:Y:S02]  /*bac0*/  LOP3.LUT R38, R38, R183, RZ, 0x3c, !PT ;  /* 0x000000b726267212 */ /* 0x000fe400078e3cff */
[----:B------:R-:W-:-:S02]  /*bad0*/  SHF.R.U64 R70, R70, 0x3, RZ ;  /* 0x0000000346467819 */ /* 0x000fc400000012ff */
[----:B------:R-:W-:Y:S02]  /*bae0*/  MOV R12, R12 ;  /* 0x0000000c000c7202 */ /* 0x000fe40000000f00 */
[----:B------:R-:W-:Y:S02]  /*baf0*/  LOP3.LUT R46, R46, R185, RZ, 0x3c, !PT ;  /* 0x000000b92e2e7212 */ /* 0x000fe400078e3cff */
[----:B------:R-:W-:Y:S02]  /*bb00*/  SHF.R.U64 R78, R78, 0x3, RZ ;  /* 0x000000034e4e7819 */ /* 0x000fe400000012ff */
[----:B------:R-:W-:Y:S02]  /*bb10*/  LOP3.LUT R173, R172, 0x380, RZ, 0xc0, !PT ;  /* 0x00000380acad7812 */ /* 0x000fe400078ec0ff */
[----:B------:R-:W-:Y:S01]  /*bb20*/  MOV R14, R14 ;  /* 0x0000000e000e7202 */ /* 0x000fe20000000f00 */
[----:B------:R-:W-:Y:S01]  /*bb30*/  STSM.16.M88.4 [R106], R24 ;  /* 0x000000186a007844 */ /* 0x000fe20000000200 */
[----:B------:R-:W-:-:S02]  /*bb40*/  LOP3.LUT R54, R54, R187, RZ, 0x3c, !PT ;  /* 0x000000bb36367212 */ /* 0x000fc400078e3cff */
[----:B------:R-:W-:Y:S01]  /*bb50*/  SHF.R.U64 R94, R94, 0x3, RZ ;  /* 0x000000035e5e7819 */ /* 0x000fe200000012ff */
[----:B------:R-:W-:Y:S01]  /*bb60*/  STSM.16.M88.4 [R11], R32 ;  /* 0x000000200b007844 */ /* 0x000fe20000000200 */
[----:B------:R-:W-:Y:S02]  /*bb70*/  LOP3.LUT R98, R29, R6, RZ, 0x3c, !PT ;  /* 0x000000061d627212 */ /* 0x000fe400078e3cff */
[----:B------:R-:W-:Y:S01]  /*bb80*/  MOV R20, R20 ;  /* 0x0000001400147202 */ /* 0x000fe20000000f00 */
[----:B------:R-:W-:Y:S01]  /*bb90*/  STSM.16.M88.4 [R12], R40 ;  /* 0x000000280c007844 */ /* 0x000fe20000000200 */
[----:B------:R-:W-:Y:S02]  /*bba0*/  F2FP.F16.F32.PACK_AB R59, R156, R59 ;  /* 0x0000003b9c3b723e */ /* 0x000fe400000000ff */
[----:B------:R-:W-:Y:S01]  /*bbb0*/  F2FP.F16.F32.PACK_AB R65, R155, R66 ;  /* 0x000000429b41723e */ /* 0x000fe200000000ff */
[----:B------:R-:W-:Y:S01]  /*bbc0*/  STSM.16.M88.4 [R14], R48 ;  /* 0x000000300e007844 */ /* 0x000fe20000000200 */
[----:B------:R-:W-:-:S02]  /*bbd0*/  F2FP.F16.F32.PACK_AB R72, R73, R72 ;  /* 0x000000484948723e */ /* 0x000fc400000000ff */
[----:B------:R-:W-:Y:S01]  /*bbe0*/  LOP3.LUT R62, R62, R189, RZ, 0x3c, !PT ;  /* 0x000000bd3e3e7212 */ /* 0x000fe200078e3cff */
[----:B------:R-:W-:Y:S01]  /*bbf0*/  STSM.16.M88.4 [R20], R56 ;  /* 0x0000003814007844 */ /* 0x000fe20000000200 */
[----:B------:R-:W-:Y:S02]  /*bc00*/  SHF.R.U64 R107, R107, 0x3, RZ ;  /* 0x000000036b6b7819 */ /* 0x000fe400000012ff */
[----:B------:R-:W-:Y:S02]  /*bc10*/  MOV R30, R30 ;  /* 0x0000001e001e7202 */ /* 0x000fe40000000f00 */
[----:B------:R-:W-:Y:S02]  /*bc20*/  F2FP.F16.F32.PACK_AB R66, R69, R68 ;  /* 0x000000444542723e */ /* 0x000fe400000000ff */
[----:B------:R-:W-:Y:S02]  /*bc30*/  F2FP.F16.F32.PACK_AB R67, R154, R67 ;  /* 0x000000439a43723e */ /* 0x000fe400000000ff */
[----:B------:R-:W-:-:S02]  /*bc40*/  F2FP.F16.F32.PACK_AB R73, R153, R74 ;  /* 0x0000004a9949723e */ /* 0x000fc400000000ff */
[----:B------:R-:W-:Y:S01]  /*bc50*/  F2FP.F16.F32.PACK_AB R80, R81, R80 ;  /* 0x000000505150723e */ /* 0x000fe200000000ff */
[----:B------:R-:W-:Y:S01]  /*bc60*/  STSM.16.M88.4 [R30], R64 ;  /* 0x000000401e007844 */ /* 0x000fe20000000200 */
[----:B------:R-:W-:Y:S02]  /*bc70*/  LOP3.LUT R70, R70, R191, RZ, 0x3c, !PT ;  /* 0x000000bf46467212 */ /* 0x000fe400078e3cff */
[----:B------:R-:W-:Y:S02]  /*bc80*/  MOV R38, R38 ;  /* 0x0000002600267202 */ /* 0x000fe40000000f00 */
[----:B------:R-:W-:Y:S02]  /*bc90*/  F2FP.F16.F32.PACK_AB R74, R77, R76 ;  /* 0x0000004c4d4a723e */ /* 0x000fe400000000ff */
[----:B------:R-:W-:Y:S02]  /*bca0*/  F2FP.F16.F32.PACK_AB R75, R19, R75 ;  /* 0x0000004b134b723e */ /* 0x000fe400000000ff */
[----:B------:R-:W-:-:S02]  /*bcb0*/  F2FP.F16.F32.PACK_AB R81, R3, R82 ;  /* 0x000000520351723e */ /* 0x000fc400000000ff */
[----:B------:R-:W-:Y:S01]  /*bcc0*/  LOP3.LUT R78, R78, R193, RZ, 0x3c, !PT ;  /* 0x000000c14e4e7212 */ /* 0x000fe200078e3cff */
[----:B------:R-:W-:Y:S01]  /*bcd0*/  STSM.16.M88.4 [R38], R72 ;  /* 0x0000004826007844 */ /* 0x000fe20000000200 */
[----:B------:R-:W-:Y:S02]  /*bce0*/  SHF.R.U64 R173, R173, 0x3, RZ ;  /* 0x00000003adad7819 */ /* 0x000fe400000012ff */
[----:B------:R-:W-:Y:S02]  /*bcf0*/  MOV R46, R46 ;  /* 0x0000002e002e7202 */ /* 0x000fe40000000f00 */
[----:B------:R-:W-:Y:S02]  /*bd00*/  F2FP.F16.F32.PACK_AB R82, R85, R84 ;  /* 0x000000545552723e */ /* 0x000fe400000000ff */
[----:B------:R-:W-:Y:S02]  /*bd10*/  F2FP.F16.F32.PACK_AB R83, R83, R86 ;  /* 0x000000565353723e */ /* 0x000fe400000000ff */
[----:B------:R-:W-:-:S02]  /*bd20*/  LOP3.LUT R94, R94, R195, RZ, 0x3c, !PT ;  /* 0x000000c35e5e7212 */ /* 0x000fc400078e3cff */
[----:B------:R-:W-:Y:S01]  /*bd30*/  MOV R54, R54 ;  /* 0x0000003600367202 */ /* 0x000fe20000000f00 */
[----:B------:R0:W-:Y:S01]  /*bd40*/  STSM.16.M88.4 [R46], R80 ;  /* 0x000000502e007844 */ /* 0x0001e20000000200 */
[----:B------:R-:W-:Y:S02]  /*bd50*/  MOV R10, R98 ;  /* 0x00000062000a7202 */ /* 0x000fe40000000f00 */
[----:B------:R-:W-:Y:S02]  /*bd60*/  F2FP.F16.F32.PACK_AB R84, R89, R88 ;  /* 0x000000585954723e */ /* 0x000fe400000000ff */
[----:B------:R-:W-:Y:S02]  /*bd70*/  F2FP.F16.F32.PACK_AB R85, R91, R90 ;  /* 0x0000005a5b55723e */ /* 0x000fe400000000ff */
[----:B------:R-:W-:Y:S02]  /*bd80*/  F2FP.F16.F32.PACK_AB R86, R93, R92 ;  /* 0x0000005c5d56723e */ /* 0x000fe400000000ff */
[----:B------:R-:W-:-:S02]  /*bd90*/  F2FP.F16.F32.PACK_AB R87, R165, R87 ;  /* 0x00000057a557723e */ /* 0x000fc400000000ff */
[----:B------:R-:W-:Y:S02]  /*bda0*/  F2FP.F16.F32.PACK_AB R96, R97, R96 ;  /* 0x000000606160723e */ /* 0x000fe400000000ff */
[----:B------:R-:W-:Y:S01]  /*bdb0*/  LOP3.LUT R102, R107, R102, RZ, 0x3c, !PT ;  /* 0x000000666b667212 */ /* 0x000fe200078e3cff */
[----:B------:R1:W-:Y:S01]  /*bdc0*/  STSM.16.M88.4 [R54], R84 ;  /* 0x0000005436007844 */ /* 0x0003e20000000200 */
[----:B------:R-:W-:Y:S01]  /*bdd0*/  MOV R62, R62 ;  /* 0x0000003e003e7202 */ /* 0x000fe20000000f00 */
[----:B0-----:R-:W0:Y:S01]  /*bde0*/  LDC R80, c[0x0][0xbe8] ;  /* 0x0002fa00ff507b82 */ /* 0x001e220000000800 */
[----:B------:R-:W-:Y:S02]  /*bdf0*/  F2FP.F16.F32.PACK_AB R97, R167, R166 ;  /* 0x000000a6a761723e */ /* 0x000fe400000000ff */
[----:B------:R-:W-:Y:S02]  /*be00*/  F2FP.F16.F32.PACK_AB R98, R101, R100 ;  /* 0x000000646562723e */ /* 0x000fe400000000ff */
[----:B------:R-:W-:-:S02]  /*be10*/  F2FP.F16.F32.PACK_AB R99, R169, R168 ;  /* 0x000000a8a963723e */ /* 0x000fc400000000ff */
[----:B------:R-:W-:Y:S02]  /*be20*/  F2FP.F16.F32.PACK_AB R104, R105, R104 ;  /* 0x000000686968723e */ /* 0x000fe400000000ff */
[----:B------:R-:W-:Y:S01]  /*be30*/  F2FP.F16.F32.PACK_AB R112, R113, R112 ;  /* 0x000000707170723e */ /* 0x000fe200000000ff */
[----:B------:R1:W-:Y:S01]  /*be40*/  STSM.16.M88.4 [R62], R96 ;  /* 0x000000603e007844 */ /* 0x0003e20000000200 */
[----:B------:R-:W-:Y:S02]  /*be50*/  MOV R70, R70 ;  /* 0x0000004600467202 */ /* 0x000fe40000000f00 */
[----:B------:R-:W-:Y:S02]  /*be60*/  F2FP.F16.F32.PACK_AB R105, R171, R170 ;  /* 0x000000aaab69723e */ /* 0x000fe400000000ff */
[----:B------:R-:W-:Y:S02]  /*be70*/  F2FP.F16.F32.PACK_AB R106, R109, R108 ;  /* 0x0000006c6d6a723e */ /* 0x000fe400000000ff */
[----:B------:R-:W-:-:S02]  /*be80*/  F2FP.F16.F32.PACK_AB R107, R111, R110 ;  /* 0x0000006e6f6b723e */ /* 0x000fc400000000ff */
[----:B------:R-:W-:Y:S02]  /*be90*/  F2FP.F16.F32.PACK_AB R113, R115, R114 ;  /* 0x000000727371723e */ /* 0x000fe400000000ff */
[----:B------:R-:W-:Y:S01]  /*bea0*/  F2FP.F16.F32.PACK_AB R120, R121, R120 ;  /* 0x000000787978723e */ /* 0x000fe200000000ff */
[----:B------:R1:W-:Y:S01]  /*beb0*/  STSM.16.M88.4 [R70], R104 ;  /* 0x0000006846007844 */ /* 0x0003e20000000200 */
[----:B------:R-:W-:Y:S02]  /*bec0*/  LOP3.LUT R8, R173, R172, RZ, 0x3c, !PT ;  /* 0x000000acad087212 */ /* 0x000fe400078e3cff */
[----:B------:R-:W-:Y:S02]  /*bed0*/  MOV R78, R78 ;  /* 0x0000004e004e7202 */ /* 0x000fe40000000f00 */
        /* <DEDUP_REMOVED lines=9> */
[----:B------:R-:W-:Y:S01]  /*bf70*/  F2FP.F16.F32.PACK_AB R136, R137, R136 ;  /* 0x000000888988723e */ /* 0x000fe200000000ff */
[----:B------:R1:W-:Y:S01]  /*bf80*/  STSM.16.M88.4 [R94], R120 ;  /* 0x000000785e007844 */ /* 0x0003e20000000200 */
[----:B------:R-:W-:Y:S02]  /*bf90*/  R2UR UR4, R216 ;  /* 0x00000000d80472ca */ /* 0x000fe400000e0000 */
[----:B------:R-:W-:Y:S02]  /*bfa0*/  F2FP.F16.F32.PACK_AB R130, R133, R132 ;  /* 0x000000848582723e */ /* 0x000fe400000000ff */
[----:B------:R-:W-:Y:S02]  /*bfb0*/  F2FP.F16.F32.PACK_AB R131, R135, R134 ;  /* 0x000000868783723e */ /* 0x000fe400000000ff */
[----:B------:R-:W-:Y:S02]  /*bfc0*/  F2FP.F16.F32.PACK_AB R137, R139, R138 ;  /* 0x0000008a8b89723e */ /* 0x000fe400000000ff */
[----:B------:R-:W-:Y:S01]  /*bfd0*/  F2FP.F16.F32.PACK_AB R144, R145, R144 ;  /* 0x000000909190723e */ /* 0x000fe200000000ff */
[----:B------:R1:W-:Y:S01]  /*bfe0*/  STSM.16.M88.4 [R10], R128 ;  /* 0x000000800a007844 */ /* 0x0003e20000000200 */
[----:B------:R-:W-:-:S02]  /*bff0*/  MOV R102, R102 ;  /* 0x0000006600667202 */ /* 0x000fc40000000f00 */
[----:B------:R-:W-:Y:S01]  /*c000*/  F2FP.F16.F32.PACK_AB R138, R141, R140 ;  /* 0x0000008c8d8a723e */ /* 0x000fe200000000ff */
[----:B------:R-:W-:Y:S01]  /*c010*/  USHF.L.U32 UR10, UR4, 0x2, URZ ;  /* 0x00000002040a7899 */ /* 0x000fe2000800063f */
[----:B------:R-:W-:Y:S02]  /*c020*/  F2FP.F16.F32.PACK_AB R139, R143, R142 ;  /* 0x0000008e8f8b723e */ /* 0x000fe400000000ff */
[----:B------:R-:W-:Y:S02]  /*c030*/  F2FP.F16.F32.PACK_AB R145, R147, R146 ;  /* 0x000000929391723e */ /* 0x000fe400000000ff */
[----:B------:R-:W-:Y:S01]  /*c040*/  MOV R6, R8 ;  /* 0x0000000800067202 */ /* 0x000fe20000000f00 */
[----:B------:R1:W-:Y:S01]  /*c050*/  STSM.16.M88.4 [R102], R136 ;  /* 0x0000008866007844 */ /* 0x0003e20000000200 */
[----:B------:R-:W-:Y:S02]  /*c060*/  F2FP.F16.F32.PACK_AB R146, R149, R148 ;  /* 0x000000949592723e */ /* 0x000fe400000000ff */
[----:B------:R-:W-:-:S02]  /*c070*/  F2FP.F16.F32.PACK_AB R147, R151, R150 ;  /* 0x000000969793723e */ /* 0x000fc400000000ff */
[----:B------:R-:W-:Y:S02]  /*c080*/  R2UR UR7, R219 ;  /* 0x00000000db0772ca */ /* 0x000fe400000e0000 */
[----:B------:R-:W-:Y:S01]  /*c090*/  PLOP3.LUT P0, PT, PT, PT, UP0, 0x80, 0x0 ;  /* 0x000000000000781c */ /* 0x000fe20003f0f008 */
[----:B------:R1:W-:Y:S01]  /*c0a0*/  STSM.16.M88.4 [R6], R144 ;  /* 0x0000009006007844 */ /* 0x0003e20000000200 */
[----:B------:R-:W-:-:S09]  /*c0b0*/  R2UR UR14, R214 ;  /* 0x00000000d60e72ca */ /* 0x000fd200000e0000 */
[----:B------:R-:W-:Y:S02]  /*c0c0*/  USHF.L.U64.HI UR11, UR4, 0x2, UR7 ;  /* 0x00000002040b7899 */ /* 0x000fe40008010207 */
[----:B------:R-:W-:-:S04]  /*c0d0*/  UIADD3 UR4, UP1, UR10, UR8, URZ ;  /* 0x000000080a047290 */ /* 0x000fc8000ff3e03f */
[----:B------:R-:W-:Y:S02]  /*c0e0*/  UIADD3.X UR7, UR11, UR9, URZ, UP1, !UPT ;  /* 0x000000090b077290 */ /* 0x000fe40008ffe43f */
[----:B------:R-:W-:Y:S01]  /*c0f0*/  IMAD.U32 R8, RZ, RZ, UR4 ;  /* 0x00000004ff087e24 */ /* 0x000fe2000f8e00ff */
[----:B------:R-:W-:-:S03]  /*c100*/  ULDC.64 UR8, c[0x0][0xc08] ;  /* 0x0003020000087ab9 */ /* 0x000fc60000000a00 */
[----:B------:R-:W-:Y:S01]  /*c110*/  IMAD.U32 R9, RZ, RZ, UR7 ;  /* 0x00000007ff097e24 */ /* 0x000fe2000f8e00ff */
[----:B------:R-:W-:Y:S06]  /*c120*/  BAR.SYNC.DEFER_BLOCKING 0x1, 0x100 ;  /* 0x0044000000007b1d */ /* 0x000fec0000010000 */
[----:B------:R-:W2:Y:S01]  /*c130*/  @P0 LDG.E R3, desc[UR12][R8.64] ;  /* 0x0000000c08030981 */ /* 0x000ea2000c1e1900 */
[----:B0-----:R-:W-:Y:S01]  /*c140*/  ISETP.NE.AND P1, PT, R80, 0x1, PT ;  /* 0x000000015000780c */ /* 0x001fe20003f25270 */
[----:B------:R-:W-:Y:S01]  /*c150*/  UISETP.NE.U32.AND UP1, UPT, UR8, URZ, UPT ;  /* 0x0000003f0800728c */ /* 0x000fe2000bf25070 */
[----:B------:R-:W-:Y:S01]  /*c160*/  IMAD.U32 R15, RZ, RZ, UR14 ;  /* 0x0000000eff0f7e24 */ /* 0x000fe2000f8e00ff */
[----:B------:R-:W-:Y:S01]  /*c170*/  ULDC UR7, c[0x0][0xa88] ;  /* 0x0002a20000077ab9 */ /* 0x000fe20000000800 */
[----:B------:R-:W-:Y:S01]  /*c180*/  UMOV UR4, URZ ;  /* 0x0000003f00047c82 */ /* 0x000fe20008000000 */
[----:B------:R-:W-:-:S06]  /*c190*/  UISETP.NE.AND.EX UP1, UPT, UR9, URZ, UPT, UP1 ;  /* 0x0000003f0900728c */ /* 0x000fcc000bf25310 */
[----:B------:R-:W-:Y:S02]  /*c1a0*/  PLOP3.LUT P2, PT, PT, PT, UP1, 0x80, 0x0 ;  /* 0x000000000000781c */ /* 0x000fe40003f4f018 */
[----:B------:R-:W0:Y:S03]  /*c1b0*/  @P1 LDC R11, c[0x0][0xbec] ;  /* 0x0002fb00ff0b1b82 */ /* 0x000e260000000800 */
[----:B------:R-:W-:-:S04]  /*c1c0*/  @UP1 UIADD3 UR8, UP2, UR10, UR8, URZ ;  /* 0x000000080a081290 */ /* 0x000fc8000ff5e03f */
[----:B------:R-:W-:Y:S01]  /*c1d0*/  @UP1 UIADD3.X UR9, UR11, UR9, URZ, UP2, !UPT ;  /* 0x000000090b091290 */ /* 0x000fe200097fe43f */
[----:B------:R-:W3:Y:S01]  /*c1e0*/  @P1 LDC R13, c[0x0][0xbf0] ;  /* 0x0002fc00ff0d1b82 */ /* 0x000ee20000000800 */
[----:B------:R-:W-:-:S04]  /*c1f0*/  IMAD.U32 R20, RZ, RZ, UR8 ;  /* 0x00000008ff147e24 */ /* 0x000fc8000f8e00ff */
[----:B------:R-:W-:Y:S01]  /*c200*/  IMAD.U32 R21, RZ, RZ, UR9 ;  /* 0x00000009ff157e24 */ /* 0x000fe2000f8e00ff */
[----:B--2---:R-:W-:Y:S01]  /*c210*/  @P0 R2UR UR4, R3 ;  /* 0x00000000030402ca */ /* 0x004fe200000e0000 */
[----:B------:R-:W-:-:S06]  /*c220*/  IMAD.U32 R3, RZ, RZ, UR7 ;  /* 0x00000007ff037e24 */ /* 0x000fcc000f8e00ff */
[----:B------:R1:W5:Y:S01]  /*c230*/  @P2 LDG.E R3, desc[UR12][R20.64] ;  /* 0x0000000c14032981 */ /* 0x000362000c1e1900 */
[----:B0--3--:R-:W-:Y:S07]  /*c240*/  @P2 BRA `(.L_x_414) ;  /* 0x0000000000142947 */ /* 0x009fee0003800000 */
[----:B------:R-:W-:Y:S05]  /*c250*/  @!P0 BRA `(.L_x_414) ;  /* 0x0000000000108947 */ /* 0x000fea0003800000 */
[----:B------:R-:W-:Y:S02]  /*c260*/  ULDC.64 UR8, c[0x0][0x208] ;  /* 0x0000820000087ab9 */ /* 0x000fe40000000a00 */
[----:B-1----:R-:W2:Y:S04]  /*c270*/  LDG.E R6, desc[UR8][R8.64] ;  /* 0x0000000808067981 */ /* 0x002ea8000c1e1900 */
[----:B-----5:R-:W2:Y:S02]  /*c280*/  LDG.E R3, desc[UR8][R8.64+0x4] ;  /* 0x0000040808037981 */ /* 0x020ea4000c1e1900 */
[----:B--2---:R-:W-:-:S07]  /*c290*/  IMAD.IADD R3, R3, 0x1, -R6 ;  /* 0x0000000103037824 */ /* 0x004fce00078e0a06 */
.L_x_414:
[----:B------:R-:W-:Y:S01]  /*c2a0*/  R2UR UR18, R215 ;  /* 0x00000000d71272ca */ /* 0x000fe200000e0000 */
[----:B------:R-:W-:Y:S01]  /*c2b0*/  ULDC.64 UR12, c[0x0][0xb90] ;  /* 0x0002e400000c7ab9 */ /* 0x000fe20000000a00 */
[----:B------:R-:W-:Y:S01]  /*c2c0*/  R2UR UR16, R219 ;  /* 0x00000000db1072ca */ /* 0x000fe200000e0000 */
[----:B------:R-:W-:Y:S01]  /*c2d0*/  USHF.R.S32.HI UR11, URZ, 0x1f, UR4 ;  /* 0x0000001f3f0b7899 */ /* 0x000fe20008011404 */
[----:B------:R-:W-:Y:S01]  /*c2e0*/  R2UR UR15, R216 ;  /* 0x00000000d80f72ca */ /* 0x000fe200000e0000 */
[----:B-1----:R-:W-:Y:S01]  /*c2f0*/  IMAD R10, R15, 0x80, R224 ;  /* 0x000000800f0a7824 */ /* 0x002fe200078e02e0 */
[----:B------:R-:W-:Y:S01]  /*c300*/  UMOV UR10, UR4 ;  /* 0x00000004000a7c82 */ /* 0x000fe20008000000 */
[----:B------:R-:W-:Y:S01]  /*c310*/  IMAD R9, R217, 0x40, R18 ;  /* 0x00000040d9097824 */ /* 0x000fe200078e0212 */
[----:B------:R-:W-:Y:S01]  /*c320*/  R2UR UR17, R214 ;  /* 0x00000000d61172ca */ /* 0x000fe200000e0000 */
[----:B------:R-:W-:Y:S01]  /*c330*/  @P1 IMAD.HI.U32 R6, R10, R11, RZ ;  /* 0x0000000b0a061227 */ /* 0x000fe200078e00ff */
[----:B------:R-:W0:Y:S01]  /*c340*/  @P1 LDC R19, c[0x0][0xbf0] ;  /* 0x0002fc00ff131b82 */ /* 0x000e220000000800 */
[----:B------:R-:W-:-:S02]  /*c350*/  ULDC.64 UR20, c[0x0][0x208] ;  /* 0x0000820000147ab9 */ /* 0x000fc40000000a00 */
[----:B------:R-:W-:Y:S01]  /*c360*/  USHF.R.S32.HI UR14, URZ, 0x1f, UR18 ;  /* 0x0000001f3f0e7899 */ /* 0x000fe20008011412 */
[----:B------:R-:W-:Y:S01]  /*c370*/  IMAD.MOV.U32 R8, RZ, RZ, R10 ;  /* 0x000000ffff087224 */ /* 0x000fe200078e000a */
[----:B------:R-:W-:Y:S01]  /*c380*/  UIMAD.WIDE.U32 UR8, UR18, UR12, UR10 ;  /* 0x0000000c120872a5 */ /* 0x000fe2000f8e000a */
[----:B------:R-:W-:Y:S01]  /*c390*/  @P1 SHF.R.U32.HI R8, RZ, R13, R6 ;  /* 0x0000000dff081219 */ /* 0x000fe20000011606 */
[----:B------:R-:W-:Y:S01]  /*c3a0*/  UIMAD UR7, UR14, UR12, URZ ;  /* 0x0000000c0e0772a4 */ /* 0x000fe2000f8e023f */
[----:B------:R-:W-:Y:S01]  /*c3b0*/  IMAD.WIDE R4, R9, 0x2, R4 ;  /* 0x0000000209047825 */ /* 0x000fe200078e0204 */
[----:B------:R-:W-:Y:S01]  /*c3c0*/  USEL UR16, UR16, URZ, !UP0 ;  /* 0x0000003f10107287 */ /* 0x000fe2000c000000 */
[--C-:B------:R-:W-:Y:S01]  /*c3d0*/  SHF.R.S32.HI R6, RZ, 0x1f, R8.reuse ;  /* 0x0000001fff067819 */ /* 0x100fe20000011408 */
[----:B------:R-:W-:Y:S01]  /*c3e0*/  UIMAD UR7, UR18, UR13, UR7 ;  /* 0x0000000d120772a4 */ /* 0x000fe2000f8e0207 */
[----:B------:R-:W-:Y:S01]  /*c3f0*/  IMAD.MOV R11, RZ, RZ, -R8 ;  /* 0x000000ffff0b7224 */ /* 0x000fe200078e0a08 */
[----:B------:R-:W-:Y:S01]  /*c400*/  USEL UR15, UR15, URZ, !UP0 ;  /* 0x0000003f0f0f7287 */ /* 0x000fe2000c000000 */
[----:B------:R-:W-:Y:S01]  /*c410*/  IADD3 R33, P3, R4, 0x4000, RZ ;  /* 0x0000400004217810 */ /* 0x000fe20007f7e0ff */
[----:B------:R-:W-:Y:S01]  /*c420*/  ULDC.64 UR12, c[0x0][0xb98] ;  /* 0x0002e600000c7ab9 */ /* 0x000fe20000000a00 */
[----:B------:R-:W-:Y:S01]  /*c430*/  UIADD3 UR9, UR9, UR7, URZ ;  /* 0x0000000709097290 */ /* 0x000fe2000fffe03f */
[----:B------:R-:W-:Y:S01]  /*c440*/  IMAD R11, R80, R11, R10 ;  /* 0x0000000b500b7224 */ /* 0x000fe200078e020a */
[----:B------:R-:W-:Y:S01]  /*c450*/  UIMAD UR7, UR16, UR12, URZ ;  /* 0x0000000c100772a4 */ /* 0x000fe2000f8e023f */
[----:B------:R-:W-:Y:S01]  /*c460*/  IADD3 R13, P5, R4, 0x1000, RZ ;  /* 0x00001000040d7810 */ /* 0x000fe20007fbe0ff */
[----:B------:R-:W-:Y:S01]  /*c470*/  UIMAD.WIDE.U32 UR8, UR15, UR12, UR8 ;  /* 0x0000000c0f0872a5 */ /* 0x000fe2000f8e0008 */
[----:B------:R-:W-:Y:S01]  /*c480*/  LOP3.LUT R32, R33, 0x380, RZ, 0xc0, !PT ;  /* 0x0000038021207812 */ /* 0x000fe200078ec0ff */
[----:B------:R-:W-:Y:S01]  /*c490*/  UIMAD UR7, UR15, UR13, UR7 ;  /* 0x0000000d0f0772a4 */ /* 0x000fe2000f8e0207 */
[----:B------:R-:W-:Y:S01]  /*c4a0*/  LOP3.LUT R12, R13, 0x380, RZ, 0xc0, !PT ;  /* 0x000003800d0c7812 */ /* 0x000fe200078ec0ff */
[----:B-----5:R-:W-:Y:S01]  /*c4b0*/  IMAD R83, R3, R80, RZ ;  /* 0x0000005003537224 */ /* 0x020fe200078e02ff */
[----:B------:R-:W-:Y:S01]  /*c4c0*/  SHF.R.U64 R32, R32, 0x3, RZ ;  /* 0x0000000320207819 */ /* 0x000fe200000012ff */
[----:B------:R-:W-:Y:S01]  /*c4d0*/  ULDC.64 UR12, c[0x0][0xaa0] ;  /* 0x0002a800000c7ab9 */ /* 0x000fe20000000a00 */
[----:B------:R-:W-:Y:S01]  /*c4e0*/  IADD3 R8, P0, R8, UR8, RZ ;  /* 0x0000000808087c10 */ /* 0x000fe2000ff1e0ff */
[----:B------:R-:W-:Y:S01]  /*c4f0*/  IMAD.U32 R9, RZ, RZ, UR7 ;  /* 0x00000007ff097e24 */ /* 0x000fe2000f8e00ff */
[----:B------:R-:W-:-:S02]  /*c500*/  SHF.R.U64 R12, R12, 0x3, RZ ;  /* 0x000000030c0c7819 */ /* 0x000fc400000012ff */
[----:B------:R-:W-:Y:S01]  /*c510*/  LOP3.LUT R32, R32, R33, RZ, 0x3c, !PT ;  /* 0x0000002120207212 */ /* 0x000fe200078e3cff */
[----:B------:R-:W-:Y:S01]  /*c520*/  IMAD.X R33, RZ, RZ, R5, P3 ;  /* 0x000000ffff217224 */ /* 0x000fe200018e0605 */
[----:B------:R-:W-:Y:S01]  /*c530*/  IADD3.X R9, R6, UR9, R9, P0, !PT ;  /* 0x0000000906097c10 */ /* 0x000fe200087fe409 */
[----:B------:R-:W-:Y:S01]  /*c540*/  ULDC.64 UR8, c[0x0][0xb88] ;  /* 0x0002e20000087ab9 */ /* 0x000fe20000000a00 */
[----:B------:R-:W-:Y:S02]  /*c550*/  SHF.R.S32.HI R6, RZ, 0x1f, R11 ;  /* 0x0000001fff067819 */ /* 0x000fe4000001140b */
[C---:B------:R-:W-:Y:S01]  /*c560*/  IADD3 R29, P0, R4.reuse, 0x3000, RZ ;  /* 0x00003000041d7810 */ /* 0x040fe20007f1e0ff */
[----:B------:R-:W-:Y:S01]  /*c570*/  IMAD.WIDE.U32 R8, R11, UR8, R8 ;  /* 0x000000080b087c25 */ /* 0x000fe2000f8e0008 */
[----:B------:R-:W-:Y:S02]  /*c580*/  IADD3 R37, P2, R4, 0x5000, RZ ;  /* 0x0000500004257810 */ /* 0x000fe40007f5e0ff */
[----:B------:R-:W-:Y:S01]  /*c590*/  LOP3.LUT R28, R29, 0x380, RZ, 0xc0, !PT ;  /* 0x000003801d1c7812 */ /* 0x000fe200078ec0ff */
[----:B------:R-:W-:Y:S01]  /*c5a0*/  IMAD R6, R6, UR8, RZ ;  /* 0x0000000806067c24 */ /* 0x000fe2000f8e02ff */
[----:B------:R-:W-:-:S02]  /*c5b0*/  IADD3 R53, P3, R4, 0xa000, RZ ;  /* 0x0000a00004357810 */ /* 0x000fc40007f7e0ff */
[----:B------:R-:W-:Y:S02]  /*c5c0*/  IADD3 R25, P4, R4, 0x2000, RZ ;  /* 0x0000200004197810 */ /* 0x000fe40007f9e0ff */
[----:B------:R-:W-:Y:S01]  /*c5d0*/  LOP3.LUT R12, R12, R13, RZ, 0x3c, !PT ;  /* 0x0000000d0c0c7212 */ /* 0x000fe200078e3cff */
[----:B------:R-:W-:Y:S01]  /*c5e0*/  IMAD R13, R11, UR9, R6 ;  /* 0x000000090b0d7c24 */ /* 0x000fe2000f8e0206 */
[----:B------:R-:W-:Y:S01]  /*c5f0*/  SHF.R.U64 R28, R28, 0x3, RZ ;  /* 0x000000031c1c7819 */ /* 0x000fe200000012ff */
[----:B------:R-:W-:Y:S01]  /*c600*/  ULDC.64 UR8, c[0x0][0xb50] ;  /* 0x0002d40000087ab9 */ /* 0x000fe20000000a00 */
[----:B------:R-:W-:Y:S01]  /*c610*/  LOP3.LUT R36, R37, 0x380, RZ, 0xc0, !PT ;  /* 0x0000038025247812 */ /* 0x000fe200078ec0ff */
[----:B------:R-:W-:Y:S01]  /*c620*/  IMAD.IADD R9, R9, 0x1, R13 ;  /* 0x0000000109097824 */ /* 0x000fe200078e020d */
[----:B------:R-:W-:Y:S01]  /*c630*/  LOP3.LUT R52, R53, 0x380, RZ, 0xc0, !PT ;  /* 0x0000038035347812 */ /* 0x000fe200078ec0ff */
[----:B------:R-:W-:Y:S01]  /*c640*/  IMAD.X R13, RZ, RZ, R5, P5 ;  /* 0x000000ffff0d7224 */ /* 0x000fe200028e0605 */
[----:B------:R-:W-:-:S02]  /*c650*/  LOP3.LUT R24, R25, 0x380, RZ, 0xc0, !PT ;  /* 0x0000038019187812 */ /* 0x000fc400078ec0ff */
[----:B------:R-:W-:Y:S02]  /*c660*/  LEA R10, P6, R8, UR8, 0x2 ;  /* 0x00000008080a7c11 */ /* 0x000fe4000f8c10ff */
[----:B------:R-:W-:Y:S01]  /*c670*/  LOP3.LUT R28, R28, R29, RZ, 0x3c, !PT ;  /* 0x0000001d1c1c7212 */ /* 0x000fe200078e3cff */
[----:B------:R-:W-:Y:S01]  /*c680*/  IMAD.X R29, RZ, RZ, R5, P0 ;  /* 0x000000ffff1d7224 */ /* 0x000fe200000e0605 */
[----:B------:R-:W-:Y:S01]  /*c690*/  SHF.R.U64 R36, R36, 0x3, RZ ;  /* 0x0000000324247819 */ /* 0x000fe200000012ff */
[----:B------:R-:W-:Y:S01]  /*c6a0*/  SHFL.IDX PT, R20, R10, RZ, 0x1c1f ;  /* 0x001c1fff0a147589 */ /* 0x000fe200000e0000 */
[----:B------:R-:W-:Y:S02]  /*c6b0*/  SHF.R.U64 R52, R52, 0x3, RZ ;  /* 0x0000000334347819 */ /* 0x000fe400000012ff */
[----:B------:R-:W-:Y:S01]  /*c6c0*/  SHF.R.U64 R24, R24, 0x3, RZ ;  /* 0x0000000318187819 */ /* 0x000fe200000012ff */
[----:B------:R-:W-:Y:S01]  /*c6d0*/  SHFL.IDX PT, R54, R10, 0x1, 0x1c1f ;  /* 0x003c1f000a367f89 */ /* 0x000fe200000e0000 */
[----:B------:R-:W-:-:S02]  /*c6e0*/  IADD3 R49, P0, R4, 0x9000, RZ ;  /* 0x0000900004317810 */ /* 0x000fc40007f1e0ff */
[----:B------:R-:W-:Y:S01]  /*c6f0*/  LEA.HI.X R11, R8, UR9, R9, 0x2, P6 ;  /* 0x00000009080b7c11 */ /* 0x000fe2000b0f1409 */
[----:B------:R-:W-:Y:S01]  /*c700*/  IMAD.U32 R9, RZ, RZ, UR17 ;  /* 0x00000011ff097e24 */ /* 0x000fe2000f8e00ff */
[----:B------:R-:W-:Y:S01]  /*c710*/  LOP3.LUT R36, R36, R37, RZ, 0x3c, !PT ;  /* 0x0000002524247212 */ /* 0x000fe200078e3cff */
[--C-:B------:R-:W-:Y:S01]  /*c720*/  IMAD.X R37, RZ, RZ, R5.reuse, P2 ;  /* 0x000000ffff257224 */ /* 0x100fe200010e0605 */
[----:B------:R-:W-:Y:S01]  /*c730*/  LOP3.LUT R52, R52, R53, RZ, 0x3c, !PT ;  /* 0x0000003534347212 */ /* 0x000fe200078e3cff */
[--C-:B------:R-:W-:Y:S01]  /*c740*/  IMAD.X R53, RZ, RZ, R5.reuse, P3 ;  /* 0x000000ffff357224 */ /* 0x100fe200018e0605 */
[----:B------:R-:W-:Y:S01]  /*c750*/  LOP3.LUT R24, R24, R25, RZ, 0x3c, !PT ;  /* 0x0000001918187212 */ /* 0x000fe200078e3cff */
[--C-:B------:R-:W-:Y:S01]  /*c760*/  IMAD.X R25, RZ, RZ, R5.reuse, P4 ;  /* 0x000000ffff197224 */ /* 0x100fe200020e0605 */
[----:B------:R-:W-:Y:S01]  /*c770*/  LOP3.LUT R48, R49, 0x380, RZ, 0xc0, !PT ;  /* 0x0000038031307812 */ /* 0x000fe200078ec0ff */
[----:B------:R-:W1:Y:S01]  /*c780*/  SHFL.IDX PT, R21, R11, RZ, 0x1c1f ;  /* 0x001c1fff0b157589 */ /* 0x000e6200000e0000 */
[C---:B------:R-:W-:Y:S01]  /*c790*/  IADD3 R57, P2, R4.reuse, 0xb000, RZ ;  /* 0x0000b00004397810 */ /* 0x040fe20007f5e0ff */
[----:B------:R-:W-:Y:S01]  /*c7a0*/  IMAD R14, R9, 0x80, R222 ;  /* 0x00000080090e7824 */ /* 0x000fe200078e02de */
[C---:B------:R-:W-:Y:S01]  /*c7b0*/  IADD3 R8, P3, R4.reuse, 0xf000, RZ ;  /* 0x0000f00004087810 */ /* 0x040fe20007f7e0ff */
[----:B------:R-:W2:Y:S01]  /*c7c0*/  SHFL.IDX PT, R55, R11, 0x1, 0x1c1f ;  /* 0x003c1f000b377f89 */ /* 0x000ea200000e0000 */
[----:B------:R-:W-:Y:S01]  /*c7d0*/  IADD3 R41, P6, R4, 0x6000, RZ ;  /* 0x0000600004297810 */ /* 0x000fe20007fde0ff */
[----:B------:R-:W-:Y:S01]  /*c7e0*/  VIADD R6, R14, 0x8 ;  /* 0x000000080e067836 */ /* 0x000fe20000000000 */
[C---:B------:R-:W-:Y:S01]  /*c7f0*/  IADD3 R45, P5, R4.reuse, 0x7000, RZ ;  /* 0x00007000042d7810 */ /* 0x040fe20007fbe0ff */
[----:B------:R-:W-:Y:S01]  /*c800*/  UIMAD UR7, UR11, UR12, URZ ;  /* 0x0000000c0b0772a4 */ /* 0x000fe2000f8e023f */
[----:B------:R-:W-:Y:S01]  /*c810*/  IADD3 R69, P4, R4, 0x8000, RZ ;  /* 0x0000800004457810 */ /* 0x000fe20007f9e0ff */
[----:B------:R-:W-:Y:S01]  /*c820*/  UIMAD.WIDE.U32 UR8, UR4, UR12, URZ ;  /* 0x0000000c040872a5 */ /* 0x000fe2000f8e003f */
[----:B------:R-:W-:Y:S01]  /*c830*/  SHF.R.U64 R48, R48, 0x3, RZ ;  /* 0x0000000330307819 */ /* 0x000fe200000012ff */
[----:B------:R-:W-:Y:S01]  /*c840*/  IMAD.X R61, RZ, RZ, R5, P3 ;  /* 0x000000ffff3d7224 */ /* 0x000fe200018e0605 */
[----:B------:R-:W-:Y:S01]  /*c850*/  LOP3.LUT R56, R57, 0x380, RZ, 0xc0, !PT ;  /* 0x0000038039387812 */ /* 0x000fe200078ec0ff */
[----:B------:R-:W-:Y:S01]  /*c860*/  ULDC.64 UR10, c[0x0][0xae8] ;  /* 0x0002ba00000a7ab9 */ /* 0x000fe20000000a00 */
[----:B------:R-:W-:-:S02]  /*c870*/  LOP3.LUT R3, R8, 0x380, RZ, 0xc0, !PT ;  /* 0x0000038008037812 */ /* 0x000fc400078ec0ff */
[----:B------:R-:W-:Y:S02]  /*c880*/  LOP3.LUT R40, R41, 0x380, RZ, 0xc0, !PT ;  /* 0x0000038029287812 */ /* 0x000fe400078ec0ff */
[----:B------:R-:W-:Y:S02]  /*c890*/  LOP3.LUT R44, R45, 0x380, RZ, 0xc0, !PT ;  /* 0x000003802d2c7812 */ /* 0x000fe400078ec0ff */
[----:B------:R-:W-:Y:S02]  /*c8a0*/  LOP3.LUT R68, R69, 0x380, RZ, 0xc0, !PT ;  /* 0x0000038045447812 */ /* 0x000fe400078ec0ff */
[----:B------:R-:W-:Y:S01]  /*c8b0*/  LOP3.LUT R48, R48, R49, RZ, 0x3c, !PT ;  /* 0x0000003130307212 */ /* 0x000fe200078e3cff */
[----:B------:R-:W-:Y:S01]  /*c8c0*/  IMAD.X R49, RZ, RZ, R5, P0 ;  /* 0x000000ffff317224 */ /* 0x000fe200000e0605 */
[----:B------:R-:W-:Y:S02]  /*c8d0*/  SHF.R.U64 R56, R56, 0x3, RZ ;  /* 0x0000000338387819 */ /* 0x000fe400000012ff */
[----:B------:R-:W-:-:S02]  /*c8e0*/  SHF.R.U64 R3, R3, 0x3, RZ ;  /* 0x0000000303037819 */ /* 0x000fc400000012ff */
[----:B------:R-:W-:Y:S02]  /*c8f0*/  SHF.R.U64 R40, R40, 0x3, RZ ;  /* 0x0000000328287819 */ /* 0x000fe400000012ff */
[----:B------:R-:W-:Y:S02]  /*c900*/  SHF.R.U64 R44, R44, 0x3, RZ ;  /* 0x000000032c2c7819 */ /* 0x000fe400000012ff */
[----:B------:R-:W-:Y:S02]  /*c910*/  SHF.R.U64 R68, R68, 0x3, RZ ;  /* 0x0000000344447819 */ /* 0x000fe400000012ff */
[----:B------:R-:W-:Y:S02]  /*c920*/  LOP3.LUT P0, RZ, R220, 0x3, RZ, 0xc0, !PT ;  /* 0x00000003dcff7812 */ /* 0x000fe4000780c0ff */
[----:B------:R-:W-:Y:S01]  /*c930*/  LOP3.LUT R56, R56, R57, RZ, 0x3c, !PT ;  /* 0x0000003938387212 */ /* 0x000fe200078e3cff */
[----:B------:R-:W-:Y:S01]  /*c940*/  IMAD.X R57, RZ, RZ, R5, P2 ;  /* 0x000000ffff397224 */ /* 0x000fe200010e0605 */
[----:B------:R-:W-:-:S02]  /*c950*/  LOP3.LUT R60, R3, R8, RZ, 0x3c, !PT ;  /* 0x00000008033c7212 */ /* 0x000fc400078e3cff */
[----:B------:R-:W-:Y:S01]  /*c960*/  LOP3.LUT R40, R40, R41, RZ, 0x3c, !PT ;  /* 0x0000002928287212 */ /* 0x000fe200078e3cff */
[----:B------:R-:W3:Y:S01]  /*c970*/  @P1 LDC R3, c[0x0][0xbec] ;  /* 0x0002fb00ff031b82 */ /* 0x000ee20000000800 */
[----:B------:R-:W-:Y:S01]  /*c980*/  LOP3.LUT R44, R44, R45, RZ, 0x3c, !PT ;  /* 0x0000002d2c2c7212 */ /* 0x000fe200078e3cff */
[--C-:B------:R-:W-:Y:S01]  /*c990*/  IMAD.X R41, RZ, RZ, R5.reuse, P6 ;  /* 0x000000ffff297224 */ /* 0x100fe200030e0605 */
[----:B------:R-:W-:Y:S01]  /*c9a0*/  LOP3.LUT R68, R68, R69, RZ, 0x3c, !PT ;  /* 0x0000004544447212 */ /* 0x000fe200078e3cff */
[--C-:B------:R-:W-:Y:S01]  /*c9b0*/  IMAD.X R45, RZ, RZ, R5.reuse, P5 ;  /* 0x000000ffff2d7224 */ /* 0x100fe200028e0605 */
[-C--:B------:R-:W-:Y:S01]  /*c9c0*/  ISETP.GE.OR P2, PT, R14, R83.reuse, P0 ;  /* 0x000000530e00720c */ /* 0x080fe20000746670 */
[----:B------:R-:W-:Y:S01]  /*c9d0*/  IMAD.X R69, RZ, RZ, R5, P4 ;  /* 0x000000ffff457224 */ /* 0x000fe200020e0605 */
[----:B------:R-:W-:Y:S02]  /*c9e0*/  ISETP.GE.OR P0, PT, R6, R83, P0 ;  /* 0x000000530600720c */ /* 0x000fe40000706670 */
[----:B------:R-:W-:-:S02]  /*c9f0*/  IADD3 R77, P6, R4, 0xc000, RZ ;  /* 0x0000c000044d7810 */ /* 0x000fc40007fde0ff */
[C---:B------:R-:W-:Y:S02]  /*ca00*/  IADD3 R73, P5, R4.reuse, 0xd000, RZ ;  /* 0x0000d00004497810 */ /* 0x040fe40007fbe0ff */
[C---:B------:R-:W-:Y:S02]  /*ca10*/  IADD3 R65, P4, R4.reuse, 0xe000, RZ ;  /* 0x0000e00004417810 */ /* 0x040fe40007f9e0ff */
[----:B------:R-:W-:Y:S02]  /*ca20*/  LOP3.LUT R9, R4, 0x380, RZ, 0xc0, !PT ;  /* 0x0000038004097812 */ /* 0x000fe400078ec0ff */
[----:B------:R-:W-:Y:S01]  /*ca30*/  LOP3.LUT R76, R77, 0x380, RZ, 0xc0, !PT ;  /* 0x000003804d4c7812 */ /* 0x000fe200078ec0ff */
[----:B-1----:R-:W-:Y:S01]  /*ca40*/  @!P2 ST.E desc[UR20][R20.64], R2 ;  /* 0x000000021400a985 */ /* 0x002fe2000c101914 */
[----:B------:R-:W-:Y:S02]  /*ca50*/  LOP3.LUT R72, R73, 0x380, RZ, 0xc0, !PT ;  /* 0x0000038049487812 */ /* 0x000fe400078ec0ff */
[----:B------:R-:W-:Y:S01]  /*ca60*/  LOP3.LUT R64, R65, 0x380, RZ, 0xc0, !PT ;  /* 0x0000038041407812 */ /* 0x000fe200078ec0ff */
[----:B------:R-:W-:Y:S01]  /*ca70*/  UIMAD UR7, UR4, UR13, UR7 ;  /* 0x0000000d040772a4 */ /* 0x000fe2000f8e0207 */
[----:B------:R-:W-:Y:S01]  /*ca80*/  SHF.R.U64 R9, R9, 0x3, RZ ;  /* 0x0000000309097819 */ /* 0x000fe200000012ff */
[----:B--2---:R1:W-:Y:S01]  /*ca90*/  @!P0 ST.E desc[UR20][R54.64], R0 ;  /* 0x0000000036008985 */ /* 0x0043e2000c101914 */
[----:B------:R-:W-:-:S02]  /*caa0*/  SHF.R.U64 R76, R76, 0x3, RZ ;  /* 0x000000034c4c7819 */ /* 0x000fc400000012ff */
[----:B------:R-:W-:Y:S02]  /*cab0*/  SHF.R.U64 R72, R72, 0x3, RZ ;  /* 0x0000000348487819 */ /* 0x000fe400000012ff */
[----:B------:R-:W-:Y:S01]  /*cac0*/  SHF.R.U64 R64, R64, 0x3, RZ ;  /* 0x0000000340407819 */ /* 0x000fe200000012ff */
[----:B------:R-:W-:Y:S01]  /*cad0*/  UIADD3 UR9, UR9, UR7, URZ ;  /* 0x0000000709097290 */ /* 0x000fe2000fffe03f */
[----:B------:R-:W-:Y:S01]  /*cae0*/  LOP3.LUT R4, R9, R4, RZ, 0x3c, !PT ;  /* 0x0000000409047212 */ /* 0x000fe200078e3cff */
[----:B------:R-:W-:Y:S01]  /*caf0*/  UIMAD UR4, UR14, UR10, URZ ;  /* 0x0000000a0e0472a4 */ /* 0x000fe2000f8e023f */
[----:B------:R-:W-:Y:S01]  /*cb00*/  LOP3.LUT R76, R76, R77, RZ, 0x3c, !PT ;  /* 0x0000004d4c4c7212 */ /* 0x000fe200078e3cff */
[--C-:B------:R-:W-:Y:S01]  /*cb10*/  IMAD.X R77, RZ, RZ, R5.reuse, P6 ;  /* 0x000000ffff4d7224 */ /* 0x100fe200030e0605 */
[----:B------:R-:W-:Y:S01]  /*cb20*/  LOP3.LUT R72, R72, R73, RZ, 0x3c, !PT ;  /* 0x0000004948487212 */ /* 0x000fe200078e3cff */
[--C-:B------:R-:W-:Y:S01]  /*cb30*/  IMAD.X R73, RZ, RZ, R5.reuse, P5 ;  /* 0x000000ffff497224 */ /* 0x100fe200028e0605 */
[----:B------:R-:W-:Y:S01]  /*cb40*/  LOP3.LUT R64, R64, R65, RZ, 0x3c, !PT ;  /* 0x0000004140407212 */ /* 0x000fe200078e3cff */
[----:B------:R-:W-:Y:S01]  /*cb50*/  IMAD.X R65, RZ, RZ, R5, P4 ;  /* 0x000000ffff417224 */ /* 0x000fe200020e0605 */
[----:B------:R2:W5:Y:S01]  /*cb60*/  LD.E.128 R8, desc[UR20][R4.64] ;  /* 0x0000001404087980 */ /* 0x000562000c101d00 */
[----:B-1----:R-:W-:Y:S01]  /*cb70*/  IMAD R0, R213, 0x20, R217 ;  /* 0x00000020d5007824 */ /* 0x002fe200078e02d9 */
[----:B------:R-:W-:-:S02]  /*cb80*/  UIMAD UR4, UR18, UR11, UR4 ;  /* 0x0000000b120472a4 */ /* 0x000fc4000f8e0204 */
[----:B------:R-:W-:Y:S01]  /*cb90*/  UIMAD.WIDE.U32 UR8, UR18, UR10, UR8 ;  /* 0x0000000a120872a5 */ /* 0x000fe2000f8e0008 */
[----:B------:R-:W5:Y:S02]  /*cba0*/  LD.E.128 R12, desc[UR20][R12.64] ;  /* 0x000000140c0c7980 */ /* 0x000f64000c101d00 */
[----:B------:R-:W-:Y:S02]  /*cbb0*/  ULDC.64 UR10, c[0x0][0xaf0] ;  /* 0x0002bc00000a7ab9 */ /* 0x000fe40000000a00 */
[----:B------:R-:W5:Y:S01]  /*cbc0*/  LD.E.128 R24, desc[UR20][R24.64] ;  /* 0x0000001418187980 */ /* 0x000f62000c101d00 */
[----:B--2---:R-:W-:-:S03]  /*cbd0*/  IMAD.U32 R5, RZ, RZ, UR17 ;  /* 0x00000011ff057e24 */ /* 0x004fc6000f8e00ff */
[----:B------:R-:W5:Y:S01]  /*cbe0*/  LD.E.128 R28, desc[UR20][R28.64] ;  /* 0x000000141c1c7980 */ /* 0x000f62000c101d00 */
[----:B------:R-:W-:Y:S01]  /*cbf0*/  IMAD R4, R5, 0x80, R0 ;  /* 0x0000008005047824 */ /* 0x000fe200078e0200 */
[----:B------:R-:W-:Y:S02]  /*cc00*/  UIADD3 UR9, UR9, UR4, URZ ;  /* 0x0000000409097290 */ /* 0x000fe4000fffe03f */
[----:B------:R-:W5:Y:S01]  /*cc10*/  LD.E.128 R32, desc[UR20][R32.64] ;  /* 0x0000001420207980 */ /* 0x000f62000c101d00 */
[----:B---3--:R-:W-:Y:S01]  /*cc20*/  @P1 IMAD.HI.U32 R0, R4, R3, RZ ;  /* 0x0000000304001227 */ /* 0x008fe200078e00ff */
[----:B------:R-:W-:Y:S01]  /*cc30*/  UIMAD UR4, UR16, UR10, URZ ;  /* 0x0000000a100472a4 */ /* 0x000fe2000f8e023f */
[----:B------:R-:W-:Y:S01]  /*cc40*/  MOV R5, R4 ;  /* 0x0000000400057202 */ /* 0x000fe20000000f00 */
[----:B------:R-:W-:Y:S01]  /*cc50*/  UIMAD.WIDE.U32 UR8, UR15, UR10, UR8 ;  /* 0x0000000a0f0872a5 */ /* 0x000fe2000f8e0008 */
[----:B------:R-:W5:Y:S01]  /*cc60*/  LD.E.128 R36, desc[UR20][R36.64] ;  /* 0x0000001424247980 */ /* 0x000f62000c101d00 */
[----:B0-----:R-:W-:Y:S01]  /*cc70*/  @P1 SHF.R.U32.HI R5, RZ, R19, R0 ;  /* 0x00000013ff051219 */ /* 0x001fe20000011600 */
[----:B------:R-:W-:-:S02]  /*cc80*/  UIMAD UR4, UR15, UR11, UR4 ;  /* 0x0000000b0f0472a4 */ /* 0x000fc4000f8e0204 */
[----:B------:R-:W5:Y:S01]  /*cc90*/  LD.E.128 R40, desc[UR20][R40.64] ;  /* 0x0000001428287980 */ /* 0x000f62000c101d00 */
[--C-:B------:R-:W-:Y:S01]  /*cca0*/  SHF.R.S32.HI R0, RZ, 0x1f, R5.reuse ;  /* 0x0000001fff007819 */ /* 0x100fe20000011405 */
[----:B------:R-:W-:Y:S01]  /*ccb0*/  UIADD3 UR4, UR9, UR4, URZ ;  /* 0x0000000409047290 */ /* 0x000fe2000fffe03f */
[----:B------:R-:W-:Y:S01]  /*ccc0*/  IMAD.MOV R19, RZ, RZ, -R5 ;  /* 0x000000ffff137224 */ /* 0x000fe200078e0a05 */
[----:B------:R-:W5:Y:S01]  /*ccd0*/  LD.E.128 R44, desc[UR20][R44.64] ;  /* 0x000000142c2c7980 */ /* 0x000f62000c101d00 */
[----:B------:R-:W-:Y:S02]  /*cce0*/  IMAD.U32 R2, RZ, RZ, UR8 ;  /* 0x00000008ff027e24 */ /* 0x000fe4000f8e00ff */
[----:B------:R-:W-:Y:S01]  /*ccf0*/  IMAD.U32 R3, RZ, RZ, UR9 ;  /* 0x00000009ff037e24 */ /* 0x000fe2000f8e00ff */
[----:B------:R-:W-:Y:S01]  /*cd00*/  ULDC.64 UR8, c[0x0][0xae0] ;  /* 0x0002b80000087ab9 */ /* 0x000fe20000000a00 */
[----:B------:R-:W-:Y:S01]  /*cd10*/  IMAD R19, R80, R19, R4 ;  /* 0x0000001350137224 */ /* 0x000fe200078e0204 */
[----:B------:R-:W5:Y:S01]  /*cd20*/  LD.E.128 R68, desc[UR20][R68.64] ;  /* 0x0000001444447980 */ /* 0x000f62000c101d00 */
[----:B------:R-:W-:-:S02]  /*cd30*/  IMAD R0, R0, UR8, RZ ;  /* 0x0000000800007c24 */ /* 0x000fc4000f8e02ff */
[----:B------:R-:W-:Y:S01]  /*cd40*/  IMAD.U32 R3, RZ, RZ, UR4 ;  /* 0x00000004ff037e24 */ /* 0x000fe2000f8e00ff */
[----:B------:R-:W5:Y:S01]  /*cd50*/  LD.E.128 R48, desc[UR20][R48.64] ;  /* 0x0000001430307980 */ /* 0x000f62000c101d00 */
[C---:B------:R-:W-:Y:S01]  /*cd60*/  IMAD R21, R5.reuse, UR9, R0 ;  /* 0x0000000905157c24 */ /* 0x040fe2000f8e0200 */
[----:B------:R-:W-:Y:S02]  /*cd70*/  SHF.R.S32.HI R0, RZ, 0x1f, R19 ;  /* 0x0000001fff007819 */ /* 0x000fe40000011413 */
[----:B------:R-:W5:Y:S01]  /*cd80*/  LD.E.128 R52, desc[UR20][R52.64] ;  /* 0x0000001434347980 */ /* 0x000f62000c101d00 */
[----:B------:R-:W-:Y:S01]  /*cd90*/  IMAD.WIDE.U32 R2, R5, UR8, R2 ;  /* 0x0000000805027c25 */ /* 0x000fe2000f8e0002 */
[----:B------:R-:W-:Y:S02]  /*cda0*/  ULDC.64 UR8, c[0x0][0xad8] ;  /* 0x0002b60000087ab9 */ /* 0x000fe40000000a00 */
[----:B------:R-:W5:Y:S04]  /*cdb0*/  LD.E.128 R56, desc[UR20][R56.64] ;  /* 0x0000001438387980 */ /* 0x000f68000c101d00 */
[----:B------:R-:W5:Y:S04]  /*cdc0*/  LD.E.128 R76, desc[UR20][R76.64] ;  /* 0x000000144c4c7980 */ /* 0x000f68000c101d00 */
[----:B------:R-:W5:Y:S04]  /*cdd0*/  LD.E.128 R72, desc[UR20][R72.64] ;  /* 0x0000001448487980 */ /* 0x000f68000c101d00 */
[----:B------:R-:W5:Y:S04]  /*cde0*/  LD.E.128 R64, desc[UR20][R64.64] ;  /* 0x0000001440407980 */ /* 0x000f68000c101d00 */
[----:B------:R-:W5:Y:S01]  /*cdf0*/  LD.E.128 R60, desc[UR20][R60.64] ;  /* 0x000000143c3c7980 */ /* 0x000f62000c101d00 */
[----:B------:R-:W-:Y:S01]  /*ce00*/  IMAD.U32 R82, RZ, RZ, UR17 ;  /* 0x00000011ff527e24 */ /* 0x000fe2000f8e00ff */
[----:B------:R-:W-:Y:S01]  /*ce10*/  BSSY B1, `(.L_x_415) ;  /* 0x000002d000017945 */ /* 0x000fe20003800000 */
[----:B------:R-:W-:Y:S01]  /*ce20*/  IMAD.IADD R3, R3, 0x1, R21 ;  /* 0x0000000103037824 */ /* 0x000fe200078e0215 */
[----:B------:R-:W-:Y:S01]  /*ce30*/  @!PT LDS RZ, [RZ] ;  /* 0x00000000fffff984 */ /* 0x000fe20000000800 */
[----:B------:R-:W-:Y:S01]  /*ce40*/  @!PT LDS RZ, [RZ] ;  /* 0x00000000fffff984 */ /* 0x000fe20000000800 */
[----:B------:R-:W-:Y:S01]  /*ce50*/  @!PT LDS RZ, [RZ] ;  /* 0x00000000fffff984 */ /* 0x000fe20000000800 */
[----:B------:R-:W-:Y:S01]  /*ce60*/  @!PT LDS RZ, [RZ] ;  /* 0x00000000fffff984 */ /* 0x000fe20000000800 */
[----:B------:R0:W-:Y:S06]  /*ce70*/  MEMBAR.ALL.CTA ;  /* 0x0000000000007992 */ /* 0x0001ec0000008000 */
[----:B0-----:R-:W0:Y:S01]  /*ce80*/  FENCE.VIEW.ASYNC.S ;  /* 0x00000000000073c6 */ /* 0x001e220000000000 */
[----:B------:R-:W-:-:S02]  /*ce90*/  IMAD R4, R0, UR8, RZ ;  /* 0x0000000800047c24 */ /* 0x000fc4000f8e02ff */
[----:B------:R-:W-:Y:S02]  /*cea0*/  IMAD R82, R82, 0x80, R217 ;  /* 0x0000008052527824 */ /* 0x000fe400078e02d9 */
[C---:B------:R-:W-:Y:S02]  /*ceb0*/  IMAD R5, R19.reuse, UR9, R4 ;  /* 0x0000000913057c24 */ /* 0x040fe4000f8e0204 */
[----:B------:R-:W-:Y:S01]  /*cec0*/  IMAD.WIDE.U32 R2, R19, UR8, R2 ;  /* 0x0000000813027c25 */ /* 0x000fe2000f8e0002 */
[----:B------:R-:W-:Y:S01]  /*ced0*/  ISETP.GE.AND P2, PT, R82, R83, PT ;  /* 0x000000535200720c */ /* 0x000fe20003f46270 */
[----:B------:R-:W-:Y:S02]  /*cee0*/  ULDC.64 UR8, c[0x0][0xa80] ;  /* 0x0002a00000087ab9 */ /* 0x000fe40000000a00 */
[----:B------:R-:W-:Y:S01]  /*cef0*/  IMAD.IADD R3, R3, 0x1, R5 ;  /* 0x0000000103037824 */ /* 0x000fe200078e0205 */
[----:B------:R-:W-:Y:S01]  /*cf00*/  LEA R6, P3, R2, UR8, 0x1 ;  /* 0x0000000802067c11 */ /* 0x000fe2000f8608ff */
[----:B------:R-:W-:-:S02]  /*cf10*/  VIADD R152, R152, 0x38820 ;  /* 0x0003882098987836 */ /* 0x000fc40000000000 */
[----:B------:R-:W-:Y:S01]  /*cf20*/  VIADD R0, R82, 0x20 ;  /* 0x0000002052007836 */ /* 0x000fe20000000000 */
[----:B------:R-:W-:Y:S01]  /*cf30*/  LEA.HI.X R19, R2, UR9, R3, 0x1, P3 ;  /* 0x0000000902137c11 */ /* 0x000fe200098f0c03 */
[----:B0-----:R0:W1:Y:S01]  /*cf40*/  SHFL.IDX PT, R85, R6, RZ, 0x181f ;  /* 0x00181fff06557589 */ /* 0x00106200000e0000 */
[----:B------:R-:W-:Y:S02]  /*cf50*/  PRMT R152, RZ, 0x654, R152 ;  /* 0x00000654ff987816 */ /* 0x000fe40000000098 */
[-C--:B------:R-:W-:Y:S01]  /*cf60*/  ISETP.GE.AND P1, PT, R0, R83.reuse, PT ;  /* 0x000000530000720c */ /* 0x080fe20003f26270 */
[----:B------:R-:W-:Y:S01]  /*cf70*/  VIADD R0, R82, 0x40 ;  /* 0x0000004052007836 */ /* 0x000fe20000000000 */
[----:B------:R0:W2:Y:S01]  /*cf80*/  SHFL.IDX PT, R81, R19, RZ, 0x181f ;  /* 0x00181fff13517589 */ /* 0x0000a200000e0000 */
[----:B------:R0:W-:Y:S03]  /*cf90*/  SYNCS.ARRIVE.TRANS64.RED.A1T0 RZ, [R152+URZ], RZ ;  /* 0x000000ff98ff79a7 */ /* 0x0001e6000810043f */
        /* <DEDUP_REMOVED lines=10> */
[----:B------:R-:W-:-:S03]  /*d040*/  @!P4 LEA R4, P6, R23, R85, 0x1 ;  /* 0x000000551704c211 */ /* 0x000fc600078c08ff */
[----:B-----5:R3:W-:Y:S01]  /*d050*/  @!P5 ST.E.128 desc[UR8][R2.64], R8 ;  /* 0x000000080200d985 */ /* 0x0207e2000c101d08 */
[----:B------:R-:W-:Y:S02]  /*d060*/  @!P4 LEA.HI.X R5, R23, R81, R229, 0x1, P6 ;  /* 0x000000511705c211 */ /* 0x000fe400030f0ce5 */
[----:B------:R-:W-:-:S03]  /*d070*/  @!P3 LEA R20, P6, R22, R85, 0x1 ;  /* 0x000000551614b211 */ /* 0x000fc600078c08ff */
[----:B------:R3:W-:Y:S01]  /*d080*/  @!P4 ST.E.128 desc[UR8][R4.64], R32 ;  /* 0x000000200400c985 */ /* 0x0007e2000c101d08 */
[----:B------:R-:W-:Y:S02]  /*d090*/  @!P3 LEA.HI.X R21, R22, R81, R228, 0x1, P6 ;  /* 0x000000511615b211 */ /* 0x000fe400030f0ce4 */
[----:B------:R-:W-:-:S03]  /*d0a0*/  @!P2 LEA R80, P6, R212, R85, 0x1 ;  /* 0x00000055d450a211 */ /* 0x000fc600078c08ff */
[----:B------:R3:W-:Y:S01]  /*d0b0*/  @!P3 ST.E.128 desc[UR8][R20.64], R68 ;  /* 0x000000441400b985 */ /* 0x0007e2000c101d08 */
[----:B------:R-:W-:-:S05]  /*d0c0*/  @!P2 LEA.HI.X R81, R212, R81, R227, 0x1, P6 ;  /* 0x00000051d451a211 */ /* 0x000fca00030f0ce3 */
[----:B------:R3:W-:Y:S04]  /*d0d0*/  @!P2 ST.E.128 desc[UR8][R80.64], R76 ;  /* 0x0000004c5000a985 */ /* 0x0007e8000c101d08 */
.L_x_416:
[----:B------:R-:W-:Y:S05]  /*d0e0*/  BSYNC B1 ;  /* 0x0000000000017941 */ /* 0x000fea0003800000 */
.L_x_415:
        /* <DEDUP_REMOVED lines=11> */
[C---:B------:R-:W-:Y:S02]  /*d1a0*/  @!P3 LEA R4, P5, R23.reuse, R9, 0x1 ;  /* 0x000000091704b211 */ /* 0x040fe400078a08ff */
[----:B----4-:R-:W-:Y:S02]  /*d1b0*/  @!P4 LEA.HI.X R3, R18, R11, R230, 0x1, P6 ;  /* 0x0000000b1203c211 */ /* 0x010fe400030f0ce6 */
[----:B------:R-:W-:Y:S02]  /*d1c0*/  @!P2 LEA R8, P6, R22, R9, 0x1 ;  /* 0x000000091608a211 */ /* 0x000fe400078c08ff */
[----:B------:R-:W-:Y:S01]  /*d1d0*/  @!P3 LEA.HI.X R5, R23, R11, R229, 0x1, P5 ;  /* 0x0000000b1705b211 */ /* 0x000fe200028f0ce5 */
[----:B------:R0:W-:Y:S01]  /*d1e0*/  @!P4 ST.E.128 desc[UR8][R2.64], R12 ;  /* 0x0000000c0200c985 */ /* 0x0001e2000c101d08 */
[----:B------:R-:W-:-:S02]  /*d1f0*/  @!P1 LEA R10, P5, R212, R9, 0x1 ;  /* 0x00000009d40a9211 */ /* 0x000fc400078a08ff */
[-C--:B------:R-:W-:Y:S01]  /*d200*/  @!P2 LEA.HI.X R9, R22, R11.reuse, R228, 0x1, P6 ;  /* 0x0000000b1609a211 */ /* 0x080fe200030f0ce4 */
[----:B------:R0:W-:Y:S01]  /*d210*/  @!P3 ST.E.128 desc[UR8][R4.64], R36 ;  /* 0x000000240400b985 */ /* 0x0001e2000c101d08 */
[----:B------:R-:W-:-:S03]  /*d220*/  @!P1 LEA.HI.X R11, R212, R11, R227, 0x1, P5 ;  /* 0x0000000bd40b9211 */ /* 0x000fc600028f0ce3 */
[----:B------:R0:W-:Y:S04]  /*d230*/  @!P2 ST.E.128 desc[UR8][R8.64], R48 ;  /* 0x000000300800a985 */ /* 0x0001e8000c101d08 */
[----:B------:R0:W-:Y:S02]  /*d240*/  @!P1 ST.E.128 desc[UR8][R10.64], R72 ;  /* 0x000000480a009985 */ /* 0x0001e4000c101d08 */
.L_x_418:
[----:B------:R-:W-:Y:S05]  /*d250*/  BSYNC B1 ;  /* 0x0000000000017941 */ /* 0x000fea0003800000 */
.L_x_417:
[----:B0---4-:R0:W4:Y:S01]  /*d260*/  SHFL.IDX PT, R11, R19, 0x2, 0x181f ;  /* 0x00581f00130b7f89 */ /* 0x01112200000e0000 */
        /* <DEDUP_REMOVED lines=10> */
[CC--:B------:R-:W-:Y:S02]  /*d310*/  @!P2 LEA R4, P5, R23.reuse, R5.reuse, 0x1 ;  /* 0x000000051704a211 */ /* 0x0c0fe400078a08ff */
[----:B------:R-:W-:Y:S02]  /*d320*/  @!P1 LEA R8, P4, R22, R5, 0x1 ;  /* 0x0000000516089211 */ /* 0x000fe400078808ff */
[----:B----4-:R-:W-:Y:S02]  /*d330*/  @!P3 LEA.HI.X R3, R18, R11, R230, 0x1, P6 ;  /* 0x0000000b1203b211 */ /* 0x010fe400030f0ce6 */
[----:B------:R-:W-:Y:S02]  /*d340*/  @!P0 LEA R10, P6, R212, R5, 0x1 ;  /* 0x00000005d40a8211 */ /* 0x000fe400078c08ff */
[-C--:B------:R-:W-:Y:S01]  /*d350*/  @!P2 LEA.HI.X R5, R23, R11.reuse, R229, 0x1, P5 ;  /* 0x0000000b1705a211 */ /* 0x080fe200028f0ce5 */
[----:B------:R0:W-:Y:S01]  /*d360*/  @!P3 ST.E.128 desc[UR8][R2.64], R24 ;  /* 0x000000180200b985 */ /* 0x0001e2000c101d08 */
[----:B------:R-:W-:-:S02]  /*d370*/  @!P1 LEA.HI.X R9, R22, R11, R228, 0x1, P4 ;  /* 0x0000000b16099211 */ /* 0x000fc400020f0ce4 */
[----:B------:R-:W-:Y:S01]  /*d380*/  @!P0 LEA.HI.X R11, R212, R11, R227, 0x1, P6 ;  /* 0x0000000bd40b8211 */ /* 0x000fe200030f0ce3 */
[----:B------:R0:W-:Y:S04]  /*d390*/  @!P2 ST.E.128 desc[UR8][R4.64], R40 ;  /* 0x000000280400a985 */ /* 0x0001e8000c101d08 */
[----:B------:R0:W-:Y:S04]  /*d3a0*/  @!P1 ST.E.128 desc[UR8][R8.64], R52 ;  /* 0x0000003408009985 */ /* 0x0001e8000c101d08 */
[----:B------:R0:W-:Y:S02]  /*d3b0*/  @!P0 ST.E.128 desc[UR8][R10.64], R64 ;  /* 0x000000400a008985 */ /* 0x0001e4000c101d08 */
.L_x_420:
[----:B------:R-:W-:Y:S05]  /*d3c0*/  BSYNC B1 ;  /* 0x0000000000017941 */ /* 0x000fea0003800000 */
.L_x_419:
[----:B------:R-:W-:Y:S01]  /*d3d0*/  VIADD R0, R82, 0x60 ;  /* 0x0000006052007836 */ /* 0x000fe20000000000 */
[----:B0--3--:R-:W0:Y:S04]  /*d3e0*/  SHFL.IDX PT, R19, R19, 0x3, 0x181f ;  /* 0x00781f0013137f89 */ /* 0x009e2800000e0000 */
[----:B------:R-:W-:Y:S01]  /*d3f0*/  ISETP.GE.AND P0, PT, R0, R83, PT ;  /* 0x000000530000720c */ /* 0x000fe20003f06270 */
[----:B----4-:R3:W4:-:S12]  /*d400*/  SHFL.IDX PT, R11, R6, 0x3, 0x181f ;  /* 0x00781f00060b7f89 */ /* 0x01071800000e0000 */
[----:B---3--:R-:W-:Y:S05]  /*d410*/  @P0 BRA `(.L_x_421) ;  /* 0x0000000c00f80947 */ /* 0x008fea0003800000 */
[----:B------:R-:W-:Y:S01]  /*d420*/  ULDC UR4, c[0x0][0xac8] ;  /* 0x0002b20000047ab9 */ /* 0x000fe20000000800 */
[----:B------:R-:W-:Y:S01]  /*d430*/  ULDC.64 UR8, c[0x0][0x208] ;  /* 0x0000820000087ab9 */ /* 0x000fe20000000a00 */
[----:B------:R-:W-:Y:S02]  /*d440*/  ISETP.GE.AND P3, PT, R18, UR4, PT ;  /* 0x0000000412007c0c */ /* 0x000fe4000bf66270 */
[----:B------:R-:W-:Y:S02]  /*d450*/  ISETP.GE.AND P4, PT, R23, UR4, PT ;  /* 0x0000000417007c0c */ /* 0x000fe4000bf86270 */
[----:B------:R-:W-:-:S09]  /*d460*/  ISETP.GE.AND P5, PT, R22, UR4, PT ;  /* 0x0000000416007c0c */ /* 0x000fd2000bfa6270 */
[CC--:B----4-:R-:W-:Y:S02]  /*d470*/  @!P3 LEA R2, P0, R18.reuse, R11.reuse, 0x1 ;  /* 0x0000000b1202b211 */ /* 0x0d0fe400078008ff */
[C---:B------:R-:W-:Y:S02]  /*d480*/  @!P4 LEA R4, P1, R23.reuse, R11, 0x1 ;  /* 0x0000000b1704c211 */ /* 0x040fe400078208ff */
[----:B0-----:R-:W-:Y:S02]  /*d490*/  @!P3 LEA.HI.X R3, R18, R19, R230, 0x1, P0 ;  /* 0x000000131203b211 */ /* 0x001fe400000f0ce6 */
[----:B------:R-:W-:Y:S02]  /*d4a0*/  ISETP.GE.AND P0, PT, R212, UR4, PT ;  /* 0x00000004d4007c0c */ /* 0x000fe4000bf06270 */
[----:B------:R-:W-:Y:S01]  /*d4b0*/  @!P5 LEA R8, P2, R22, R11, 0x1 ;  /* 0x0000000b1608d211 */ /* 0x000fe200078408ff */
[----:B------:R3:W-:Y:S01]  /*d4c0*/  @!P3 ST.E.128 desc[UR8][R2.64], R28 ;  /* 0x0000001c0200b985 */ /* 0x0007e2000c101d08 */
[----:B------:R-:W-:-:S02]  /*d4d0*/  @!P4 LEA.HI.X R5, R23, R19, R229, 0x1, P1 ;  /* 0x000000131705c211 */ /* 0x000fc400008f0ce5 */
[----:B------:R-:W-:-:S03]  /*d4e0*/  @!P5 LEA.HI.X R9, R22, R19, R228, 0x1, P2 ;  /* 0x000000131609d211 */ /* 0x000fc600010f0ce4 */
[----:B------:R3:W-:Y:S04]  /*d4f0*/  @!P4 ST.E.128 desc[UR8][R4.64], R44 ;  /* 0x0000002c0400c985 */ /* 0x0007e8000c101d08 */
[----:B------:R3:W-:Y:S01]  /*d500*/  @!P5 ST.E.128 desc[UR8][R8.64], R56 ;  /* 0x000000380800d985 */ /* 0x0007e2000c101d08 */
[----:B------:R-:W-:Y:S05]  /*d510*/  @P0 BRA `(.L_x_421) ;  /* 0x0000000c00b80947 */ /* 0x000fea0003800000 */
[----:B---3--:R-:W-:Y:S01]  /*d520*/  LEA R2, P0, R212, R11, 0x1 ;  /* 0x0000000bd4027211 */ /* 0x008fe200078008ff */
[----:B------:R-:W-:-:S03]  /*d530*/  ULDC.64 UR8, c[0x0][0x208] ;  /* 0x0000820000087ab9 */ /* 0x000fc60000000a00 */
[----:B------:R-:W-:-:S05]  /*d540*/  LEA.HI.X R3, R212, R19, R227, 0x1, P0 ;  /* 0x00000013d4037211 */ /* 0x000fca00000f0ce3 */
[----:B------:R0:W-:Y:S01]  /*d550*/  ST.E.128 desc[UR8][R2.64], R60 ;  /* 0x0000003c02007985 */ /* 0x0001e2000c101d08 */
[----:B------:R-:W-:Y:S05]  /*d560*/  BRA `(.L_x_421) ;  /* 0x0000000c00a47947 */ /* 0x000fea0003800000 */
.L_x_413:
[----:B------:R-:W-:Y:S01]  /*d570*/  ULDC.64 UR8, c[0x0][0xc00] ;  /* 0x0003000000087ab9 */ /* 0x000fe20000000a00 */
[----:B------:R-:W-:Y:S01]  /*d580*/  R2UR UR4, R216 ;  /* 0x00000000d80472ca */ /* 0x000fe200000e0000 */
[----:B------:R-:W-:Y:S01]  /*d590*/  UISETP.NE.U32.AND UP0, UPT, UR8, URZ, UPT ;  /* 0x0000003f0800728c */ /* 0x000fe2000bf05070 */
[----:B------:R-:W0:Y:S01]  /*d5a0*/  LDC R13, c[0x0][0xbe8] ;  /* 0x0002fa00ff0d7b82 */ /* 0x000e220000000800 */
[----:B------:R-:W-:Y:S01]  /*d5b0*/  ULDC.64 UR10, c[0x0][0x208] ;  /* 0x00008200000a7ab9 */ /* 0x000fe20000000a00 */
[----:B------:R-:W-:Y:S01]  /*d5c0*/  R2UR UR7, R215 ;  /* 0x00000000d70772ca */ /* 0x000fe200000e0000 */
[----:B------:R-:W-:-:S03]  /*d5d0*/  UISETP.NE.AND.EX UP0, UPT, UR9, URZ, UPT, UP0 ;  /* 0x0000003f0900728c */ /* 0x000fc6000bf05300 */
[----:B------:R-:W-:-:S03]  /*d5e0*/  ULDC.64 UR8, c[0x0][0xc00] ;  /* 0x0003000000087ab9 */ /* 0x000fc60000000a00 */
[----:B------:R-:W-:Y:S02]  /*d5f0*/  PLOP3.LUT P2, PT, PT, PT, UP0, 0x80, 0x0 ;  /* 0x000000000000781c */ /* 0x000fe40003f4f008 */
[----:B------:R-:W-:-:S06]  /*d600*/  UIMAD.WIDE UR8, UR4, 0x4, UR8 ;  /* 0x00000004040878a5 */ /* 0x000fcc000f8e0208 */
[----:B------:R-:W-:Y:S02]  /*d610*/  IMAD.U32 R2, RZ, RZ, UR8 ;  /* 0x00000008ff027e24 */ /* 0x000fe4000f8e00ff */
[----:B------:R-:W-:Y:S01]  /*d620*/  IMAD.U32 R3, RZ, RZ, UR9 ;  /* 0x00000009ff037e24 */ /* 0x000fe2000f8e00ff */
[----:B------:R-:W-:-:S04]  /*d630*/  ULDC.64 UR8, c[0x0][0xc08] ;  /* 0x0003020000087ab9 */ /* 0x000fc80000000a00 */
[----:B------:R-:W2:Y:S01]  /*d640*/  @P2 LDG.E R6, desc[UR10][R2.64] ;  /* 0x0000000a02062981 */ /* 0x000ea2000c1e1900 */
[----:B------:R-:W-:Y:S01]  /*d650*/  UISETP.NE.U32.AND UP1, UPT, UR8, URZ, UPT ;  /* 0x0000003f0800728c */ /* 0x000fe2000bf25070 */
[----:B0-----:R-:W-:-:S03]  /*d660*/  ISETP.NE.AND P0, PT, R13, 0x1, PT ;  /* 0x000000010d00780c */ /* 0x001fc60003f05270 */
[----:B------:R-:W-:-:S06]  /*d670*/  UISETP.NE.AND.EX UP1, UPT, UR9, URZ, UPT, UP1 ;  /* 0x0000003f0900728c */ /* 0x000fcc000bf25310 */
[----:B------:R-:W-:-:S04]  /*d680*/  PLOP3.LUT P3, PT, PT, PT, UP1, 0x80, 0x0 ;  /* 0x000000000000781c */ /* 0x000fc80003f6f018 */
[----:B------:R-:W0:Y:S01]  /*d690*/  @P0 LDC R11, c[0x0][0xbec] ;  /* 0x0002fb00ff0b0b82 */ /* 0x000e220000000800 */
[----:B------:R-:W-:Y:S02]  /*d6a0*/  @UP1 ULDC.64 UR8, c[0x0][0xc08] ;  /* 0x0003020000081ab9 */ /* 0x000fe40000000a00 */
[----:B------:R-:W-:-:S03]  /*d6b0*/  @UP1 UIMAD.WIDE UR8, UR4, 0x4, UR8 ;  /* 0x00000004040818a5 */ /* 0x000fc6000f8e0208 */
[----:B------:R-:W-:Y:S02]  /*d6c0*/  ULDC UR4, c[0x0][0xa88] ;  /* 0x0002a20000047ab9 */ /* 0x000fe40000000800 */
[----:B------:R-:W-:Y:S01]  /*d6d0*/  IMAD.U32 R0, RZ, RZ, UR4 ;  /* 0x00000004ff007e24 */ /* 0x000fe2000f8e00ff */
[----:B------:R-:W-:Y:S01]  /*d6e0*/  UMOV UR4, URZ ;  /* 0x0000003f00047c82 */ /* 0x000fe20008000000 */
[----:B------:R-:W-:Y:S02]  /*d6f0*/  IMAD.U32 R4, RZ, RZ, UR8 ;  /* 0x00000008ff047e24 */ /* 0x000fe4000f8e00ff */
[----:B------:R-:W-:Y:S01]  /*d700*/  IMAD.U32 R5, RZ, RZ, UR9 ;  /* 0x00000009ff057e24 */ /* 0x000fe2000f8e00ff */
[----:B------:R-:W-:-:S04]  /*d710*/  ISETP.GE.AND P1, PT, R231, 0x80, PT ;  /* 0x00000080e700780c */ /* 0x000fc80003f26270 */
[----:B------:R1:W5:Y:S01]  /*d720*/  @P3 LDG.E R0, desc[UR10][R4.64] ;  /* 0x0000000a04003981 */ /* 0x000362000c1e1900 */
[----:B------:R-:W-:Y:S01]  /*d730*/  USHF.R.S32.HI UR11, URZ, 0x1f, UR7 ;  /* 0x0000001f3f0b7899 */ /* 0x000fe20008011407 */
[----:B--2---:R-:W-:-:S13]  /*d740*/  @P2 R2UR UR4, R6 ;  /* 0x00000000060422ca */ /* 0x004fda00000e0000 */
[----:B------:R-:W-:Y:S01]  /*d750*/  USHF.R.S32.HI UR10, URZ, 0x1f, UR4 ;  /* 0x0000001f3f0a7899 */ /* 0x000fe20008011404 */
[----:B01----:R-:W-:Y:S11]  /*d760*/  @P3 BRA `(.L_x_422) ;  /* 0x0000000000143947 */ /* 0x003ff60003800000 */
[----:B------:R-:W-:Y:S05]  /*d770*/  @!P2 BRA `(.L_x_422) ;  /* 0x000000000010a947 */ /* 0x000fea0003800000 */
[----:B------:R-:W-:Y:S02]  /*d780*/  ULDC.64 UR8, c[0x0][0x208] ;  /* 0x0000820000087ab9 */ /* 0x000fe40000000a00 */
[----:B------:R-:W2:Y:S04]  /*d790*/  LDG.E R5, desc[UR8][R2.64] ;  /* 0x0000000802057981 */ /* 0x000ea8000c1e1900 */
[----:B-----5:R-:W2:Y:S02]  /*d7a0*/  LDG.E R0, desc[UR8][R2.64+0x4] ;  /* 0x0000040802007981 */ /* 0x020ea4000c1e1900 */
[----:B--2---:R-:W-:-:S07]  /*d7b0*/  IMAD.IADD R0, R0, 0x1, -R5 ;  /* 0x0000000100007824 */ /* 0x004fce00078e0a05 */
.L_x_422:
[----:B------:R-:W-:Y:S01]  /*d7c0*/  R2UR UR8, R216 ;  /* 0x00000000d80872ca */ /* 0x000fe200000e0000 */
[----:B------:R-:W-:Y:S01]  /*d7d0*/  BSSY B1, `(.L_x_423) ;  /* 0x0000032000017945 */ /* 0x000fe20003800000 */
[----:B------:R-:W-:-:S11]  /*d7e0*/  R2UR UR7, R219 ;  /* 0x00000000db0772ca */ /* 0x000fd600000e0000 */
[----:B------:R-:W-:Y:S02]  /*d7f0*/  USEL UR12, UR8, URZ, !UP0 ;  /* 0x0000003f080c7287 */ /* 0x000fe4000c000000 */
[----:B------:R-:W-:Y:S01]  /*d800*/  USEL UR13, UR7, URZ, !UP0 ;  /* 0x0000003f070d7287 */ /* 0x000fe2000c000000 */
[----:B------:R-:W-:Y:S11]  /*d810*/  @P1 BRA `(.L_x_424) ;  /* 0x0000000000b41947 */ /* 0x000ff60003800000 */
[----:B------:R-:W0:Y:S01]  /*d820*/  S2R R3, SR_TID.X ;  /* 0x0000000000037919 */ /* 0x000e220000002100 */
[----:B------:R-:W1:Y:S01]  /*d830*/  LDC R9, c[0x0][0xbe8] ;  /* 0x0002fa00ff097b82 */ /* 0x000e620000000800 */
[----:B------:R-:W-:-:S13]  /*d840*/  R2UR UR7, R214 ;  /* 0x00000000d60772ca */ /* 0x000fda00000e0000 */
[----:B------:R-:W-:-:S04]  /*d850*/  IMAD.U32 R2, RZ, RZ, UR7 ;  /* 0x00000007ff027e24 */ /* 0x000fc8000f8e00ff */
[----:B0-----:R-:W-:Y:S02]  /*d860*/  IMAD R2, R2, 0x80, R3 ;  /* 0x0000008002027824 */ /* 0x001fe400078e0203 */
[----:B-1---5:R-:W-:Y:S02]  /*d870*/  IMAD R3, R0, R9, RZ ;  /* 0x0000000900037224 */ /* 0x022fe400078e02ff */
[----:B------:R-:W-:-:S05]  /*d880*/  VIADD R4, R2, 0xffffff80 ;  /* 0xffffff8002047836 */ /* 0x000fca0000000000 */
[----:B------:R-:W-:-:S13]  /*d890*/  ISETP.GE.AND P1, PT, R4, R3, PT ;  /* 0x000000030400720c */ /* 0x000fda0003f26270 */
[----:B------:R-:W-:Y:S05]  /*d8a0*/  @P1 BRA `(.L_x_424) ;  /* 0x0000000000901947 */ /* 0x000fea0003800000 */
[----:B------:R-:W-:Y:S01]  /*d8b0*/  ISETP.NE.AND P1, PT, R9, 0x1, PT ;  /* 0x000000010900780c */ /* 0x000fe20003f25270 */
[----:B------:R-:W-:Y:S01]  /*d8c0*/  ULDC.64 UR14, c[0x0][0xb90] ;  /* 0x0002e400000e7ab9 */ /* 0x000fe20000000a00 */
[----:B------:R-:W-:Y:S01]  /*d8d0*/  R2UR UR16, R215 ;  /* 0x00000000d71072ca */ /* 0x000fe200000e0000 */
[----:B------:R-:W-:Y:S01]  /*d8e0*/  UIMAD UR7, UR11, UR14, URZ ;  /* 0x0000000e0b0772a4 */ /* 0x000fe2000f8e023f */
[----:B------:R-:W-:Y:S01]  /*d8f0*/  IMAD.MOV.U32 R2, RZ, RZ, R4 ;  /* 0x000000ffff027224 */ /* 0x000fe200078e0004 */
[----:B------:R-:W-:Y:S01]  /*d900*/  UMOV UR8, UR4 ;  /* 0x0000000400087c82 */ /* 0x000fe20008000000 */
[----:B------:R-:W-:-:S07]  /*d910*/  UMOV UR9, UR10 ;  /* 0x0000000a00097c82 */ /* 0x000fce0008000000 */
[----:B------:R-:W0:Y:S02]  /*d920*/  @P1 LDC R3, c[0x0][0xbec] ;  /* 0x0002fb00ff031b82 */ /* 0x000e240000000800 */
[----:B------:R-:W-:Y:S02]  /*d930*/  UIMAD.WIDE.U32 UR8, UR16, UR14, UR8 ;  /* 0x0000000e100872a5 */ /* 0x000fe4000f8e0008 */
[----:B------:R-:W-:-:S03]  /*d940*/  UIMAD UR7, UR16, UR15, UR7 ;  /* 0x0000000f100772a4 */ /* 0x000fc6000f8e0207 */
[----:B------:R-:W-:Y:S01]  /*d950*/  ULDC.64 UR14, c[0x0][0xb98] ;  /* 0x0002e600000e7ab9 */ /* 0x000fe20000000a00 */
[----:B------:R-:W1:Y:S01]  /*d960*/  @P1 LDC R6, c[0x0][0xbf0] ;  /* 0x0002fc00ff061b82 */ /* 0x000e620000000800 */
[----:B------:R-:W-:Y:S02]  /*d970*/  UIADD3 UR9, UR9, UR7, URZ ;  /* 0x0000000709097290 */ /* 0x000fe4000fffe03f */
[----:B------:R-:W-:Y:S02]  /*d980*/  UIMAD UR7, UR13, UR14, URZ ;  /* 0x0000000e0d0772a4 */ /* 0x000fe4000f8e023f */
[----:B------:R-:W-:Y:S02]  /*d990*/  UIMAD.WIDE.U32 UR8, UR12, UR14, UR8 ;  /* 0x0000000e0c0872a5 */ /* 0x000fe4000f8e0008 */
[----:B------:R-:W-:Y:S01]  /*d9a0*/  UIMAD UR7, UR12, UR15, UR7 ;  /* 0x0000000f0c0772a4 */ /* 0x000fe2000f8e0207 */
[----:B------:R-:W-:Y:S02]  /*d9b0*/  ULDC.64 UR16, c[0x0][0x208] ;  /* 0x0000820000107ab9 */ /* 0x000fe40000000a00 */
[----:B------:R-:W-:Y:S01]  /*d9c0*/  ULDC.64 UR14, c[0x0][0xb88] ;  /* 0x0002e200000e7ab9 */ /* 0x000fe20000000a00 */
[----:B0-----:R-:W-:-:S05]  /*d9d0*/  @P1 IMAD.HI.U32 R3, R4, R3, RZ ;  /* 0x0000000304031227 */ /* 0x001fca00078e00ff */
[----:B-1----:R-:W-:Y:S01]  /*d9e0*/  @P1 SHF.R.U32.HI R2, RZ, R6, R3 ;  /* 0x00000006ff021219 */ /* 0x002fe20000011603 */
[----:B------:R-:W-:-:S03]  /*d9f0*/  IMAD.U32 R6, RZ, RZ, UR7 ;  /* 0x00000007ff067e24 */ /* 0x000fc6000f8e00ff */
[--C-:B------:R-:W-:Y:S01]  /*da00*/  SHF.R.S32.HI R3, RZ, 0x1f, R2.reuse ;  /* 0x0000001fff037819 */ /* 0x100fe20000011402 */
[----:B------:R-:W-:Y:S01]  /*da10*/  IMAD.MOV R5, RZ, RZ, -R2 ;  /* 0x000000ffff057224 */ /* 0x000fe200078e0a02 */
[----:B------:R-:W-:-:S03]  /*da20*/  IADD3 R2, P1, R2, UR8, RZ ;  /* 0x0000000802027c10 */ /* 0x000fc6000ff3e0ff */
[----:B------:R-:W-:Y:S01]  /*da30*/  IMAD R5, R9, R5, R4 ;  /* 0x0000000509057224 */ /* 0x000fe200078e0204 */
[----:B------:R-:W-:Y:S01]  /*da40*/  IADD3.X R3, R3, UR9, R6, P1, !PT ;  /* 0x0000000903037c10 */ /* 0x000fe20008ffe406 */
[----:B------:R-:W-:-:S03]  /*da50*/  ULDC.64 UR8, c[0x0][0xb50] ;  /* 0x0002d40000087ab9 */ /* 0x000fc60000000a00 */
[----:B------:R-:W-:Y:S01]  /*da60*/  SHF.R.S32.HI R4, RZ, 0x1f, R5 ;  /* 0x0000001fff047819 */ /* 0x000fe20000011405 */
[----:B------:R-:W-:-:S04]  /*da70*/  IMAD.WIDE.U32 R2, R5, UR14, R2 ;  /* 0x0000000e05027c25 */ /* 0x000fc8000f8e0002 */
[----:B------:R-:W-:-:S04]  /*da80*/  IMAD R4, R4, UR14, RZ ;  /* 0x0000000e04047c24 */ /* 0x000fc8000f8e02ff */
[----:B------:R-:W-:Y:S01]  /*da90*/  IMAD R9, R5, UR15, R4 ;  /* 0x0000000f05097c24 */ /* 0x000fe2000f8e0204 */
[----:B------:R-:W-:-:S03]  /*daa0*/  LEA R4, P1, R2, UR8, 0x2 ;  /* 0x0000000802047c11 */ /* 0x000fc6000f8210ff */
[----:B------:R-:W-:-:S05]  /*dab0*/  IMAD.IADD R3, R3, 0x1, R9 ;  /* 0x0000000103037824 */ /* 0x000fca00078e0209 */
[----:B------:R-:W-:Y:S01]  /*dac0*/  LEA.HI.X R5, R2, UR9, R3, 0x2, P1 ;  /* 0x0000000902057c11 */ /* 0x000fe200088f1403 */
[----:B------:R-:W-:-:S05]  /*dad0*/  IMAD.MOV.U32 R3, RZ, RZ, -0x800000 ;  /* 0xff800000ff037424 */ /* 0x000fca00078e00ff */
[----:B------:R0:W-:Y:S02]  /*dae0*/  STG.E desc[UR16][R4.64], R3 ;  /* 0x0000000304007986 */ /* 0x0001e4000c101910 */
.L_x_424:
[----:B------:R-:W-:Y:S05]  /*daf0*/  BSYNC B1 ;  /* 0x0000000000017941 */ /* 0x000fea0003800000 */
.L_x_423:
[----:B------:R-:W-:Y:S01]  /*db00*/  R2UR UR16, R214 ;  /* 0x00000000d61072ca */ /* 0x000fe200000e0000 */
[----:B0-----:R-:W0:Y:S01]  /*db10*/  @P0 LDC R3, c[0x0][0xbf0] ;  /* 0x0002fc00ff030b82 */ /* 0x001e220000000800 */
[----:B------:R-:W-:Y:S01]  /*db20*/  ULDC.64 UR14, c[0x0][0xaa0] ;  /* 0x0002a800000e7ab9 */ /* 0x000fe20000000a00 */
[----:B------:R-:W-:Y:S01]  /*db30*/  R2UR UR17, R215 ;  /* 0x00000000d71172ca */ /* 0x000fe200000e0000 */
[----:B------:R-:W-:Y:S01]  /*db40*/  UIMAD UR7, UR10, UR14, URZ ;  /* 0x0000000e0a0772a4 */ /* 0x000fe2000f8e023f */
[----:B------:R-:W-:Y:S01]  /*db50*/  IMAD R2, R213, 0x20, R217 ;  /* 0x00000020d5027824 */ /* 0x000fe200078e02d9 */
[----:B------:R-:W-:Y:S01]  /*db60*/  UIMAD.WIDE.U32 UR8, UR4, UR14, URZ ;  /* 0x0000000e040872a5 */ /* 0x000fe2000f8e003f */
[----:B------:R-:W-:Y:S01]  /*db70*/  BSSY B1, `(.L_x_425) ;  /* 0x0000043000017945 */ /* 0x000fe20003800000 */
[----:B------:R-:W-:-:S03]  /*db80*/  UIMAD UR7, UR4, UR15, UR7 ;  /* 0x0000000f040772a4 */ /* 0x000fc6000f8e0207 */
[----:B------:R-:W-:Y:S01]  /*db90*/  ULDC.64 UR14, c[0x0][0xae8] ;  /* 0x0002ba00000e7ab9 */ /* 0x000fe20000000a00 */
[----:B------:R-:W-:Y:S01]  /*dba0*/  UIADD3 UR9, UR9, UR7, URZ ;  /* 0x0000000709097290 */ /* 0x000fe2000fffe03f */
[----:B------:R-:W-:Y:S01]  /*dbb0*/  IMAD.U32 R5, RZ, RZ, UR16 ;  /* 0x00000010ff057e24 */ /* 0x000fe2000f8e00ff */
[----:B------:R-:W-:Y:S02]  /*dbc0*/  UIMAD UR4, UR11, UR14, URZ ;  /* 0x0000000e0b0472a4 */ /* 0x000fe4000f8e023f */
[----:B------:R-:W-:Y:S01]  /*dbd0*/  UIMAD.WIDE.U32 UR8, UR17, UR14, UR8 ;  /* 0x0000000e110872a5 */ /* 0x000fe2000f8e0008 */
[----:B------:R-:W-:Y:S01]  /*dbe0*/  IMAD R6, R5, 0x80, R2 ;  /* 0x0000008005067824 */ /* 0x000fe200078e0202 */
[----:B------:R-:W-:Y:S01]  /*dbf0*/  UIMAD UR4, UR17, UR15, UR4 ;  /* 0x0000000f110472a4 */ /* 0x000fe2000f8e0204 */
[----:B------:R-:W-:Y:S02]  /*dc00*/  ULDC.64 UR10, c[0x0][0xaf0] ;  /* 0x0002bc00000a7ab9 */ /* 0x000fe40000000a00 */
[----:B------:R-:W-:Y:S01]  /*dc10*/  @P0 IMAD.HI.U32 R2, R6, R11, RZ ;  /* 0x0000000b06020227 */ /* 0x000fe200078e00ff */
[----:B------:R-:W-:-:S02]  /*dc20*/  UIADD3 UR9, UR9, UR4, URZ ;  /* 0x0000000409097290 */ /* 0x000fc4000fffe03f */
[----:B------:R-:W-:Y:S01]  /*dc30*/  UIMAD UR4, UR13, UR10, URZ ;  /* 0x0000000a0d0472a4 */ /* 0x000fe2000f8e023f */
[----:B------:R-:W-:Y:S01]  /*dc40*/  IMAD.MOV.U32 R5, RZ, RZ, R6 ;  /* 0x000000ffff057224 */ /* 0x000fe200078e0006 */
[----:B0-----:R-:W-:Y:S01]  /*dc50*/  @P0 SHF.R.U32.HI R5, RZ, R3, R2 ;  /* 0x00000003ff050219 */ /* 0x001fe20000011602 */
[----:B------:R-:W-:Y:S02]  /*dc60*/  UIMAD.WIDE.U32 UR8, UR12, UR10, UR8 ;  /* 0x0000000a0c0872a5 */ /* 0x000fe4000f8e0008 */
[----:B------:R-:W-:Y:S01]  /*dc70*/  UIMAD UR4, UR12, UR11, UR4 ;  /* 0x0000000b0c0472a4 */ /* 0x000fe2000f8e0204 */
[--C-:B------:R-:W-:Y:S01]  /*dc80*/  SHF.R.S32.HI R2, RZ, 0x1f, R5.reuse ;  /* 0x0000001fff027819 */ /* 0x100fe20000011405 */
[----:B------:R-:W-:Y:S01]  /*dc90*/  IMAD.MOV R9, RZ, RZ, -R5 ;  /* 0x000000ffff097224 */ /* 0x000fe200078e0a05 */
[----:B------:R-:W-:Y:S01]  /*dca0*/  ULDC.64 UR10, c[0x0][0xae0] ;  /* 0x0002b800000a7ab9 */ /* 0x000fe20000000a00 */
[----:B------:R-:W-:Y:S02]  /*dcb0*/  UIADD3 UR4, UR9, UR4, URZ ;  /* 0x0000000409047290 */ /* 0x000fe4000fffe03f */
[----:B------:R-:W-:-:S02]  /*dcc0*/  IMAD.U32 R3, RZ, RZ, UR9 ;  /* 0x00000009ff037e24 */ /* 0x000fc4000f8e00ff */
[----:B------:R-:W-:Y:S02]  /*dcd0*/  IMAD R4, R2, UR10, RZ ;  /* 0x0000000a02047c24 */ /* 0x000fe4000f8e02ff */
[----:B------:R-:W-:Y:S01]  /*dce0*/  IMAD R9, R13, R9, R6 ;  /* 0x000000090d097224 */ /* 0x000fe200078e0206 */
[----:B------:R-:W-:Y:S01]  /*dcf0*/  MOV R6, UR16 ;  /* 0x0000001000067c02 */ /* 0x000fe20008000f00 */
[----:B------:R-:W-:Y:S01]  /*dd00*/  IMAD.U32 R2, RZ, RZ, UR8 ;  /* 0x00000008ff027e24 */ /* 0x000fe2000f8e00ff */
[----:B------:R-:W-:Y:S01]  /*dd10*/  ULDC.64 UR8, c[0x0][0xad8] ;  /* 0x0002b60000087ab9 */ /* 0x000fe20000000a00 */
[----:B------:R-:W-:Y:S02]  /*dd20*/  IMAD.U32 R3, RZ, RZ, UR4 ;  /* 0x00000004ff037e24 */ /* 0x000fe4000f8e00ff */
[C---:B------:R-:W-:Y:S01]  /*dd30*/  IMAD R11, R5.reuse, UR11, R4 ;  /* 0x0000000b050b7c24 */ /* 0x040fe2000f8e0204 */
[----:B------:R-:W-:Y:S01]  /*dd40*/  SHF.R.S32.HI R4, RZ, 0x1f, R9 ;  /* 0x0000001fff047819 */ /* 0x000fe20000011409 */
[----:B------:R-:W-:-:S04]  /*dd50*/  IMAD.WIDE.U32 R2, R5, UR10, R2 ;  /* 0x0000000a05027c25 */ /* 0x000fc8000f8e0002 */
[----:B------:R-:W-:Y:S02]  /*dd60*/  IMAD.IADD R3, R3, 0x1, R11 ;  /* 0x0000000103037824 */ /* 0x000fe400078e020b */
[----:B------:R-:W-:Y:S02]  /*dd70*/  IMAD R4, R4, UR8, RZ ;  /* 0x0000000804047c24 */ /* 0x000fe4000f8e02ff */
[----:B------:R-:W-:Y:S02]  /*dd80*/  IMAD R6, R6, 0x80, R217 ;  /* 0x0000008006067824 */ /* 0x000fe400078e02d9 */
[----:B-----5:R-:W-:Y:S02]  /*dd90*/  IMAD R13, R0, R13, RZ ;  /* 0x0000000d000d7224 */ /* 0x020fe400078e02ff */
[C---:B------:R-:W-:Y:S02]  /*dda0*/  IMAD R5, R9.reuse, UR9, R4 ;  /* 0x0000000909057c24 */ /* 0x040fe4000f8e0204 */
[----:B------:R-:W-:Y:S01]  /*ddb0*/  IMAD.WIDE.U32 R2, R9, UR8, R2 ;  /* 0x0000000809027c25 */ /* 0x000fe2000f8e0002 */
[----:B------:R-:W-:Y:S01]  /*ddc0*/  ISETP.GE.AND P2, PT, R6, R13, PT ;  /* 0x0000000d0600720c */ /* 0x000fe20003f46270 */
[----:B------:R-:W-:-:S02]  /*ddd0*/  ULDC.64 UR8, c[0x0][0xa80] ;  /* 0x0002a00000087ab9 */ /* 0x000fc40000000a00 */
[----:B------:R-:W-:Y:S01]  /*dde0*/  IMAD.IADD R3, R3, 0x1, R5 ;  /* 0x0000000103037824 */ /* 0x000fe200078e0205 */
[----:B------:R-:W-:Y:S01]  /*ddf0*/  LEA R4, P3, R2, UR8, 0x1 ;  /* 0x0000000802047c11 */ /* 0x000fe2000f8608ff */
[----:B------:R-:W-:-:S03]  /*de00*/  VIADD R0, R6, 0x20 ;  /* 0x0000002006007836 */ /* 0x000fc60000000000 */
[----:B------:R-:W-:Y:S01]  /*de10*/  LEA.HI.X R5, R2, UR9, R3, 0x1, P3 ;  /* 0x0000000902057c11 */ /* 0x000fe200098f0c03 */
[----:B------:R0:W1:Y:S01]  /*de20*/  SHFL.IDX PT, R9, R4, RZ, 0x181f ;  /* 0x00181fff04097589 */ /* 0x00006200000e0000 */
[-C--:B------:R-:W-:Y:S01]  /*de30*/  ISETP.GE.AND P1, PT, R0, R13.reuse, PT ;  /* 0x0000000d0000720c */ /* 0x080fe20003f26270 */
[----:B------:R-:W-:Y:S02]  /*de40*/  VIADD R0, R6, 0x40 ;  /* 0x0000004006007836 */ /* 0x000fe40000000000 */
[----:B------:R0:W2:Y:S03]  /*de50*/  SHFL.IDX PT, R3, R5, RZ, 0x181f ;  /* 0x00181fff05037589 */ /* 0x0000a600000e0000 */
        /* <DEDUP_REMOVED lines=11> */
[----:B------:R3:W-:Y:S01]  /*df10*/  @!P5 ST.E.128 desc[UR8][R10.64], RZ ;  /* 0x000000ff0a00d985 */ /* 0x0007e2000c101d08 */
[----:B------:R-:W-:Y:S02]  /*df20*/  @!P4 LEA.HI.X R15, R23, R3, R229, 0x1, P6 ;  /* 0x00000003170fc211 */ /* 0x000fe400030f0ce5 */
[----:B------:R-:W-:-:S03]  /*df30*/  @!P3 LEA R20, P6, R22, R9, 0x1 ;  /* 0x000000091614b211 */ /* 0x000fc600078c08ff */
[----:B------:R3:W-:Y:S01]  /*df40*/  @!P4 ST.E.128 desc[UR8][R14.64], RZ ;  /* 0x000000ff0e00c985 */ /* 0x0007e2000c101d08 */
[----:B------:R-:W-:Y:S02]  /*df50*/  @!P3 LEA.HI.X R21, R22, R3, R228, 0x1, P6 ;  /* 0x000000031615b211 */ /* 0x000fe400030f0ce4 */
[----:B------:R-:W-:-:S03]  /*df60*/  @!P2 LEA R2, P6, R212, R9, 0x1 ;  /* 0x00000009d402a211 */ /* 0x000fc600078c08ff */
[----:B------:R3:W-:Y:S01]  /*df70*/  @!P3 ST.E.128 desc[UR8][R20.64], RZ ;  /* 0x000000ff1400b985 */ /* 0x0007e2000c101d08 */
[----:B------:R-:W-:-:S05]  /*df80*/  @!P2 LEA.HI.X R3, R212, R3, R227, 0x1, P6 ;  /* 0x00000003d403a211 */ /* 0x000fca00030f0ce3 */
[----:B------:R3:W-:Y:S04]  /*df90*/  @!P2 ST.E.128 desc[UR8][R2.64], RZ ;  /* 0x000000ff0200a985 */ /* 0x0007e8000c101d08 */
.L_x_426:
[----:B------:R-:W-:Y:S05]  /*dfa0*/  BSYNC B1 ;  /* 0x0000000000017941 */ /* 0x000fea0003800000 */
.L_x_425:
[----:B--23--:R2:W3:Y:S01]  /*dfb0*/  SHFL.IDX PT, R3, R5, 0x1, 0x181f ;  /* 0x00381f0005037f89 */ /* 0x00c4e200000e0000 */
[----:B------:R-:W-:Y:S03]  /*dfc0*/  BSSY B1, `(.L_x_427) ;  /* 0x0000015000017945 */ /* 0x000fe60003800000 */
[----:B-1----:R2:W1:Y:S01]  /*dfd0*/  SHFL.IDX PT, R9, R4, 0x1, 0x181f ;  /* 0x00381f0004097f89 */ /* 0x00246200000e0000 */
[----:B------:R-:W-:Y:S05]  /*dfe0*/  @P1 BRA `(.L_x_428) ;  /* 0x0000000000481947 */ /* 0x000fea0003800000 */
[----:B------:R-:W-:Y:S01]  /*dff0*/  ULDC UR4, c[0x0][0xac8] ;  /* 0x0002b20000047ab9 */ /* 0x000fe20000000800 */
[----:B------:R-:W-:Y:S01]  /*e000*/  ULDC.64 UR8, c[0x0][0x208] ;  /* 0x0000820000087ab9 */ /* 0x000fe20000000a00 */
[----:B------:R-:W-:Y:S02]  /*e010*/  ISETP.GE.AND P4, PT, R18, UR4, PT ;  /* 0x0000000412007c0c */ /* 0x000fe4000bf86270 */
[----:B------:R-:W-:Y:S02]  /*e020*/  ISETP.GE.AND P3, PT, R23, UR4, PT ;  /* 0x0000000417007c0c */ /* 0x000fe4000bf66270 */
[----:B------:R-:W-:Y:S02]  /*e030*/  ISETP.GE.AND P2, PT, R22, UR4, PT ;  /* 0x0000000416007c0c */ /* 0x000fe4000bf46270 */
[----:B------:R-:W-:-:S07]  /*e040*/  ISETP.GE.AND P1, PT, R212, UR4, PT ;  /* 0x00000004d4007c0c */ /* 0x000fce000bf26270 */
[CC--:B-1----:R-:W-:Y:S02]  /*e050*/  @!P4 LEA R10, P6, R18.reuse, R9.reuse, 0x1 ;  /* 0x00000009120ac211 */ /* 0x0c2fe400078c08ff */
[C---:B------:R-:W-:Y:S02]  /*e060*/  @!P3 LEA R14, P5, R23.reuse, R9, 0x1 ;  /* 0x00000009170eb211 */ /* 0x040fe400078a08ff */
[----:B---3--:R-:W-:Y:S02]  /*e070*/  @!P4 LEA.HI.X R11, R18, R3, R230, 0x1, P6 ;  /* 0x00000003120bc211 */ /* 0x008fe400030f0ce6 */
[----:B------:R-:W-:Y:S02]  /*e080*/  @!P2 LEA R8, P6, R22, R9, 0x1 ;  /* 0x000000091608a211 */ /* 0x000fe400078c08ff */
[----:B------:R-:W-:Y:S01]  /*e090*/  @!P3 LEA.HI.X R15, R23, R3, R229, 0x1, P5 ;  /* 0x00000003170fb211 */ /* 0x000fe200028f0ce5 */
[----:B------:R4:W-:Y:S01]  /*e0a0*/  @!P4 ST.E.128 desc[UR8][R10.64], RZ ;  /* 0x000000ff0a00c985 */ /* 0x0009e2000c101d08 */
[----:B------:R-:W-:-:S02]  /*e0b0*/  @!P1 LEA R2, P5, R212, R9, 0x1 ;  /* 0x00000009d4029211 */ /* 0x000fc400078a08ff */
[-C--:B------:R-:W-:Y:S01]  /*e0c0*/  @!P2 LEA.HI.X R9, R22, R3.reuse, R228, 0x1, P6 ;  /* 0x000000031609a211 */ /* 0x080fe200030f0ce4 */
[----:B------:R4:W-:Y:S01]  /*e0d0*/  @!P3 ST.E.128 desc[UR8][R14.64], RZ ;  /* 0x000000ff0e00b985 */ /* 0x0009e2000c101d08 */
[----:B------:R-:W-:-:S03]  /*e0e0*/  @!P1 LEA.HI.X R3, R212, R3, R227, 0x1, P5 ;  /* 0x00000003d4039211 */ /* 0x000fc600028f0ce3 */
[----:B------:R4:W-:Y:S04]  /*e0f0*/  @!P2 ST.E.128 desc[UR8][R8.64], RZ ;  /* 0x000000ff0800a985 */ /* 0x0009e8000c101d08 */
[----:B------:R4:W-:Y:S02]  /*e100*/  @!P1 ST.E.128 desc[UR8][R2.64], RZ ;  /* 0x000000ff02009985 */ /* 0x0009e4000c101d08 */
.L_x_428:
[----:B------:R-:W-:Y:S05]  /*e110*/  BSYNC B1 ;  /* 0x0000000000017941 */ /* 0x000fea0003800000 */
.L_x_427:
[----:B---34-:R3:W4:Y:S01]  /*e120*/  SHFL.IDX PT, R3, R5, 0x2, 0x181f ;  /* 0x00581f0005037f89 */ /* 0x01872200000e0000 */
        /* <DEDUP_REMOVED lines=9> */
[-C--:B-1----:R-:W-:Y:S02]  /*e1c0*/  @!P3 LEA R10, P6, R18, R9.reuse, 0x1 ;  /* 0x00000009120ab211 */ /* 0x082fe400078c08ff */
[CC--:B------:R-:W-:Y:S02]  /*e1d0*/  @!P2 LEA R8, P5, R23.reuse, R9.reuse, 0x1 ;  /* 0x000000091708a211 */ /* 0x0c0fe400078a08ff */
[----:B------:R-:W-:Y:S02]  /*e1e0*/  @!P1 LEA R14, P4, R22, R9, 0x1 ;  /* 0x00000009160e9211 */ /* 0x000fe400078808ff */
[----:B----4-:R-:W-:Y:S02]  /*e1f0*/  @!P3 LEA.HI.X R11, R18, R3, R230, 0x1, P6 ;  /* 0x00000003120bb211 */ /* 0x010fe400030f0ce6 */
[----:B------:R-:W-:Y:S02]  /*e200*/  @!P0 LEA R2, P6, R212, R9, 0x1 ;  /* 0x00000009d4028211 */ /* 0x000fe400078c08ff */
[-C--:B------:R-:W-:Y:S01]  /*e210*/  @!P2 LEA.HI.X R9, R23, R3.reuse, R229, 0x1, P5 ;  /* 0x000000031709a211 */ /* 0x080fe200028f0ce5 */
[----:B------:R1:W-:Y:S01]  /*e220*/  @!P3 ST.E.128 desc[UR8][R10.64], RZ ;  /* 0x000000ff0a00b985 */ /* 0x0003e2000c101d08 */
[----:B------:R-:W-:-:S02]  /*e230*/  @!P1 LEA.HI.X R15, R22, R3, R228, 0x1, P4 ;  /* 0x00000003160f9211 */ /* 0x000fc400020f0ce4 */
[----:B------:R-:W-:Y:S01]  /*e240*/  @!P0 LEA.HI.X R3, R212, R3, R227, 0x1, P6 ;  /* 0x00000003d4038211 */ /* 0x000fe200030f0ce3 */
[----:B------:R1:W-:Y:S04]  /*e250*/  @!P2 ST.E.128 desc[UR8][R8.64], RZ ;  /* 0x000000ff0800a985 */ /* 0x0003e8000c101d08 */
[----:B------:R1:W-:Y:S04]  /*e260*/  @!P1 ST.E.128 desc[UR8][R14.64], RZ ;  /* 0x000000ff0e009985 */ /* 0x0003e8000c101d08 */
[----:B------:R1:W-:Y:S02]  /*e270*/  @!P0 ST.E.128 desc[UR8][R2.64], RZ ;  /* 0x000000ff02008985 */ /* 0x0003e4000c101d08 */
.L_x_430:
[----:B------:R-:W-:Y:S05]  /*e280*/  BSYNC B1 ;  /* 0x0000000000017941 */ /* 0x000fea0003800000 */
.L_x_429:
[----:B------:R-:W-:Y:S01]  /*e290*/  VIADD R0, R6, 0x60 ;  /* 0x0000006006007836 */ /* 0x000fe20000000000 */
[----:B0-23--:R-:W0:Y:S04]  /*e2a0*/  SHFL.IDX PT, R5, R5, 0x3, 0x181f ;  /* 0x00781f0005057f89 */ /* 0x00de2800000e0000 */
[----:B------:R-:W-:Y:S01]  /*e2b0*/  ISETP.GE.AND P0, PT, R0, R13, PT ;  /* 0x0000000d0000720c */ /* 0x000fe20003f06270 */
[----:B-1--4-:R1:W2:-:S12]  /*e2c0*/  SHFL.IDX PT, R3, R4, 0x3, 0x181f ;  /* 0x00781f0004037f89 */ /* 0x01229800000e0000 */
[----:B-1----:R-:W-:Y:S05]  /*e2d0*/  @P0 BRA `(.L_x_421) ;  /* 0x0000000000480947 */ /* 0x002fea0003800000 */
[----:B------:R-:W-:Y:S01]  /*e2e0*/  ULDC UR4, c[0x0][0xac8] ;  /* 0x0002b20000047ab9 */ /* 0x000fe20000000800 */
[----:B------:R-:W-:Y:S01]  /*e2f0*/  ULDC.64 UR8, c[0x0][0x208] ;  /* 0x0000820000087ab9 */ /* 0x000fe20000000a00 */
[----:B------:R-:W-:Y:S02]  /*e300*/  ISETP.GE.AND P3, PT, R18, UR4, PT ;  /* 0x0000000412007c0c */ /* 0x000fe4000bf66270 */
[----:B------:R-:W-:Y:S02]  /*e310*/  ISETP.GE.AND P2, PT, R23, UR4, PT ;  /* 0x0000000417007c0c */ /* 0x000fe4000bf46270 */
[----:B------:R-:W-:Y:S02]  /*e320*/  ISETP.GE.AND P1, PT, R22, UR4, PT ;  /* 0x0000000416007c0c */ /* 0x000fe4000bf26270 */
[----:B------:R-:W-:-:S07]  /*e330*/  ISETP.GE.AND P0, PT, R212, UR4, PT ;  /* 0x00000004d4007c0c */ /* 0x000fce000bf06270 */
[-C--:B--2---:R-:W-:Y:S02]  /*e340*/  @!P3 LEA R8, P6, R18, R3.reuse, 0x1 ;  /* 0x000000031208b211 */ /* 0x084fe400078c08ff */
[CC--:B------:R-:W-:Y:S02]  /*e350*/  @!P2 LEA R10, P5, R23.reuse, R3.reuse, 0x1 ;  /* 0x00000003170aa211 */ /* 0x0c0fe400078a08ff */
[----:B------:R-:W-:Y:S02]  /*e360*/  @!P1 LEA R12, P4, R22, R3, 0x1 ;  /* 0x00000003160c9211 */ /* 0x000fe400078808ff */
[----:B0-----:R-:W-:Y:S02]  /*e370*/  @!P3 LEA.HI.X R9, R18, R5, R230, 0x1, P6 ;  /* 0x000000051209b211 */ /* 0x001fe400030f0ce6 */
        /* <DEDUP_REMOVED lines=8> */
.L_x_421:
[----:B------:R-:W-:Y:S05]  /*e400*/  BSYNC B0 ;  /* 0x0000000000007941 */ /* 0x000fea0003800000 */
.L_x_412:
[----:B------:R-:W-:Y:S02]  /*e410*/  ULDC UR4, c[0x0][0xc3c] ;  /* 0x00030f0000047ab9 */ /* 0x000fe40000000800 */
[----:B------:R-:W-:-:S13]  /*e420*/  ISETP.GE.AND P0, PT, R7, UR4, PT ;  /* 0x0000000407007c0c */ /* 0x000fda000bf06270 */
[----:B------:R-:W-:Y:S05]  /*e430*/  @!P0 BRA `(.L_x_431) ;  /* 0xffffff28008c8947 */ /* 0x000fea000383ffff */
[----:B------:R-:W-:Y:S05]  /*e440*/  EXIT ;  /* 0x000000000000794d */ /* 0x000fea0003800000 */
.L_x_387:
[----:B------:R-:W-:-:S08]  /*e450*/  NOP ;  /* 0x0000000000007918 */ /* 0x000fd00000000000 */
[----:B0-----:R-:W0:-:S00]  /*e460*/  USETMAXREG.DEALLOC.CTAPOOL 0x18 ;  /* 0x00000018000079c8 */ /* 0x001e0000080e0500 */
[----:B0-----:R-:W-:-:S06]  /*e470*/  LOP3.LUT R0, R0, 0x3, RZ, 0xc0, !PT ;  /* 0x0000000300007812 */ /* 0x001fcc00078ec0ff */
[----:B------:R-:W0:Y:S02]  /*e480*/  SHFL.IDX PT, R0, R0, RZ, 0x1f ;  /* 0x00001fff00007589 */ /* 0x000e2400000e0000 */
[----:B0-----:R-:W-:Y:S01]  /*e490*/  ISETP.NE.AND P0, PT, R0, RZ, PT ;  /* 0x000000ff0000720c */ /* 0x001fe20003f05270 */
[----:B------:R-:W-:-:S03]  /*e4a0*/  IMAD.MOV.U32 R0, RZ, RZ, RZ ;  /* 0x000000ffff007224 */ /* 0x000fc600078e00ff */
[----:B------:R-:W-:-:S05]  /*e4b0*/  P2R R2, PR, RZ, 0x1 ;  /* 0x00000001ff027803 */ /* 0x000fca0000000000 */
[----:B------:R0:W-:Y:S04]  /*e4c0*/  STL [R1+0x58], R2 ;  /* 0x0000580201007387 */ /* 0x0001e80000100800 */
[----:B------:R-:W-:Y:S05]  /*e4d0*/  @!P0 BRA `(.L_x_432) ;  /* 0x00000000001c8947 */ /* 0x000fea0003800000 */
[----:B------:R-:W1:Y:S08]  /*e4e0*/  S2UR UR5, SR_CgaCtaId ;  /* 0x00000000000579c3 */ /* 0x000e700000008800 */
[----:B------:R-:W-:Y:S06]  /*e4f0*/  BAR.SYNC.DEFER_BLOCKING 0x5, 0x180 ;  /* 0x0146000000007b1d */ /* 0x000fec0000010000 */
[----:B------:R-:W-:-:S02]  /*e500*/  UMOV UR4, 0x400 ;  /* 0x0000040000047882 */ /* 0x000fc40000000000 */
[----:B-1----:R-:W-:-:S09]  /*e510*/  ULEA UR4, UR5, UR4, 0x18 ;  /* 0x0000000405047291 */ /* 0x002fd2000f8ec03f */
[----:B------:R-:W1:Y:S01]  /*e520*/  LDS.128 R16, [UR4+0x388d0] ;  /* 0x0388d004ff107984 */ /* 0x000e620008000c00 */
[----:B------:R-:W-:Y:S06]  /*e530*/  BAR.ARV 0x4, 0x180 ;  /* 0x0106000000007b1d */ /* 0x000fec0000002000 */
[----:B------:R-:W-:Y:S05]  /*e540*/  BRA `(.L_x_433) ;  /* 0x0000000800047947 */ /* 0x000fea0003800000 */
.L_x_432:
[----:B0-----:R-:W0:Y:S01]  /*e550*/  S2R R2, SR_TID.X ;  /* 0x0000000000027919 */ /* 0x001e220000002100 */
[----:B------:R-:W-:Y:S01]  /*e560*/  ULDC UR4, c[0x0][0xc3c] ;  /* 0x00030f0000047ab9 */ /* 0x000fe20000000800 */
[----:B------:R-:W-:Y:S01]  /*e570*/  ULDC.64 UR6, c[0x0][0x208] ;  /* 0x0000820000067ab9 */ /* 0x000fe20000000a00 */
[----:B------:R-:W-:Y:S01]  /*e580*/  ULDC UR5, c[0x0][0xc38] ;  /* 0x00030e0000057ab9 */ /* 0x000fe20000000800 */
[----:B0-----:R-:W-:-:S04]  /*e590*/  LOP3.LUT R5, R2, 0x1f, RZ, 0xc0, !PT ;  /* 0x0000001f02057812 */ /* 0x001fc800078ec0ff */
[----:B------:R-:W-:-:S04]  /*e5a0*/  ISETP.NE.AND P0, PT, R5, 0x1f, PT ;  /* 0x0000001f0500780c */ /* 0x000fc80003f05270 */
[----:B------:R-:W-:-:S13]  /*e5b0*/  ISETP.GE.OR P1, PT, R5, UR4, !P0 ;  /* 0x0000000405007c0c */ /* 0x000fda000c726670 */
[----:B------:R-:W0:Y:S02]  /*e5c0*/  @!P1 LDC.64 R2, c[0x0][0xc80] ;  /* 0x00032000ff029b82 */ /* 0x000e240000000a00 */
[----:B0-----:R-:W-:-:S05]  /*e5d0*/  @!P1 IMAD.WIDE.U32 R2, R5, 0x4, R2 ;  /* 0x0000000405029825 */ /* 0x001fca00078e0002 */
[----:B------:R-:W2:Y:S01]  /*e5e0*/  @!P1 LDG.E R0, desc[UR6][R2.64] ;  /* 0x0000000602009981 */ /* 0x000ea2000c1e1900 */
[C---:B------:R-:W-:Y:S01]  /*e5f0*/  ISETP.NE.AND P1, PT, R5.reuse, RZ, PT ;  /* 0x000000ff0500720c */ /* 0x040fe20003f25270 */
[----:B------:R-:W0:Y:S01]  /*e600*/  S2UR UR6, SR_CTAID.X ;  /* 0x00000000000679c3 */ /* 0x000e220000002500 */
[C---:B------:R-:W-:Y:S01]  /*e610*/  ISETP.GE.U32.AND P2, PT, R5.reuse, 0x2, PT ;  /* 0x000000020500780c */ /* 0x040fe20003f46070 */
[----:B------:R-:W-:Y:S01]  /*e620*/  UMOV UR4, URZ ;  /* 0x0000003f00047c82 */ /* 0x000fe20008000000 */
[C---:B------:R-:W-:Y:S01]  /*e630*/  ISETP.GE.U32.AND P3, PT, R5.reuse, 0x4, PT ;  /* 0x000000040500780c */ /* 0x040fe20003f66070 */
[----:B------:R-:W-:Y:S01]  /*e640*/  IMAD.MOV.U32 R16, RZ, RZ, RZ ;  /* 0x000000ffff107224 */ /* 0x000fe200078e00ff */
[C---:B------:R-:W-:Y:S02]  /*e650*/  ISETP.GE.U32.AND P4, PT, R5.reuse, 0x8, PT ;  /* 0x000000080500780c */ /* 0x040fe40003f86070 */
[----:B------:R-:W-:Y:S01]  /*e660*/  ISETP.GE.U32.AND P5, PT, R5, 0x10, PT ;  /* 0x000000100500780c */ /* 0x000fe20003fa6070 */
[----:B--2---:R-:W1:Y:S02]  /*e670*/  SHFL.UP PT, R4, R0, 0x1, RZ ;  /* 0x0420000000047989 */ /* 0x004e6400000e00ff */
[----:B-1----:R-:W-:-:S05]  /*e680*/  SEL R7, R4, RZ, P1 ;  /* 0x000000ff04077207 */ /* 0x002fca0000800000 */
[----:B------:R-:W-:-:S05]  /*e690*/  IMAD.IADD R7, R0, 0x1, R7 ;  /* 0x0000000100077824 */ /* 0x000fca00078e0207 */
[----:B------:R-:W1:Y:S02]  /*e6a0*/  SHFL.UP PT, R4, R7, 0x2, RZ ;  /* 0x0440000007047989 */ /* 0x000e6400000e00ff */
        /* <DEDUP_REMOVED lines=11> */
[----:B------:R-:W1:Y:S02]  /*e760*/  SHFL.IDX PT, R4, R2, 0x1f, 0x1f ;  /* 0x03e01f0002047f89 */ /* 0x000e6400000e0000 */
[----:B-1----:R-:W-:-:S04]  /*e770*/  IMAD R4, R4, UR5, RZ ;  /* 0x0000000504047c24 */ /* 0x002fc8000f8e02ff */
[----:B------:R-:W-:Y:S01]  /*e780*/  IMAD.MOV.U32 R7, RZ, RZ, R4 ;  /* 0x000000ffff077224 */ /* 0x000fe200078e0004 */
[----:B0-----:R-:W-:-:S13]  /*e790*/  ISETP.GT.AND P6, PT, R4, UR6, PT ;  /* 0x0000000604007c0c */ /* 0x001fda000bfc4270 */
[----:B------:R-:W-:Y:S05]  /*e7a0*/  @P6 BRA `(.L_x_434) ;  /* 0x0000000000a46947 */ /* 0x000fea0003800000 */
[----:B------:R-:W0:Y:S01]  /*e7b0*/  LDC R6, c[0x0][0xc3c] ;  /* 0x00030f00ff067b82 */ /* 0x000e220000000800 */
[----:B------:R-:W-:Y:S01]  /*e7c0*/  IMAD.MOV.U32 R4, RZ, RZ, R7 ;  /* 0x000000ffff047224 */ /* 0x000fe200078e0007 */
[----:B------:R-:W-:Y:S01]  /*e7d0*/  UMOV UR4, URZ ;  /* 0x0000003f00047c82 */ /* 0x000fe20008000000 */
[----:B------:R-:W-:Y:S01]  /*e7e0*/  ULDC UR7, c[0x0][0xc3c] ;  /* 0x00030f0000077ab9 */ /* 0x000fe20000000800 */
[----:B------:R-:W-:-:S05]  /*e7f0*/  ULDC UR5, c[0x0][0xc38] ;  /* 0x00030e0000057ab9 */ /* 0x000fca0000000800 */
.L_x_438:
[----:B------:R-:W-:Y:S01]  /*e800*/  UIADD3 UR4, UR4, 0x1f, URZ ;  /* 0x0000001f04047890 */ /* 0x000fe2000fffe03f */
[----:B------:R-:W-:-:S05]  /*e810*/  IMAD.U32 R19, RZ, RZ, UR7 ;  /* 0x00000007ff137e24 */ /* 0x000fca000f8e00ff */
[----:B0-----:R-:W-:-:S13]  /*e820*/  ISETP.LE.AND P6, PT, R6, UR4, PT ;  /* 0x0000000406007c0c */ /* 0x001fda000bfc3270 */
[----:B------:R-:W-:Y:S05]  /*e830*/  @P6 BRA `(.L_x_435) ;  /* 0x0000000400246947 */ /* 0x000fea0003800000 */
[----:B------:R-:W-:Y:S01]  /*e840*/  VIADD R7, R5, UR4 ;  /* 0x0000000405077c36 */ /* 0x000fe20008000000 */
[----:B------:R-:W-:Y:S01]  /*e850*/  BSSY B0, `(.L_x_436) ;  /* 0x0000008000007945 */ /* 0x000fe20003800000 */
[----:B------:R-:W-:-:S03]  /*e860*/  IMAD.MOV.U32 R0, RZ, RZ, RZ ;  /* 0x000000ffff007224 */ /* 0x000fc600078e00ff */
[----:B------:R-:W-:-:S13]  /*e870*/  ISETP.GE.OR P6, PT, R7, R6, !P0 ;  /* 0x000000060700720c */ /* 0x000fda00047c6670 */
[----:B------:R-:W-:Y:S05]  /*e880*/  @P6 BRA `(.L_x_437) ;  /* 0x0000000000106947 */ /* 0x000fea0003800000 */
[----:B------:R-:W0:Y:S01]  /*e890*/  LDC.64 R2, c[0x0][0xc80] ;  /* 0x00032000ff027b82 */ /* 0x000e220000000a00 */
[----:B------:R-:W-:Y:S01]  /*e8a0*/  ULDC.64 UR8, c[0x0][0x208] ;  /* 0x0000820000087ab9 */ /* 0x000fe20000000a00 */
[----:B0-----:R-:W-:-:S05]  /*e8b0*/  IMAD.WIDE R2, R7, 0x4, R2 ;  /* 0x0000000407027825 */ /* 0x001fca00078e0202 */
[----:B------:R0:W5:Y:S02]  /*e8c0*/  LDG.E R0, desc[UR8][R2.64] ;  /* 0x0000000802007981 */ /* 0x000164000c1e1900 */
.L_x_437:
[----:B------:R-:W-:Y:S05]  /*e8d0*/  BSYNC B0 ;  /* 0x0000000000007941 */ /* 0x000fea0003800000 */
.L_x_436:
[----:B0----5:R-:W0:Y:S02]  /*e8e0*/  SHFL.UP PT, R2, R0, 0x1, RZ ;  /* 0x0420000000027989 */ /* 0x021e2400000e00ff */
[----:B0-----:R-:W-:-:S05]  /*e8f0*/  SEL R3, R2, RZ, P1 ;  /* 0x000000ff02037207 */ /* 0x001fca0000800000 */
[----:B------:R-:W-:-:S05]  /*e900*/  IMAD.IADD R3, R0, 0x1, R3 ;  /* 0x0000000100037824 */ /* 0x000fca00078e0203 */
[----:B------:R-:W0:Y:S02]  /*e910*/  SHFL.UP PT, R2, R3, 0x2, RZ ;  /* 0x0440000003027989 */ /* 0x000e2400000e00ff */
        /* <DEDUP_REMOVED lines=11> */
[----:B------:R-:W0:Y:S02]  /*e9d0*/  SHFL.IDX PT, R3, R9, 0x1f, 0x1f ;  /* 0x03e01f0009037f89 */ /* 0x000e2400000e0000 */
[----:B0-----:R-:W-:-:S04]  /*e9e0*/  IMAD R3, R3, UR5, RZ ;  /* 0x0000000503037c24 */ /* 0x001fc8000f8e02ff */
[----:B------:R-:W-:-:S05]  /*e9f0*/  IMAD.IADD R4, R3, 0x1, R4 ;  /* 0x0000000103047824 */ /* 0x000fca00078e0204 */
[----:B------:R-:W-:-:S13]  /*ea00*/  ISETP.GT.AND P6, PT, R4, UR6, PT ;  /* 0x0000000604007c0c */ /* 0x000fda000bfc4270 */
[----:B------:R-:W-:Y:S05]  /*ea10*/  @!P6 BRA `(.L_x_438) ;  /* 0xfffffffc0078e947 */ /* 0x000fea000383ffff */
[----:B------:R-:W-:Y:S02]  /*ea20*/  IMAD.MOV.U32 R2, RZ, RZ, R9 ;  /* 0x000000ffff027224 */ /* 0x000fe400078e0009 */
[----:B------:R-:W-:-:S07]  /*ea30*/  IMAD.MOV.U32 R7, RZ, RZ, R3 ;  /* 0x000000ffff077224 */ /* 0x000fce00078e0003 */
.L_x_434:
[----:B------:R-:W-:-:S04]  /*ea40*/  IMAD.IADD R7, R4, 0x1, -R7 ;  /* 0x0000000104077824 */ /* 0x000fc800078e0a07 */
[----:B------:R-:W-:-:S05]  /*ea50*/  IMAD R3, R2, UR5, R7 ;  /* 0x0000000502037c24 */ /* 0x000fca000f8e0207 */
[----:B------:R-:W-:-:S13]  /*ea60*/  ISETP.GT.AND P0, PT, R3, UR6, PT ;  /* 0x0000000603007c0c */ /* 0x000fda000bf04270 */
[----:B------:R-:W-:-:S04]  /*ea70*/  VOTE.ANY R6, PT, !P0 ;  /* 0x0000000000067806 */ /* 0x000fc800040e0100 */
[----:B------:R-:W0:Y:S01]  /*ea80*/  POPC R19, R6 ;  /* 0x0000000600137309 */ /* 0x000e220000000000 */
[----:B------:R-:W-:Y:S01]  /*ea90*/  ISETP.NE.AND P0, PT, R6, RZ, PT ;  /* 0x000000ff0600720c */ /* 0x000fe20003f05270 */
[----:B0-----:R-:W0:Y:S02]  /*eaa0*/  SHFL.IDX PT, R0, R0, R19, 0x1f ;  /* 0x00001f1300007589 */ /* 0x001e2400000e0000 */
[----:B0-----:R-:W-:-:S04]  /*eab0*/  IABS R4, R0 ;  /* 0x0000000000047213 */ /* 0x001fc80000000000 */
[----:B------:R-:W0:Y:S08]  /*eac0*/  I2F.RP R8, R4 ;  /* 0x0000000400087306 */ /* 0x000e300000209400 */
[----:B0-----:R-:W0:Y:S02]  /*ead0*/  MUFU.RCP R8, R8 ;  /* 0x0000000800087308 */ /* 0x001e240000001000 */
[----:B0-----:R-:W-:-:S06]  /*eae0*/  VIADD R3, R8, 0xffffffe ;  /* 0x0ffffffe08037836 */ /* 0x001fcc0000000000 */
[----:B------:R-:W0:Y:S02]  /*eaf0*/  F2I.FTZ.U32.TRUNC.NTZ R3, R3 ;  /* 0x0000000300037305 */ /* 0x000e24000021f000 */
[----:B0-----:R-:W-:Y:S01]  /*eb00*/  IMAD.MOV R11, RZ, RZ, -R3 ;  /* 0x000000ffff0b7224 */ /* 0x001fe200078e0a03 */
[----:B------:R-:W-:Y:S06]  /*eb10*/  @!P0 BRA `(.L_x_439) ;  /* 0x0000000000088947 */ /* 0x000fec0003800000 */
[----:B------:R-:W-:-:S05]  /*eb20*/  VIADD R9, R19, 0xffffffff ;  /* 0xffffffff13097836 */ /* 0x000fca0000000000 */
[----:B------:R0:W1:Y:S02]  /*eb30*/  SHFL.IDX PT, R16, R2, R9, 0x1f ;  /* 0x00001f0902107589 */ /* 0x00006400000e0000 */
.L_x_439:
[----:B-1----:R-:W-:Y:S01]  /*eb40*/  IMAD R16, R16, UR5, R7 ;  /* 0x0000000510107c24 */ /* 0x002fe2000f8e0207 */
[----:B------:R-:W-:Y:S01]  /*eb50*/  IABS R6, R0 ;  /* 0x0000000000067213 */ /* 0x000fe20000000000 */
[----:B------:R-:W-:Y:S02]  /*eb60*/  IMAD R7, R11, R4, RZ ;  /* 0x000000040b077224 */ /* 0x000fe400078e02ff */
[----:B0-----:R-:W-:Y:S01]  /*eb70*/  IMAD.MOV.U32 R2, RZ, RZ, RZ ;  /* 0x000000ffff027224 */ /* 0x001fe200078e00ff */
[----:B------:R-:W-:Y:S01]  /*eb80*/  IADD3 R17, -R16, UR6, RZ ;  /* 0x0000000610117c10 */ /* 0x000fe2000fffe1ff */
[----:B------:R-:W-:Y:S02]  /*eb90*/  IMAD.MOV R6, RZ, RZ, -R6 ;  /* 0x000000ffff067224 */ /* 0x000fe400078e0a06 */
[----:B------:R-:W-:Y:S01]  /*eba0*/  IMAD.HI.U32 R2, R3, R7, R2 ;  /* 0x0000000703027227 */ /* 0x000fe200078e0002 */
[----:B------:R-:W-:-:S03]  /*ebb0*/  IABS R3, R17 ;  /* 0x0000001100037213 */ /* 0x000fc60000000000 */
[----:B------:R-:W-:Y:S02]  /*ebc0*/  VIADD R19, R19, UR4 ;  /* 0x0000000413137c36 */ /* 0x000fe40008000000 */
[----:B------:R-:W-:-:S04]  /*ebd0*/  IMAD.HI.U32 R2, R2, R3, RZ ;  /* 0x0000000302027227 */ /* 0x000fc800078e00ff */
[----:B------:R-:W-:-:S05]  /*ebe0*/  IMAD R3, R2, R6, R3 ;  /* 0x0000000602037224 */ /* 0x000fca00078e0203 */
[----:B------:R-:W-:-:S13]  /*ebf0*/  ISETP.GT.U32.AND P1, PT, R4, R3, PT ;  /* 0x000000030400720c */ /* 0x000fda0003f24070 */
[----:B------:R-:W-:Y:S02]  /*ec00*/  @!P1 IMAD.IADD R3, R3, 0x1, -R4 ;  /* 0x0000000103039824 */ /* 0x000fe400078e0a04 */
[----:B------:R-:W-:Y:S01]  /*ec10*/  @!P1 VIADD R2, R2, 0x1 ;  /* 0x0000000102029836 */ /* 0x000fe20000000000 */
[----:B------:R-:W-:Y:S02]  /*ec20*/  ISETP.NE.AND P1, PT, R0, RZ, PT ;  /* 0x000000ff0000720c */ /* 0x000fe40003f25270 */
[----:B------:R-:W-:Y:S02]  /*ec30*/  ISETP.GE.U32.AND P0, PT, R3, R4, PT ;  /* 0x000000040300720c */ /* 0x000fe40003f06070 */
[----:B------:R-:W-:-:S04]  /*ec40*/  LOP3.LUT R3, R17, R0, RZ, 0x3c, !PT ;  /* 0x0000000011037212 */ /* 0x000fc800078e3cff */
[----:B------:R-:W-:-:S07]  /*ec50*/  ISETP.GE.AND P2, PT, R3, RZ, PT ;  /* 0x000000ff0300720c */ /* 0x000fce0003f46270 */
[----:B------:R-:W-:-:S06]  /*ec60*/  @P0 IADD3 R2, R2, 0x1, RZ ;  /* 0x0000000102020810 */ /* 0x000fcc0007ffe0ff */
[----:B------:R-:W-:Y:S01]  /*ec70*/  @!P2 IMAD.MOV R2, RZ, RZ, -R2 ;  /* 0x000000ffff02a224 */ /* 0x000fe200078e0a02 */
[----:B------:R-:W-:-:S05]  /*ec80*/  @!P1 LOP3.LUT R2, RZ, R0, RZ, 0x33, !PT ;  /* 0x00000000ff029212 */ /* 0x000fca00078e33ff */
[--C-:B------:R-:W-:Y:S02]  /*ec90*/  IMAD.MOV R3, RZ, RZ, -R2.reuse ;  /* 0x000000ffff037224 */ /* 0x100fe400078e0a02 */
[----:B------:R-:W-:Y:S02]  /*eca0*/  IMAD.MOV.U32 R18, RZ, RZ, R2 ;  /* 0x000000ffff127224 */ /* 0x000fe400078e0002 */
[----:B------:R-:W-:Y:S01]  /*ecb0*/  IMAD R17, R0, R3, R17 ;  /* 0x0000000300117224 */ /* 0x000fe200078e0211 */
[----:B------:R-:W-:Y:S06]  /*ecc0*/  BRA `(.L_x_440) ;  /* 0x00000000000c7947 */ /* 0x000fec0003800000 */
.L_x_435:
[----:B------:R-:W-:Y:S02]  /*ecd0*/  IMAD.MOV.U32 R17, RZ, RZ, RZ ;  /* 0x000000ffff117224 */ /* 0x000fe400078e00ff */
[----:B------:R-:W-:Y:S02]  /*ece0*/  IMAD.U32 R16, RZ, RZ, UR6 ;  /* 0x00000006ff107e24 */ /* 0x000fe4000f8e00ff */
[----:B------:R-:W-:-:S07]  /*ecf0*/  IMAD.MOV.U32 R18, RZ, RZ, RZ ;  /* 0x000000ffff127224 */ /* 0x000fce00078e00ff */
.L_x_440:
[----:B------:R-:W-:-:S13]  /*ed00*/  ISETP.NE.AND P0, PT, R5, RZ, PT ;  /* 0x000000ff0500720c */ /* 0x000fda0003f05270 */
[----:B------:R-:W0:Y:S01]  /*ed10*/  @!P0 S2R R3, SR_CgaCtaId ;  /* 0x0000000000038919 */ /* 0x000e220000008800 */
[----:B------:R-:W-:-:S04]  /*ed20*/  @!P0 MOV R0, 0x400 ;  /* 0x0000040000008802 */ /* 0x000fc80000000f00 */
[----:B0-----:R-:W-:-:S05]  /*ed30*/  @!P0 LEA R0, R3, R0, 0x18 ;  /* 0x0000000003008211 */ /* 0x001fca00078ec0ff */
[----:B------:R0:W-:Y:S01]  /*ed40*/  @!P0 STS.128 [R0+0x388d0], R16 ;  /* 0x0388d01000008388 */ /* 0x0001e20000000c00 */
[----:B------:R-:W-:Y:S06]  /*ed50*/  BAR.ARV 0x5, 0x180 ;  /* 0x0146000000007b1d */ /* 0x000fec0000002000 */
.L_x_433:
[----:B0-----:R-:W-:Y:S01]  /*ed60*/  IMAD.MOV.U32 R0, RZ, RZ, 0x1 ;  /* 0x00000001ff007424 */ /* 0x001fe200078e00ff */
[----:B------:R0:W-:Y:S01]  /*ed70*/  STL [R1+0x50], RZ ;  /* 0x000050ff01007387 */ /* 0x0001e20000100800 */
[----:B------:R-:W-:Y:S02]  /*ed80*/  ULDC UR4, c[0x0][0xc3c] ;  /* 0x00030f0000047ab9 */ /* 0x000fe40000000800 */
[----:B-1----:R-:W-:Y:S01]  /*ed90*/  ISETP.GE.AND P0, PT, R19, UR4, PT ;  /* 0x0000000413007c0c */ /* 0x002fe2000bf06270 */
[----:B------:R0:W-:Y:S04]  /*eda0*/  STL [R1+0x10], R0 ;  /* 0x0000100001007387 */ /* 0x0001e80000100800 */
[----:B------:R0:W-:Y:S08]  /*edb0*/  STL [R1+0x8], RZ ;  /* 0x000008ff01007387 */ /* 0x0001f00000100800 */
[----:B0-----:R-:W-:Y:S05]  /*edc0*/  @P0 BRA `(.L_x_441) ;  /* 0x0000006000280947 */ /* 0x001fea0003800000 */
[----:B------:R-:W0:Y:S01]  /*edd0*/  S2R R5, SR_TID.X ;  /* 0x0000000000057919 */ /* 0x000e220000002100 */
[----:B------:R-:W1:Y:S01]  /*ede0*/  S2UR UR5, SR_CgaCtaId ;  /* 0x00000000000579c3 */ /* 0x000e620000008800 */
[----:B------:R-:W-:Y:S01]  /*edf0*/  UMOV UR4, 0x400 ;  /* 0x0000040000047882 */ /* 0x000fe20000000000 */
[----:B------:R-:W-:Y:S01]  /*ee00*/  BSSY B8, `(.L_x_441) ;  /* 0x0000606000087945 */ /* 0x000fe20003800000 */
[----:B------:R-:W-:Y:S01]  /*ee10*/  ULDC UR38, c[0x0][0xc] ;  /* 0x0000030000267ab9 */ /* 0x000fe20000000800 */
[----:B------:R-:W-:Y:S01]  /*ee20*/  ULDC.64 UR36, c[0x0][0x198] ;  /* 0x0000660000247ab9 */ /* 0x000fe20000000a00 */
[----:B-1----:R-:W-:Y:S01]  /*ee30*/  ULEA UR4, UR5, UR4, 0x18 ;  /* 0x0000000405047291 */ /* 0x002fe2000f8ec03f */
[C---:B0-----:R-:W-:Y:S01]  /*ee40*/  IMAD.SHL.U32 R0, R5.reuse, 0x8, RZ ;  /* 0x0000000805007824 */ /* 0x041fe200078e00ff */
[----:B------:R-:W-:-:S04]  /*ee50*/  LOP3.LUT R4, R5, 0x7f, RZ, 0xc0, !PT ;  /* 0x0000007f05047812 */ /* 0x000fc800078ec0ff */
[C---:B------:R-:W-:Y:S02]  /*ee60*/  LOP3.LUT R2, R0.reuse, 0x1f8, RZ, 0xc0, !PT ;  /* 0x000001f800027812 */ /* 0x040fe400078ec0ff */
[----:B------:R-:W-:Y:S02]  /*ee70*/  LOP3.LUT R0, R0, 0x38, RZ, 0xc0, !PT ;  /* 0x0000003800007812 */ /* 0x000fe400078ec0ff */
[----:B------:R-:W-:Y:S01]  /*ee80*/  LOP3.LUT R3, R2, 0x38, R5, 0x78, !PT ;  /* 0x0000003802037812 */ /* 0x000fe200078e7805 */
[----:B------:R-:W-:-:S05]  /*ee90*/  IMAD.SHL.U32 R2, R4, 0x8, RZ ;  /* 0x0000000804027824 */ /* 0x000fca00078e00ff */
[----:B------:R-:W-:Y:S01]  /*eea0*/  LOP3.LUT R3, R3, 0x200, R2, 0xf8, !PT ;  /* 0x0000020003037812 */ /* 0x000fe200078ef802 */
[----:B------:R-:W-:Y:S01]  /*eeb0*/  IMAD.SHL.U32 R2, R5, 0x10, RZ ;  /* 0x0000001005027824 */ /* 0x000fe200078e00ff */
[----:B------:R-:W-:Y:S01]  /*eec0*/  SHF.R.U32.HI R5, RZ, 0x3, R4 ;  /* 0x00000003ff057819 */ /* 0x000fe20000011604 */
[----:B------:R-:W-:-:S03]  /*eed0*/  IMAD.U32 R4, RZ, RZ, UR4 ;  /* 0x00000004ff047e24 */ /* 0x000fc6000f8e00ff */
[----:B------:R-:W-:Y:S01]  /*eee0*/  LOP3.LUT R2, R5, 0x70, R2, 0xf8, !PT ;  /* 0x0000007005027812 */ /* 0x000fe200078ef802 */
[----:B------:R-:W-:Y:S01]  /*eef0*/  IMAD R3, R3, 0x2, R4 ;  /* 0x0000000203037824 */ /* 0x000fe200078e0204 */
[----:B------:R-:W-:Y:S01]  /*ef00*/  STL [R1+0x4], R4 ;  /* 0x0000040401007387 */ /* 0x000fe20000100800 */
[----:B------:R-:W-:-:S03]  /*ef10*/  IMAD.MOV.U32 R2, RZ, RZ, 0x1 ;  /* 0x00000001ff027424 */ /* 0x000fc600078e00ff */
[----:B------:R0:W-:Y:S04]  /*ef20*/  STL [R1+0x24], R3 ;  /* 0x0000240301007387 */ /* 0x0001e80000100800 */
[----:B------:R-:W-:Y:S04]  /*ef30*/  STL [R1+0x8], RZ ;  /* 0x000008ff01007387 */ /* 0x000fe80000100800 */
[----:B------:R1:W-:Y:S01]  /*ef40*/  STL [R1+0x10], R2 ;  /* 0x0000100201007387 */ /* 0x0003e20000100800 */
[----:B0-----:R-:W-:-:S03]  /*ef50*/  LOP3.LUT R3, R0, 0x40, RZ, 0xfc, !PT ;  /* 0x0000004000037812 */ /* 0x001fc600078efcff */
[----:B------:R0:W-:Y:S01]  /*ef60*/  STL [R1+0x50], RZ ;  /* 0x000050ff01007387 */ /* 0x0001e20000100800 */
[C---:B-1----:R-:W-:Y:S02]  /*ef70*/  LOP3.LUT R2, R0.reuse, 0x80, RZ, 0xfc, !PT ;  /* 0x0000008000027812 */ /* 0x042fe400078efcff */
[----:B------:R-:W-:-:S07]  /*ef80*/  LOP3.LUT R0, R0, 0xc0, RZ, 0xfc, !PT ;  /* 0x000000c000007812 */ /* 0x000fce00078efcff */
.L_x_554:
[----:B-1----:R-:W1:Y:S01]  /*ef90*/  LDC.64 R2, c[0x0][0xc88] ;  /* 0x00032200ff027b82 */ /* 0x002e620000000a00 */
[----:B------:R-:W-:Y:S01]  /*efa0*/  ULDC.64 UR4, c[0x0][0x208] ;  /* 0x0000820000047ab9 */ /* 0x000fe20000000a00 */
[----:B-1----:R-:W-:-:S05]  /*efb0*/  IMAD.WIDE R2, R19, 0x4, R2 ;  /* 0x0000000413027825 */ /* 0x002fca00078e0202 */
[----:B--2---:R-:W2:Y:S01]  /*efc0*/  LDG.E R11, desc[UR4][R2.64] ;  /* 0x00000004020b7981 */ /* 0x004ea2000c1e1900 */
[----:B------:R-:W-:Y:S05]  /*efd0*/  YIELD ;  /* 0x0000000000007946 */ /* 0x000fea0003800000 */
[----:B------:R-:W-:Y:S01]  /*efe0*/  ULDC.64 UR4, c[0x0][0xa28] ;  /* 0x00028a0000047ab9 */ /* 0x000fe20000000a00 */
[----:B---3--:R-:W-:Y:S01]  /*eff0*/  IMAD.MOV.U32 R0, RZ, RZ, RZ ;  /* 0x000000ffff007224 */ /* 0x008fe200078e00ff */
[----:B------:R-:W-:Y:S01]  /*f000*/  ISETP.NE.U32.AND P0, PT, RZ, UR4, PT ;  /* 0x00000004ff007c0c */ /* 0x000fe2000bf05070 */
[----:B------:R-:W-:Y:S01]  /*f010*/  ULDC.64 UR10, c[0x0][0x208] ;  /* 0x00008200000a7ab9 */ /* 0x000fe20000000a00 */
[----:B------:R-:W-:Y:S01]  /*f020*/  IMAD.MOV.U32 R6, RZ, RZ, RZ ;  /* 0x000000ffff067224 */ /* 0x000fe200078e00ff */
[----:B------:R-:W-:Y:S01]  /*f030*/  ULDC.64 UR6, c[0x0][0xa18] ;  /* 0x0002860000067ab9 */ /* 0x000fe20000000a00 */
[----:B------:R-:W-:Y:S01]  /*f040*/  ISETP.NE.AND.EX P0, PT, RZ, UR5, PT, P0 ;  /* 0x00000005ff007c0c */ /* 0x000fe2000bf05300 */
[----:B------:R-:W-:Y:S01]  /*f050*/  ULDC.64 UR8, c[0x0][0xa08] ;  /* 0x0002820000087ab9 */ /* 0x000fe20000000a00 */
[----:B--2---:R-:W-:Y:S01]  /*f060*/  SHF.R.S32.HI R4, RZ, 0x1f, R11 ;  /* 0x0000001fff047819 */ /* 0x004fe2000001140b */
[----:B------:R-:W-:-:S10]  /*f070*/  IMAD.SHL.U32 R10, R11, 0x4, RZ ;  /* 0x000000040b0a7824 */ /* 0x000fd400078e00ff */
[C---:B------:R-:W-:Y:S01]  /*f080*/  @P0 LEA R2, P1, R11.reuse, UR4, 0x2 ;  /* 0x000000040b020c11 */ /* 0x040fe2000f8210ff */
[----:B------:R-:W-:Y:S03]  /*f090*/  STL [R1+0x28], R11 ;  /* 0x0000280b01007387 */ /* 0x000fe60000100800 */
[C-C-:B------:R-:W-:Y:S01]  /*f0a0*/  @P0 LEA.HI.X R3, R11.reuse, UR5, R4.reuse, 0x2, P1 ;  /* 0x000000050b030c11 */ /* 0x140fe200088f1404 */
[----:B------:R-:W-:Y:S01]  /*f0b0*/  ULDC.64 UR4, c[0x0][0xa00] ;  /* 0x0002800000047ab9 */ /* 0x000fe20000000a00 */
[----:B------:R-:W-:Y:S01]  /*f0c0*/  SHF.L.U64.HI R9, R11, 0x2, R4 ;  /* 0x000000020b097819 */ /* 0x000fe20000010204 */
[----:B------:R1:W-:Y:S01]  /*f0d0*/  STL [R1+0x38], R4 ;  /* 0x0000380401007387 */ /* 0x0003e20000100800 */
[----:B------:R-:W-:-:S03]  /*f0e0*/  ISETP.NE.U32.AND P1, PT, RZ, UR4, PT ;  /* 0x00000004ff007c0c */ /* 0x000fc6000bf25070 */
[----:B-----5:R2:W5:Y:S01]  /*f0f0*/  @P0 LDG.E R0, desc[UR10][R2.64] ;  /* 0x0000000a02000981 */ /* 0x020562000c1e1900 */
[----:B------:R-:W-:Y:S01]  /*f100*/  ISETP.NE.AND.EX P1, PT, RZ, UR5, PT, P1 ;  /* 0x00000005ff007c0c */ /* 0x000fe2000bf25310 */
[----:B------:R-:W-:Y:S01]  /*f110*/  IMAD.MOV.U32 R8, RZ, RZ, RZ ;  /* 0x000000ffff087224 */ /* 0x000fe200078e00ff */
[----:B------:R-:W-:Y:S01]  /*f120*/  ISETP.NE.U32.AND P2, PT, RZ, UR6, PT ;  /* 0x00000006ff007c0c */ /* 0x000fe2000bf45070 */
[----:B------:R-:W-:Y:S01]  /*f130*/  STL [R1], R10 ;  /* 0x0000000a01007387 */ /* 0x000fe20000100800 */
[----:B------:R-:W-:Y:S02]  /*f140*/  ISETP.NE.U32.AND P0, PT, RZ, UR8, PT ;  /* 0x00000008ff007c0c */ /* 0x000fe4000bf05070 */
[----:B------:R-:W-:Y:S01]  /*f150*/  ISETP.NE.AND.EX P2, PT, RZ, UR7, PT, P2 ;  /* 0x00000007ff007c0c */ /* 0x000fe2000bf45320 */
[----:B------:R-:W-:Y:S01]  /*f160*/  STL [R1+0x1c], R9 ;  /* 0x00001c0901007387 */ /* 0x000fe20000100800 */
[----:B------:R-:W-:Y:S02]  /*f170*/  ISETP.NE.AND.EX P0, PT, RZ, UR9, PT, P0 ;  /* 0x00000009ff007c0c */ /* 0x000fe4000bf05300 */
[----:B--2---:R-:W-:-:S02]  /*f180*/  IADD3 R2, P3, R10, UR4, RZ ;  /* 0x000000040a027c10 */ /* 0x004fc4000ff7e0ff */
[----:B-1----:R-:W-:Y:S02]  /*f190*/  IADD3 R4, P4, R10, UR8, RZ ;  /* 0x000000080a047c10 */ /* 0x002fe4000ff9e0ff */
[C---:B------:R-:W-:Y:S01]  /*f1a0*/  IADD3.X R3, R9.reuse, UR5, RZ, P3, !PT ;  /* 0x0000000509037c10 */ /* 0x040fe20009ffe4ff */
[----:B------:R-:W-:Y:S01]  /*f1b0*/  ULDC UR4, c[0x0][0x288] ;  /* 0x0000a20000047ab9 */ /* 0x000fe20000000800 */
[----:B------:R-:W-:-:S03]  /*f1c0*/  IADD3.X R5, R9, UR9, RZ, P4, !PT ;  /* 0x0000000909057c10 */ /* 0x000fc6000a7fe4ff */
[----:B------:R-:W2:Y:S01]  /*f1d0*/  @P1 LDG.E R6, desc[UR10][R2.64] ;  /* 0x0000000a02061981 */ /* 0x000ea2000c1e1900 */
[----:B------:R-:W-:Y:S01]  /*f1e0*/  IMAD.U32 R12, RZ, RZ, UR4 ;  /* 0x00000004ff0c7e24 */ /* 0x000fe2000f8e00ff */
[----:B------:R-:W-:Y:S02]  /*f1f0*/  ULDC.64 UR4, c[0x0][0x418] ;  /* 0x0001060000047ab9 */ /* 0x000fe40000000a00 */
[----:B------:R-:W5:Y:S04]  /*f200*/  @P0 LDG.E R8, desc[UR10][R4.64] ;  /* 0x0000000a04080981 */ /* 0x000f68000c1e1900 */
[----:B--2---:R1:W-:Y:S02]  /*f210*/  STL [R1+0x34], R6 ;  /* 0x0000340601007387 */ /* 0x0043e40000100800 */
[----:B-1----:R-:W-:-:S04]  /*f220*/  @P2 IADD3 R6, P3, R10, UR6, RZ ;  /* 0x000000060a062c10 */ /* 0x002fc8000ff7e0ff */
[----:B------:R-:W-:-:S05]  /*f230*/  @P2 IADD3.X R7, R9, UR7, RZ, P3, !PT ;  /* 0x0000000709072c10 */ /* 0x000fca0009ffe4ff */
[----:B------:R1:W2:Y:S01]  /*f240*/  @P2 LDG.E R12, desc[UR10][R6.64] ;  /* 0x0000000a060c2981 */ /* 0x0002a2000c1e1900 */
[----:B------:R-:W-:-:S03]  /*f250*/  UISETP.NE.U32.AND UP0, UPT, UR4, URZ, UPT ;  /* 0x0000003f0400728c */ /* 0x000fc6000bf05070 */
[----:B------:R-:W-:Y:S01]  /*f260*/  ULDC UR4, c[0x0][0x424] ;  /* 0x0001090000047ab9 */ /* 0x000fe20000000800 */
[----:B------:R-:W-:-:S03]  /*f270*/  UISETP.NE.AND.EX UP0, UPT, UR5, URZ, UPT, UP0 ;  /* 0x0000003f0500728c */ /* 0x000fc6000bf05300 */
[----:B------:R-:W-:Y:S01]  /*f280*/  ULDC UR5, c[0x0][0x2f0] ;  /* 0x0000bc0000057ab9 */ /* 0x000fe20000000800 */
[----:B------:R-:W-:-:S04]  /*f290*/  USEL UR4, UR4, 0x1, UP0 ;  /* 0x0000000104047887 */ /* 0x000fc80008000000 */
[----:B------:R-:W-:-:S06]  /*f2a0*/  UIMAD UR4, UR4, UR5, URZ ;  /* 0x00000005040472a4 */ /* 0x000fcc000f8e023f */
[----:B-1----:R-:W-:Y:S01]  /*f2b0*/  IMAD.U32 R6, RZ, RZ, UR4 ;  /* 0x00000004ff067e24 */ /* 0x002fe2000f8e00ff */
[----:B--2---:R1:W-:Y:S01]  /*f2c0*/  STL [R1+0x3c], R12 ;  /* 0x00003c0c01007387 */ /* 0x0043e20000100800 */
[----:B------:R-:W-:Y:S05]  /*f2d0*/  @P2 BRA `(.L_x_442) ;  /* 0x0000000000182947 */ /* 0x000fea0003800000 */
[----:B------:R-:W-:Y:S05]  /*f2e0*/  @!P1 BRA `(.L_x_442) ;  /* 0x0000000000149947 */ /* 0x000fea0003800000 */
[----:B------:R-:W-:Y:S02]  /*f2f0*/  ULDC.64 UR4, c[0x0][0x208] ;  /* 0x0000820000047ab9 */ /* 0x000fe40000000a00 */
[----:B------:R-:W2:Y:S04]  /*f300*/  LDG.E R7, desc[UR4][R2.64] ;  /* 0x0000000402077981 */ /* 0x000ea8000c1e1900 */
[----:B------:R-:W2:Y:S02]  /*f310*/  LDG.E R2, desc[UR4][R2.64+0x4] ;  /* 0x0000040402027981 */ /* 0x000ea4000c1e1900 */
[----:B--2---:R-:W-:-:S05]  /*f320*/  IMAD.IADD R2, R2, 0x1, -R7 ;  /* 0x0000000102027824 */ /* 0x004fca00078e0a07 */
[----:B------:R2:W-:Y:S02]  /*f330*/  STL [R1+0x3c], R2 ;  /* 0x00003c0201007387 */ /* 0x0005e40000100800 */
.L_x_442:
[----:B--2---:R-:W-:Y:S01]  /*f340*/  IMAD.MOV.U32 R2, RZ, RZ, R11 ;  /* 0x000000ffff027224 */ /* 0x004fe200078e000b */
[----:B------:R-:W-:Y:S01]  /*f350*/  ULDC.64 UR4, c[0x0][0xa20] ;  /* 0x0002880000047ab9 */ /* 0x000fe20000000a00 */
[----:B-----5:R-:W-:Y:S01]  /*f360*/  IMAD.IADD R3, R8, 0x1, R0 ;  /* 0x0000000108037824 */ /* 0x020fe200078e0200 */
[----:B------:R-:W-:Y:S02]  /*f370*/  ISETP.NE.U32.AND P1, PT, RZ, UR4, PT ;  /* 0x00000004ff007c0c */ /* 0x000fe4000bf25070 */
[----:B------:R2:W-:Y:S02]  /*f380*/  STL [R1+0xc], R2 ;  /* 0x00000c0201007387 */ /* 0x0005e40000100800 */
[----:B------:R-:W-:Y:S02]  /*f390*/  ISETP.NE.AND.EX P1, PT, RZ, UR5, PT, P1 ;  /* 0x00000005ff007c0c */ /* 0x000fe4000bf25310 */
[----:B------:R2:W-:Y:S11]  /*f3a0*/  STL [R1+0x18], R3 ;  /* 0x0000180301007387 */ /* 0x0005f60000100800 */
[----:B--2---:R-:W-:Y:S05]  /*f3b0*/  @!P1 BRA `(.L_x_443) ;  /* 0x0000000000149947 */ /* 0x004fea0003800000 */
[----:B------:R-:W-:Y:S01]  /*f3c0*/  IADD3 R6, P0, R10, UR4, RZ ;  /* 0x000000040a067c10 */ /* 0x000fe2000ff1e0ff */
[----:B------:R-:W-:-:S03]  /*f3d0*/  ULDC.64 UR6, c[0x0][0x208] ;  /* 0x0000820000067ab9 */ /* 0x000fc60000000a00 */
[----:B------:R-:W-:-:S05]  /*f3e0*/  IADD3.X R7, R9, UR5, RZ, P0, !PT ;  /* 0x0000000509077c10 */ /* 0x000fca00087fe4ff */
[----:B------:R2:W5:Y:S01]  /*f3f0*/  LDG.E R6, desc[UR6][R6.64] ;  /* 0x0000000606067981 */ /* 0x000562000c1e1900 */
[----:B------:R-:W-:Y:S05]  /*f400*/  BRA `(.L_x_444) ;  /* 0x0000000000147947 */ /* 0x000fea0003800000 */
.L_x_443:
[----:B------:R-:W-:Y:S05]  /*f410*/  @!P0 BRA `(.L_x_444) ;  /* 0x0000000000108947 */ /* 0x000fea0003800000 */
[----:B------:R-:W-:Y:S02]  /*f420*/  ULDC.64 UR4, c[0x0][0x208] ;  /* 0x0000820000047ab9 */ /* 0x000fe40000000a00 */
[----:B------:R-:W2:Y:S04]  /*f430*/  LDG.E R6, desc[UR4][R4.64] ;  /* 0x0000000404067981 */ /* 0x000ea8000c1e1900 */
[----:B------:R-:W2:Y:S02]  /*f440*/  LDG.E R4, desc[UR4][R4.64+0x4] ;  /* 0x0000040404047981 */ /* 0x000ea4000c1e1900 */
[----:B--2---:R-:W-:-:S07]  /*f450*/  IMAD.IADD R6, R4, 0x1, -R6 ;  /* 0x0000000104067824 */ /* 0x004fce00078e0a06 */
.L_x_444:
[----:B-----5:R-:W-:Y:S01]  /*f460*/  IMAD.IADD R2, R6, 0x1, -R0 ;  /* 0x0000000106027824 */ /* 0x020fe200078e0a00 */
[----:B------:R-:W-:Y:S03]  /*f470*/  BSSY B7, `(.L_x_445) ;  /* 0x00004fa000077945 */ /* 0x000fe60003800000 */
[C---:B------:R-:W-:Y:S01]  /*f480*/  VIADD R0, R2.reuse, 0x4f ;  /* 0x0000004f02007836 */ /* 0x040fe20000000000 */
[----:B------:R3:W-:Y:S01]  /*f490*/  STL [R1+0x40], R2 ;  /* 0x0000400201007387 */ /* 0x0007e20000100800 */
[----:B------:R-:W-:Y:S02]  /*f4a0*/  ISETP.GT.AND P0, PT, R2, RZ, PT ;  /* 0x000000ff0200720c */ /* 0x000fe40003f04270 */
[----:B------:R-:W-:-:S05]  /*f4b0*/  IMAD.HI R0, R0, 0x66666667, RZ ;  /* 0x6666666700007827 */ /* 0x000fca00078e02ff */
[----:B---3--:R-:W-:-:S04]  /*f4c0*/  SHF.R.U32.HI R2, RZ, 0x1f, R0 ;  /* 0x0000001fff027819 */ /* 0x008fc80000011600 */
[----:B------:R-:W-:-:S05]  /*f4d0*/  LEA.HI.SX32 R0, R0, R2, 0x1b ;  /* 0x0000000200007211 */ /* 0x000fca00078fdaff */
[----:B------:R3:W-:Y:S01]  /*f4e0*/  STL [R1+0x30], R0 ;  /* 0x0000300001007387 */ /* 0x0007e20000100800 */
[----:B------:R-:W-:Y:S05]  /*f4f0*/  @P0 BRA `(.L_x_446) ;  /* 0x0000000000480947 */ /* 0x000fea0003800000 */
[----:B------:R-:W4:Y:S02]  /*f500*/  S2R R3, SR_TID.X ;  /* 0x0000000000037919 */ /* 0x000f240000002100 */
[----:B----4-:R-:W-:-:S04]  /*f510*/  LOP3.LUT R3, R3, 0x7f, RZ, 0xc0, !PT ;  /* 0x0000007f03037812 */ /* 0x010fc800078ec0ff */
[----:B------:R-:W-:-:S13]  /*f520*/  ISETP.NE.AND P0, PT, R3, RZ, PT ;  /* 0x000000ff0300720c */ /* 0x000fda0003f05270 */
[----:B------:R-:W-:Y:S05]  /*f530*/  @P0 BRA `(.L_x_447) ;  /* 0x0000004c00b40947 */ /* 0x000fea0003800000 */
[----:B------:R-:W4:Y:S01]  /*f540*/  S2R R3, SR_LANEID ;  /* 0x0000000000037919 */ /* 0x000f220000000000 */
[----:B------:R-:W-:Y:S01]  /*f550*/  VOTEU.ANY UR4, UPT, PT ;  /* 0x0000000000047886 */ /* 0x000fe200038e0100 */
[----:B------:R-:W5:Y:S01]  /*f560*/  LDC.64 R4, c[0x0][0xc60] ;  /* 0x00031800ff047b82 */ /* 0x000f620000000a00 */
[----:B---3--:R-:W4:Y:S01]  /*f570*/  FLO.U32 R0, UR4 ;  /* 0x0000000400007d00 */ /* 0x008f2200080e0000 */
[----:B------:R-:W-:-:S07]  /*f580*/  ULDC.64 UR6, c[0x0][0x208] ;  /* 0x0000820000067ab9 */ /* 0x000fce0000000a00 */
[----:B------:R-:W5:Y:S01]  /*f590*/  POPC R2, UR4 ;  /* 0x0000000400027d09 */ /* 0x000f620008000000 */
[----:B----4-:R-:W-:-:S13]  /*f5a0*/  ISETP.EQ.U32.AND P0, PT, R0, R3, PT ;  /* 0x000000030000720c */ /* 0x010fda0003f02070 */
[----:B-----5:R-:W3:Y:S01]  /*f5b0*/  @P0 ATOMG.E.ADD.STRONG.GPU PT, R5, desc[UR6][R4.64], R2 ;  /* 0x00000002040509a8 */ /* 0x020ee200081ee1c6 */
[----:B------:R-:W4:Y:S02]  /*f5c0*/  S2R R3, SR_LTMASK ;  /* 0x0000000000037919 */ /* 0x000f240000003900 */
[----:B----4-:R-:W-:-:S06]  /*f5d0*/  LOP3.LUT R3, R3, UR4, RZ, 0xc0, !PT ;  /* 0x0000000403037c12 */ /* 0x010fcc000f8ec0ff */
[----:B------:R-:W4:Y:S01]  /*f5e0*/  POPC R3, R3 ;  /* 0x0000000300037309 */ /* 0x000f220000000000 */
[----:B---3--:R-:W4:Y:S02]  /*f5f0*/  SHFL.IDX PT, R0, R5, R0, 0x1f ;  /* 0x00001f0005007589 */ /* 0x008f2400000e0000 */
[----:B----4-:R-:W-:Y:S01]  /*f600*/  IADD3 R16, R0, UR38, R3 ;  /* 0x0000002600107c10 */ /* 0x010fe2000fffe003 */
[----:B------:R-:W-:Y:S06]  /*f610*/  BRA `(.L_x_447) ;  /* 0x0000004c007c7947 */ /* 0x000fec0003800000 */
.L_x_446:
[----:B---3--:R-:W3:Y:S01]  /*f620*/  LDL R0, [R1+0x4] ;  /* 0x0000040001007983 */ /* 0x008ee20000100800 */
[----:B------:R-:W-:Y:S01]  /*f630*/  BSSY B6, `(.L_x_448) ;  /* 0x0000014000067945 */ /* 0x000fe20003800000 */
[----:B---3--:R-:W-:-:S05]  /*f640*/  VIADD R0, R0, 0x24400 ;  /* 0x0002440000007836 */ /* 0x008fca0000000000 */
[----:B------:R-:W-:-:S13]  /*f650*/  LOP3.LUT P0, RZ, R0, 0x3ff, RZ, 0xc0, !PT ;  /* 0x000003ff00ff7812 */ /* 0x000fda000780c0ff */
[----:B------:R-:W-:Y:S05]  /*f660*/  @!P0 BRA `(.L_x_449) ;  /* 0x0000000000408947 */ /* 0x000fea0003800000 */
[----:B------:R-:W-:Y:S01]  /*f670*/  MOV R2, 0x0 ;  /* 0x0000000000027802 */ /* 0x000fe20000000f00 */
[----:B------:R-:W-:Y:S01]  /*f680*/  ULDC.64 UR6, c[0x4][0xa8] ;  /* 0x01002a0000067ab9 */ /* 0x000fe20000000a00 */
[----:B------:R-:W-:Y:S01]  /*f690*/  ULDC.64 UR8, c[0x4][0xb0] ;  /* 0x01002c0000087ab9 */ /* 0x000fe20000000a00 */
[----:B------:R-:W-:Y:S01]  /*f6a0*/  ULDC.64 UR4, c[0x4][0x8] ;  /* 0x0100020000047ab9 */ /* 0x000fe20000000a00 */
[----:B------:R-:W-:Y:S01]  /*f6b0*/  IMAD.U32 R4, RZ, RZ, UR6 ;  /* 0x00000006ff047e24 */ /* 0x000fe2000f8e00ff */
[----:B-1----:R-:W-:Y:S01]  /*f6c0*/  MOV R12, 0x1 ;  /* 0x00000001000c7802 */ /* 0x002fe20000000f00 */
[----:B------:R-:W1:Y:S01]  /*f6d0*/  LDC.64 R2, c[0x4][R2] ;  /* 0x0100000002027b82 */ /* 0x000e620000000a00 */
[----:B------:R-:W-:Y:S02]  /*f6e0*/  IMAD.U32 R5, RZ, RZ, UR7 ;  /* 0x00000007ff057e24 */ /* 0x000fe4000f8e00ff */
[----:B------:R-:W-:Y:S02]  /*f6f0*/  IMAD.U32 R6, RZ, RZ, UR8 ;  /* 0x00000008ff067e24 */ /* 0x000fe4000f8e00ff */
[----:B--2---:R-:W-:-:S02]  /*f700*/  IMAD.U32 R7, RZ, RZ, UR9 ;  /* 0x00000009ff077e24 */ /* 0x004fc4000f8e00ff */
[----:B------:R-:W-:Y:S02]  /*f710*/  IMAD.U32 R10, RZ, RZ, UR4 ;  /* 0x00000004ff0a7e24 */ /* 0x000fe4000f8e00ff */
[----:B------:R-:W-:Y:S02]  /*f720*/  IMAD.U32 R11, RZ, RZ, UR5 ;  /* 0x00000005ff0b7e24 */ /* 0x000fe4000f8e00ff */
[----:B------:R-:W-:Y:S02]  /*f730*/  IMAD.MOV.U32 R8, RZ, RZ, 0x70 ;  /* 0x00000070ff087424 */ /* 0x000fe400078e00ff */
[----:B------:R-:W-:-:S07]  /*f740*/  IMAD.MOV.U32 R13, RZ, RZ, RZ ;  /* 0x000000ffff0d7224 */ /* 0x000fce00078e00ff */
[----:B------:R-:W-:-:S07]  /*f750*/  LEPC R20, `(.L_x_449) ;  /* 0x000000001014794e */ /* 0x000fce0000000000 */
[----:B01----:R-:W-:Y:S05]  /*f760*/  CALL.ABS.NOINC R2 ;  /* 0x0000000002007343 */ /* 0x003fea0003c00000 */
.L_x_449:
[----:B------:R-:W-:Y:S05]  /*f770*/  BSYNC B6 ;  /* 0x0000000000067941 */ /* 0x000fea0003800000 */
.L_x_448:
[----:B------:R-:W3:Y:S01]  /*f780*/  LDL R2, [R1+0x4] ;  /* 0x0000040001027983 */ /* 0x000ee20000100800 */
        /* <DEDUP_REMOVED lines=8> */
[----:B------:R3:W4:Y:S01]  /*f810*/  LDC.64 R2, c[0x4][R0] ;  /* 0x0100000000027b82 */ /* 0x0007220000000a00 */
[----:B------:R-:W-:Y:S02]  /*f820*/  IMAD.U32 R4, RZ, RZ, UR6 ;  /* 0x00000006ff047e24 */ /* 0x000fe4000f8e00ff */
[----:B------:R-:W-:Y:S02]  /*f830*/  IMAD.U32 R5, RZ, RZ, UR7 ;  /* 0x00000007ff057e24 */ /* 0x000fe4000f8e00ff */
[----:B------:R-:W-:Y:S02]  /*f840*/  IMAD.U32 R6, RZ, RZ, UR8 ;  /* 0x00000008ff067e24 */ /* 0x000fe4000f8e00ff */
[----:B--2---:R-:W-:-:S02]  /*f850*/  IMAD.U32 R7, RZ, RZ, UR9 ;  /* 0x00000009ff077e24 */ /* 0x004fc4000f8e00ff */
[----:B------:R-:W-:Y:S02]  /*f860*/  IMAD.U32 R10, RZ, RZ, UR4 ;  /* 0x00000004ff0a7e24 */ /* 0x000fe4000f8e00ff */
[----:B------:R-:W-:Y:S02]  /*f870*/  IMAD.U32 R11, RZ, RZ, UR5 ;  /* 0x00000005ff0b7e24 */ /* 0x000fe4000f8e00ff */
[----:B------:R-:W-:Y:S02]  /*f880*/  IMAD.MOV.U32 R8, RZ, RZ, 0x70 ;  /* 0x00000070ff087424 */ /* 0x000fe400078e00ff */
[----:B-1----:R-:W-:Y:S02]  /*f890*/  IMAD.MOV.U32 R12, RZ, RZ, 0x1 ;  /* 0x00000001ff0c7424 */ /* 0x002fe400078e00ff */
[----:B---3--:R-:W-:-:S07]  /*f8a0*/  IMAD.MOV.U32 R13, RZ, RZ, RZ ;  /* 0x000000ffff0d7224 */ /* 0x008fce00078e00ff */
[----:B------:R-:W-:-:S07]  /*f8b0*/  LEPC R20, `(.L_x_452) ;  /* 0x000000001014794e */ /* 0x000fce0000000000 */
[----:B0---4-:R-:W-:Y:S05]  /*f8c0*/  CALL.ABS.NOINC R2 ;  /* 0x0000000002007343 */ /* 0x011fea0003c00000 */
.L_x_452:
[----:B------:R-:W-:Y:S01]  /*f8d0*/  MOV R2, 0x0 ;  /* 0x0000000000027802 */ /* 0x000fe20000000f00 */
[----:B------:R-:W-:Y:S01]  /*f8e0*/  ULDC.64 UR6, c[0x4][0xa8] ;  /* 0x01002a0000067ab9 */ /* 0x000fe20000000a00 */
[----:B------:R-:W-:Y:S01]  /*f8f0*/  ULDC.64 UR8, c[0x4][0xb0] ;  /* 0x01002c0000087ab9 */ /* 0x000fe20000000a00 */
[----:B------:R-:W-:Y:S01]  /*f900*/  ULDC.64 UR4, c[0x4][0x18] ;  /* 0x0100060000047ab9 */ /* 0x000fe20000000a00 */
[----:B------:R-:W-:Y:S02]  /*f910*/  IMAD.U32 R4, RZ, RZ, UR6 ;  /* 0x00000006ff047e24 */ /* 0x000fe4000f8e00ff */
[----:B------:R-:W0:Y:S01]  /*f920*/  LDC.64 R2, c[0x4][R2] ;  /* 0x0100000002027b82 */ /* 0x000e220000000a00 */
        /* <DEDUP_REMOVED lines=9> */
[----:B0-----:R-:W-:Y:S05]  /*f9c0*/  CALL.ABS.NOINC R2 ;  /* 0x0000000002007343 */ /* 0x001fea0003c00000 */
.L_x_451:
[----:B------:R-:W-:Y:S05]  /*f9d0*/  BSYNC B6 ;  /* 0x0000000000067941 */ /* 0x000fea0003800000 */
.L_x_450:
[----:B------:R-:W3:Y:S01]  /*f9e0*/  LDL.LU R2, [R1] ;  /* 0x0000000001027983 */ /* 0x000ee20000300800 */
[----:B------:R-:W-:-:S03]  /*f9f0*/  ULDC.64 UR4, c[0x0][0x9f8] ;  /* 0x00027e0000047ab9 */ /* 0x000fc60000000a00 */
[----:B------:R-:W4:Y:S04]  /*fa00*/  LDL.LU R4, [R1+0x1c] ;  /* 0x00001c0001047983 */ /* 0x000f280000300800 */
[----:B--2---:R-:W2:Y:S01]  /*fa10*/  LDL R7, [R1+0xc] ;  /* 0x00000c0001077983 */ /* 0x004ea20000100800 */
[----:B------:R-:W-:Y:S01]  /*fa20*/  ISETP.NE.U32.AND P0, PT, RZ, UR4, PT ;  /* 0x00000004ff007c0c */ /* 0x000fe2000bf05070 */
[----:B------:R-:W-:Y:S02]  /*fa30*/  ULDC.64 UR6, c[0x0][0x208] ;  /* 0x0000820000067ab9 */ /* 0x000fe40000000a00 */
[----:B------:R-:W5:Y:S01]  /*fa40*/  LDL R0, [R1+0x30] ;  /* 0x0000300001007983 */ /* 0x000f620000100800 */
[----:B------:R-:W-:-:S13]  /*fa50*/  ISETP.NE.AND.EX P0, PT, RZ, UR5, PT, P0 ;  /* 0x00000005ff007c0c */ /* 0x000fda000bf05300 */
[----:B---3--:R-:W-:-:S04]  /*fa60*/  @P0 IADD3 R2, P1, R2, UR4, RZ ;  /* 0x0000000402020c10 */ /* 0x008fc8000ff3e0ff */
[----:B----4-:R-:W-:Y:S01]  /*fa70*/  @P0 IADD3.X R3, R4, UR5, RZ, P1, !PT ;  /* 0x0000000504030c10 */ /* 0x010fe20008ffe4ff */
[----:B------:R-:W-:-:S04]  /*fa80*/  ULDC.64 UR4, c[0x0][0xa08] ;  /* 0x0002820000047ab9 */ /* 0x000fc80000000a00 */
[----:B--2---:R2:W3:Y:S01]  /*fa90*/  @P0 LDG.E R7, desc[UR6][R2.64] ;  /* 0x0000000602070981 */ /* 0x0044e2000c1e1900 */
[----:B-----5:R-:W-:Y:S01]  /*faa0*/  VIADD R9, R0, 0xffffffff ;  /* 0xffffffff00097836 */ /* 0x020fe20000000000 */
[----:B--2---:R-:W2:Y:S01]  /*fab0*/  LDC.64 R2, c[0x0][0x418] ;  /* 0x00010600ff027b82 */ /* 0x004ea20000000a00 */
[----:B---3--:R-:W-:Y:S01]  /*fac0*/  SHF.R.S32.HI R8, RZ, 0x1f, R7 ;  /* 0x0000001fff087819 */ /* 0x008fe20000011407 */
[----:B------:R3:W-:Y:S04]  /*fad0*/  @P0 STL [R1+0xc], R7 ;  /* 0x00000c0701000387 */ /* 0x0007e80000100800 */
[----:B------:R3:W-:Y:S04]  /*fae0*/  STL [R1+0x2c], R9 ;  /* 0x00002c0901007387 */ /* 0x0007e80000100800 */
[----:B------:R3:W-:Y:S01]  /*faf0*/  STL [R1+0x1c], R8 ;  /* 0x00001c0801007387 */ /* 0x0007e20000100800 */
[----:B--2---:R-:W-:Y:S01]  /*fb00*/  LOP3.LUT P0, RZ, R2, UR4, RZ, 0xfc, !PT ;  /* 0x0000000402ff7c12 */ /* 0x004fe2000f80fcff */
[----:B------:R-:W-:-:S03]  /*fb10*/  UMOV UR4, 0xffffffff ;  /* 0xffffffff00047882 */ /* 0x000fc60000000000 */
[----:B------:R-:W-:-:S04]  /*fb20*/  LOP3.LUT P0, RZ, R3, UR5, RZ, 0xfc, P0 ;  /* 0x0000000503ff7c12 */ /* 0x000fc8000800fcff */
[----:B------:R-:W-:Y:S01]  /*fb30*/  SEL R0, R7, RZ, !P0 ;  /* 0x000000ff07007207 */ /* 0x000fe20004000000 */
[----:B---3--:R-:W-:Y:S08]  /*fb40*/  BRA.DIV UR4, `(.L_x_453) ;  /* 0x0000005a04347947 */ /* 0x008ff0000b800000 */
[----:B------:R-:W2:Y:S02]  /*fb50*/  S2R R4, SR_TID.X ;  /* 0x0000000000047919 */ /* 0x000ea40000002100 */
[----:B--2---:R-:W-:-:S04]  /*fb60*/  SHF.R.U32.HI R4, RZ, 0x5, R4 ;  /* 0x00000005ff047819 */ /* 0x004fc80000011604 */
[----:B------:R-:W-:-:S05]  /*fb70*/  LOP3.LUT R4, R4, 0x3, RZ, 0xc0, !PT ;  /* 0x0000000304047812 */ /* 0x000fca00078ec0ff */
[----:B------:R2:W3:Y:S02]  /*fb80*/  SHFL.IDX PT, R14, R4, RZ, 0x1f ;  /* 0x00001fff040e7589 */ /* 0x0004e400000e0000 */
.L_x_570:
[----:B------:R-:W-:Y:S01]  /*fb90*/  PLOP3.LUT P1, PT, PT, PT, PT, 0x8, 0x0 ;  /* 0x000000000000781c */ /* 0x000fe20003f2e170 */
[----:B------:R4:W-:Y:S01]  /*fba0*/  STL [R1], R0 ;  /* 0x0000000001007387 */ /* 0x0009e20000100800 */
[----:B---3--:R-:W-:Y:S02]  /*fbb0*/  ISETP.NE.AND P0, PT, R14, RZ, PT ;  /* 0x000000ff0e00720c */ /* 0x008fe40003f05270 */
[----:B----4-:R-:W-:-:S05]  /*fbc0*/  P2R R0, PR, RZ, 0x2 ;  /* 0x00000002ff007803 */ /* 0x010fca0000000000 */
[----:B------:R3:W-:Y:S06]  /*fbd0*/  STL [R1+0x20], R0 ;  /* 0x0000200001007387 */ /* 0x0007ec0000100800 */
[----:B------:R-:W-:Y:S05]  /*fbe0*/  @P0 BRA `(.L_x_454) ;  /* 0x00000004005c0947 */ /* 0x000fea0003800000 */
[----:B------:R-:W-:-:S03]  /*fbf0*/  UMOV UR4, 0xffffffff ;  /* 0xffffffff00047882 */ /* 0x000fc60000000000 */
[----:B------:R-:W-:Y:S05]  /*fc00*/  BRA.DIV UR4, `(.L_x_455) ;  /* 0x0000005a04387947 */ /* 0x000fea000b800000 */
[----:B------:R-:W-:-:S13]  /*fc10*/  ELECT P6, URZ, PT ;  /* 0x00000000003f782f */ /* 0x000fda00038c0000 */
.L_x_573:
[----:B------:R-:W-:Y:S05]  /*fc20*/  @!P6 BRA `(.L_x_454) ;  /* 0x00000004004ce947 */ /* 0x000fea0003800000 */
[----:B------:R4:W-:Y:S01]  /*fc30*/  STL [R1+0x14], R9 ;  /* 0x0000140901007387 */ /* 0x0009e20000100800 */
[----:B------:R-:W-:-:S04]  /*fc40*/  ISETP.NE.U32.AND P0, PT, R2, RZ, PT ;  /* 0x000000ff0200720c */ /* 0x000fc80003f05070 */
[----:B------:R-:W-:-:S13]  /*fc50*/  ISETP.NE.AND.EX P0, PT, R3, RZ, PT, P0 ;  /* 0x000000ff0300720c */ /* 0x000fda0003f05300 */
[----:B----4-:R-:W-:Y:S05]  /*fc60*/  @!P0 BRA `(.L_x_456) ;  /* 0x0000000000548947 */ /* 0x010fea0003800000 */
[----:B------:R-:W4:Y:S01]  /*fc70*/  LDC R6, c[0x0][0x43c] ;  /* 0x00010f00ff067b82 */ /* 0x000f220000000800 */
[----:B---3--:R-:W-:Y:S01]  /*fc80*/  IMAD.MOV.U32 R0, RZ, RZ, R9 ;  /* 0x000000ffff007224 */ /* 0x008fe200078e0009 */
[----:B------:R-:W-:Y:S01]  /*fc90*/  ULDC.64 UR4, c[0x0][0x428] ;  /* 0x00010a0000047ab9 */ /* 0x000fe20000000a00 */
[----:B------:R-:W-:Y:S01]  /*fca0*/  ULDC.64 UR6, c[0x0][0x208] ;  /* 0x0000820000067ab9 */ /* 0x000fe20000000a00 */
[----:B----4-:R-:W-:-:S13]  /*fcb0*/  ISETP.NE.AND P0, PT, R6, 0x1, PT ;  /* 0x000000010600780c */ /* 0x010fda0003f05270 */
[----:B--2---:R-:W2:Y:S02]  /*fcc0*/  @P0 LDC.64 R4, c[0x0][0x440] ;  /* 0x00011000ff040b82 */ /* 0x004ea40000000a00 */
[----:B--2---:R-:W-:-:S05]  /*fcd0*/  @P0 IMAD.HI.U32 R4, R9, R4, RZ ;  /* 0x0000000409040227 */ /* 0x004fca00078e00ff */
        /* <DEDUP_REMOVED lines=8> */
[----:B--2---:R-:W-:-:S04]  /*fd60*/  IMAD R6, R8, UR4, RZ ;  /* 0x0000000408067c24 */ /* 0x004fc8000f8e02ff */
[----:B------:R-:W-:-:S04]  /*fd70*/  IMAD R0, R7, UR5, R6 ;  /* 0x0000000507007c24 */ /* 0x000fc8000f8e0206 */
[----:B------:R-:W-:-:S05]  /*fd80*/  IMAD.IADD R0, R5, 0x1, R0 ;  /* 0x0000000105007824 */ /* 0x000fca00078e0200 */
[----:B------:R-:W-:-:S05]  /*fd90*/  LEA.HI.X R3, R4, R3, R0, 0x2, P0 ;  /* 0x0000000304037211 */ /* 0x000fca00000f1400 */
[----:B------:R-:W2:Y:S04]  /*fda0*/  LDG.E R0, desc[UR6][R2.64] ;  /* 0x0000000602007981 */ /* 0x000ea8000c1e1900 */
[----:B--2---:R4:W-:Y:S02]  /*fdb0*/  STL [R1], R0 ;  /* 0x0000000001007387 */ /* 0x0049e40000100800 */
.L_x_456:
[----:B------:R-:W5:Y:S04]  /*fdc0*/  LDL R7, [R1+0x4] ;  /* 0x0000040001077983 */ /* 0x000f680000100800 */
[----:B---34-:R-:W5:Y:S04]  /*fdd0*/  LDL R0, [R1+0x8] ;  /* 0x0000080001007983 */ /* 0x018f680000100800 */
[----:B------:R-:W3:Y:S01]  /*fde0*/  LDL R2, [R1+0x10] ;  /* 0x0000100001027983 */ /* 0x000ee20000100800 */
[----:B-----5:R-:W-:Y:S01]  /*fdf0*/  IMAD R0, R0, 0x8, R7 ;  /* 0x0000000800007824 */ /* 0x020fe200078e0207 */
[----:B---3--:R-:W-:-:S04]  /*fe00*/  SHF.L.U32 R2, R2, 0x1f, RZ ;  /* 0x0000001f02027819 */ /* 0x008fc800000006ff */
[----:B------:R-:W3:Y:S02]  /*fe10*/  SYNCS.PHASECHK.TRANS64.TRYWAIT P0, [R0+URZ+0x38840], R2 ;  /* 0x03884002000075a7 */ /* 0x000ee4000800017f */
[----:B---3--:R-:W-:Y:S05]  /*fe20*/  @!P0 BRA `(.L_x_457) ;  /* 0x0000005400d08947 */ /* 0x008fea0003800000 */
.L_x_574:
[----:B------:R-:W4:Y:S02]  /*fe30*/  S2R R3, SR_TID.X ;  /* 0x0000000000037919 */ /* 0x000f240000002100 */
[----:B----4-:R-:W-:-:S04]  /*fe40*/  LOP3.LUT R3, R3, 0x7f, RZ, 0xc0, !PT ;  /* 0x0000007f03037812 */ /* 0x010fc800078ec0ff */
[----:B------:R-:W-:-:S13]  /*fe50*/  ISETP.NE.AND P0, PT, R3, RZ, PT ;  /* 0x000000ff0300720c */ /* 0x000fda0003f05270 */
[----:B------:R-:W-:Y:S05]  /*fe60*/  @P0 BRA `(.L_x_458) ;  /* 0x00000000001c0947 */ /* 0x000fea0003800000 */
[----:B------:R-:W4:Y:S01]  /*fe70*/  S2R R3, SR_TID.X ;  /* 0x0000000000037919 */ /* 0x000f220000002100 */
[----:B---3--:R-:W-:-:S04]  /*fe80*/  IMAD.MOV.U32 R2, RZ, RZ, 0xa000 ;  /* 0x0000a000ff027424 */ /* 0x008fc800078e00ff */
[----:B------:R3:W-:Y:S01]  /*fe90*/  SYNCS.ARRIVE.TRANS64 RZ, [R0+URZ+0x38830], R2 ;  /* 0x0388300200ff79a7 */ /* 0x0007e2000800003f */
[----:B----4-:R-:W-:-:S04]  /*fea0*/  LOP3.LUT R3, R3, 0x1f, RZ, 0xc0, !PT ;  /* 0x0000001f03037812 */ /* 0x010fc800078ec0ff */
[----:B------:R-:W-:-:S13]  /*feb0*/  ISETP.NE.AND P0, PT, R3, RZ, PT ;  /* 0x000000ff0300720c */ /* 0x000fda0003f05270 */
[----:B---3--:R-:W-:Y:S05]  /*fec0*/  @!P0 BRA `(.L_x_458) ;  /* 0x0000000000048947 */ /* 0x008fea0003800000 */
[----:B------:R-:W-:Y:S01]  /*fed0*/  BPT.TRAP 0x1 ;  /* 0x000000040000795c */ /* 0x000fe20000300000 */
.L_x_458:
[----:B------:R-:W4:Y:S04]  /*fee0*/  LDL R6, [R1+0x4] ;  /* 0x0000040001067983 */ /* 0x000f280000100800 */
[----:B------:R-:W4:Y:S04]  /*fef0*/  LDL R5, [R1+0x8] ;  /* 0x0000080001057983 */ /* 0x000f280000100800 */
[----:B--2---:R-:W2:Y:S04]  /*ff00*/  LDL R4, [R1+0x14] ;  /* 0x0000140001047983 */ /* 0x004ea80000100800 */
[----:B------:R-:W5:Y:S04]  /*ff10*/  LDL R3, [R1+0x18] ;  /* 0x0000180001037983 */ /* 0x000f680000100800 */
[----:B---3--:R-:W3:Y:S01]  /*ff20*/  LDL R2, [R1] ;  /* 0x0000000001027983 */ /* 0x008ee20000100800 */
[----:B------:R-:W-:Y:S01]  /*ff30*/  R2UR UR9, R0 ;  /* 0x00000000000972ca */ /* 0x000fe200000e0000 */
[----:B------:R-:W-:Y:S01]  /*ff40*/  UIADD3 UR4, UP0, UR36, 0x370, URZ ;  /* 0x0000037024047890 */ /* 0x000fe2000ff1e03f */
[----:B------:R-:W-:Y:S01]  /*ff50*/  R2UR UR12, R18 ;  /* 0x00000000120c72ca */ /* 0x000fe200000e0000 */
[----:B------:R-:W-:Y:S01]  /*ff60*/  UMOV UR10, URZ ;  /* 0x0000003f000a7c82 */ /* 0x000fe20008000000 */
[----:B------:R-:W-:Y:S01]  /*ff70*/  UMOV UR6, 0x0 ;  /* 0x0000000000067882 */ /* 0x000fe20000000000 */
[----:B------:R-:W-:Y:S01]  /*ff80*/  UMOV UR7, 0x14f00000 ;  /* 0x14f0000000077882 */ /* 0x000fe20000000000 */
[----:B------:R-:W-:Y:S01]  /*ff90*/  UMOV UR16, 0x40 ;  /* 0x0000004000107882 */ /* 0x000fe20000000000 */
[----:B------:R-:W-:-:S06]  /*ffa0*/  PLOP3.LUT P0, PT, PT, PT, PT, 0x80, 0x0 ;  /* 0x000000000000781c */ /* 0x000fcc0003f0f070 */
[----:B------:R-:W-:Y:S01]  /*ffb0*/  UIADD3 UR9, UR9, 0x38830, URZ ;  /* 0x0003883009097890 */ /* 0x000fe2000fffe03f */
[----:B----4-:R-:W-:Y:S01]  /*ffc0*/  IMAD R0, R5, 0xa000, R6 ;  /* 0x0000a00005007824 */ /* 0x010fe200078e0206 */
[----:B--2---:R-:W-:-:S04]  /*ffd0*/  R2UR UR11, R4 ;  /* 0x00000000040b72ca */ /* 0x004fc800000e0000 */
[----:B------:R-:W-:Y:S02]  /*ffe0*/  R2UR UR14, R0 ;  /* 0x00000000000e72ca */ /* 0x000fe400000e0000 */
[----:B-----5:R-:W-:Y:S02]  /*fff0*/  R2UR UR5, R3 ;  /* 0x00000000030572ca */ /* 0x020fe400000e0000 */
[----:B------:R-:W-:Y:S02]  /*10000*/  P2R R0, PR, RZ, 0x1 ;  /* 0x00000001ff007803 */ /* 0x000fe40000000000 */
[----:B---3--:R-:W-:-:S03]  /*10010*/  R2UR UR13, R2 ;  /* 0x00000000020d72ca */ /* 0x008fc600000e0000 */
[----:B------:R4:W-:Y:S04]  /*10020*/  STL [R1+0x20], R0 ;  /* 0x0000200001007387 */ /* 0x0009e80000100800 */
[----:B------:R-:W-:Y:S02]  /*10030*/  UIADD3 UR8, UR14, 0x24400, URZ ;  /* 0x000244000e087890 */ /* 0x000fe4000fffe03f */
[----:B------:R-:W-:Y:S02]  /*10040*/  UIMAD UR11, UR11, 0x50, UR5 ;  /* 0x000000500b0b78a4 */ /* 0x000fe4000f8e0205 */
[----:B------:R-:W-:Y:S02]  /*10050*/  UIADD3.X UR5, URZ, UR37, URZ, UP0, !UPT ;  /* 0x000000253f057290 */ /* 0x000fe400087fe43f */
[----:B------:R-:W-:-:S02]  /*10060*/  UIADD3 UR15, UR14, 0x26c00, URZ ;  /* 0x00026c000e0f7890 */ /* 0x000fc4000fffe03f */
[----:B------:R-:W-:Y:S02]  /*10070*/  UIADD3 UR17, UR14, 0x29400, URZ ;  /* 0x000294000e117890 */ /* 0x000fe4000fffe03f */
[----:B------:R-:W-:-:S03]  /*10080*/  UIADD3 UR18, UR14, 0x2bc00, URZ ;  /* 0x0002bc000e127890 */ /* 0x000fc6000fffe03f */
[----:B------:R2:W-:Y:S01]  /*10090*/  UTMALDG.4D [UR8], [UR4], desc[UR6] ;  /* 0x00000608040075b4 */ /* 0x0005e20008019000 */
[----:B------:R-:W-:Y:S01]  /*100a0*/  UMOV UR14, 0x80 ;  /* 0x00000080000e7882 */ /* 0x000fe20000000000 */
[----:B--2---:R-:W-:Y:S01]  /*100b0*/  UMOV UR8, UR15 ;  /* 0x0000000f00087c82 */ /* 0x004fe20008000000 */
[----:B------:R-:W-:Y:S02]  /*100c0*/  UMOV UR10, UR16 ;  /* 0x00000010000a7c82 */ /* 0x000fe40008000000 */
[----:B------:R2:W-:Y:S02]  /*100d0*/  UTMALDG.4D [UR8], [UR4], desc[UR6] ;  /* 0x00000608040075b4 */ /* 0x0005e40008019000 */
[----:B--2---:R-:W-:Y:S01]  /*100e0*/  UMOV UR8, UR17 ;  /* 0x0000001100087c82 */ /* 0x004fe20008000000 */
[----:B------:R-:W-:Y:S01]  /*100f0*/  UMOV UR10, UR14 ;  /* 0x0000000e000a7c82 */ /* 0x000fe20008000000 */
[----:B------:R-:W-:Y:S01]  /*10100*/  UMOV UR14, 0xc0 ;  /* 0x000000c0000e7882 */ /* 0x000fe20000000000 */
[----:B------:R2:W-:Y:S02]  /*10110*/  UTMALDG.4D [UR8], [UR4], desc[UR6] ;  /* 0x00000608040075b4 */ /* 0x0005e40008019000 */
[----:B--2---:R-:W-:Y:S01]  /*10120*/  UMOV UR8, UR18 ;  /* 0x0000001200087c82 */ /* 0x004fe20008000000 */
[----:B------:R-:W-:-:S02]  /*10130*/  UMOV UR10, UR14 ;  /* 0x0000000e000a7c82 */ /* 0x000fc40008000000 */
[----:B------:R4:W-:Y:S02]  /*10140*/  UTMALDG.4D [UR8], [UR4], desc[UR6] ;  /* 0x00000608040075b4 */ /* 0x0009e40008019000 */
[----:B----4-:R-:W-:Y:S01]  /*10150*/  NOP ;  /* 0x0000000000007918 */ /* 0x010fe20000000000 */
.L_x_454:
[----:B------:R-:W4:Y:S04]  /*10160*/  LDL R2, [R1+0x4] ;  /* 0x0000040001027983 */ /* 0x000f280000100800 */
[----:B------:R-:W3:Y:S04]  /*10170*/  LDL.LU R3, [R1+0x34] ;  /* 0x0000340001037983 */ /* 0x000ee80000300800 */
[----:B------:R-:W5:Y:S04]  /*10180*/  LDL.LU R5, [R1+0x28] ;  /* 0x0000280001057983 */ /* 0x000f680000300800 */
[----:B--2---:R-:W2:Y:S01]  /*10190*/  LDL.LU R4, [R1+0x38] ;  /* 0x0000380001047983 */ /* 0x004ea20000300800 */
[----:B------:R-:W-:Y:S05]  /*101a0*/  WARPSYNC.ALL ;  /* 0x0000000000007948 */ /* 0x000fea0003800000 */
[----:B------:R-:W-:Y:S01]  /*101b0*/  ULDC.64 UR4, c[0x0][0x298] ;  /* 0x0000a60000047ab9 */ /* 0x000fe20000000a00 */
[----:B------:R-:W-:Y:S01]  /*101c0*/  ULDC.64 UR6, c[0x0][0xa00] ;  /* 0x0002800000067ab9 */ /* 0x000fe20000000a00 */
[----:B------:R-:W-:Y:S01]  /*101d0*/  BSSY B6, `(.L_x_459) ;  /* 0x0000024000067945 */ /* 0x000fe20003800000 */
[----:B------:R-:W-:Y:S01]  /*101e0*/  BAR.SYNC.DEFER_BLOCKING 0x8, 0x180 ;  /* 0x0206000000007b1d */ /* 0x000fe20000010000 */
[----:B------:R-:W-:-:S04]  /*101f0*/  ISETP.NE.U32.AND P0, PT, RZ, UR6, PT ;  /* 0x00000006ff007c0c */ /* 0x000fc8000bf05070 */
[----:B------:R-:W-:Y:S01]  /*10200*/  ISETP.NE.AND.EX P0, PT, RZ, UR7, PT, P0 ;  /* 0x00000007ff007c0c */ /* 0x000fe2000bf05300 */
[----:B----4-:R-:W-:Y:S01]  /*10210*/  VIADD R2, R2, 0x14400 ;  /* 0x0001440002027836 */ /* 0x010fe20000000000 */
[----:B---3--:R-:W-:-:S04]  /*10220*/  SHF.R.S32.HI R0, RZ, 0x1f, R3 ;  /* 0x0000001fff007819 */ /* 0x008fc80000011403 */
[----:B------:R-:W-:Y:S02]  /*10230*/  LOP3.LUT P1, RZ, R2, 0x3ff, RZ, 0xc0, !PT ;  /* 0x000003ff02ff7812 */ /* 0x000fe4000782c0ff */
[----:B-----5:R-:W-:Y:S01]  /*10240*/  SEL R5, R5, RZ, !P0 ;  /* 0x000000ff05057207 */ /* 0x020fe20004000000 */
[----:B------:R-:W-:Y:S01]  /*10250*/  IMAD R0, R0, UR4, RZ ;  /* 0x0000000400007c24 */ /* 0x000fe2000f8e02ff */
[----:B--2---:R-:W-:-:S03]  /*10260*/  SEL R4, R4, RZ, !P0 ;  /* 0x000000ff04047207 */ /* 0x004fc60004000000 */
[C---:B------:R-:W-:Y:S02]  /*10270*/  IMAD R0, R3.reuse, UR5, R0 ;  /* 0x0000000503007c24 */ /* 0x040fe4000f8e0200 */
[----:B------:R-:W-:-:S05]  /*10280*/  IMAD.WIDE.U32 R2, R3, UR4, RZ ;  /* 0x0000000403027c25 */ /* 0x000fca000f8e00ff */
[----:B------:R2:W-:Y:S04]  /*10290*/  STL.64 [R1+0x48], R2 ;  /* 0x0000480201007387 */ /* 0x0005e80000100a00 */
[----:B------:R3:W-:Y:S04]  /*102a0*/  STL [R1+0x28], R5 ;  /* 0x0000280501007387 */ /* 0x0007e80000100800 */
[----:B------:R3:W-:Y:S01]  /*102b0*/  STL [R1+0x54], R4 ;  /* 0x0000540401007387 */ /* 0x0007e20000100800 */
[----:B--2---:R-:W-:Y:S01]  /*102c0*/  IMAD.IADD R2, R3, 0x1, R0 ;  /* 0x0000000103027824 */ /* 0x004fe200078e0200 */
[----:B------:R-:W-:-:S05]  /*102d0*/  SHF.R.S32.HI R0, RZ, 0x1f, R18 ;  /* 0x0000001fff007819 */ /* 0x000fca0000011412 */
[----:B------:R3:W-:Y:S04]  /*102e0*/  STL [R1+0x38], R0 ;  /* 0x0000380001007387 */ /* 0x0007e80000100800 */
[----:B------:R3:W-:Y:S01]  /*102f0*/  STL [R1+0x34], R2 ;  /* 0x0000340201007387 */ /* 0x0007e20000100800 */
[----:B------:R-:W-:Y:S05]  /*10300*/  @!P1 BRA `(.L_x_460) ;  /* 0x0000000000409947 */ /* 0x000fea0003800000 */
[----:B---3--:R-:W-:Y:S01]  /*10310*/  MOV R2, 0x0 ;  /* 0x0000000000027802 */ /* 0x008fe20000000f00 */
        /* <DEDUP_REMOVED lines=11> */
[----:B-1----:R-:W-:Y:S02]  /*103d0*/  IMAD.MOV.U32 R12, RZ, RZ, 0x1 ;  /* 0x00000001ff0c7424 */ /* 0x002fe400078e00ff */
[----:B------:R-:W-:-:S07]  /*103e0*/  IMAD.MOV.U32 R13, RZ, RZ, RZ ;  /* 0x000000ffff0d7224 */ /* 0x000fce00078e00ff */
[----:B------:R-:W-:-:S07]  /*103f0*/  LEPC R20, `(.L_x_460) ;  /* 0x000000001014794e */ /* 0x000fce0000000000 */
[----:B0-2---:R-:W-:Y:S05]  /*10400*/  CALL.ABS.NOINC R2 ;  /* 0x0000000002007343 */ /* 0x005fea0003c00000 */
.L_x_460:
[----:B------:R-:W-:Y:S05]  /*10410*/  BSYNC B6 ;  /* 0x0000000000067941 */ /* 0x000fea0003800000 */
.L_x_459:
[----:B---3--:R-:W2:Y:S01]  /*10420*/  LDL.LU R4, [R1+0x34] ;  /* 0x0000340001047983 */ /* 0x008ea20000300800 */
[----:B------:R-:W3:Y:S01]  /*10430*/  LDC R7, c[0x0][0x448] ;  /* 0x00011200ff077b82 */ /* 0x000ee20000000800 */
[----:B------:R-:W-:Y:S01]  /*10440*/  ULDC.64 UR4, c[0x0][0x2d8] ;  /* 0x0000b60000047ab9 */ /* 0x000fe20000000a00 */
[----:B------:R-:W-:Y:S01]  /*10450*/  IMAD.SHL.U32 R17, R17, 0x80, RZ ;  /* 0x0000008011117824 */ /* 0x000fe200078e00ff */
[----:B------:R-:W2:Y:S01]  /*10460*/  LDL.LU.64 R2, [R1+0x48] ;  /* 0x0000480001027983 */ /* 0x000ea20000300a00 */
[----:B------:R-:W-:-:S03]  /*10470*/  ULDC.64 UR6, c[0x0][0x280] ;  /* 0x0000a00000067ab9 */ /* 0x000fc60000000a00 */
[----:B------:R-:W4:Y:S04]  /*10480*/  LDL.LU R0, [R1+0x38] ;  /* 0x0000380001007983 */ /* 0x000f280000300800 */
[----:B------:R-:W4:Y:S04]  /*10490*/  LDL.LU R6, [R1+0x54] ;  /* 0x0000540001067983 */ /* 0x000f280000300800 */
[----:B------:R-:W4:Y:S01]  /*104a0*/  LDL.LU R5, [R1+0x28] ;  /* 0x0000280001057983 */ /* 0x000f220000300800 */
[----:B------:R-:W0:Y:S01]  /*104b0*/  S2R R9, SR_TID.X ;  /* 0x0000000000097919 */ /* 0x000e220000002100 */
[----:B------:R-:W1:Y:S01]  /*104c0*/  S2R R8, SR_TID.X ;  /* 0x0000000000087919 */ /* 0x000e620000002100 */
[----:B---3--:R-:W-:Y:S01]  /*104d0*/  ISETP.NE.AND P0, PT, R7, 0x1, PT ;  /* 0x000000010700780c */ /* 0x008fe20003f05270 */
[----:B0-----:R-:W-:-:S02]  /*104e0*/  IMAD.SHL.U32 R9, R9, 0x8, RZ ;  /* 0x0000000809097824 */ /* 0x001fc400078e00ff */
[----:B-1----:R-:W-:-:S03]  /*104f0*/  IMAD.SHL.U32 R10, R8, 0x8, RZ ;  /* 0x00000008080a7824 */ /* 0x002fc600078e00ff */
[----:B------:R-:W-:-:S04]  /*10500*/  LOP3.LUT R9, R9, 0x38, RZ, 0xc0, !PT ;  /* 0x0000003809097812 */ /* 0x000fc800078ec0ff */
[C---:B------:R-:W-:Y:S02]  /*10510*/  LOP3.LUT R12, R9.reuse, 0x40, RZ, 0xfc, !PT ;  /* 0x00000040090c7812 */ /* 0x040fe400078efcff */
[C---:B------:R-:W-:Y:S02]  /*10520*/  LOP3.LUT R11, R9.reuse, 0x80, RZ, 0xfc, !PT ;  /* 0x00000080090b7812 */ /* 0x040fe400078efcff */
[----:B------:R-:W-:Y:S02]  /*10530*/  LOP3.LUT R9, R9, 0xc0, RZ, 0xfc, !PT ;  /* 0x000000c009097812 */ /* 0x000fe400078efcff */
[----:B------:R-:W-:Y:S01]  /*10540*/  LOP3.LUT R10, R10, 0x38, RZ, 0xc0, !PT ;  /* 0x000000380a0a7812 */ /* 0x000fe200078ec0ff */
[----:B--2---:R-:W-:Y:S02]  /*10550*/  IMAD.MOV.U32 R3, RZ, RZ, R4 ;  /* 0x000000ffff037224 */ /* 0x004fe400078e0004 */
[----:B------:R-:W0:Y:S01]  /*10560*/  S2R R4, SR_TID.X ;  /* 0x0000000000047919 */ /* 0x000e220000002100 */
[----:B----4-:R-:W-:-:S02]  /*10570*/  IMAD R0, R0, UR4, RZ ;  /* 0x0000000400007c24 */ /* 0x010fc4000f8e02ff */
[----:B------:R-:W-:-:S04]  /*10580*/  IMAD.WIDE.U32 R2, R18, UR4, R2 ;  /* 0x0000000412027c25 */ /* 0x000fc8000f8e0002 */
[----:B------:R-:W-:Y:S01]  /*10590*/  IMAD R0, R18, UR5, R0 ;  /* 0x0000000512007c24 */ /* 0x000fe2000f8e0200 */
[----:B------:R-:W-:-:S03]  /*105a0*/  ULDC.64 UR4, c[0x0][0x2e0] ;  /* 0x0000b80000047ab9 */ /* 0x000fc60000000a00 */
[----:B------:R-:W-:Y:S02]  /*105b0*/  IMAD.IADD R3, R3, 0x1, R0 ;  /* 0x0000000103037824 */ /* 0x000fe400078e0200 */
[----:B------:R-:W-:Y:S02]  /*105c0*/  IMAD R0, R6, UR4, RZ ;  /* 0x0000000406007c24 */ /* 0x000fe4000f8e02ff */
[C---:B------:R-:W-:Y:S01]  /*105d0*/  IMAD.WIDE.U32 R2, R5.reuse, UR4, R2 ;  /* 0x0000000405027c25 */ /* 0x040fe2000f8e0002 */
[----:B------:R-:W1:Y:S03]  /*105e0*/  @P0 LDC R6, c[0x0][0x450] ;  /* 0x00011400ff060b82 */ /* 0x000e660000000800 */
[----:B------:R-:W-:Y:S01]  /*105f0*/  IMAD R0, R5, UR5, R0 ;  /* 0x0000000505007c24 */ /* 0x000fe2000f8e0200 */
[----:B------:R-:W-:-:S03]  /*10600*/  ULDC.64 UR4, c[0x0][0x2d0] ;  /* 0x0000b40000047ab9 */ /* 0x000fc60000000a00 */
[----:B------:R-:W-:Y:S01]  /*10610*/  IMAD.IADD R3, R3, 0x1, R0 ;  /* 0x0000000103037824 */ /* 0x000fe200078e0200 */
[C---:B0-----:R-:W-:Y:S01]  /*10620*/  LOP3.LUT R5, R4.reuse, 0x7f, RZ, 0xc0, !PT ;  /* 0x0000007f04057812 */ /* 0x041fe200078ec0ff */
[----:B------:R-:W-:-:S03]  /*10630*/  IMAD.SHL.U32 R4, R4, 0x10, RZ ;  /* 0x0000001004047824 */ /* 0x000fc600078e00ff */
[----:B------:R-:W-:-:S04]  /*10640*/  SHF.R.U32.HI R5, RZ, 0x3, R5 ;  /* 0x00000003ff057819 */ /* 0x000fc80000011605 */
[----:B------:R-:W-:Y:S02]  /*10650*/  LOP3.LUT R4, R5, 0x70, R4, 0xf8, !PT ;  /* 0x0000007005047812 */ /* 0x000fe400078ef804 */
[----:B------:R-:W0:Y:S02]  /*10660*/  @P0 LDC R5, c[0x0][0x44c] ;  /* 0x00011300ff050b82 */ /* 0x000e240000000800 */
[----:B------:R-:W-:-:S05]  /*10670*/  LOP3.LUT R0, R4, R17, RZ, 0xfc, !PT ;  /* 0x0000001104007212 */ /* 0x000fca00078efcff */
[----:B------:R-:W-:Y:S02]  /*10680*/  IMAD.MOV.U32 R4, RZ, RZ, R0 ;  /* 0x000000ffff047224 */ /* 0x000fe400078e0000 */
[----:B0-----:R-:W-:-:S05]  /*10690*/  @P0 IMAD.HI.U32 R5, R0, R5, RZ ;  /* 0x0000000500050227 */ /* 0x001fca00078e00ff */
[----:B-1----:R-:W-:-:S05]  /*106a0*/  @P0 SHF.R.U32.HI R4, RZ, R6, R5 ;  /* 0x00000006ff040219 */ /* 0x002fca0000011605 */
[----:B------:R-:W-:Y:S02]  /*106b0*/  IMAD.MOV R5, RZ, RZ, -R4 ;  /* 0x000000ffff057224 */ /* 0x000fe400078e0a04 */
[----:B------:R-:W-:-:S04]  /*106c0*/  IMAD.WIDE.U32 R2, R4, UR4, R2 ;  /* 0x0000000404027c25 */ /* 0x000fc8000f8e0002 */
[----:B------:R-:W-:Y:S01]  /*106d0*/  IMAD R0, R7, R5, R0 ;  /* 0x0000000507007224 */ /* 0x000fe200078e0200 */
[----:B------:R-:W-:-:S05]  /*106e0*/  SHF.R.S32.HI R5, RZ, 0x1f, R4 ;  /* 0x0000001fff057819 */ /* 0x000fca0000011404 */
[----:B------:R-:W-:-:S04]  /*106f0*/  IMAD R5, R5, UR4, RZ ;  /* 0x0000000405057c24 */ /* 0x000fc8000f8e02ff */
[----:B------:R-:W-:Y:S01]  /*10700*/  IMAD R4, R4, UR5, R5 ;  /* 0x0000000504047c24 */ /* 0x000fe2000f8e0205 */
[----:B------:R-:W-:-:S03]  /*10710*/  ULDC.64 UR4, c[0x0][0x2c8] ;  /* 0x0000b20000047ab9 */ /* 0x000fc60000000a00 */
[----:B------:R-:W-:Y:S01]  /*10720*/  IMAD.IADD R3, R3, 0x1, R4 ;  /* 0x0000000103037824 */ /* 0x000fe200078e0204 */
[----:B------:R-:W-:Y:S01]  /*10730*/  SHF.R.S32.HI R4, RZ, 0x1f, R0 ;  /* 0x0000001fff047819 */ /* 0x000fe20000011400 */
[----:B------:R-:W-:-:S04]  /*10740*/  IMAD.WIDE.U32 R2, R0, UR4, R2 ;  /* 0x0000000400027c25 */ /* 0x000fc8000f8e0002 */
[----:B------:R-:W-:Y:S01]  /*10750*/  IMAD R4, R4, UR4, RZ ;  /* 0x0000000404047c24 */ /* 0x000fe2000f8e02ff */
[----:B------:R-:W-:Y:S02]  /*10760*/  ULDC UR4, c[0x0][0x2b8] ;  /* 0x0000ae0000047ab9 */ /* 0x000fe40000000800 */
[----:B------:R-:W-:Y:S01]  /*10770*/  ISETP.GE.AND P3, PT, R9, UR4, PT ;  /* 0x0000000409007c0c */ /* 0x000fe2000bf66270 */
[----:B------:R-:W-:Y:S01]  /*10780*/  IMAD R0, R0, UR5, R4 ;  /* 0x0000000500007c24 */ /* 0x000fe2000f8e0204 */
[----:B------:R0:W5:Y:S01]  /*10790*/  LDL R9, [R1+0x24] ;  /* 0x0000240001097983 */ /* 0x0001620000100800 */
[----:B------:R-:W-:Y:S02]  /*107a0*/  LEA R4, P4, R2, UR6, 0x1 ;  /* 0x0000000602047c11 */ /* 0x000fe4000f8808ff */
[----:B------:R-:W-:Y:S01]  /*107b0*/  IMAD.IADD R0, R3, 0x1, R0 ;  /* 0x0000000103007824 */ /* 0x000fe200078e0200 */
[----:B------:R-:W-:Y:S02]  /*107c0*/  ISETP.GE.AND P0, PT, R10, UR4, PT ;  /* 0x000000040a007c0c */ /* 0x000fe4000bf06270 */
[----:B------:R-:W-:-:S02]  /*107d0*/  ISETP.GE.AND P1, PT, R12, UR4, PT ;  /* 0x000000040c007c0c */ /* 0x000fc4000bf26270 */
[----:B------:R-:W-:Y:S01]  /*107e0*/  ISETP.GE.AND P2, PT, R11, UR4, PT ;  /* 0x000000040b007c0c */ /* 0x000fe2000bf46270 */
[----:B------:R-:W-:Y:S01]  /*107f0*/  UMOV UR4, 0xffffffff ;  /* 0xffffffff00047882 */ /* 0x000fe20000000000 */
[----:B------:R-:W-:Y:S02]  /*10800*/  LEA.HI.X R0, R2, UR7, R0, 0x1, P4 ;  /* 0x0000000702007c11 */ /* 0x000fe4000a0f0c00 */
[----:B0-----:R-:W-:Y:S09]  /*10810*/  BRA.DIV UR4, `(.L_x_461) ;  /* 0x0000004e04687947 */ /* 0x001ff2000b800000 */
[----:B------:R-:W0:Y:S02]  /*10820*/  S2R R6, SR_TID.X ;  /* 0x0000000000067919 */ /* 0x000e240000002100 */
[----:B0-----:R-:W-:Y:S02]  /*10830*/  LOP3.LUT R8, R6, 0x7f, RZ, 0xc0, !PT ;  /* 0x0000007f06087812 */ /* 0x001fe400078ec0ff */
[----:B------:R-:W2:Y:S01]  /*10840*/  LDL.LU R6, [R1+0x3c] ;  /* 0x00003c0001067983 */ /* 0x000ea20000300800 */
[----:B------:R-:W-:Y:S01]  /*10850*/  ULDC.64 UR4, c[0x0][0x208] ;  /* 0x0000820000047ab9 */ /* 0x000fe20000000a00 */
[----:B------:R-:W-:-:S05]  /*10860*/  SHF.R.U32.HI R8, RZ, 0x3, R8 ;  /* 0x00000003ff087819 */ /* 0x000fca0000011608 */
[----:B------:R-:W-:Y:S02]  /*10870*/  IMAD.IADD R2, R8, 0x1, R17 ;  /* 0x0000000108027824 */ /* 0x000fe400078e0211 */
[----:B------:R-:W-:Y:S02]  /*10880*/  SHFL.IDX PT, R8, R0, 0x6, 0x181f ;  /* 0x00d81f0000087f89 */ /* 0x000fe400000e0000 */
[----:B------:R-:W-:Y:S02]  /*10890*/  VIADD R5, R2, 0x10 ;  /* 0x0000001002057836 */ /* 0x000fe40000000000 */
[----:B--2---:R-:W-:Y:S02]  /*108a0*/  IMAD R3, R6, R7, RZ ;  /* 0x0000000706037224 */ /* 0x004fe400078e02ff */
[----:B------:R-:W0:Y:S03]  /*108b0*/  SHFL.IDX PT, R7, R4, RZ, 0x181f ;  /* 0x00181fff04077589 */ /* 0x000e2600000e0000 */
[----:B------:R-:W-:Y:S01]  /*108c0*/  ISETP.GE.AND P5, PT, R2, R3, PT ;  /* 0x000000030200720c */ /* 0x000fe20003fa6270 */
[----:B------:R-:W1:-:S12]  /*108d0*/  SHFL.IDX PT, R6, R0, RZ, 0x181f ;  /* 0x00181fff00067589 */ /* 0x000e5800000e0000 */
[----:B0-----:R-:W-:-:S05]  /*108e0*/  @!P5 LEA R7, P4, R10, R7, 0x1 ;  /* 0x000000070a07d211 */ /* 0x001fca00078808ff */
[----:B-1----:R-:W-:-:S05]  /*108f0*/  @!P5 IMAD.X R6, RZ, RZ, R6, P4 ;  /* 0x000000ffff06d224 */ /* 0x002fca00020e0606 */
[----:B------:R-:W-:-:S04]  /*10900*/  @!P5 LOP3.LUT R7, R7, R6, RZ, 0x3c, !PT ;  /* 0x000000060707d212 */ /* 0x000fc800078e3cff */
[----:B------:R-:W-:-:S04]  /*10910*/  @!P5 LOP3.LUT R6, R7, R6, RZ, 0x3c, !PT ;  /* 0x000000060706d212 */ /* 0x000fc800078e3cff */
[----:B------:R-:W-:-:S05]  /*10920*/  @!P5 LOP3.LUT R7, R7, R6, RZ, 0x3c, !PT ;  /* 0x000000060707d212 */ /* 0x000fca00078e3cff */
[----:B-----5:R-:W-:Y:S04]  /*10930*/  @!P5 LDGSTS.E.BYPASS.LTC128B.128 [R9+0x14400], desc[UR4][R6.64], !P0 ;  /* 0x144000000609dfae */ /* 0x020fe8000c101d44 */
[----:B------:R-:W-:Y:S04]  /*10940*/  @!P5 LDGSTS.E.BYPASS.LTC128B.128 [R9+0x18400], desc[UR4][R6.64+0x80], !P1 ;  /* 0x184000800609dfae */ /* 0x000fe8000c901d44 */
[----:B------:R-:W-:Y:S04]  /*10950*/  @!P5 LDGSTS.E.BYPASS.LTC128B.128 [R9+0x1c400], desc[UR4][R6.64+0x100], !P2 ;  /* 0x1c4001000609dfae */ /* 0x000fe8000d101d44 */
[----:B------:R0:W-:Y:S01]  /*10960*/  @!P5 LDGSTS.E.BYPASS.LTC128B.128 [R9+0x20400], desc[UR4][R6.64+0x180], !P3 ;  /* 0x204001800609dfae */ /* 0x0001e2000d901d44 */
[----:B------:R-:W-:-:S03]  /*10970*/  ISETP.GE.AND P5, PT, R5, R3, PT ;  /* 0x000000030500720c */ /* 0x000fc60003fa6270 */
[----:B------:R-:W1:Y:S04]  /*10980*/  SHFL.IDX PT, R5, R4, 0x1, 0x181f ;  /* 0x00381f0004057f89 */ /* 0x000e6800000e0000 */
[----:B0-----:R-:W0:Y:S06]  /*10990*/  SHFL.IDX PT, R6, R0, 0x1, 0x181f ;  /* 0x00381f0000067f89 */ /* 0x001e2c00000e0000 */
[----:B-1----:R-:W-:-:S05]  /*109a0*/  @!P5 LEA R5, P4, R10, R5, 0x1 ;  /* 0x000000050a05d211 */ /* 0x002fca00078808ff */
[----:B0-----:R-:W-:-:S04]  /*109b0*/  @!P5 IMAD.X R6, RZ, RZ, R6, P4 ;  /* 0x000000ffff06d224 */ /* 0x001fc800020e0606 */
[----:B------:R-:W-:Y:S02]  /*109c0*/  @!P5 IMAD.MOV.U32 R7, RZ, RZ, R6 ;  /* 0x000000ffff07d224 */ /* 0x000fe400078e0006 */
[----:B------:R-:W-:Y:S02]  /*109d0*/  @!P5 IMAD.MOV.U32 R6, RZ, RZ, R5 ;  /* 0x000000ffff06d224 */ /* 0x000fe400078e0005 */
[----:B------:R-:W-:-:S03]  /*109e0*/  VIADD R5, R2, 0x20 ;  /* 0x0000002002057836 */ /* 0x000fc60000000000 */
[----:B------:R-:W-:Y:S04]  /*109f0*/  @!P5 LDGSTS.E.BYPASS.LTC128B.128 [R9+0x14c00], desc[UR4][R6.64], !P0 ;  /* 0x14c000000609dfae */ /* 0x000fe8000c101d44 */
        /* <DEDUP_REMOVED lines=43> */
[----:B0-----:R-:W-:-:S05]  /*10cb0*/  @!P5 IMAD.X R6, RZ, RZ, R6, P4 ;  /* 0x000000ffff06d224 */ /* 0x001fca00020e0606 */
[----:B------:R-:W-:Y:S01]  /*10cc0*/  @!P5 MOV R7, R6 ;  /* 0x000000060007d202 */ /* 0x000fe20000000f00 */
        /* <DEDUP_REMOVED lines=8> */
[----:B------:R-:W2:Y:S06]  /*10d50*/  SHFL.IDX PT, R4, R4, 0x7, 0x181f ;  /* 0x00f81f0004047f89 */ /* 0x000eac00000e0000 */
[----:B-1----:R-:W-:-:S05]  /*10d60*/  @!P5 LEA R5, P4, R10, R5, 0x1 ;  /* 0x000000050a05d211 */ /* 0x002fca00078808ff */
[----:B0-----:R-:W-:-:S04]  /*10d70*/  @!P5 IMAD.X R6, RZ, RZ, R8, P4 ;  /* 0x000000ffff06d224 */ /* 0x001fc800020e0608 */
[----:B------:R-:W-:Y:S02]  /*10d80*/  @!P5 IMAD.MOV.U32 R7, RZ, RZ, R6 ;  /* 0x000000ffff07d224 */ /* 0x000fe400078e0006 */
[----:B------:R-:W-:Y:S02]  /*10d90*/  @!P5 IMAD.MOV.U32 R6, RZ, RZ, R5 ;  /* 0x000000ffff06d224 */ /* 0x000fe400078e0005 */
[----:B------:R0:W1:Y:S04]  /*10da0*/  SHFL.IDX PT, R5, R0, 0x7, 0x181f ;  /* 0x00f81f0000057f89 */ /* 0x00006800000e0000 */
[----:B------:R0:W-:Y:S04]  /*10db0*/  @!P5 LDGSTS.E.BYPASS.LTC128B.128 [R9+0x17400], desc[UR4][R6.64], !P0 ;  /* 0x174000000609dfae */ /* 0x0001e8000c101d44 */
[----:B------:R0:W-:Y:S04]  /*10dc0*/  @!P5 LDGSTS.E.BYPASS.LTC128B.128 [R9+0x1b400], desc[UR4][R6.64+0x80], !P1 ;  /* 0x1b4000800609dfae */ /* 0x0001e8000c901d44 */
[----:B------:R0:W-:Y:S04]  /*10dd0*/  @!P5 LDGSTS.E.BYPASS.LTC128B.128 [R9+0x1f400], desc[UR4][R6.64+0x100], !P2 ;  /* 0x1f4001000609dfae */ /* 0x0001e8000d101d44 */
[----:B--2---:R0:W-:Y:S02]  /*10de0*/  @!P5 LDGSTS.E.BYPASS.LTC128B.128 [R9+0x23400], desc[UR4][R6.64+0x180], !P3 ;  /* 0x234001800609dfae */ /* 0x0041e4000d901d44 */
.L_x_591:
[----:B------:R-:W-:Y:S01]  /*10df0*/  VIADD R2, R2, 0x70 ;  /* 0x0000007002027836 */ /* 0x000fe20000000000 */
[----:B------:R-:W-:Y:S04]  /*10e00*/  BSSY B0, `(.L_x_462) ;  /* 0x000000d000007945 */ /* 0x000fe80003800000 */
[----:B------:R-:W-:-:S13]  /*10e10*/  ISETP.GE.AND P4, PT, R2, R3, PT ;  /* 0x000000030200720c */ /* 0x000fda0003f86270 */
[----:B------:R-:W-:Y:S05]  /*10e20*/  @P4 BRA `(.L_x_463) ;  /* 0x0000000000284947 */ /* 0x000fea0003800000 */
[----:B------:R-:W-:Y:S01]  /*10e30*/  LEA R2, P4, R10, R4, 0x1 ;  /* 0x000000040a027211 */ /* 0x000fe200078808ff */
[----:B------:R-:W-:-:S04]  /*10e40*/  ULDC.64 UR4, c[0x0][0x208] ;  /* 0x0000820000047ab9 */ /* 0x000fc80000000a00 */
[----:B-1----:R-:W-:-:S05]  /*10e50*/  IMAD.X R3, RZ, RZ, R5, P4 ;  /* 0x000000ffff037224 */ /* 0x002fca00020e0605 */
[----:B------:R-:W-:Y:S01]  /*10e60*/  @!PT LDS RZ, [RZ] ;  /* 0x00000000fffff984 */ /* 0x000fe20000000800 */
[----:B------:R-:W-:Y:S01]  /*10e70*/  @!PT LDS RZ, [RZ] ;  /* 0x00000000fffff984 */ /* 0x000fe20000000800 */
[----:B------:R-:W-:Y:S01]  /*10e80*/  @!PT LDS RZ, [RZ] ;  /* 0x00000000fffff984 */ /* 0x000fe20000000800 */
[----:B------:R2:W-:Y:S04]  /*10e90*/  LDGSTS.E.BYPASS.LTC128B.128 [R9+0x17c00], desc[UR4][R2.64], !P0 ;  /* 0x17c0000002097fae */ /* 0x0005e8000c101d44 */
[----:B------:R2:W-:Y:S04]  /*10ea0*/  LDGSTS.E.BYPASS.LTC128B.128 [R9+0x1bc00], desc[UR4][R2.64+0x80], !P1 ;  /* 0x1bc0008002097fae */ /* 0x0005e8000c901d44 */
[----:B------:R2:W-:Y:S04]  /*10eb0*/  LDGSTS.E.BYPASS.LTC128B.128 [R9+0x1fc00], desc[UR4][R2.64+0x100], !P2 ;  /* 0x1fc0010002097fae */ /* 0x0005e8000d101d44 */
[----:B------:R2:W-:Y:S02]  /*10ec0*/  LDGSTS.E.BYPASS.LTC128B.128 [R9+0x23c00], desc[UR4][R2.64+0x180], !P3 ;  /* 0x23c0018002097fae */ /* 0x0005e4000d901d44 */
.L_x_463:
[----:B------:R-:W-:Y:S05]  /*10ed0*/  BSYNC B0 ;  /* 0x0000000000007941 */ /* 0x000fea0003800000 */
.L_x_462:
[----:B0-2---:R-:W2:Y:S01]  /*10ee0*/  LDL R9, [R1+0x4] ;  /* 0x0000040001097983 */ /* 0x005ea20000100800 */
[----:B------:R-:W-:Y:S01]  /*10ef0*/  PLOP3.LUT P0, PT, PT, PT, PT, 0x80, 0x0 ;  /* 0x000000000000781c */ /* 0x000fe20003f0f070 */
[----:B------:R-:W-:Y:S01]  /*10f00*/  NOP ;  /* 0x0000000000007918 */ /* 0x000fe20000000000 */
[----:B--2---:R-:W-:-:S11]  /*10f10*/  VIADD R6, R9, 0x38800 ;  /* 0x0003880009067836 */ /* 0x004fd60000000000 */
.L_x_464:
[----:B------:R-:W2:Y:S01]  /*10f20*/  LDL R2, [R1+0x4] ;  /* 0x0000040001027983 */ /* 0x000ea20000100800 */
[----:B------:R-:W-:Y:S02]  /*10f30*/  PLOP3.LUT P1, PT, P1, P0, PT, 0xa2, 0x0 ;  /* 0x000000000000781c */ /* 0x000fe40000f21472 */
[----:B--2---:R-:W-:-:S08]  /*10f40*/  @P0 R2UR P1, UR4, R2 ;  /* 0x00000000020402ca */ /* 0x004fd00000020000 */
[----:B------:R-:W-:-:S05]  /*10f50*/  @P0 PLOP3.LUT P0, PT, P1, PT, PT, 0x80, 0x0 ;  /* 0x000000000000081c */ /* 0x000fca0000f0f070 */
[----:B------:R-:W-:Y:S01]  /*10f60*/  @!P1 SYNCS.ARRIVE.TRANS64.RED.A0T1 RZ, [UR4+0x38800], RZ ;  /* 0x038800ffffff99a7 */ /* 0x000fe20008200404 */
[----:B------:R-:W-:Y:S07]  /*10f70*/  @!P1 ARRIVES.LDGSTSBAR.64.TRANSCNT [UR4+0x38800] ;  /* 0x03880000ff0099b0 */ /* 0x000fee0008000a84 */
[----:B------:R-:W-:Y:S05]  /*10f80*/  @P0 BRA.U.ANY `(.L_x_464) ;  /* 0xfffffffd00e40947 */ /* 0x000fea000393ffff */
[----:B------:R-:W2:Y:S02]  /*10f90*/  LDL.LU R3, [R1+0x50] ;  /* 0x0000500001037983 */ /* 0x000ea40000300800 */
[----:B--2---:R-:W-:-:S05]  /*10fa0*/  VIADD R3, R3, 0x1 ;  /* 0x0000000103037836 */ /* 0x004fca0000000000 */
[----:B------:R0:W-:Y:S01]  /*10fb0*/  STL [R1+0x50], R3 ;  /* 0x0000500301007387 */ /* 0x0001e20000100800 */
[----:B------:R-:W-:-:S04]  /*10fc0*/  LEA.HI R0, R3, R3, RZ, 0x1 ;  /* 0x0000000303007211 */ /* 0x000fc800078f08ff */
[----:B------:R-:W-:-:S05]  /*10fd0*/  LOP3.LUT R0, R0, 0xfffffffe, RZ, 0xc0, !PT ;  /* 0xfffffffe00007812 */ /* 0x000fca00078ec0ff */
[----:B------:R-:W-:-:S05]  /*10fe0*/  IMAD.IADD R0, R3, 0x1, -R0 ;  /* 0x0000000103007824 */ /* 0x000fca00078e0a00 */
[----:B------:R-:W-:Y:S01]  /*10ff0*/  SHF.L.U32 R0, R0, 0x1f, RZ ;  /* 0x0000001f00007819 */ /* 0x000fe200000006ff */
[----:B------:R-:W-:Y:S01]  /*11000*/  NOP ;  /* 0x0000000000007918 */ /* 0x000fe20000000000 */
[----:B------:R0:W-:Y:S01]  /*11010*/  SYNCS.ARRIVE.TRANS64.A1T0 RZ, [R2+URZ+0x38800], RZ ;  /* 0x038800ff02ff79a7 */ /* 0x0001e2000810003f */
[----:B------:R-:W-:Y:S01]  /*11020*/  BSSY B0, `(.L_x_465) ;  /* 0x0000003000007945 */ /* 0x000fe20003800000 */
[----:B------:R-:W2:Y:S03]  /*11030*/  SYNCS.PHASECHK.TRANS64.TRYWAIT P0, [R2+URZ+0x38820], R0 ;  /* 0x03882000020075a7 */ /* 0x000ea6000800017f */
[----:B0-2---:R-:W-:Y:S05]  /*11040*/  @!P0 BRA `(.L_x_466) ;  /* 0x0000005000648947 */ /* 0x005fea0003800000 */
.L_x_592:
[----:B------:R-:W-:Y:S05]  /*11050*/  BSYNC B0 ;  /* 0x0000000000007941 */ /* 0x000fea0003800000 */
.L_x_465:
[----:B0-----:R-:W2:Y:S01]  /*11060*/  LDL.LU R2, [R1+0x40] ;  /* 0x0000400001027983 */ /* 0x001ea20000300800 */
[----:B------:R-:W-:Y:S01]  /*11070*/  BSSY B0, `(.L_x_467) ;  /* 0x00002bb000007945 */ /* 0x000fe20003800000 */
[----:B--2---:R-:W-:-:S13]  /*11080*/  ISETP.GE.AND P0, PT, R2, 0x51, PT ;  /* 0x000000510200780c */ /* 0x004fda0003f06270 */
[----:B------:R-:W-:Y:S05]  /*11090*/  @!P0 BRA `(.L_x_468) ;  /* 0x0000002800e08947 */ /* 0x000fea0003800000 */
[----:B------:R-:W2:Y:S01]  /*110a0*/  LDL R2, [R1+0x30] ;  /* 0x0000300001027983 */ /* 0x000ea20000100800 */
[----:B------:R-:W-:Y:S01]  /*110b0*/  IMAD.MOV.U32 R0, RZ, RZ, 0x1 ;  /* 0x00000001ff007424 */ /* 0x000fe200078e00ff */
[----:B------:R-:W-:Y:S01]  /*110c0*/  BSSY B2, `(.L_x_469) ;  /* 0x00000ef000027945 */ /* 0x000fe20003800000 */
[----:B--2---:R-:W-:-:S05]  /*110d0*/  IMAD.MOV R9, RZ, RZ, -R2 ;  /* 0x000000ffff097224 */ /* 0x004fca00078e0a02 */
[----:B------:R-:W-:-:S05]  /*110e0*/  VIADDMNMX R9, R9, R0, 0xffffffff, !PT ;  /* 0xffffffff09097446 */ /* 0x000fca0007800100 */
[----:B------:R-:W-:-:S05]  /*110f0*/  IMAD.IADD R0, R2, 0x1, R9 ;  /* 0x0000000102007824 */ /* 0x000fca00078e0209 */
[----:B------:R-:W-:-:S04]  /*11100*/  LOP3.LUT R0, R0, 0x1, RZ, 0xc0, !PT ;  /* 0x0000000100007812 */ /* 0x000fc800078ec0ff */
[----:B------:R-:W-:Y:S01]  /*11110*/  ISETP.NE.U32.AND P0, PT, R0, 0x1, PT ;  /* 0x000000010000780c */ /* 0x000fe20003f05070 */
[----:B------:R-:W-:-:S12]  /*11120*/  VIADD R0, R2, 0xfffffffe ;  /* 0xfffffffe02007836 */ /* 0x000fd80000000000 */
[----:B------:R-:W-:Y:S05]  /*11130*/  @P0 BRA `(.L_x_470) ;  /* 0x0000000c009c0947 */ /* 0x000fea0003800000 */
[----:B------:R-:W2:Y:S04]  /*11140*/  LDL R4, [R1+0x20] ;  /* 0x0000200001047983 */ /* 0x000ea80000100800 */
[----:B------:R-:W3:Y:S04]  /*11150*/  LDL R3, [R1+0x8] ;  /* 0x0000080001037983 */ /* 0x000ee80000100800 */
[----:B------:R-:W4:Y:S01]  /*11160*/  LDL R2, [R1+0x10] ;  /* 0x0000100001027983 */ /* 0x000f220000100800 */
[----:B------:R-:W-:Y:S01]  /*11170*/  BSSY B1, `(.L_x_471) ;  /* 0x00000df000017945 */ /* 0x000fe20003800000 */
[----:B--2---:R-:W-:Y:S01]  /*11180*/  ISETP.NE.AND P1, PT, R4, RZ, PT ;  /* 0x000000ff0400720c */ /* 0x004fe20003f25270 */
[----:B---3--:R-:W-:-:S05]  /*11190*/  VIADD R8, R3, 0x1 ;  /* 0x0000000103087836 */ /* 0x008fca0000000000 */
[----:B------:R-:W-:-:S04]  /*111a0*/  ISETP.NE.AND P0, PT, R8, 0x2, PT ;  /* 0x000000020800780c */ /* 0x000fc80003f05270 */
[----:B------:R-:W-:Y:S02]  /*111b0*/  SEL R10, RZ, 0x1, P0 ;  /* 0x00000001ff0a7807 */ /* 0x000fe40000000000 */
[----:B------:R-:W-:Y:S02]  /*111c0*/  SEL R8, R8, RZ, P0 ;  /* 0x000000ff08087207 */ /* 0x000fe40000000000 */
[----:B----4-:R-:W-:Y:S01]  /*111d0*/  LOP3.LUT R10, R2, R10, RZ, 0x3c, !PT ;  /* 0x0000000a020a7212 */ /* 0x010fe200078e3cff */
[----:B------:R-:W-:Y:S06]  /*111e0*/  @!P1 BRA `(.L_x_472) ;  /* 0x0000000c005c9947 */ /* 0x000fec0003800000 */
[----:B-1----:R0:W5:Y:S01]  /*111f0*/  LDL R5, [R1] ;  /* 0x0000000001057983 */ /* 0x0021620000100800 */
[----:B------:R-:W-:Y:S02]  /*11200*/  ULDC.64 UR4, c[0x0][0x418] ;  /* 0x0001060000047ab9 */ /* 0x000fe40000000a00 */
[----:B------:R-:W-:-:S04]  /*11210*/  ISETP.NE.U32.AND P0, PT, RZ, UR4, PT ;  /* 0x00000004ff007c0c */ /* 0x000fc8000bf05070 */
[----:B------:R-:W-:-:S13]  /*11220*/  ISETP.NE.AND.EX P0, PT, RZ, UR5, PT, P0 ;  /* 0x00000005ff007c0c */ /* 0x000fda000bf05300 */
[----:B0-----:R-:W-:Y:S05]  /*11230*/  @!P0 BRA `(.L_x_473) ;  /* 0x0000000000508947 */ /* 0x001fea0003800000 */
[----:B------:R-:W2:Y:S01]  /*11240*/  LDL R11, [R1+0x1c] ;  /* 0x00001c00010b7983 */ /* 0x000ea20000100800 */
[----:B-----5:R-:W0:Y:S01]  /*11250*/  LDC R5, c[0x0][0x43c] ;  /* 0x00010f00ff057b82 */ /* 0x020e220000000800 */
[----:B------:R-:W-:Y:S02]  /*11260*/  ULDC.64 UR6, c[0x0][0x428] ;  /* 0x00010a0000067ab9 */ /* 0x000fe40000000a00 */
[----:B------:R-:W3:Y:S01]  /*11270*/  LDL R7, [R1+0xc] ;  /* 0x00000c0001077983 */ /* 0x000ee20000100800 */
        /* <DEDUP_REMOVED lines=8> */
[----:B------:R-:W-:Y:S01]  /*11300*/  SHF.R.S32.HI R3, RZ, 0x1f, R2 ;  /* 0x0000001fff037819 */ /* 0x000fe20000011402 */
[----:B--2---:R-:W-:-:S04]  /*11310*/  IMAD R4, R11, UR6, RZ ;  /* 0x000000060b047c24 */ /* 0x004fc8000f8e02ff */
[C---:B---3--:R-:W-:Y:S02]  /*11320*/  IMAD R4, R7.reuse, UR7, R4 ;  /* 0x0000000707047c24 */ /* 0x048fe4000f8e0204 */
[----:B------:R-:W-:-:S04]  /*11330*/  IMAD.WIDE.U32 R2, R7, UR6, R2 ;  /* 0x0000000607027c25 */ /* 0x000fc8000f8e0002 */
[----:B------:R-:W-:Y:S01]  /*11340*/  IMAD.IADD R3, R4, 0x1, R3 ;  /* 0x0000000104037824 */ /* 0x000fe200078e0203 */
[----:B------:R-:W-:-:S04]  /*11350*/  LEA R4, P0, R2, UR4, 0x2 ;  /* 0x0000000402047c11 */ /* 0x000fc8000f8010ff */
[----:B------:R-:W-:-:S06]  /*11360*/  LEA.HI.X R5, R2, UR5, R3, 0x2, P0 ;  /* 0x0000000502057c11 */ /* 0x000fcc00080f1403 */
[----:B------:R0:W5:Y:S03]  /*11370*/  LDG.E R5, desc[UR8][R4.64] ;  /* 0x0000000804057981 */ /* 0x000166000c1e1900 */
.L_x_473:
[----:B------:R-:W2:Y:S01]  /*11380*/  LDL R2, [R1+0x4] ;  /* 0x0000040001027983 */ /* 0x000ea20000100800 */
[----:B------:R-:W-:Y:S01]  /*11390*/  BSSY B3, `(.L_x_474) ;  /* 0x0000005000037945 */ /* 0x000fe20003800000 */
[----:B--2---:R-:W-:Y:S01]  /*113a0*/  IMAD R3, R8, 0x8, R2 ;  /* 0x0000000808037824 */ /* 0x004fe200078e0202 */
[----:B------:R-:W-:-:S04]  /*113b0*/  SHF.L.U32 R2, R10, 0x1f, RZ ;  /* 0x0000001f0a027819 */ /* 0x000fc800000006ff */
[----:B------:R-:W1:Y:S02]  /*113c0*/  SYNCS.PHASECHK.TRANS64.TRYWAIT P0, [R3+URZ+0x38840], R2 ;  /* 0x03884002030075a7 */ /* 0x000e64000800017f */
[----:B-1----:R-:W-:Y:S05]  /*113d0*/  @!P0 BRA `(.L_x_475) ;  /* 0x0000004c00988947 */ /* 0x002fea0003800000 */
.L_x_593:
[----:B------:R-:W-:Y:S05]  /*113e0*/  BSYNC B3 ;  /* 0x0000000000037941 */ /* 0x000fea0003800000 */
.L_x_474:
[----:B0-----:R-:W0:Y:S01]  /*113f0*/  S2R R4, SR_TID.X ;  /* 0x0000000000047919 */ /* 0x001e220000002100 */
[----:B------:R-:W-:Y:S01]  /*11400*/  BSSY B3, `(.L_x_476) ;  /* 0x000000b000037945 */ /* 0x000fe20003800000 */
[----:B0-----:R-:W-:-:S04]  /*11410*/  LOP3.LUT R4, R4, 0x7f, RZ, 0xc0, !PT ;  /* 0x0000007f04047812 */ /* 0x001fc800078ec0ff */
[----:B------:R-:W-:-:S13]  /*11420*/  ISETP.NE.AND P1, PT, R4, RZ, PT ;  /* 0x000000ff0400720c */ /* 0x000fda0003f25270 */
[----:B------:R-:W-:Y:S05]  /*11430*/  @P1 BRA `(.L_x_477) ;  /* 0x00000000001c1947 */ /* 0x000fea0003800000 */
[----:B------:R-:W0:Y:S01]  /*11440*/  S2R R4, SR_TID.X ;  /* 0x0000000000047919 */ /* 0x000e220000002100 */
[----:B-1----:R-:W-:-:S04]  /*11450*/  IMAD.MOV.U32 R2, RZ, RZ, 0xa000 ;  /* 0x0000a000ff027424 */ /* 0x002fc800078e00ff */
[----:B------:R2:W-:Y:S01]  /*11460*/  SYNCS.ARRIVE.TRANS64 RZ, [R3+URZ+0x38830], R2 ;  /* 0x0388300203ff79a7 */ /* 0x0005e2000800003f */
[----:B0-----:R-:W-:-:S04]  /*11470*/  LOP3.LUT R4, R4, 0x1f, RZ, 0xc0, !PT ;  /* 0x0000001f04047812 */ /* 0x001fc800078ec0ff */
[----:B------:R-:W-:-:S13]  /*11480*/  ISETP.NE.AND P0, PT, R4, RZ, PT ;  /* 0x000000ff0400720c */ /* 0x000fda0003f05270 */
[----:B--2---:R-:W-:Y:S05]  /*11490*/  @!P0 BRA `(.L_x_477) ;  /* 0x0000000000048947 */ /* 0x004fea0003800000 */
[----:B------:R-:W-:Y:S01]  /*114a0*/  BPT.TRAP 0x1 ;  /* 0x000000040000795c */ /* 0x000fe20000300000 */
.L_x_477:
[----:B------:R-:W-:Y:S05]  /*114b0*/  BSYNC B3 ;  /* 0x0000000000037941 */ /* 0x000fea0003800000 */
.L_x_476:
[----:B------:R-:W2:Y:S04]  /*114c0*/  LDL R4, [R1+0x4] ;  /* 0x0000040001047983 */ /* 0x000ea80000100800 */
[----:B-1----:R-:W3:Y:S01]  /*114d0*/  LDL R2, [R1+0x18] ;  /* 0x0000180001027983 */ /* 0x002ee20000100800 */
        /* <DEDUP_REMOVED lines=8> */
[----:B--2---:R-:W-:-:S02]  /*11560*/  IMAD R4, R8, 0xa000, R4 ;  /* 0x0000a00008047824 */ /* 0x004fc400078e0204 */
[----:B---3--:R-:W-:Y:S02]  /*11570*/  IMAD R2, R0, 0x50, R2 ;  /* 0x0000005000027824 */ /* 0x008fe400078e0202 */
[----:B------:R-:W-:-:S08]  /*11580*/  VIADD R7, R4, 0x24400 ;  /* 0x0002440004077836 */ /* 0x000fd00000000000 */
.L_x_478:
        /* <DEDUP_REMOVED lines=16> */
.L_x_479:
        /* <DEDUP_REMOVED lines=16> */
.L_x_480:
        /* <DEDUP_REMOVED lines=16> */
.L_x_481:
        /* <DEDUP_REMOVED lines=10> */
[----:B------:R-:W2:Y:S04]  /*11930*/  LDL.LU R12, [R1+0x10] ;  /* 0x00001000010c7983 */ /* 0x000ea80000300800 */
[----:B------:R-:W3:Y:S01]  /*11940*/  LDL R7, [R1+0x8] ;  /* 0x0000080001077983 */ /* 0x000ee20000100800 */
[----:B------:R-:W-:Y:S01]  /*11950*/  BSSY B3, `(.L_x_482) ;  /* 0x0000005000037945 */ /* 0x000fe20003800000 */
[----:B--2---:R-:W-:Y:S01]  /*11960*/  SHF.L.U32 R2, R12, 0x1f, RZ ;  /* 0x0000001f0c027819 */ /* 0x004fe200000006ff */
[----:B---3--:R-:W-:-:S04]  /*11970*/  IMAD R3, R7, 0x8, R6 ;  /* 0x0000000807037824 */ /* 0x008fc800078e0206 */
[----:B------:R-:W0:Y:S02]  /*11980*/  SYNCS.PHASECHK.TRANS64.TRYWAIT P0, [R3+URZ+0x60], R2 ;  /* 0x00006002030075a7 */ /* 0x000e24000800017f */
[----:B0-----:R-:W-:Y:S05]  /*11990*/  @!P0 BRA `(.L_x_483) ;  /* 0x00000048003c8947 */ /* 0x001fea0003800000 */
.L_x_594:
[----:B------:R-:W-:Y:S05]  /*119a0*/  BSYNC B3 ;  /* 0x0000000000037941 */ /* 0x000fea0003800000 */
.L_x_482:
[----:B------:R-:W-:Y:S01]  /*119b0*/  BSSY B3, `(.L_x_484) ;  /* 0x000000e000037945 */ /* 0x000fe20003800000 */
[----:B------:R-:W-:Y:S02]  /*119c0*/  IMAD.MOV.U32 R12, RZ, RZ, 0x0 ;  /* 0x00000000ff0c7424 */ /* 0x000fe400078e00ff */
[----:B------:R-:W-:Y:S01]  /*119d0*/  IMAD.MOV.U32 R13, RZ, RZ, 0x14f00000 ;  /* 0x14f00000ff0d7424 */ /* 0x000fe200078e00ff */
[----:B------:R-:W-:Y:S06]  /*119e0*/  @P1 BRA `(.L_x_485) ;  /* 0x0000000000281947 */ /* 0x000fec0003800000 */
[----:B0-----:R-:W2:Y:S04]  /*119f0*/  LDL R3, [R1+0x4] ;  /* 0x0000040001037983 */ /* 0x001ea80000100800 */
[----:B------:R-:W2:Y:S01]  /*11a00*/  LDL R7, [R1+0x8] ;  /* 0x0000080001077983 */ /* 0x000ea20000100800 */
[----:B------:R-:W0:Y:S02]  /*11a10*/  S2R R4, SR_TID.X ;  /* 0x0000000000047919 */ /* 0x000e240000002100 */
[----:B0-----:R-:W-:-:S04]  /*11a20*/  LOP3.LUT R4, R4, 0x1f, RZ, 0xc0, !PT ;  /* 0x0000001f04047812 */ /* 0x001fc800078ec0ff */
[----:B------:R-:W-:Y:S01]  /*11a30*/  ISETP.NE.AND P0, PT, R4, RZ, PT ;  /* 0x000000ff0400720c */ /* 0x000fe20003f05270 */
[----:B--2---:R-:W-:Y:S02]  /*11a40*/  IMAD R2, R7, 0x8, R3 ;  /* 0x0000000807027824 */ /* 0x004fe400078e0203 */
[----:B------:R-:W-:-:S04]  /*11a50*/  IMAD.MOV.U32 R3, RZ, RZ, 0xa000 ;  /* 0x0000a000ff037424 */ /* 0x000fc800078e00ff */
[----:B------:R1:W-:Y:S06]  /*11a60*/  SYNCS.ARRIVE.TRANS64 RZ, [R2+URZ+0x38850], R3 ;  /* 0x0388500302ff79a7 */ /* 0x0003ec000800003f */
[----:B------:R-:W-:Y:S05]  /*11a70*/  @!P0 BRA `(.L_x_485) ;  /* 0x0000000000048947 */ /* 0x000fea0003800000 */
[----:B------:R-:W-:Y:S01]  /*11a80*/  BPT.TRAP 0x1 ;  /* 0x000000040000795c */ /* 0x000fe20000300000 */
.L_x_485:
[----:B------:R-:W-:Y:S05]  /*11a90*/  BSYNC B3 ;  /* 0x0000000000037941 */ /* 0x000fea0003800000 */
.L_x_484:
[----:B01----:R-:W2:Y:S01]  /*11aa0*/  LDL.LU R2, [R1+0x8] ;  /* 0x0000080001027983 */ /* 0x003ea20000300800 */
[----:B------:R-:W-:-:S03]  /*11ab0*/  R2UR UR10, R11 ;  /* 0x000000000b0a72ca */ /* 0x000fc600000e0000 */
[----:B------:R-:W3:Y:S04]  /*11ac0*/  LDL R7, [R1+0x18] ;  /* 0x0000180001077983 */ /* 0x000ee80000100800 */
[----:B------:R-:W3:Y:S04]  /*11ad0*/  LDL.LU R4, [R1+0x14] ;  /* 0x0000140001047983 */ /* 0x000ee80000300800 */
[----:B------:R-:W2:Y:S01]  /*11ae0*/  LDL R11, [R1+0x4] ;  /* 0x00000400010b7983 */ /* 0x000ea20000100800 */
[----:B------:R-:W-:Y:S01]  /*11af0*/  R2UR UR6, R12 ;  /* 0x000000000c0672ca */ /* 0x000fe200000e0000 */
[----:B------:R-:W-:Y:S01]  /*11b00*/  UIADD3 UR4, UP0, UR36, 0x470, URZ ;  /* 0x0000047024047890 */ /* 0x000fe2000ff1e03f */
[----:B------:R-:W-:-:S02]  /*11b10*/  R2UR UR7, R13 ;  /* 0x000000000d0772ca */ /* 0x000fc400000e0000 */
[----:B------:R-:W-:Y:S01]  /*11b20*/  PLOP3.LUT P0, PT, PT, PT, PT, 0x80, 0x0 ;  /* 0x000000000000781c */ /* 0x000fe20003f0f070 */
[----:B------:R-:W-:Y:S01]  /*11b30*/  UIADD3.X UR5, URZ, UR37, URZ, UP0, !UPT ;  /* 0x000000253f057290 */ /* 0x000fe200087fe43f */
[----:B---3--:R-:W-:Y:S01]  /*11b40*/  IMAD R4, R4, 0x50, R7 ;  /* 0x0000005004047824 */ /* 0x008fe200078e0207 */
[C---:B--2---:R-:W-:Y:S01]  /*11b50*/  LEA R3, R2.reuse, R11, 0x3 ;  /* 0x0000000b02037211 */ /* 0x044fe200078e18ff */
[----:B------:R-:W-:-:S04]  /*11b60*/  IMAD R2, R2, 0xa000, R11 ;  /* 0x0000a00002027824 */ /* 0x000fc800078e020b */
[----:B------:R-:W-:Y:S02]  /*11b70*/  VIADD R3, R3, 0x38850 ;  /* 0x0003885003037836 */ /* 0x000fe40000000000 */
[----:B------:R-:W-:-:S07]  /*11b80*/  VIADD R7, R2, 0x400 ;  /* 0x0000040002077836 */ /* 0x000fce0000000000 */
.L_x_486:
[----:B------:R-:W2:Y:S01]  /*11b90*/  LDL R11, [R1] ;  /* 0x00000000010b7983 */ /* 0x000ea20000100800 */
[----:B------:R-:W-:-:S13]  /*11ba0*/  @P0 ELECT P1, URZ, PT ;  /* 0x00000000003f082f */ /* 0x000fda0003820000 */
[----:B------:R-:W-:Y:S02]  /*11bb0*/  @P1 R2UR UR12, R18 ;  /* 0x00000000120c12ca */ /* 0x000fe400000e0000 */
[----:B------:R-:W-:Y:S02]  /*11bc0*/  @P1 R2UR UR11, R4 ;  /* 0x00000000040b12ca */ /* 0x000fe400000e0000 */
[----:B------:R-:W-:Y:S02]  /*11bd0*/  @P1 R2UR UR9, R3 ;  /* 0x00000000030912ca */ /* 0x000fe400000e0000 */
[----:B------:R-:W-:Y:S02]  /*11be0*/  @P1 R2UR UR8, R7 ;  /* 0x00000000070812ca */ /* 0x000fe400000e0000 */
[----:B------:R-:W-:Y:S02]  /*11bf0*/  @P1 PLOP3.LUT P0, PT, P1, PT, PT, 0x8, 0x0 ;  /* 0x000000000000181c */ /* 0x000fe40000f0e170 */
[----:B--2---:R-:W-:-:S02]  /*11c00*/  @P1 R2UR UR13, R11 ;  /* 0x000000000b0d12ca */ /* 0x004fc400000e0000 */
[----:B------:R-:W-:-:S11]  /*11c10*/  PLOP3.LUT P1, PT, PT, PT, PT, 0x8, 0x0 ;  /* 0x000000000000781c */ /* 0x000fd60003f2e170 */
[----:B------:R0:W-:Y:S02]  /*11c20*/  UTMALDG.4D [UR8], [UR4], desc[UR6] ;  /* 0x00000608040075b4 */ /* 0x0001e40008019000 */
[----:B0-----:R-:W-:Y:S05]  /*11c30*/  @P0 BRA.U.ANY `(.L_x_486) ;  /* 0xfffffffd00d40947 */ /* 0x001fea000393ffff */
[----:B------:R-:W-:Y:S01]  /*11c40*/  R2UR UR10, R17 ;  /* 0x00000000110a72ca */ /* 0x000fe200000e0000 */
[----:B------:R-:W-:Y:S01]  /*11c50*/  VIADD R7, R2, 0x2c00 ;  /* 0x00002c0002077836 */ /* 0x000fe20000000000 */
[----:B------:R-:W-:Y:S02]  /*11c60*/  R2UR UR6, R12 ;  /* 0x000000000c0672ca */ /* 0x000fe400000e0000 */
[----:B------:R-:W-:Y:S02]  /*11c70*/  R2UR UR7, R13 ;  /* 0x000000000d0772ca */ /* 0x000fe400000e0000 */
[----:B------:R-:W-:-:S13]  /*11c80*/  PLOP3.LUT P0, PT, PT, PT, PT, 0x80, 0x0 ;  /* 0x000000000000781c */ /* 0x000fda0003f0f070 */
.L_x_487:
        /* <DEDUP_REMOVED lines=16> */
.L_x_488:
        /* <DEDUP_REMOVED lines=16> */
.L_x_489:
        /* <DEDUP_REMOVED lines=11> */
[----:B------:R0:W-:Y:S04]  /*11f40*/  STL [R1], R5 ;  /* 0x0000000501007387 */ /* 0x0001e80000100800 */
[----:B------:R0:W-:Y:S02]  /*11f50*/  STL [R1+0x14], R0 ;  /* 0x0000140001007387 */ /* 0x0001e40000100800 */
.L_x_472:
[----:B------:R-:W-:Y:S05]  /*11f60*/  BSYNC B1 ;  /* 0x0000000000017941 */ /* 0x000fea0003800000 */
.L_x_471:
[----:B0-----:R-:W2:Y:S04]  /*11f70*/  LDL.LU R0, [R1+0x30] ;  /* 0x0000300001007983 */ /* 0x001ea80000300800 */
[----:B------:R0:W-:Y:S04]  /*11f80*/  STL [R1+0x8], R8 ;  /* 0x0000080801007387 */ /* 0x0001e80000100800 */
[----:B------:R0:W-:Y:S02]  /*11f90*/  STL [R1+0x10], R10 ;  /* 0x0000100a01007387 */ /* 0x0001e40000100800 */
[----:B0-2---:R-:W-:-:S07]  /*11fa0*/  VIADD R0, R0, 0xfffffffd ;  /* 0xfffffffd00007836 */ /* 0x005fce0000000000 */
.L_x_470:
[----:B------:R-:W-:Y:S05]  /*11fb0*/  BSYNC B2 ;  /* 0x0000000000027941 */ /* 0x000fea0003800000 */
.L_x_469:
[----:B------:R-:W2:Y:S01]  /*11fc0*/  LDL.LU R2, [R1+0x2c] ;  /* 0x00002c0001027983 */ /* 0x000ea20000300800 */
[----:B------:R-:W-:-:S05]  /*11fd0*/  IMAD.MOV R9, RZ, RZ, -R9 ;  /* 0x000000ffff097224 */ /* 0x000fca00078e0a09 */
[----:B--2---:R-:W-:-:S13]  /*11fe0*/  ISETP.NE.AND P0, PT, R2, R9, PT ;  /* 0x000000090200720c */ /* 0x004fda0003f05270 */
[----:B------:R-:W-:Y:S05]  /*11ff0*/  @!P0 BRA `(.L_x_468) ;  /* 0x0000001c00088947 */ /* 0x000fea0003800000 */
[----:B------:R0:W5:Y:S02]  /*12000*/  LDL R8, [R1] ;  /* 0x0000000001087983 */ /* 0x0001640000100800 */
.L_x_528:
[----:B--2---:R-:W2:Y:S04]  /*12010*/  LDL R4, [R1+0x20] ;  /* 0x0000200001047983 */ /* 0x004ea80000100800 */
[----:B---3--:R-:W3:Y:S04]  /*12020*/  LDL R3, [R1+0x8] ;  /* 0x0000080001037983 */ /* 0x008ee80000100800 */
[----:B------:R-:W4:Y:S01]  /*12030*/  LDL R2, [R1+0x10] ;  /* 0x0000100001027983 */ /* 0x000f220000100800 */
[----:B------:R-:W-:Y:S05]  /*12040*/  YIELD ;  /* 0x0000000000007946 */ /* 0x000fea0003800000 */
[----:B------:R-:W-:Y:S01]  /*12050*/  BSSY B1, `(.L_x_490) ;  /* 0x00000db000017945 */ /* 0x000fe20003800000 */
[----:B--2---:R-:W-:Y:S01]  /*12060*/  ISETP.NE.AND P1, PT, R4, RZ, PT ;  /* 0x000000ff0400720c */ /* 0x004fe20003f25270 */
[----:B---3--:R-:W-:-:S05]  /*12070*/  VIADD R4, R3, 0x1 ;  /* 0x0000000103047836 */ /* 0x008fca0000000000 */
[----:B------:R-:W-:-:S04]  /*12080*/  ISETP.NE.AND P0, PT, R4, 0x2, PT ;  /* 0x000000020400780c */ /* 0x000fc80003f05270 */
[----:B-1----:R-:W-:Y:S02]  /*12090*/  SEL R5, RZ, 0x1, P0 ;  /* 0x00000001ff057807 */ /* 0x002fe40000000000 */
[----:B------:R-:W-:Y:S02]  /*120a0*/  SEL R4, R4, RZ, P0 ;  /* 0x000000ff04047207 */ /* 0x000fe40000000000 */
[----:B----4-:R-:W-:Y:S01]  /*120b0*/  LOP3.LUT R5, R2, R5, RZ, 0x3c, !PT ;  /* 0x0000000502057212 */ /* 0x010fe200078e3cff */
[----:B------:R-:W-:Y:S06]  /*120c0*/  @!P1 BRA `(.L_x_491) ;  /* 0x0000000c004c9947 */ /* 0x000fec0003800000 */
[----:B------:R-:W-:Y:S01]  /*120d0*/  ULDC.64 UR4, c[0x0][0x418] ;  /* 0x0001060000047ab9 */ /* 0x000fe20000000a00 */
[----:B------:R-:W-:Y:S01]  /*120e0*/  IMAD.MOV.U32 R7, RZ, RZ, R0 ;  /* 0x000000ffff077224 */ /* 0x000fe200078e0000 */
[----:B------:R-:W-:-:S04]  /*120f0*/  ISETP.NE.U32.AND P0, PT, RZ, UR4, PT ;  /* 0x00000004ff007c0c */ /* 0x000fc8000bf05070 */
[----:B------:R-:W-:-:S13]  /*12100*/  ISETP.NE.AND.EX P0, PT, RZ, UR5, PT, P0 ;  /* 0x00000005ff007c0c */ /* 0x000fda000bf05300 */
[----:B------:R-:W-:Y:S05]  /*12110*/  @!P0 BRA `(.L_x_492) ;  /* 0x0000000000508947 */ /* 0x000fea0003800000 */
[----:B------:R-:W2:Y:S01]  /*12120*/  LDL R10, [R1+0x1c] ;  /* 0x00001c00010a7983 */ /* 0x000ea20000100800 */
[----:B-----5:R-:W1:Y:S01]  /*12130*/  LDC R8, c[0x0][0x43c] ;  /* 0x00010f00ff087b82 */ /* 0x020e620000000800 */
[----:B------:R-:W-:Y:S02]  /*12140*/  ULDC.64 UR6, c[0x0][0x428] ;  /* 0x00010a0000067ab9 */ /* 0x000fe40000000a00 */
[----:B------:R-:W3:Y:S01]  /*12150*/  LDL R9, [R1+0xc] ;  /* 0x00000c0001097983 */ /* 0x000ee20000100800 */
[----:B------:R-:W-:Y:S01]  /*12160*/  ULDC.64 UR8, c[0x0][0x208] ;  /* 0x0000820000087ab9 */ /* 0x000fe20000000a00 */
[----:B-1----:R-:W-:-:S13]  /*12170*/  ISETP.NE.AND P0, PT, R8, 0x1, PT ;  /* 0x000000010800780c */ /* 0x002fda0003f05270 */
[----:B------:R-:W1:Y:S02]  /*12180*/  @P0 LDC.64 R2, c[0x0][0x440] ;  /* 0x00011000ff020b82 */ /* 0x000e640000000a00 */
[----:B-1----:R-:W-:-:S04]  /*12190*/  @P0 IMAD.HI.U32 R7, R0, R2, RZ ;  /* 0x0000000200070227 */ /* 0x002fc800078e00ff */
[----:B------:R-:W-:Y:S01]  /*121a0*/  IMAD.MOV.U32 R2, RZ, RZ, R0 ;  /* 0x000000ffff027224 */ /* 0x000fe200078e0000 */
[----:B------:R-:W-:-:S04]  /*121b0*/  @P0 SHF.R.U32.HI R2, RZ, R3, R7 ;  /* 0x00000003ff020219 */ /* 0x000fc80000011607 */
[--C-:B------:R-:W-:Y:S01]  /*121c0*/  SHF.R.S32.HI R3, RZ, 0x1f, R2.reuse ;  /* 0x0000001fff037819 */ /* 0x100fe20000011402 */
[----:B------:R-:W-:-:S04]  /*121d0*/  IMAD.MOV R7, RZ, RZ, -R2 ;  /* 0x000000ffff077224 */ /* 0x000fc800078e0a02 */
[----:B------:R-:W-:Y:S02]  /*121e0*/  IMAD R7, R8, R7, R0 ;  /* 0x0000000708077224 */ /* 0x000fe400078e0200 */
[----:B--2---:R-:W-:-:S04]  /*121f0*/  IMAD R8, R10, UR6, RZ ;  /* 0x000000060a087c24 */ /* 0x004fc8000f8e02ff */
[C---:B---3--:R-:W-:Y:S02]  /*12200*/  IMAD R8, R9.reuse, UR7, R8 ;  /* 0x0000000709087c24 */ /* 0x048fe4000f8e0208 */
[----:B------:R-:W-:-:S04]  /*12210*/  IMAD.WIDE.U32 R2, R9, UR6, R2 ;  /* 0x0000000609027c25 */ /* 0x000fc8000f8e0002 */
[----:B------:R-:W-:Y:S01]  /*12220*/  IMAD.IADD R3, R8, 0x1, R3 ;  /* 0x0000000108037824 */ /* 0x000fe200078e0203 */
[----:B------:R-:W-:-:S04]  /*12230*/  LEA R8, P0, R2, UR4, 0x2 ;  /* 0x0000000402087c11 */ /* 0x000fc8000f8010ff */
[----:B------:R-:W-:-:S05]  /*12240*/  LEA.HI.X R9, R2, UR5, R3, 0x2, P0 ;  /* 0x0000000502097c11 */ /* 0x000fca00080f1403 */
[----:B------:R1:W5:Y:S04]  /*12250*/  LDG.E R8, desc[UR8][R8.64] ;  /* 0x0000000808087981 */ /* 0x000368000c1e1900 */
.L_x_492:
[----:B------:R-:W2:Y:S01]  /*12260*/  LDL R2, [R1+0x4] ;  /* 0x0000040001027983 */ /* 0x000ea20000100800 */
[----:B------:R-:W-:Y:S01]  /*12270*/  BSSY B2, `(.L_x_493) ;  /* 0x0000005000027945 */ /* 0x000fe20003800000 */
[----:B--2---:R-:W-:Y:S01]  /*12280*/  IMAD R3, R4, 0x8, R2 ;  /* 0x0000000804037824 */ /* 0x004fe200078e0202 */
[----:B------:R-:W-:-:S04]  /*12290*/  SHF.L.U32 R2, R5, 0x1f, RZ ;  /* 0x0000001f05027819 */ /* 0x000fc800000006ff */
[----:B------:R-:W2:Y:S02]  /*122a0*/  SYNCS.PHASECHK.TRANS64.TRYWAIT P0, [R3+URZ+0x38840], R2 ;  /* 0x03884002030075a7 */ /* 0x000ea4000800017f */
[----:B--2---:R-:W-:Y:S05]  /*122b0*/  @!P0 BRA `(.L_x_494) ;  /* 0x0000004000088947 */ /* 0x004fea0003800000 */
.L_x_595:
[----:B------:R-:W-:Y:S05]  /*122c0*/  BSYNC B2 ;  /* 0x0000000000027941 */ /* 0x000fea0003800000 */
.L_x_493:
        /* <DEDUP_REMOVED lines=12> */
.L_x_496:
[----:B------:R-:W-:Y:S05]  /*12390*/  BSYNC B2 ;  /* 0x0000000000027941 */ /* 0x000fea0003800000 */
.L_x_495:
[----:B------:R-:W3:Y:S04]  /*123a0*/  LDL R9, [R1+0x4] ;  /* 0x0000040001097983 */ /* 0x000ee80000100800 */
[----:B--2---:R-:W2:Y:S01]  /*123b0*/  LDL R2, [R1+0x18] ;  /* 0x0000180001027983 */ /* 0x004ea20000100800 */
        /* <DEDUP_REMOVED lines=8> */
[----:B---3--:R-:W-:-:S02]  /*12440*/  IMAD R9, R4, 0xa000, R9 ;  /* 0x0000a00004097824 */ /* 0x008fc400078e0209 */
[----:B--2---:R-:W-:Y:S02]  /*12450*/  IMAD R2, R7, 0x50, R2 ;  /* 0x0000005007027824 */ /* 0x004fe400078e0202 */
[----:B------:R-:W-:-:S08]  /*12460*/  VIADD R10, R9, 0x24400 ;  /* 0x00024400090a7836 */ /* 0x000fd00000000000 */
.L_x_497:
        /* <DEDUP_REMOVED lines=9> */
[----:B-1----:R-:W-:Y:S05]  /*12500*/  @P0 BRA.U.ANY `(.L_x_497) ;  /* 0xfffffffd00d80947 */ /* 0x002fea000393ffff */
[----:B------:R-:W-:Y:S01]  /*12510*/  IMAD.MOV.U32 R17, RZ, RZ, 0x40 ;  /* 0x00000040ff117424 */ /* 0x000fe200078e00ff */
[----:B------:R-:W-:Y:S01]  /*12520*/  PLOP3.LUT P0, PT, PT, PT, PT, 0x80, 0x0 ;  /* 0x000000000000781c */ /* 0x000fe20003f0f070 */
[----:B------:R-:W-:Y:S01]  /*12530*/  VIADD R10, R9, 0x26c00 ;  /* 0x00026c00090a7836 */ /* 0x000fe20000000000 */
[----:B------:R-:W-:Y:S01]  /*12540*/  UMOV UR6, 0x0 ;  /* 0x0000000000067882 */ /* 0x000fe20000000000 */
[----:B------:R-:W-:Y:S01]  /*12550*/  UMOV UR7, 0x14f00000 ;  /* 0x14f0000000077882 */ /* 0x000fe20000000000 */
[----:B------:R-:W-:-:S15]  /*12560*/  R2UR UR10, R17 ;  /* 0x00000000110a72ca */ /* 0x000fde00000e0000 */
.L_x_498:
        /* <DEDUP_REMOVED lines=16> */
.L_x_499:
        /* <DEDUP_REMOVED lines=16> */
.L_x_500:
        /* <DEDUP_REMOVED lines=10> */
[----:B------:R-:W2:Y:S04]  /*12810*/  LDL.LU R12, [R1+0x10] ;  /* 0x00001000010c7983 */ /* 0x000ea80000300800 */
[----:B------:R-:W3:Y:S01]  /*12820*/  LDL R10, [R1+0x8] ;  /* 0x00000800010a7983 */ /* 0x000ee20000100800 */
[----:B------:R-:W-:Y:S01]  /*12830*/  BSSY B2, `(.L_x_501) ;  /* 0x0000005000027945 */ /* 0x000fe20003800000 */
[----:B--2---:R-:W-:Y:S01]  /*12840*/  SHF.L.U32 R3, R12, 0x1f, RZ ;  /* 0x0000001f0c037819 */ /* 0x004fe200000006ff */
[----:B---3--:R-:W-:-:S04]  /*12850*/  IMAD R2, R10, 0x8, R6 ;  /* 0x000000080a027824 */ /* 0x008fc800078e0206 */
[----:B------:R-:W1:Y:S02]  /*12860*/  SYNCS.PHASECHK.TRANS64.TRYWAIT P0, [R2+URZ+0x60], R3 ;  /* 0x00006003020075a7 */ /* 0x000e64000800017f */
[----:B-1----:R-:W-:Y:S05]  /*12870*/  @!P0 BRA `(.L_x_502) ;  /* 0x0000003800ac8947 */ /* 0x002fea0003800000 */
.L_x_596:
[----:B------:R-:W-:Y:S05]  /*12880*/  BSYNC B2 ;  /* 0x0000000000027941 */ /* 0x000fea0003800000 */
.L_x_501:
[----:B------:R-:W-:Y:S01]  /*12890*/  BSSY B2, `(.L_x_503) ;  /* 0x000000b000027945 */ /* 0x000fe20003800000 */
[----:B------:R-:W-:Y:S02]  /*128a0*/  IMAD.MOV.U32 R12, RZ, RZ, 0x0 ;  /* 0x00000000ff0c7424 */ /* 0x000fe400078e00ff */
[----:B------:R-:W-:Y:S01]  /*128b0*/  IMAD.MOV.U32 R13, RZ, RZ, 0x14f00000 ;  /* 0x14f00000ff0d7424 */ /* 0x000fe200078e00ff */
[----:B------:R-:W-:Y:S06]  /*128c0*/  @P1 BRA `(.L_x_504) ;  /* 0x00000000001c1947 */ /* 0x000fec0003800000 */
[----:B------:R-:W2:Y:S01]  /*128d0*/  S2R R9, SR_TID.X ;  /* 0x0000000000097919 */ /* 0x000ea20000002100 */
[----:B-1----:R-:W-:-:S04]  /*128e0*/  IMAD.MOV.U32 R3, RZ, RZ, 0xa000 ;  /* 0x0000a000ff037424 */ /* 0x002fc800078e00ff */
[----:B------:R3:W-:Y:S01]  /*128f0*/  SYNCS.ARRIVE.TRANS64 RZ, [R2+URZ+0x50], R3 ;  /* 0x0000500302ff79a7 */ /* 0x0007e2000800003f */
[----:B--2---:R-:W-:-:S04]  /*12900*/  LOP3.LUT R9, R9, 0x1f, RZ, 0xc0, !PT ;  /* 0x0000001f09097812 */ /* 0x004fc800078ec0ff */
[----:B------:R-:W-:-:S13]  /*12910*/  ISETP.NE.AND P0, PT, R9, RZ, PT ;  /* 0x000000ff0900720c */ /* 0x000fda0003f05270 */
[----:B---3--:R-:W-:Y:S05]  /*12920*/  @!P0 BRA `(.L_x_504) ;  /* 0x0000000000048947 */ /* 0x008fea0003800000 */
[----:B------:R-:W-:Y:S01]  /*12930*/  BPT.TRAP 0x1 ;  /* 0x000000040000795c */ /* 0x000fe20000300000 */
.L_x_504:
[----:B------:R-:W-:Y:S05]  /*12940*/  BSYNC B2 ;  /* 0x0000000000027941 */ /* 0x000fea0003800000 */
.L_x_503:
[----:B-1----:R-:W2:Y:S01]  /*12950*/  LDL.LU R3, [R1+0x8] ;  /* 0x0000080001037983 */ /* 0x002ea20000300800 */
[----:B------:R-:W-:-:S03]  /*12960*/  R2UR UR10, R11 ;  /* 0x000000000b0a72ca */ /* 0x000fc600000e0000 */
[----:B------:R-:W3:Y:S04]  /*12970*/  LDL R10, [R1+0x18] ;  /* 0x00001800010a7983 */ /* 0x000ee80000100800 */
[----:B------:R-:W3:Y:S04]  /*12980*/  LDL.LU R9, [R1+0x14] ;  /* 0x0000140001097983 */ /* 0x000ee80000300800 */
[----:B------:R-:W2:Y:S01]  /*12990*/  LDL R11, [R1+0x4] ;  /* 0x00000400010b7983 */ /* 0x000ea20000100800 */
[----:B------:R-:W-:Y:S01]  /*129a0*/  R2UR UR6, R12 ;  /* 0x000000000c0672ca */ /* 0x000fe200000e0000 */
[----:B------:R-:W-:Y:S01]  /*129b0*/  UIADD3 UR4, UP0, UR36, 0x470, URZ ;  /* 0x0000047024047890 */ /* 0x000fe2000ff1e03f */
[----:B------:R-:W-:Y:S01]  /*129c0*/  R2UR UR7, R13 ;  /* 0x000000000d0772ca */ /* 0x000fe200000e0000 */
[----:B------:R-:W-:Y:S01]  /*129d0*/  VIADD R2, R2, 0x50 ;  /* 0x0000005002027836 */ /* 0x000fe20000000000 */
[----:B------:R-:W-:Y:S01]  /*129e0*/  PLOP3.LUT P0, PT, PT, PT, PT, 0x80, 0x0 ;  /* 0x000000000000781c */ /* 0x000fe20003f0f070 */
[----:B------:R-:W-:Y:S01]  /*129f0*/  UIADD3.X UR5, URZ, UR37, URZ, UP0, !UPT ;  /* 0x000000253f057290 */ /* 0x000fe200087fe43f */
[----:B---3--:R-:W-:-:S02]  /*12a00*/  IMAD R9, R9, 0x50, R10 ;  /* 0x0000005009097824 */ /* 0x008fc400078e020a */
[----:B--2---:R-:W-:-:S04]  /*12a10*/  IMAD R3, R3, 0xa000, R11 ;  /* 0x0000a00003037824 */ /* 0x004fc800078e020b */
[----:B------:R-:W-:-:S07]  /*12a20*/  VIADD R10, R3, 0x400 ;  /* 0x00000400030a7836 */ /* 0x000fce0000000000 */
.L_x_505:
        /* <DEDUP_REMOVED lines=10> */
[----:B-1----:R-:W-:Y:S05]  /*12ad0*/  @P0 BRA.U.ANY `(.L_x_505) ;  /* 0xfffffffd00d40947 */ /* 0x002fea000393ffff */
[----:B------:R-:W-:Y:S01]  /*12ae0*/  R2UR UR10, R17 ;  /* 0x00000000110a72ca */ /* 0x000fe200000e0000 */
[----:B------:R-:W-:Y:S01]  /*12af0*/  VIADD R10, R3, 0x2c00 ;  /* 0x00002c00030a7836 */ /* 0x000fe20000000000 */
[----:B------:R-:W-:Y:S02]  /*12b00*/  R2UR UR6, R12 ;  /* 0x000000000c0672ca */ /* 0x000fe400000e0000 */
[----:B------:R-:W-:Y:S02]  /*12b10*/  R2UR UR7, R13 ;  /* 0x000000000d0772ca */ /* 0x000fe400000e0000 */
[----:B------:R-:W-:-:S13]  /*12b20*/  PLOP3.LUT P0, PT, PT, PT, PT, 0x80, 0x0 ;  /* 0x000000000000781c */ /* 0x000fda0003f0f070 */
.L_x_506:
        /* <DEDUP_REMOVED lines=16> */
.L_x_507:
        /* <DEDUP_REMOVED lines=16> */
.L_x_508:
        /* <DEDUP_REMOVED lines=11> */
[----:B------:R1:W-:Y:S04]  /*12de0*/  STL [R1+0x14], R7 ;  /* 0x0000140701007387 */ /* 0x0003e80000100800 */
[----:B------:R1:W-:Y:S02]  /*12df0*/  STL [R1], R8 ;  /* 0x0000000801007387 */ /* 0x0003e40000100800 */
.L_x_491:
[----:B------:R-:W-:Y:S05]  /*12e00*/  BSYNC B1 ;  /* 0x0000000000017941 */ /* 0x000fea0003800000 */
.L_x_490:
        /* <DEDUP_REMOVED lines=8> */
[----:B------:R2:W-:Y:S04]  /*12e90*/  STL [R1+0x10], R10 ;  /* 0x0000100a01007387 */ /* 0x0005e80000100800 */
[----:B------:R2:W-:Y:S01]  /*12ea0*/  STL [R1+0x8], R11 ;  /* 0x0000080b01007387 */ /* 0x0005e20000100800 */
[----:B------:R-:W-:Y:S05]  /*12eb0*/  @!P1 BRA `(.L_x_510) ;  /* 0x0000000c00489947 */ /* 0x000fea0003800000 */
[----:B------:R-:W-:Y:S01]  /*12ec0*/  ULDC.64 UR4, c[0x0][0x418] ;  /* 0x0001060000047ab9 */ /* 0x000fe20000000a00 */
[----:B-1----:R-:W-:Y:S01]  /*12ed0*/  VIADD R7, R0, 0xffffffff ;  /* 0xffffffff00077836 */ /* 0x002fe20000000000 */
[----:B------:R-:W-:-:S04]  /*12ee0*/  ISETP.NE.U32.AND P0, PT, RZ, UR4, PT ;  /* 0x00000004ff007c0c */ /* 0x000fc8000bf05070 */
[----:B------:R-:W-:-:S13]  /*12ef0*/  ISETP.NE.AND.EX P0, PT, RZ, UR5, PT, P0 ;  /* 0x00000005ff007c0c */ /* 0x000fda000bf05300 */
[----:B------:R-:W-:Y:S05]  /*12f00*/  @!P0 BRA `(.L_x_511) ;  /* 0x0000000000508947 */ /* 0x000fea0003800000 */
[----:B------:R-:W3:Y:S01]  /*12f10*/  LDL R13, [R1+0x1c] ;  /* 0x00001c00010d7983 */ /* 0x000ee20000100800 */
[----:B------:R-:W1:Y:S01]  /*12f20*/  LDC R9, c[0x0][0x43c] ;  /* 0x00010f00ff097b82 */ /* 0x000e620000000800 */
[----:B------:R-:W-:Y:S02]  /*12f30*/  ULDC.64 UR6, c[0x0][0x428] ;  /* 0x00010a0000067ab9 */ /* 0x000fe40000000a00 */
[----:B------:R-:W4:Y:S01]  /*12f40*/  LDL R12, [R1+0xc] ;  /* 0x00000c00010c7983 */ /* 0x000f220000100800 */
[----:B------:R-:W-:Y:S01]  /*12f50*/  ULDC.64 UR8, c[0x0][0x208] ;  /* 0x0000820000087ab9 */ /* 0x000fe20000000a00 */
[----:B-1----:R-:W-:-:S13]  /*12f60*/  ISETP.NE.AND P0, PT, R9, 0x1, PT ;  /* 0x000000010900780c */ /* 0x002fda0003f05270 */
[----:B------:R-:W1:Y:S02]  /*12f70*/  @P0 LDC.64 R2, c[0x0][0x440] ;  /* 0x00011000ff020b82 */ /* 0x000e640000000a00 */
[----:B-1---5:R-:W-:Y:S01]  /*12f80*/  @P0 IMAD.HI.U32 R8, R7, R2, RZ ;  /* 0x0000000207080227 */ /* 0x022fe200078e00ff */
[----:B------:R-:W-:-:S04]  /*12f90*/  MOV R2, R7 ;  /* 0x0000000700027202 */ /* 0x000fc80000000f00 */
[----:B------:R-:W-:-:S05]  /*12fa0*/  @P0 SHF.R.U32.HI R2, RZ, R3, R8 ;  /* 0x00000003ff020219 */ /* 0x000fca0000011608 */
[----:B------:R-:W-:-:S04]  /*12fb0*/  IMAD.MOV R3, RZ, RZ, -R2 ;  /* 0x000000ffff037224 */ /* 0x000fc800078e0a02 */
[----:B------:R-:W-:Y:S01]  /*12fc0*/  IMAD R7, R9, R3, R7 ;  /* 0x0000000309077224 */ /* 0x000fe200078e0207 */
[----:B------:R-:W-:Y:S01]  /*12fd0*/  SHF.R.S32.HI R3, RZ, 0x1f, R2 ;  /* 0x0000001fff037819 */ /* 0x000fe20000011402 */
[----:B---3--:R-:W-:-:S04]  /*12fe0*/  IMAD R8, R13, UR6, RZ ;  /* 0x000000060d087c24 */ /* 0x008fc8000f8e02ff */
[C---:B----4-:R-:W-:Y:S02]  /*12ff0*/  IMAD R8, R12.reuse, UR7, R8 ;  /* 0x000000070c087c24 */ /* 0x050fe4000f8e0208 */
[----:B------:R-:W-:-:S04]  /*13000*/  IMAD.WIDE.U32 R2, R12, UR6, R2 ;  /* 0x000000060c027c25 */ /* 0x000fc8000f8e0002 */
[----:B------:R-:W-:Y:S01]  /*13010*/  IMAD.IADD R3, R8, 0x1, R3 ;  /* 0x0000000108037824 */ /* 0x000fe200078e0203 */
[----:B------:R-:W-:-:S04]  /*13020*/  LEA R8, P0, R2, UR4, 0x2 ;  /* 0x0000000402087c11 */ /* 0x000fc8000f8010ff */
[----:B------:R-:W-:-:S05]  /*13030*/  LEA.HI.X R9, R2, UR5, R3, 0x2, P0 ;  /* 0x0000000502097c11 */ /* 0x000fca00080f1403 */
[----:B------:R1:W5:Y:S04]  /*13040*/  LDG.E R8, desc[UR8][R8.64] ;  /* 0x0000000808087981 */ /* 0x000368000c1e1900 */
.L_x_511:
[----:B------:R-:W3:Y:S01]  /*13050*/  LDL R2, [R1+0x4] ;  /* 0x0000040001027983 */ /* 0x000ee20000100800 */
[----:B------:R-:W-:Y:S01]  /*13060*/  SHF.L.U32 R3, R10, 0x1f, RZ ;  /* 0x0000001f0a037819 */ /* 0x000fe200000006ff */
[----:B------:R-:W-:Y:S01]  /*13070*/  BSSY B2, `(.L_x_512) ;  /* 0x0000004000027945 */ /* 0x000fe20003800000 */
[----:B---3--:R-:W-:-:S04]  /*13080*/  IMAD R2, R11, 0x8, R2 ;  /* 0x000000080b027824 */ /* 0x008fc800078e0202 */
[----:B------:R-:W3:Y:S02]  /*13090*/  SYNCS.PHASECHK.TRANS64.TRYWAIT P0, [R2+URZ+0x38840], R3 ;  /* 0x03884003020075a7 */ /* 0x000ee4000800017f */
[----:B---3--:R-:W-:Y:S05]  /*130a0*/  @!P0 BRA `(.L_x_513) ;  /* 0x0000003000b48947 */ /* 0x008fea0003800000 */
.L_x_597:
[----:B------:R-:W-:Y:S05]  /*130b0*/  BSYNC B2 ;  /* 0x0000000000027941 */ /* 0x000fea0003800000 */
.L_x_512:
[----:B-1----:R-:W1:Y:S01]  /*130c0*/  S2R R9, SR_TID.X ;  /* 0x0000000000097919 */ /* 0x002e620000002100 */
[----:B------:R-:W-:Y:S01]  /*130d0*/  BSSY B2, `(.L_x_514) ;  /* 0x000000b000027945 */ /* 0x000fe20003800000 */
[----:B-1----:R-:W-:-:S04]  /*130e0*/  LOP3.LUT R9, R9, 0x7f, RZ, 0xc0, !PT ;  /* 0x0000007f09097812 */ /* 0x002fc800078ec0ff */
[----:B------:R-:W-:-:S13]  /*130f0*/  ISETP.NE.AND P1, PT, R9, RZ, PT ;  /* 0x000000ff0900720c */ /* 0x000fda0003f25270 */
[----:B------:R-:W-:Y:S05]  /*13100*/  @P1 BRA `(.L_x_515) ;  /* 0x00000000001c1947 */ /* 0x000fea0003800000 */
[----:B------:R-:W1:Y:S01]  /*13110*/  S2R R9, SR_TID.X ;  /* 0x0000000000097919 */ /* 0x000e620000002100 */
[----:B---3--:R-:W-:-:S04]  /*13120*/  IMAD.MOV.U32 R3, RZ, RZ, 0xa000 ;  /* 0x0000a000ff037424 */ /* 0x008fc800078e00ff */
[----:B------:R4:W-:Y:S01]  /*13130*/  SYNCS.ARRIVE.TRANS64 RZ, [R2+URZ+0x38830], R3 ;  /* 0x0388300302ff79a7 */ /* 0x0009e2000800003f */
[----:B-1----:R-:W-:-:S04]  /*13140*/  LOP3.LUT R9, R9, 0x1f, RZ, 0xc0, !PT ;  /* 0x0000001f09097812 */ /* 0x002fc800078ec0ff */
[----:B------:R-:W-:-:S13]  /*13150*/  ISETP.NE.AND P0, PT, R9, RZ, PT ;  /* 0x000000ff0900720c */ /* 0x000fda0003f05270 */
[----:B----4-:R-:W-:Y:S05]  /*13160*/  @!P0 BRA `(.L_x_515) ;  /* 0x0000000000048947 */ /* 0x010fea0003800000 */
[----:B------:R-:W-:Y:S01]  /*13170*/  BPT.TRAP 0x1 ;  /* 0x000000040000795c */ /* 0x000fe20000300000 */
.L_x_515:
[----:B------:R-:W-:Y:S05]  /*13180*/  BSYNC B2 ;  /* 0x0000000000027941 */ /* 0x000fea0003800000 */
.L_x_514:
[----:B------:R-:W4:Y:S04]  /*13190*/  LDL R9, [R1+0x8] ;  /* 0x0000080001097983 */ /* 0x000f280000100800 */
[----:B--2---:R-:W2:Y:S04]  /*131a0*/  LDL R10, [R1+0x4] ;  /* 0x00000400010a7983 */ /* 0x004ea80000100800 */
[----:B---3--:R-:W3:Y:S01]  /*131b0*/  LDL R2, [R1+0x18] ;  /* 0x0000180001027983 */ /* 0x008ee20000100800 */
[----:B------:R-:W-:-:S05]  /*131c0*/  IMAD.MOV.U32 R12, RZ, RZ, RZ ;  /* 0x000000ffff0c7224 */ /* 0x000fca00078e00ff */
[----:B------:R-:W-:Y:S01]  /*131d0*/  R2UR UR10, R12 ;  /* 0x000000000c0a72ca */ /* 0x000fe200000e0000 */
[----:B------:R-:W-:Y:S01]  /*131e0*/  UIADD3 UR4, UP0, UR36, 0x370, URZ ;  /* 0x0000037024047890 */ /* 0x000fe2000ff1e03f */
[----:B------:R-:W-:Y:S01]  /*131f0*/  PLOP3.LUT P0, PT, PT, PT, PT, 0x80, 0x0 ;  /* 0x000000000000781c */ /* 0x000fe20003f0f070 */
[----:B------:R-:W-:Y:S01]  /*13200*/  UMOV UR6, 0x0 ;  /* 0x0000000000067882 */ /* 0x000fe20000000000 */
[----:B------:R-:W-:Y:S01]  /*13210*/  UMOV UR7, 0x14f00000 ;  /* 0x14f0000000077882 */ /* 0x000fe20000000000 */
[----:B------:R-:W-:Y:S01]  /*13220*/  UIADD3.X UR5, URZ, UR37, URZ, UP0, !UPT ;  /* 0x000000253f057290 */ /* 0x000fe200087fe43f */
[C---:B----4-:R-:W-:Y:S02]  /*13230*/  IMAD R3, R9.reuse, 0x8, R6 ;  /* 0x0000000809037824 */ /* 0x050fe400078e0206 */
[----:B--2---:R-:W-:Y:S02]  /*13240*/  IMAD R9, R9, 0xa000, R10 ;  /* 0x0000a00009097824 */ /* 0x004fe400078e020a */
[----:B------:R-:W-:-:S02]  /*13250*/  VIADD R3, R3, 0x30 ;  /* 0x0000003003037836 */ /* 0x000fc40000000000 */
[----:B---3--:R-:W-:Y:S02]  /*13260*/  IMAD R2, R7, 0x50, R2 ;  /* 0x0000005007027824 */ /* 0x008fe400078e0202 */
[----:B------:R-:W-:-:S07]  /*13270*/  VIADD R10, R9, 0x24400 ;  /* 0x00024400090a7836 */ /* 0x000fce0000000000 */
.L_x_516:
        /* <DEDUP_REMOVED lines=16> */
.L_x_517:
        /* <DEDUP_REMOVED lines=16> */
.L_x_518:
        /* <DEDUP_REMOVED lines=16> */
.L_x_519:
        /* <DEDUP_REMOVED lines=10> */
[----:B------:R-:W-:Y:S01]  /*13620*/  SHF.L.U32 R5, R5, 0x1f, RZ ;  /* 0x0000001f05057819 */ /* 0x000fe200000006ff */
[----:B------:R-:W-:Y:S01]  /*13630*/  IMAD R2, R4, 0x8, R6 ;  /* 0x0000000804027824 */ /* 0x000fe200078e0206 */
[----:B------:R-:W-:Y:S03]  /*13640*/  BSSY B2, `(.L_x_520) ;  /* 0x0000003000027945 */ /* 0x000fe60003800000 */
[----:B------:R-:W1:Y:S02]  /*13650*/  SYNCS.PHASECHK.TRANS64.TRYWAIT P0, [R2+URZ+0x60], R5 ;  /* 0x00006005020075a7 */ /* 0x000e64000800017f */
[----:B-1----:R-:W-:Y:S05]  /*13660*/  @!P0 BRA `(.L_x_521) ;  /* 0x0000002c00588947 */ /* 0x002fea0003800000 */
.L_x_598:
[----:B------:R-:W-:Y:S05]  /*13670*/  BSYNC B2 ;  /* 0x0000000000027941 */ /* 0x000fea0003800000 */
.L_x_520:
[----:B------:R-:W-:Y:S01]  /*13680*/  BSSY B2, `(.L_x_522) ;  /* 0x000000b000027945 */ /* 0x000fe20003800000 */
[----:B------:R-:W-:Y:S02]  /*13690*/  IMAD.MOV.U32 R10, RZ, RZ, 0x0 ;  /* 0x00000000ff0a7424 */ /* 0x000fe400078e00ff */
[----:B------:R-:W-:Y:S01]  /*136a0*/  IMAD.MOV.U32 R11, RZ, RZ, 0x14f00000 ;  /* 0x14f00000ff0b7424 */ /* 0x000fe200078e00ff */
[----:B------:R-:W-:Y:S06]  /*136b0*/  @P1 BRA `(.L_x_523) ;  /* 0x00000000001c1947 */ /* 0x000fec0003800000 */
[----:B------:R-:W2:Y:S02]  /*136c0*/  S2R R3, SR_TID.X ;  /* 0x0000000000037919 */ /* 0x000ea40000002100 */
[----:B--2---:R-:W-:Y:S01]  /*136d0*/  LOP3.LUT R9, R3, 0x1f, RZ, 0xc0, !PT ;  /* 0x0000001f03097812 */ /* 0x004fe200078ec0ff */
[----:B------:R-:W-:-:S03]  /*136e0*/  IMAD.MOV.U32 R3, RZ, RZ, 0xa000 ;  /* 0x0000a000ff037424 */ /* 0x000fc600078e00ff */
[----:B------:R-:W-:Y:S01]  /*136f0*/  ISETP.NE.AND P0, PT, R9, RZ, PT ;  /* 0x000000ff0900720c */ /* 0x000fe20003f05270 */
[----:B------:R2:W-:-:S12]  /*13700*/  SYNCS.ARRIVE.TRANS64 RZ, [R2+URZ+0x50], R3 ;  /* 0x0000500302ff79a7 */ /* 0x0005d8000800003f */
[----:B--2---:R-:W-:Y:S05]  /*13710*/  @!P0 BRA `(.L_x_523) ;  /* 0x0000000000048947 */ /* 0x004fea0003800000 */
[----:B------:R-:W-:Y:S01]  /*13720*/  BPT.TRAP 0x1 ;  /* 0x000000040000795c */ /* 0x000fe20000300000 */
.L_x_523:
[----:B------:R-:W-:Y:S05]  /*13730*/  BSYNC B2 ;  /* 0x0000000000027941 */ /* 0x000fea0003800000 */
.L_x_522:
[----:B------:R-:W2:Y:S04]  /*13740*/  LDL R9, [R1+0x4] ;  /* 0x0000040001097983 */ /* 0x000ea80000100800 */
[----:B-1----:R-:W3:Y:S04]  /*13750*/  LDL R5, [R1+0x18] ;  /* 0x0000180001057983 */ /* 0x002ee80000100800 */
[----:B------:R-:W3:Y:S01]  /*13760*/  LDL.LU R3, [R1+0x14] ;  /* 0x0000140001037983 */ /* 0x000ee20000300800 */
[----:B------:R-:W-:Y:S01]  /*13770*/  R2UR UR10, R12 ;  /* 0x000000000c0a72ca */ /* 0x000fe200000e0000 */
[----:B------:R-:W-:Y:S01]  /*13780*/  UIADD3 UR4, UP0, UR36, 0x470, URZ ;  /* 0x0000047024047890 */ /* 0x000fe2000ff1e03f */
[----:B------:R-:W-:Y:S01]  /*13790*/  R2UR UR6, R10 ;  /* 0x000000000a0672ca */ /* 0x000fe200000e0000 */
[----:B------:R-:W-:Y:S01]  /*137a0*/  VIADD R2, R2, 0x50 ;  /* 0x0000005002027836 */ /* 0x000fe20000000000 */
[----:B------:R-:W-:Y:S01]  /*137b0*/  R2UR UR7, R11 ;  /* 0x000000000b0772ca */ /* 0x000fe200000e0000 */
[----:B------:R-:W-:Y:S01]  /*137c0*/  UIADD3.X UR5, URZ, UR37, URZ, UP0, !UPT ;  /* 0x000000253f057290 */ /* 0x000fe200087fe43f */
[----:B------:R-:W-:Y:S01]  /*137d0*/  PLOP3.LUT P0, PT, PT, PT, PT, 0x80, 0x0 ;  /* 0x000000000000781c */ /* 0x000fe20003f0f070 */
[----:B--2---:R-:W-:-:S02]  /*137e0*/  IMAD R4, R4, 0xa000, R9 ;  /* 0x0000a00004047824 */ /* 0x004fc400078e0209 */
[----:B---3--:R-:W-:Y:S02]  /*137f0*/  IMAD R3, R3, 0x50, R5 ;  /* 0x0000005003037824 */ /* 0x008fe400078e0205 */
[----:B------:R-:W-:-:S08]  /*13800*/  VIADD R5, R4, 0x400 ;  /* 0x0000040004057836 */ /* 0x000fd00000000000 */
.L_x_524:
        /* <DEDUP_REMOVED lines=16> */
.L_x_525:
        /* <DEDUP_REMOVED lines=16> */
.L_x_526:
        /* <DEDUP_REMOVED lines=16> */
.L_x_527:
        /* <DEDUP_REMOVED lines=13> */
.L_x_510:
[----:B------:R-:W-:Y:S05]  /*13be0*/  BSYNC B1 ;  /* 0x0000000000017941 */ /* 0x000fea0003800000 */
.L_x_509:
[C---:B------:R-:W-:Y:S01]  /*13bf0*/  ISETP.GT.AND P0, PT, R0.reuse, 0x1, PT ;  /* 0x000000010000780c */ /* 0x040fe20003f04270 */
[----:B------:R-:W-:-:S12]  /*13c00*/  VIADD R0, R0, 0xfffffffe ;  /* 0xfffffffe00007836 */ /* 0x000fd80000000000 */
[----:B------:R-:W-:Y:S05]  /*13c10*/  @P0 BRA `(.L_x_528) ;  /* 0xffffffe000fc0947 */ /* 0x000fea000383ffff */
.L_x_468:
[----:B------:R-:W-:Y:S05]  /*13c20*/  BSYNC B0 ;  /* 0x0000000000007941 */ /* 0x000fea0003800000 */
.L_x_467:
[----:B------:R-:W4:Y:S01]  /*13c30*/  S2R R2, SR_TID.X ;  /* 0x0000000000027919 */ /* 0x000f220000002100 */
[----:B------:R-:W-:Y:S01]  /*13c40*/  BSSY B0, `(.L_x_529) ;  /* 0x0000011000007945 */ /* 0x000fe20003800000 */
[----:B----4-:R-:W-:-:S04]  /*13c50*/  LOP3.LUT R3, R2, 0x7f, RZ, 0xc0, !PT ;  /* 0x0000007f02037812 */ /* 0x010fc800078ec0ff */
[----:B------:R-:W-:-:S13]  /*13c60*/  ISETP.NE.AND P0, PT, R3, RZ, PT ;  /* 0x000000ff0300720c */ /* 0x000fda0003f05270 */
[----:B------:R-:W-:Y:S05]  /*13c70*/  @P0 BRA `(.L_x_530) ;  /* 0x0000000000340947 */ /* 0x000fea0003800000 */
[----:B------:R-:W4:Y:S01]  /*13c80*/  S2R R2, SR_LANEID ;  /* 0x0000000000027919 */ /* 0x000f220000000000 */
[----:B------:R-:W-:Y:S01]  /*13c90*/  VOTEU.ANY UR4, UPT, PT ;  /* 0x0000000000047886 */ /* 0x000fe200038e0100 */
[----:B-1----:R-:W1:Y:S01]  /*13ca0*/  LDC.64 R4, c[0x0][0xc60] ;  /* 0x00031800ff047b82 */ /* 0x002e620000000a00 */
[----:B------:R-:W4:Y:S01]  /*13cb0*/  FLO.U32 R0, UR4 ;  /* 0x0000000400007d00 */ /* 0x000f2200080e0000 */
[----:B------:R-:W-:Y:S01]  /*13cc0*/  ULDC.64 UR6, c[0x0][0x208] ;  /* 0x0000820000067ab9 */ /* 0x000fe20000000a00 */
[----:B----4-:R-:W-:-:S06]  /*13cd0*/  ISETP.EQ.U32.AND P0, PT, R0, R2, PT ;  /* 0x000000020000720c */ /* 0x010fcc0003f02070 */
[----:B------:R-:W1:Y:S07]  /*13ce0*/  POPC R2, UR4 ;  /* 0x0000000400027d09 */ /* 0x000e6e0008000000 */
[----:B-1----:R-:W4:Y:S04]  /*13cf0*/  @P0 ATOMG.E.ADD.STRONG.GPU PT, R2, desc[UR6][R4.64], R2 ;  /* 0x00000002040209a8 */ /* 0x002f2800081ee1c6 */
[----:B----4-:R1:W4:Y:S02]  /*13d00*/  SHFL.IDX PT, R2, R2, R0, 0x1f ;  /* 0x00001f0002027589 */ /* 0x01032400000e0000 */
[----:B-1----:R-:W1:Y:S02]  /*13d10*/  S2R R0, SR_LTMASK ;  /* 0x0000000000007919 */ /* 0x002e640000003900 */
[----:B-1----:R-:W-:-:S06]  /*13d20*/  LOP3.LUT R0, R0, UR4, RZ, 0xc0, !PT ;  /* 0x0000000400007c12 */ /* 0x002fcc000f8ec0ff */
[----:B------:R-:W4:Y:S02]  /*13d30*/  POPC R0, R0 ;  /* 0x0000000000007309 */ /* 0x000f240000000000 */
[----:B----4-:R-:W-:-:S07]  /*13d40*/  IADD3 R16, R2, UR38, R0 ;  /* 0x0000002602107c10 */ /* 0x010fce000fffe000 */
.L_x_530:
[----:B------:R-:W-:Y:S05]  /*13d50*/  BSYNC B0 ;  /* 0x0000000000007941 */ /* 0x000fea0003800000 */
.L_x_529:
[----:B------:R-:W4:Y:S01]  /*13d60*/  LDL.LU R0, [R1+0x20] ;  /* 0x0000200001007983 */ /* 0x000f220000300800 */
[----:B------:R-:W-:Y:S01]  /*13d70*/  BSSY B0, `(.L_x_531) ;  /* 0x0000060000007945 */ /* 0x000fe20003800000 */
[----:B----4-:R-:W-:-:S13]  /*13d80*/  ISETP.NE.AND P0, PT, R0, RZ, PT ;  /* 0x000000ff0000720c */ /* 0x010fda0003f05270 */
[----:B------:R-:W-:Y:S05]  /*13d90*/  @!P0 BRA `(.L_x_532) ;  /* 0x0000000400748947 */ /* 0x000fea0003800000 */
[----:B------:R-:W4:Y:S04]  /*13da0*/  LDL R4, [R1+0x4] ;  /* 0x0000040001047983 */ /* 0x000f280000100800 */
[----:B------:R-:W4:Y:S04]  /*13db0*/  LDL R2, [R1+0x8] ;  /* 0x0000080001027983 */ /* 0x000f280000100800 */
[----:B------:R-:W2:Y:S01]  /*13dc0*/  LDL R0, [R1+0x10] ;  /* 0x0000100001007983 */ /* 0x000ea20000100800 */
[----:B------:R-:W-:Y:S01]  /*13dd0*/  BSSY B1, `(.L_x_533) ;  /* 0x0000006000017945 */ /* 0x000fe20003800000 */
[----:B------:R-:W-:Y:S01]  /*13de0*/  ISETP.NE.AND P1, PT, R3, RZ, PT ;  /* 0x000000ff0300720c */ /* 0x000fe20003f25270 */
[----:B----4-:R-:W-:Y:S01]  /*13df0*/  IMAD R2, R2, 0x8, R4 ;  /* 0x0000000802027824 */ /* 0x010fe200078e0204 */
[----:B--2---:R-:W-:-:S04]  /*13e00*/  SHF.L.U32 R0, R0, 0x1f, RZ ;  /* 0x0000001f00007819 */ /* 0x004fc800000006ff */
[----:B------:R-:W2:Y:S02]  /*13e10*/  SYNCS.PHASECHK.TRANS64.TRYWAIT P0, [R2+URZ+0x38860], R0 ;  /* 0x03886000020075a7 */ /* 0x000ea4000800017f */
[----:B--2---:R-:W-:Y:S05]  /*13e20*/  @!P0 BRA `(.L_x_534) ;  /* 0x00000024007c8947 */ /* 0x004fea0003800000 */
.L_x_599:
[----:B------:R-:W-:Y:S05]  /*13e30*/  BSYNC B1 ;  /* 0x0000000000017941 */ /* 0x000fea0003800000 */
.L_x_533:
[----:B------:R-:W-:Y:S04]  /*13e40*/  BSSY B1, `(.L_x_535) ;  /* 0x0000009000017945 */ /* 0x000fe80003800000 */
[----:B------:R-:W-:Y:S05]  /*13e50*/  @P1 BRA `(.L_x_536) ;  /* 0x00000000001c1947 */ /* 0x000fea0003800000 */
[----:B------:R-:W4:Y:S01]  /*13e60*/  S2R R3, SR_TID.X ;  /* 0x0000000000037919 */ /* 0x000f220000002100 */
[----:B--2---:R-:W-:-:S04]  /*13e70*/  IMAD.MOV.U32 R0, RZ, RZ, 0xa000 ;  /* 0x0000a000ff007424 */ /* 0x004fc800078e00ff */
[----:B------:R2:W-:Y:S01]  /*13e80*/  SYNCS.ARRIVE.TRANS64 RZ, [R2+URZ+0x38850], R0 ;  /* 0x0388500002ff79a7 */ /* 0x0005e2000800003f */
[----:B----4-:R-:W-:-:S04]  /*13e90*/  LOP3.LUT R3, R3, 0x1f, RZ, 0xc0, !PT ;  /* 0x0000001f03037812 */ /* 0x010fc800078ec0ff */
[----:B------:R-:W-:-:S13]  /*13ea0*/  ISETP.NE.AND P0, PT, R3, RZ, PT ;  /* 0x000000ff0300720c */ /* 0x000fda0003f05270 */
[----:B--2---:R-:W-:Y:S05]  /*13eb0*/  @!P0 BRA `(.L_x_536) ;  /* 0x0000000000048947 */ /* 0x004fea0003800000 */
[----:B------:R-:W-:Y:S01]  /*13ec0*/  BPT.TRAP 0x1 ;  /* 0x000000040000795c */ /* 0x000fe20000300000 */
.L_x_536:
[----:B------:R-:W-:Y:S05]  /*13ed0*/  BSYNC B1 ;  /* 0x0000000000017941 */ /* 0x000fea0003800000 */
.L_x_535:
[----:B-1----:R-:W4:Y:S04]  /*13ee0*/  LDL R5, [R1+0x4] ;  /* 0x0000040001057983 */ /* 0x002f280000100800 */
[----:B--2---:R-:W4:Y:S04]  /*13ef0*/  LDL R0, [R1+0x8] ;  /* 0x0000080001007983 */ /* 0x004f280000100800 */
[----:B------:R-:W2:Y:S04]  /*13f00*/  LDL.LU R4, [R1+0x18] ;  /* 0x0000180001047983 */ /* 0x000ea80000300800 */
[----:B------:R-:W2:Y:S01]  /*13f10*/  LDL R3, [R1+0x14] ;  /* 0x0000140001037983 */ /* 0x000ea20000100800 */
[----:B------:R-:W-:Y:S01]  /*13f20*/  UIADD3 UR4, UP0, UR36, 0x470, URZ ;  /* 0x0000047024047890 */ /* 0x000fe2000ff1e03f */
[----:B------:R-:W-:Y:S01]  /*13f30*/  PLOP3.LUT P0, PT, PT, PT, PT, 0x80, 0x0 ;  /* 0x000000000000781c */ /* 0x000fe20003f0f070 */
[----:B------:R-:W-:Y:S01]  /*13f40*/  VIADD R2, R2, 0x38850 ;  /* 0x0003885002027836 */ /* 0x000fe20000000000 */
[----:B------:R-:W-:Y:S01]  /*13f50*/  UMOV UR6, 0x0 ;  /* 0x0000000000067882 */ /* 0x000fe20000000000 */
[----:B------:R-:W-:Y:S01]  /*13f60*/  UIADD3.X UR5, URZ, UR37, URZ, UP0, !UPT ;  /* 0x000000253f057290 */ /* 0x000fe200087fe43f */
[----:B------:R-:W-:Y:S01]  /*13f70*/  UMOV UR7, 0x14f00000 ;  /* 0x14f0000000077882 */ /* 0x000fe20000000000 */
[----:B------:R-:W-:Y:S01]  /*13f80*/  UMOV UR10, URZ ;  /* 0x0000003f000a7c82 */ /* 0x000fe20008000000 */
[----:B----4-:R-:W-:-:S02]  /*13f90*/  IMAD R0, R0, 0xa000, R5 ;  /* 0x0000a00000007824 */ /* 0x010fc400078e0205 */
[----:B--2---:R-:W-:Y:S02]  /*13fa0*/  IMAD R3, R3, 0x50, R4 ;  /* 0x0000005003037824 */ /* 0x004fe400078e0204 */
[----:B------:R-:W-:-:S07]  /*13fb0*/  VIADD R4, R0, 0x400 ;  /* 0x0000040000047836 */ /* 0x000fce0000000000 */
.L_x_537:
        /* <DEDUP_REMOVED lines=11> */
[----:B------:R-:W-:Y:S01]  /*14070*/  PLOP3.LUT P0, PT, PT, PT, PT, 0x80, 0x0 ;  /* 0x000000000000781c */ /* 0x000fe20003f0f070 */
[----:B------:R-:W-:Y:S01]  /*14080*/  VIADD R4, R0, 0x2c00 ;  /* 0x00002c0000047836 */ /* 0x000fe20000000000 */
[----:B------:R-:W-:Y:S01]  /*14090*/  UMOV UR6, 0x0 ;  /* 0x0000000000067882 */ /* 0x000fe20000000000 */
[----:B------:R-:W-:Y:S01]  /*140a0*/  UMOV UR7, 0x14f00000 ;  /* 0x14f0000000077882 */ /* 0x000fe20000000000 */
[----:B------:R-:W-:-:S09]  /*140b0*/  UMOV UR10, 0x40 ;  /* 0x00000040000a7882 */ /* 0x000fd20000000000 */
.L_x_538:
        /* <DEDUP_REMOVED lines=16> */
.L_x_539:
        /* <DEDUP_REMOVED lines=16> */
.L_x_540:
        /* <DEDUP_REMOVED lines=10> */
[----:B----4-:R-:W-:Y:S05]  /*14360*/  @P0 BRA.U.ANY `(.L_x_540) ;  /* 0xfffffffd00d40947 */ /* 0x010fea000393ffff */
.L_x_532:
[----:B------:R-:W-:Y:S05]  /*14370*/  BSYNC B0 ;  /* 0x0000000000007941 */ /* 0x000fea0003800000 */
.L_x_531:
[----:B-1----:R-:W4:Y:S04]  /*14380*/  LDL.LU R5, [R1+0x8] ;  /* 0x0000080001057983 */ /* 0x002f280000300800 */
[----:B------:R-:W2:Y:S01]  /*14390*/  LDL.LU R4, [R1+0x10] ;  /* 0x0000100001047983 */ /* 0x000ea20000300800 */
[----:B----4-:R-:W-:-:S05]  /*143a0*/  VIADD R0, R5, 0x1 ;  /* 0x0000000105007836 */ /* 0x010fca0000000000 */
[----:B------:R-:W-:-:S04]  /*143b0*/  ISETP.NE.AND P0, PT, R0, 0x2, PT ;  /* 0x000000020000780c */ /* 0x000fc80003f05270 */
[----:B------:R-:W-:Y:S02]  /*143c0*/  SEL R2, RZ, 0x1, P0 ;  /* 0x00000001ff027807 */ /* 0x000fe40000000000 */
[----:B------:R-:W-:Y:S02]  /*143d0*/  SEL R0, R0, RZ, P0 ;  /* 0x000000ff00007207 */ /* 0x000fe40000000000 */
[----:B--2---:R-:W-:-:S03]  /*143e0*/  LOP3.LUT R4, R4, R2, RZ, 0x3c, !PT ;  /* 0x0000000204047212 */ /* 0x004fc600078e3cff */
[----:B------:R1:W-:Y:S04]  /*143f0*/  STL [R1+0x8], R0 ;  /* 0x0000080001007387 */ /* 0x0003e80000100800 */
[----:B------:R1:W-:Y:S02]  /*14400*/  STL [R1+0x10], R4 ;  /* 0x0000100401007387 */ /* 0x0003e40000100800 */
.L_x_447:
[----:B------:R-:W-:Y:S05]  /*14410*/  BSYNC B7 ;  /* 0x0000000000077941 */ /* 0x000fea0003800000 */
.L_x_445:
[----:B-1-3--:R-:W3:Y:S02]  /*14420*/  LDL R0, [R1+0x58] ;  /* 0x0000580001007983 */ /* 0x00aee40000100800 */
[----:B---3--:R-:W-:-:S13]  /*14430*/  ISETP.NE.AND P0, PT, R0, RZ, PT ;  /* 0x000000ff0000720c */ /* 0x008fda0003f05270 */
[----:B------:R-:W-:Y:S05]  /*14440*/  @!P0 BRA `(.L_x_541) ;  /* 0x0000000000288947 */ /* 0x000fea0003800000 */
[----:B------:R-:W-:Y:S05]  /*14450*/  WARPSYNC.ALL ;  /* 0x0000000000007948 */ /* 0x000fea0003800000 */
[----:B------:R-:W1:Y:S08]  /*14460*/  S2UR UR5, SR_CgaCtaId ;  /* 0x00000000000579c3 */ /* 0x000e700000008800 */
[----:B------:R-:W-:Y:S06]  /*14470*/  BAR.SYNC.DEFER_BLOCKING 0x5, 0x180 ;  /* 0x0146000000007b1d */ /* 0x000fec0000010000 */
[----:B------:R-:W-:-:S02]  /*14480*/  UMOV UR4, 0x400 ;  /* 0x0000040000047882 */ /* 0x000fc40000000000 */
[----:B-1----:R-:W-:-:S06]  /*14490*/  ULEA UR4, UR5, UR4, 0x18 ;  /* 0x0000000405047291 */ /* 0x002fcc000f8ec03f */
[----:B------:R-:W-:-:S05]  /*144a0*/  IMAD.U32 R0, RZ, RZ, UR4 ;  /* 0x00000004ff007e24 */ /* 0x000fca000f8e00ff */
[----:B------:R3:W4:Y:S04]  /*144b0*/  LDS.128 R16, [R0+0x388d0] ;  /* 0x0388d00000107984 */ /* 0x0007280000000c00 */
[----:B------:R3:W-:Y:S01]  /*144c0*/  STL [R1+0x4], R0 ;  /* 0x0000040001007387 */ /* 0x0007e20000100800 */
[----:B------:R-:W-:Y:S06]  /*144d0*/  BAR.ARV 0x4, 0x180 ;  /* 0x0106000000007b1d */ /* 0x000fec0000002000 */
[----:B------:R-:W-:Y:S05]  /*144e0*/  BRA `(.L_x_542) ;  /* 0x0000000800507947 */ /* 0x000fea0003800000 */
.L_x_541:
[----:B------:R-:W2:Y:S01]  /*144f0*/  S2R R0, SR_TID.X ;  /* 0x0000000000007919 */ /* 0x000ea20000002100 */
[----:B------:R-:W-:Y:S01]  /*14500*/  UMOV UR4, 0xffffffff ;  /* 0xffffffff00047882 */ /* 0x000fe20000000000 */
[----:B--2---:R-:W-:-:S04]  /*14510*/  LOP3.LUT R7, R0, 0x1f, RZ, 0xc0, !PT ;  /* 0x0000001f00077812 */ /* 0x004fc800078ec0ff */
[----:B------:R-:W-:Y:S01]  /*14520*/  ISETP.NE.AND P0, PT, R7, 0x1f, PT ;  /* 0x0000001f0700780c */ /* 0x000fe20003f05270 */
[----:B------:R-:W-:-:S12]  /*14530*/  BRA.DIV UR4, `(.L_x_543) ;  /* 0x0000001e04cc7947 */ /* 0x000fd8000b800000 */
[----:B------:R-:W-:Y:S01]  /*14540*/  IMAD.IADD R0, R19, 0x1, R7 ;  /* 0x0000000113007824 */ /* 0x000fe200078e0207 */
[----:B------:R-:W-:Y:S01]  /*14550*/  ULDC UR4, c[0x0][0xc3c] ;  /* 0x00030f0000047ab9 */ /* 0x000fe20000000800 */
[----:B------:R-:W-:-:S03]  /*14560*/  ULDC.64 UR6, c[0x0][0x208] ;  /* 0x0000820000067ab9 */ /* 0x000fc60000000a00 */
[----:B------:R-:W-:-:S13]  /*14570*/  ISETP.GE.OR P1, PT, R0, UR4, !P0 ;  /* 0x0000000400007c0c */ /* 0x000fda000c726670 */
[----:B------:R-:W1:Y:S02]  /*14580*/  @!P1 LDC.64 R2, c[0x0][0xc80] ;  /* 0x00032000ff029b82 */ /* 0x000e640000000a00 */
[----:B-1----:R-:W-:-:S06]  /*14590*/  @!P1 IMAD.WIDE R2, R0, 0x4, R2 ;  /* 0x0000000400029825 */ /* 0x002fcc00078e0202 */
[----:B------:R1:W2:Y:S01]  /*145a0*/  @!P1 LDG.E R3, desc[UR6][R2.64] ;  /* 0x0000000602039981 */ /* 0x0002a2000c1e1900 */
[C---:B------:R-:W-:Y:S02]  /*145b0*/  ISETP.GE.U32.AND P2, PT, R7.reuse, 0x2, PT ;  /* 0x000000020700780c */ /* 0x040fe40003f46070 */
[C---:B------:R-:W-:Y:S01]  /*145c0*/  ISETP.GE.U32.AND P3, PT, R7.reuse, 0x4, PT ;  /* 0x000000040700780c */ /* 0x040fe20003f66070 */
[----:B------:R-:W-:Y:S01]  /*145d0*/  SHFL.IDX PT, R0, R16, RZ, 0x1f ;  /* 0x00001fff10007589 */ /* 0x000fe200000e0000 */
[C---:B------:R-:W-:Y:S02]  /*145e0*/  ISETP.GE.U32.AND P4, PT, R7.reuse, 0x8, PT ;  /* 0x000000080700780c */ /* 0x040fe40003f86070 */
[C---:B------:R-:W-:Y:S01]  /*145f0*/  ISETP.GE.U32.AND P5, PT, R7.reuse, 0x10, PT ;  /* 0x000000100700780c */ /* 0x040fe20003fa6070 */
[----:B------:R-:W-:Y:S01]  /*14600*/  SHFL.IDX PT, R4, R16, 0x1, 0x1f ;  /* 0x00201f0010047f89 */ /* 0x000fe200000e0000 */
[----:B-1----:R-:W-:Y:S01]  /*14610*/  MOV R2, RZ ;  /* 0x000000ff00027202 */ /* 0x002fe20000000f00 */
[----:B--2---:R-:W-:Y:S01]  /*14620*/  @!P1 IMAD.MOV.U32 R2, RZ, RZ, R3 ;  /* 0x000000ffff029224 */ /* 0x004fe200078e0003 */
[----:B------:R-:W-:-:S04]  /*14630*/  ISETP.NE.AND P1, PT, R7, RZ, PT ;  /* 0x000000ff0700720c */ /* 0x000fc80003f25270 */
        /* <DEDUP_REMOVED lines=15> */
[----:B------:R1:W2:Y:S02]  /*14730*/  SHFL.IDX PT, R6, R3, 0x1f, 0x1f ;  /* 0x03e01f0003067f89 */ /* 0x0002a400000e0000 */
.L_x_609:
[----:B------:R-:W-:Y:S02]  /*14740*/  ULDC UR4, c[0x0][0xc38] ;  /* 0x00030e0000047ab9 */ /* 0x000fe40000000800 */
[----:B------:R-:W-:-:S04]  /*14750*/  IMAD.U32 R16, RZ, RZ, UR4 ;  /* 0x00000004ff107e24 */ /* 0x000fc8000f8e00ff */
[----:B--2---:R-:W-:-:S04]  /*14760*/  IMAD R6, R6, R16, RZ ;  /* 0x0000001006067224 */ /* 0x004fc800078e02ff */
[----:B------:R-:W-:-:S05]  /*14770*/  IMAD.IADD R4, R4, 0x1, R6 ;  /* 0x0000000104047824 */ /* 0x000fca00078e0206 */
[----:B------:R-:W-:-:S13]  /*14780*/  ISETP.GT.AND P6, PT, R4, R0, PT ;  /* 0x000000000400720c */ /* 0x000fda0003fc4270 */
[----:B------:R-:W-:Y:S05]  /*14790*/  @P6 BRA `(.L_x_544) ;  /* 0x0000000000a06947 */ /* 0x000fea0003800000 */
.L_x_549:
[----:B------:R-:W2:Y:S01]  /*147a0*/  LDC R2, c[0x0][0xc3c] ;  /* 0x00030f00ff027b82 */ /* 0x000ea20000000800 */
[----:B------:R-:W-:-:S05]  /*147b0*/  VIADD R19, R19, 0x1f ;  /* 0x0000001f13137836 */ /* 0x000fca0000000000 */
[----:B--2---:R-:W-:-:S13]  /*147c0*/  ISETP.GE.AND P6, PT, R19, R2, PT ;  /* 0x000000021300720c */ /* 0x004fda0003fc6270 */
[----:B------:R-:W-:Y:S05]  /*147d0*/  @P6 BRA `(.L_x_545) ;  /* 0x0000000400486947 */ /* 0x000fea0003800000 */
[----:B-1----:R-:W1:Y:S01]  /*147e0*/  S2R R3, SR_TID.X ;  /* 0x0000000000037919 */ /* 0x002e620000002100 */
[----:B------:R-:W-:Y:S01]  /*147f0*/  BSSY B0, `(.L_x_546) ;  /* 0x000000a000007945 */ /* 0x000fe20003800000 */
[----:B-1----:R-:W-:-:S05]  /*14800*/  LOP3.LUT R3, R3, 0x1f, RZ, 0xc0, !PT ;  /* 0x0000001f03037812 */ /* 0x002fca00078ec0ff */
[----:B------:R-:W-:-:S05]  /*14810*/  IMAD.IADD R5, R19, 0x1, R3 ;  /* 0x0000000113057824 */ /* 0x000fca00078e0203 */
[----:B------:R-:W-:Y:S01]  /*14820*/  ISETP.GE.OR P6, PT, R5, R2, !P0 ;  /* 0x000000020500720c */ /* 0x000fe200047c6670 */
[----:B------:R-:W-:-:S12]  /*14830*/  IMAD.MOV.U32 R2, RZ, RZ, RZ ;  /* 0x000000ffff027224 */ /* 0x000fd800078e00ff */
[----:B------:R-:W-:Y:S05]  /*14840*/  @P6 BRA `(.L_x_547) ;  /* 0x0000000000106947 */ /* 0x000fea0003800000 */
[----:B------:R-:W1:Y:S01]  /*14850*/  LDC.64 R2, c[0x0][0xc80] ;  /* 0x00032000ff027b82 */ /* 0x000e620000000a00 */
[----:B------:R-:W-:Y:S01]  /*14860*/  ULDC.64 UR4, c[0x0][0x208] ;  /* 0x0000820000047ab9 */ /* 0x000fe20000000a00 */
[----:B-1----:R-:W-:-:S06]  /*14870*/  IMAD.WIDE R2, R5, 0x4, R2 ;  /* 0x0000000405027825 */ /* 0x002fcc00078e0202 */
[----:B------:R1:W5:Y:S02]  /*14880*/  LDG.E R2, desc[UR4][R2.64] ;  /* 0x0000000402027981 */ /* 0x000364000c1e1900 */
.L_x_547:
[----:B------:R-:W-:Y:S05]  /*14890*/  BSYNC B0 ;  /* 0x0000000000007941 */ /* 0x000fea0003800000 */
.L_x_546:
[----:B------:R-:W-:-:S03]  /*148a0*/  UMOV UR4, 0xffffffff ;  /* 0xffffffff00047882 */ /* 0x000fc60000000000 */
[----:B------:R-:W-:Y:S05]  /*148b0*/  BRA.DIV UR4, `(.L_x_548) ;  /* 0x00000022042c7947 */ /* 0x000fea000b800000 */
[----:B-1---5:R-:W1:Y:S02]  /*148c0*/  SHFL.UP PT, R3, R2, 0x1, RZ ;  /* 0x0420000002037989 */ /* 0x022e6400000e00ff */
        /* <DEDUP_REMOVED lines=15> */
.L_x_617:
[----:B------:R-:W-:Y:S02]  /*149c0*/  ULDC UR4, c[0x0][0xc38] ;  /* 0x00030e0000047ab9 */ /* 0x000fe40000000800 */
[----:B------:R-:W-:-:S04]  /*149d0*/  IMAD.U32 R16, RZ, RZ, UR4 ;  /* 0x00000004ff107e24 */ /* 0x000fc8000f8e00ff */
[----:B--2---:R-:W-:-:S04]  /*149e0*/  IMAD R6, R6, R16, RZ ;  /* 0x0000001006067224 */ /* 0x004fc800078e02ff */
[----:B------:R-:W-:-:S05]  /*149f0*/  IMAD.IADD R4, R6, 0x1, R4 ;  /* 0x0000000106047824 */ /* 0x000fca00078e0204 */
[----:B------:R-:W-:-:S13]  /*14a00*/  ISETP.GT.AND P6, PT, R4, R0, PT ;  /* 0x000000000400720c */ /* 0x000fda0003fc4270 */
[----:B------:R-:W-:Y:S05]  /*14a10*/  @!P6 BRA `(.L_x_549) ;  /* 0xfffffffc0060e947 */ /* 0x000fea000383ffff */
.L_x_544:
[----:B------:R-:W-:Y:S01]  /*14a20*/  IMAD.IADD R6, R4, 0x1, -R6 ;  /* 0x0000000104067824 */ /* 0x000fe200078e0a06 */
[----:B------:R-:W-:-:S03]  /*14a30*/  UMOV UR4, 0xffffffff ;  /* 0xffffffff00047882 */ /* 0x000fc60000000000 */
[----:B------:R-:W-:-:S05]  /*14a40*/  IMAD R4, R3, R16, R6 ;  /* 0x0000001003047224 */ /* 0x000fca00078e0206 */
[----:B------:R-:W-:Y:S01]  /*14a50*/  ISETP.GT.AND P6, PT, R4, R0, PT ;  /* 0x000000000400720c */ /* 0x000fe20003fc4270 */
[----:B------:R-:W-:-:S12]  /*14a60*/  BRA.DIV UR4, `(.L_x_550) ;  /* 0x0000002204987947 */ /* 0x000fd8000b800000 */
[----:B------:R-:W-:-:S04]  /*14a70*/  VOTE.ANY R5, PT, !P6 ;  /* 0x0000000000057806 */ /* 0x000fc800070e0100 */
[----:B------:R-:W2:Y:S02]  /*14a80*/  POPC R4, R5 ;  /* 0x0000000500047309 */ /* 0x000ea40000000000 */
[----:B--2---:R2:W3:Y:S02]  /*14a90*/  SHFL.IDX PT, R17, R2, R4, 0x1f ;  /* 0x00001f0402117589 */ /* 0x0044e400000e0000 */
.L_x_621:
[----:B------:R-:W-:Y:S01]  /*14aa0*/  ISETP.NE.AND P0, PT, R5, RZ, PT ;  /* 0x000000ff0500720c */ /* 0x000fe20003f05270 */
[----:B--2---:R-:W-:-:S12]  /*14ab0*/  IMAD.MOV.U32 R2, RZ, RZ, RZ ;  /* 0x000000ffff027224 */ /* 0x004fd800078e00ff */
[----:B------:R-:W-:Y:S05]  /*14ac0*/  @!P0 BRA `(.L_x_551) ;  /* 0x0000000000108947 */ /* 0x000fea0003800000 */
[----:B------:R-:W-:Y:S01]  /*14ad0*/  UMOV UR4, 0xffffffff ;  /* 0xffffffff00047882 */ /* 0x000fe20000000000 */
[----:B------:R-:W-:Y:S02]  /*14ae0*/  VIADD R12, R4, 0xffffffff ;  /* 0xffffffff040c7836 */ /* 0x000fe40000000000 */
[----:B------:R-:W-:Y:S05]  /*14af0*/  BRA.DIV UR4, `(.L_x_552) ;  /* 0x0000002204bc7947 */ /* 0x000fea000b800000 */
[----:B------:R2:W4:Y:S02]  /*14b00*/  SHFL.IDX PT, R2, R3, R12, 0x1f ;  /* 0x00001f0c03027589 */ /* 0x00052400000e0000 */
.L_x_551:
[----:B---3--:R-:W-:Y:S01]  /*14b10*/  IABS R5, R17 ;  /* 0x0000001100057213 */ /* 0x008fe20000000000 */
[----:B----4-:R-:W-:Y:S02]  /*14b20*/  IMAD R16, R2, R16, R6 ;  /* 0x0000001002107224 */ /* 0x010fe400078e0206 */
[----:B------:R-:W-:Y:S01]  /*14b30*/  IMAD.IADD R19, R4, 0x1, R19 ;  /* 0x0000000104137824 */ /* 0x000fe200078e0213 */
[----:B------:R-:W3:Y:S01]  /*14b40*/  I2F.RP R2, R5 ;  /* 0x0000000500027306 */ /* 0x000ee20000209400 */
[----:B------:R-:W-:-:S07]  /*14b50*/  IMAD.IADD R0, R0, 0x1, -R16 ;  /* 0x0000000100007824 */ /* 0x000fce00078e0a10 */
[----:B---3--:R-:W3:Y:S02]  /*14b60*/  MUFU.RCP R2, R2 ;  /* 0x0000000200027308 */ /* 0x008ee40000001000 */
[----:B---3--:R-:W-:-:S06]  /*14b70*/  VIADD R2, R2, 0xffffffe ;  /* 0x0ffffffe02027836 */ /* 0x008fcc0000000000 */
[----:B-12---:R-:W1:Y:S02]  /*14b80*/  F2I.FTZ.U32.TRUNC.NTZ R3, R2 ;  /* 0x0000000200037305 */ /* 0x006e64000021f000 */
[----:B-1----:R-:W-:-:S04]  /*14b90*/  IMAD.MOV R2, RZ, RZ, -R3 ;  /* 0x000000ffff027224 */ /* 0x002fc800078e0a03 */
[----:B------:R-:W-:Y:S02]  /*14ba0*/  IMAD R6, R2, R5, RZ ;  /* 0x0000000502067224 */ /* 0x000fe400078e02ff */
[----:B------:R-:W-:-:S04]  /*14bb0*/  IMAD.MOV.U32 R2, RZ, RZ, RZ ;  /* 0x000000ffff027224 */ /* 0x000fc800078e00ff */
[----:B------:R-:W-:Y:S01]  /*14bc0*/  IMAD.HI.U32 R2, R3, R6, R2 ;  /* 0x0000000603027227 */ /* 0x000fe200078e0002 */
[----:B------:R-:W-:Y:S02]  /*14bd0*/  IABS R6, R17 ;  /* 0x0000001100067213 */ /* 0x000fe40000000000 */
[----:B------:R-:W-:-:S03]  /*14be0*/  IABS R3, R0 ;  /* 0x0000000000037213 */ /* 0x000fc60000000000 */
[----:B------:R-:W-:Y:S02]  /*14bf0*/  IMAD.MOV R6, RZ, RZ, -R6 ;  /* 0x000000ffff067224 */ /* 0x000fe400078e0a06 */
        /* <DEDUP_REMOVED lines=9> */
[----:B------:R-:W-:-:S06]  /*14c90*/  @P0 VIADD R2, R2, 0x1 ;  /* 0x0000000102020836 */ /* 0x000fcc0000000000 */
[----:B------:R-:W-:Y:S01]  /*14ca0*/  @!P2 IMAD.MOV R2, RZ, RZ, -R2 ;  /* 0x000000ffff02a224 */ /* 0x000fe200078e0a02 */
[----:B------:R-:W-:-:S05]  /*14cb0*/  @!P1 LOP3.LUT R2, RZ, R17, RZ, 0x33, !PT ;  /* 0x00000011ff029212 */ /* 0x000fca00078e33ff */
[--C-:B------:R-:W-:Y:S02]  /*14cc0*/  IMAD.MOV R3, RZ, RZ, -R2.reuse ;  /* 0x000000ffff037224 */ /* 0x100fe400078e0a02 */
[----:B------:R-:W-:Y:S02]  /*14cd0*/  IMAD.MOV.U32 R18, RZ, RZ, R2 ;  /* 0x000000ffff127224 */ /* 0x000fe400078e0002 */
[----:B------:R-:W-:Y:S01]  /*14ce0*/  IMAD R17, R17, R3, R0 ;  /* 0x0000000311117224 */ /* 0x000fe200078e0200 */
[----:B------:R-:W-:Y:S06]  /*14cf0*/  BRA `(.L_x_553) ;  /* 0x00000000001c7947 */ /* 0x000fec0003800000 */
.L_x_545:
[----:B------:R-:W-:Y:S01]  /*14d00*/  UMOV UR4, URZ ;  /* 0x0000003f00047c82 */ /* 0x000fe20008000000 */
[----:B------:R-:W-:Y:S01]  /*14d10*/  UMOV UR5, URZ ;  /* 0x0000003f00057c82 */ /* 0x000fe20008000000 */
[----:B------:R-:W-:Y:S01]  /*14d20*/  ULDC UR6, c[0x0][0xc3c] ;  /* 0x00030f0000067ab9 */ /* 0x000fe20000000800 */
[----:B------:R-:W-:Y:S01]  /*14d30*/  IMAD.MOV.U32 R16, RZ, RZ, R0 ;  /* 0x000000ffff107224 */ /* 0x000fe200078e0000 */
[----:B------:R-:W-:Y:S01]  /*14d40*/  MOV R17, UR4 ;  /* 0x0000000400117c02 */ /* 0x000fe20008000f00 */
[----:B------:R-:W-:Y:S02]  /*14d50*/  IMAD.U32 R18, RZ, RZ, UR5 ;  /* 0x00000005ff127e24 */ /* 0x000fe4000f8e00ff */
[----:B------:R-:W-:-:S07]  /*14d60*/  IMAD.U32 R19, RZ, RZ, UR6 ;  /* 0x00000006ff137e24 */ /* 0x000fce000f8e00ff */
.L_x_553:
[----:B-1----:R1:W2:Y:S01]  /*14d70*/  LDL R3, [R1+0x4] ;  /* 0x0000040001037983 */ /* 0x0022a20000100800 */
[----:B------:R-:W3:Y:S01]  /*14d80*/  S2R R0, SR_TID.X ;  /* 0x0000000000007919 */ /* 0x000ee20000002100 */
[----:B------:R-:W-:Y:S05]  /*14d90*/  WARPSYNC.ALL ;  /* 0x0000000000007948 */ /* 0x000fea0003800000 */
[----:B---3--:R-:W-:Y:S01]  /*14da0*/  LOP3.LUT R0, R0, 0x1f, RZ, 0xc0, !PT ;  /* 0x0000001f00007812 */ /* 0x008fe200078ec0ff */
[----:B------:R-:W-:Y:S03]  /*14db0*/  BAR.SYNC.DEFER_BLOCKING 0x4, 0x180 ;  /* 0x0106000000007b1d */ /* 0x000fe60000010000 */
[----:B------:R-:W-:-:S13]  /*14dc0*/  ISETP.NE.AND P0, PT, R0, RZ, PT ;  /* 0x000000ff0000720c */ /* 0x000fda0003f05270 */
[----:B------:R-:W2:Y:S01]  /*14dd0*/  @!P0 S2R R0, SR_CgaCtaId ;  /* 0x0000000000008919 */ /* 0x000ea20000008800 */
[----:B------:R-:W-:-:S04]  /*14de0*/  @!P0 MOV R2, 0x400 ;  /* 0x0000040000028802 */ /* 0x000fc80000000f00 */
[----:B--2---:R-:W-:-:S05]  /*14df0*/  @!P0 LEA R3, R0, R2, 0x18 ;  /* 0x0000000200038211 */ /* 0x004fca00078ec0ff */
[----:B------:R1:W-:Y:S04]  /*14e00*/  @!P0 STS.128 [R3+0x388d0], R16 ;  /* 0x0388d01003008388 */ /* 0x0003e80000000c00 */
[----:B------:R1:W-:Y:S01]  /*14e10*/  @!P0 STL [R1+0x4], R3 ;  /* 0x0000040301008387 */ /* 0x0003e20000100800 */
[----:B------:R-:W-:Y:S06]  /*14e20*/  BAR.ARV 0x5, 0x180 ;  /* 0x0146000000007b1d */ /* 0x000fec0000002000 */
.L_x_542:
[----:B------:R-:W-:Y:S02]  /*14e30*/  ULDC UR4, c[0x0][0xc3c] ;  /* 0x00030f0000047ab9 */ /* 0x000fe40000000800 */
[----:B----4-:R-:W-:-:S13]  /*14e40*/  ISETP.GE.AND P0, PT, R19, UR4, PT ;  /* 0x0000000413007c0c */ /* 0x010fda000bf06270 */
[----:B------:R-:W-:Y:S05]  /*14e50*/  @!P0 BRA `(.L_x_554) ;  /* 0xffffffa0004c8947 */ /* 0x000fea000383ffff */
[----:B------:R-:W-:Y:S05]  /*14e60*/  BSYNC B8 ;  /* 0x0000000000087941 */ /* 0x000fea0003800000 */
.L_x_441:
[----:B---3--:R-:W3:Y:S01]  /*14e70*/  LDL.LU R0, [R1+0x50] ;  /* 0x0000500001007983 */ /* 0x008ee20000300800 */
[----:B------:R-:W-:Y:S01]  /*14e80*/  BSSY B0, `(.L_x_555) ;  /* 0x000000b000007945 */ /* 0x000fe20003800000 */
[----:B------:R-:W4:Y:S01]  /*14e90*/  S2R R5, SR_CgaCtaId ;  /* 0x0000000000057919 */ /* 0x000f220000008800 */
[----:B---3--:R-:W-:-:S05]  /*14ea0*/  VIADD R0, R0, 0x1 ;  /* 0x0000000100007836 */ /* 0x008fca0000000000 */
[----:B------:R-:W-:-:S04]  /*14eb0*/  LEA.HI R2, R0, R0, RZ, 0x1 ;  /* 0x0000000000027211 */ /* 0x000fc800078f08ff */
[----:B-1----:R-:W-:-:S05]  /*14ec0*/  LOP3.LUT R3, R2, 0xfffffffe, RZ, 0xc0, !PT ;  /* 0xfffffffe02037812 */ /* 0x002fca00078ec0ff */
[----:B------:R-:W-:Y:S01]  /*14ed0*/  IMAD.IADD R3, R0, 0x1, -R3 ;  /* 0x0000000100037824 */ /* 0x000fe200078e0a03 */
[----:B------:R-:W-:-:S04]  /*14ee0*/  MOV R0, 0x400 ;  /* 0x0000040000007802 */ /* 0x000fc80000000f00 */
[----:B----4-:R-:W-:Y:S02]  /*14ef0*/  LEA R0, R5, R0, 0x18 ;  /* 0x0000000005007211 */ /* 0x010fe400078ec0ff */
[----:B------:R-:W-:-:S04]  /*14f00*/  SHF.L.U32 R3, R3, 0x1f, RZ ;  /* 0x0000001f03037819 */ /* 0x000fc800000006ff */
[----:B------:R-:W1:Y:S02]  /*14f10*/  SYNCS.PHASECHK.TRANS64.TRYWAIT P0, [R0+URZ+0x38820], R3 ;  /* 0x03882003000075a7 */ /* 0x000e64000800017f */
[----:B-1----:R-:W-:Y:S05]  /*14f20*/  @!P0 BRA `(.L_x_556) ;  /* 0x0000001c00d88947 */ /* 0x002fea0003800000 */
.L_x_624:
[----:B------:R-:W-:Y:S05]  /*14f30*/  BSYNC B0 ;  /* 0x0000000000007941 */ /* 0x000fea0003800000 */
.L_x_555:
[----:B------:R-:W-:-:S03]  /*14f40*/  UMOV UR4, 0xffffffff ;  /* 0xffffffff00047882 */ /* 0x000fc60000000000 */
[----:B------:R-:W-:Y:S05]  /*14f50*/  BRA.DIV UR4, `(.L_x_557) ;  /* 0x0000001e04e07947 */ /* 0x000fea000b800000 */
[----:B------:R-:W3:Y:S02]  /*14f60*/  S2R R2, SR_TID.X ;  /* 0x0000000000027919 */ /* 0x000ee40000002100 */
[----:B---3--:R-:W-:-:S04]  /*14f70*/  SHF.R.U32.HI R2, RZ, 0x5, R2 ;  /* 0x00000005ff027819 */ /* 0x008fc80000011602 */
[----:B------:R-:W-:-:S05]  /*14f80*/  LOP3.LUT R2, R2, 0x3, RZ, 0xc0, !PT ;  /* 0x0000000302027812 */ /* 0x000fca00078ec0ff */
[----:B------:R3:W4:Y:S02]  /*14f90*/  SHFL.IDX PT, R14, R2, RZ, 0x1f ;  /* 0x00001fff020e7589 */ /* 0x00072400000e0000 */
.L_x_627:
[----:B----4-:R-:W-:Y:S01]  /*14fa0*/  ISETP.NE.AND P0, PT, R14, RZ, PT ;  /* 0x000000ff0e00720c */ /* 0x010fe20003f05270 */
[----:B------:R-:W-:-:S12]  /*14fb0*/  BSSY B0, `(.L_x_558) ;  /* 0x0000029000007945 */ /* 0x000fd80003800000 */
[----:B------:R-:W-:Y:S05]  /*14fc0*/  @P0 BRA `(.L_x_559) ;  /* 0x00000000009c0947 */ /* 0x000fea0003800000 */
[----:B------:R-:W-:-:S03]  /*14fd0*/  UMOV UR4, 0xffffffff ;  /* 0xffffffff00047882 */ /* 0x000fc60000000000 */
[----:B------:R-:W-:Y:S05]  /*14fe0*/  BRA.DIV UR4, `(.L_x_560) ;  /* 0x0000001e04f07947 */ /* 0x000fea000b800000 */
[----:B------:R-:W-:-:S13]  /*14ff0*/  ELECT P6, URZ, PT ;  /* 0x00000000003f782f */ /* 0x000fda00038c0000 */
.L_x_630:
[----:B------:R-:W-:Y:S05]  /*15000*/  @!P6 BRA `(.L_x_559) ;  /* 0x00000000008ce947 */ /* 0x000fea0003800000 */
[----:B---3--:R-:W3:Y:S02]  /*15010*/  LDL R2, [R1+0x5c] ;  /* 0x00005c0001027983 */ /* 0x008ee40000100800 */
[----:B---3--:R-:W-:-:S13]  /*15020*/  R2UR UR4, R2 ;  /* 0x00000000020472ca */ /* 0x008fda00000e0000 */
[----:B------:R-:W-:-:S06]  /*15030*/  ULOP3.LUT UR4, UR4, 0x2, URZ, 0xfc, !UPT ;  /* 0x0000000204047892 */ /* 0x000fcc000f8efc3f */
[----:B------:R-:W-:-:S05]  /*15040*/  IMAD.U32 R2, RZ, RZ, UR4 ;  /* 0x00000004ff027e24 */ /* 0x000fca000f8e00ff */
[----:B------:R-:W-:-:S13]  /*15050*/  ISETP.NE.AND P2, PT, R2, 0x3, PT ;  /* 0x000000030200780c */ /* 0x000fda0003f45270 */
[----:B------:R-:W-:Y:S05]  /*15060*/  @!P2 BRA `(.L_x_561) ;  /* 0x000000000004a947 */ /* 0x000fea0003800000 */
[----:B------:R-:W-:Y:S01]  /*15070*/  BPT.TRAP 0x1 ;  /* 0x000000040000795c */ /* 0x000fe20000300000 */
.L_x_561:
[----:B-1----:R-:W3:Y:S04]  /*15080*/  LDL R3, [R1+0x8] ;  /* 0x0000080001037983 */ /* 0x002ee80000100800 */
[----:B--2---:R-:W2:Y:S01]  /*15090*/  LDL.LU R7, [R1+0x10] ;  /* 0x0000100001077983 */ /* 0x004ea20000300800 */
[----:B------:R-:W-:-:S04]  /*150a0*/  VIADD R2, R0, 0x38840 ;  /* 0x0003884000027836 */ /* 0x000fc80000000000 */
[C---:B---3--:R-:W-:Y:S02]  /*150b0*/  IMAD R6, R3.reuse, 0x8, R2 ;  /* 0x0000000803067824 */ /* 0x048fe400078e0202 */
[----:B------:R-:W-:Y:S01]  /*150c0*/  VIADD R3, R3, 0x1 ;  /* 0x0000000103037836 */ /* 0x000fe20000000000 */
[----:B--2---:R-:W-:-:S04]  /*150d0*/  SHF.L.U32 R5, R7, 0x1f, RZ ;  /* 0x0000001f07057819 */ /* 0x004fc800000006ff */
[C---:B------:R-:W-:Y:S01]  /*150e0*/  ISETP.NE.AND P1, PT, R3.reuse, 0x2, PT ;  /* 0x000000020300780c */ /* 0x040fe20003f25270 */
[----:B------:R-:W1:Y:S03]  /*150f0*/  SYNCS.PHASECHK.TRANS64.TRYWAIT P0, [R6+URZ], R5 ;  /* 0x00000005060075a7 */ /* 0x000e66000800017f */
[----:B------:R-:W-:Y:S02]  /*15100*/  SEL R4, RZ, 0x1, P1 ;  /* 0x00000001ff047807 */ /* 0x000fe40000800000 */
[----:B------:R-:W-:Y:S02]  /*15110*/  SEL R3, R3, RZ, P1 ;  /* 0x000000ff03037207 */ /* 0x000fe40000800000 */
[----:B------:R-:W-:-:S03]  /*15120*/  LOP3.LUT R4, R7, R4, RZ, 0x3c, !PT ;  /* 0x0000000407047212 */ /* 0x000fc600078e3cff */
[----:B------:R-:W-:Y:S01]  /*15130*/  IMAD R7, R3, 0x8, R2 ;  /* 0x0000000803077824 */ /* 0x000fe200078e0202 */
[----:B------:R-:W-:Y:S01]  /*15140*/  SHF.L.U32 R2, R4, 0x1f, RZ ;  /* 0x0000001f04027819 */ /* 0x000fe200000006ff */
[----:B-1----:R-:W-:Y:S06]  /*15150*/  @!P0 BRA `(.L_x_562) ;  /* 0x0000001c00b48947 */ /* 0x002fec0003800000 */
.L_x_631:
[----:B------:R-:W2:Y:S02]  /*15160*/  SYNCS.PHASECHK.TRANS64.TRYWAIT P0, [R7+URZ], R2 ;  /* 0x00000002070075a7 */ /* 0x000ea4000800017f */
[----:B--2---:R-:W-:Y:S05]  /*15170*/  @!P0 BRA `(.L_x_563) ;  /* 0x0000001c00c08947 */ /* 0x004fea0003800000 */
.L_x_632:
[----:B------:R-:W-:Y:S05]  /*15180*/  @!P2 BRA `(.L_x_564) ;  /* 0x000000000004a947 */ /* 0x000fea0003800000 */
[----:B------:R-:W-:Y:S01]  /*15190*/  BPT.TRAP 0x1 ;  /* 0x000000040000795c */ /* 0x000fe20000300000 */
.L_x_564:
[----:B------:R-:W3:Y:S01]  /*151a0*/  LDL.LU R4, [R1+0x8] ;  /* 0x0000080001047983 */ /* 0x000ee20000300800 */
[----:B------:R-:W-:-:S04]  /*151b0*/  VIADD R0, R0, 0x38860 ;  /* 0x0003886000007836 */ /* 0x000fc80000000000 */
[----:B---3--:R-:W-:-:S04]  /*151c0*/  IMAD R4, R4, 0x8, R0 ;  /* 0x0000000804047824 */ /* 0x008fc800078e0200 */
[----:B------:R-:W3:Y:S02]  /*151d0*/  SYNCS.PHASECHK.TRANS64.TRYWAIT P0, [R4+URZ], R5 ;  /* 0x00000005040075a7 */ /* 0x000ee4000800017f */
[----:B---3--:R-:W-:Y:S05]  /*151e0*/  @!P0 BRA `(.L_x_565) ;  /* 0x0000001c00b88947 */ /* 0x008fea0003800000 */
.L_x_633:
[----:B------:R-:W-:-:S07]  /*151f0*/  IMAD R3, R3, 0x8, R0 ;  /* 0x0000000803037824 */ /* 0x000fce00078e0200 */
.L_x_566:
[----:B----4-:R4:W0:Y:S02]  /*15200*/  SYNCS.PHASECHK.TRANS64.TRYWAIT P0, [R3+URZ], R2 ;  /* 0x00000002030075a7 */ /* 0x010824000800017f */
[----:B0-----:R-:W-:Y:S05]  /*15210*/  @!P0 NANOSLEEP.SYNCS 0x989680 ;  /* 0x009896800000895d */ /* 0x001fea0003900000 */
[----:B------:R-:W0:Y:S02]  /*15220*/  @!P0 SYNCS.PHASECHK.TRANS64 P0, [R3+URZ], R2 ;  /* 0x00000002030085a7 */ /* 0x000e24000800007f */
[----:B0-----:R-:W-:Y:S05]  /*15230*/  @!P0 BRA `(.L_x_566) ;  /* 0xfffffffc00f08947 */ /* 0x001fea000383ffff */
.L_x_559:
[----:B------:R-:W-:Y:S05]  /*15240*/  BSYNC B0 ;  /* 0x0000000000007941 */ /* 0x000fea0003800000 */
.L_x_558:
[----:B------:R-:W-:Y:S05]  /*15250*/  EXIT ;  /* 0x000000000000794d */ /* 0x000fea0003800000 */
.L_x_393:
[----:B0-----:R0:W1:Y:S02]  /*15260*/  SYNCS.PHASECHK.TRANS64.TRYWAIT P1, [R5+URZ+0x38800], R0 ;  /* 0x03880000050075a7 */ /* 0x001064000802017f */
[----:B-1----:R-:W-:Y:S05]  /*15270*/  @!P1 NANOSLEEP.SYNCS 0x989680 ;  /* 0x009896800000995d */ /* 0x002fea0003900000 */
[----:B------:R-:W1:Y:S02]  /*15280*/  @!P1 SYNCS.PHASECHK.TRANS64 P1, [R5+URZ+0x38800], R0 ;  /* 0x03880000050095a7 */ /* 0x000e64000802007f */
[----:B-1----:R-:W-:Y:S05]  /*15290*/  @!P1 BRA `(.L_x_393) ;  /* 0xfffffffc00f09947 */ /* 0x002fea000383ffff */
[----:B------:R-:W-:Y:S05]  /*152a0*/  BRA `(.L_x_567) ;  /* 0xfffffec400b87947 */ /* 0x000fea000383ffff */
.L_x_397:
[----:B-1----:R1:W2:Y:S02]  /*152b0*/  SYNCS.PHASECHK.TRANS64.TRYWAIT P2, [R0+URZ+0x38830], R3 ;  /* 0x03883003000075a7 */ /* 0x0022a4000804017f */
[----:B--2---:R-:W-:Y:S05]  /*152c0*/  @!P2 NANOSLEEP.SYNCS 0x989680 ;  /* 0x009896800000a95d */ /* 0x004fea0003900000 */
[----:B------:R-:W2:Y:S02]  /*152d0*/  @!P2 SYNCS.PHASECHK.TRANS64 P2, [R0+URZ+0x38830], R3 ;  /* 0x038830030000a5a7 */ /* 0x000ea4000804007f */
[----:B--2---:R-:W-:Y:S05]  /*152e0*/  @!P2 BRA `(.L_x_397) ;  /* 0xfffffffc00f0a947 */ /* 0x004fea000383ffff */
[----:B------:R-:W-:Y:S05]  /*152f0*/  BRA `(.L_x_396) ;  /* 0xfffffec400dc7947 */ /* 0x000fea000383ffff */
.L_x_402:
[----:B------:R-:W-:-:S13]  /*15300*/  R2UR UR4, R233 ;  /* 0x00000000e90472ca */ /* 0x000fda00000e0000 */
[----:B-1----:R-:W-:-:S04]  /*15310*/  IMAD.U32 R4, RZ, RZ, UR4 ;  /* 0x00000004ff047e24 */ /* 0x002fc8000f8e00ff */
[----:B------:R1:W2:Y:S03]  /*15320*/  SYNCS.PHASECHK.TRANS64.TRYWAIT P2, [R4+URZ+0x38830], R3 ;  /* 0x03883003040075a7 */ /* 0x0002a6000804017f */
[----:B--2---:R-:W-:Y:S05]  /*15330*/  @!P2 NANOSLEEP.SYNCS 0x989680 ;  /* 0x009896800000a95d */ /* 0x004fea0003900000 */
[----:B------:R-:W2:Y:S02]  /*15340*/  @!P2 SYNCS.PHASECHK.TRANS64 P2, [R4+URZ+0x38830], R3 ;  /* 0x038830030400a5a7 */ /* 0x000ea4000804007f */
[----:B--2---:R-:W-:Y:S05]  /*15350*/  @!P2 BRA `(.L_x_402) ;  /* 0xfffffffc00e8a947 */ /* 0x004fea000383ffff */
[----:B------:R-:W-:Y:S05]  /*15360*/  BRA `(.L_x_401) ;  /* 0xffffff0c00807947 */ /* 0x000fea000383ffff */
.L_x_406:
[----:B01----:R-:W-:-:S04]  /*15370*/  IMAD.U32 R3, RZ, RZ, UR4 ;  /* 0x00000004ff037e24 */ /* 0x003fc8000f8e00ff */
[----:B------:R0:W1:Y:S03]  /*15380*/  SYNCS.PHASECHK.TRANS64.TRYWAIT P2, [R3+URZ+0x38850], R0 ;  /* 0x03885000030075a7 */ /* 0x000066000804017f */
[----:B-1----:R-:W-:Y:S05]  /*15390*/  @!P2 NANOSLEEP.SYNCS 0x989680 ;  /* 0x009896800000a95d */ /* 0x002fea0003900000 */
[----:B------:R-:W1:Y:S02]  /*153a0*/  @!P2 SYNCS.PHASECHK.TRANS64 P2, [R3+URZ+0x38850], R0 ;  /* 0x038850000300a5a7 */ /* 0x000e64000804007f */
[----:B-1----:R-:W-:Y:S05]  /*153b0*/  @!P2 BRA `(.L_x_406) ;  /* 0xfffffffc00eca947 */ /* 0x002fea000383ffff */
[----:B------:R-:W-:Y:S05]  /*153c0*/  BRA `(.L_x_405) ;  /* 0xffffff3400a07947 */ /* 0x000fea000383ffff */
.L_x_411:
[----:B-1----:R1:W2:Y:S02]  /*153d0*/  SYNCS.PHASECHK.TRANS64.TRYWAIT P0, [R11+URZ+0x38850], R0 ;  /* 0x038850000b0075a7 */ /* 0x0022a4000800017f */
[----:B--2---:R-:W-:Y:S05]  /*153e0*/  @!P0 NANOSLEEP.SYNCS 0x989680 ;  /* 0x009896800000895d */ /* 0x004fea0003900000 */
[----:B------:R-:W2:Y:S02]  /*153f0*/  @!P0 SYNCS.PHASECHK.TRANS64 P0, [R11+URZ+0x38850], R0 ;  /* 0x038850000b0085a7 */ /* 0x000ea4000800007f */
[----:B--2---:R-:W-:Y:S05]  /*15400*/  @!P0 BRA `(.L_x_411) ;  /* 0xfffffffc00f08947 */ /* 0x004fea000383ffff */
[----:B------:R-:W-:Y:S05]  /*15410*/  BRA `(.L_x_410) ;  /* 0xffffff5000d47947 */ /* 0x000fea000383ffff */
.L_x_453:
[----:B------:R-:W2:Y:S01]  /*15420*/  S2R R4, SR_TID.X ;  /* 0x0000000000047919 */ /* 0x000ea20000002100 */
[----:B------:R-:W-:Y:S01]  /*15430*/  BSSY B0, `(.L_x_568) ;  /* 0x000000a000007945 */ /* 0x000fe20003800000 */
[----:B-1----:R-:W-:Y:S02]  /*15440*/  IMAD.MOV.U32 R12, RZ, RZ, RZ ;  /* 0x000000ffff0c7224 */ /* 0x002fe400078e00ff */
[----:B------:R-:W-:Y:S02]  /*15450*/  IMAD.MOV.U32 R11, RZ, RZ, 0x1f ;  /* 0x0000001fff0b7424 */ /* 0x000fe400078e00ff */
[----:B------:R-:W-:Y:S01]  /*15460*/  IMAD.MOV.U32 R15, RZ, RZ, -0x1 ;  /* 0xffffffffff0f7424 */ /* 0x000fe200078e00ff */
[----:B--2---:R-:W-:-:S04]  /*15470*/  SHF.R.U32.HI R4, RZ, 0x5, R4 ;  /* 0x00000005ff047819 */ /* 0x004fc80000011604 */
[----:B------:R-:W-:-:S05]  /*15480*/  LOP3.LUT R4, R4, 0x3, RZ, 0xc0, !PT ;  /* 0x0000000304047812 */ /* 0x000fca00078ec0ff */
[----:B------:R-:W-:-:S07]  /*15490*/  IMAD.MOV.U32 R13, RZ, RZ, R4 ;  /* 0x000000ffff0d7224 */ /* 0x000fce00078e0004 */
[----:B0-----:R-:W-:Y:S05]  /*154a0*/  WARPSYNC.COLLECTIVE R15, `(.L_x_569) ;  /* 0x000000000f087348 */ /* 0x001fea0003c00000 */
[----:B------:R1:W2:Y:S02]  /*154b0*/  SHFL.IDX P6, R14, R13, R12, R11 ;  /* 0x0000000c0d0e7389 */ /* 0x0002a400000c000b */
[----:B012---:R-:W-:Y:S01]  /*154c0*/  ENDCOLLECTIVE ;  /* 0x000000000000791b */ /* 0x007fe20003800000 */
.L_x_569:
[----:B------:R-:W-:Y:S05]  /*154d0*/  BSYNC B0 ;  /* 0x0000000000007941 */ /* 0x000fea0003800000 */
.L_x_568:
[----:B------:R-:W-:Y:S05]  /*154e0*/  BRA `(.L_x_570) ;  /* 0xffffffa400a87947 */ /* 0x000fea000383ffff */
.L_x_455:
[----:B------:R-:W-:Y:S01]  /*154f0*/  BSSY B0, `(.L_x_571) ;  /* 0x0000006000007945 */ /* 0x000fe20003800000 */
[----:B------:R-:W-:-:S07]  /*15500*/  IMAD.MOV.U32 R15, RZ, RZ, -0x1 ;  /* 0xffffffffff0f7424 */ /* 0x000fce00078e00ff */
[----:B0123--:R-:W-:Y:S05]  /*15510*/  WARPSYNC.COLLECTIVE R15, `(.L_x_572) ;  /* 0x000000000f0c7348 */ /* 0x00ffea0003c00000 */
[----:B------:R-:W-:Y:S02]  /*15520*/  ELECT P6, UR62, PT ;  /* 0x00000000003e782f */ /* 0x000fe400038c0000 */
[----:B------:R-:W-:Y:S01]  /*15530*/  MOV R14, UR62 ;  /* 0x0000003e000e7c02 */ /* 0x000fe20008000f00 */
[----:B0123--:R-:W-:Y:S10]  /*15540*/  ENDCOLLECTIVE ;  /* 0x000000000000791b */ /* 0x00fff40003800000 */
.L_x_572:
[----:B------:R-:W-:Y:S05]  /*15550*/  BSYNC B0 ;  /* 0x0000000000007941 */ /* 0x000fea0003800000 */
.L_x_571:
[----:B------:R-:W-:Y:S05]  /*15560*/  BRA `(.L_x_573) ;  /* 0xffffffa400ac7947 */ /* 0x000fea000383ffff */
.L_x_457:
[----:B---3--:R3:W4:Y:S02]  /*15570*/  SYNCS.PHASECHK.TRANS64.TRYWAIT P0, [R0+URZ+0x38840], R2 ;  /* 0x03884002000075a7 */ /* 0x008724000800017f */
[----:B----4-:R-:W-:Y:S05]  /*15580*/  @!P0 NANOSLEEP.SYNCS 0x989680 ;  /* 0x009896800000895d */ /* 0x010fea0003900000 */
[----:B------:R-:W4:Y:S02]  /*15590*/  @!P0 SYNCS.PHASECHK.TRANS64 P0, [R0+URZ+0x38840], R2 ;  /* 0x03884002000085a7 */ /* 0x000f24000800007f */
[----:B----4-:R-:W-:Y:S05]  /*155a0*/  @!P0 BRA `(.L_x_457) ;  /* 0xfffffffc00f08947 */ /* 0x010fea000383ffff */
[----:B------:R-:W-:Y:S05]  /*155b0*/  BRA `(.L_x_574) ;  /* 0xffffffa8001c7947 */ /* 0x000fea000383ffff */
.L_x_461:
[----:B------:R-:W2:Y:S01]  /*155c0*/  LDL.LU R11, [R1+0x3c] ;  /* 0x00003c00010b7983 */ /* 0x000ea20000300800 */
[----:B------:R-:W-:Y:S01]  /*155d0*/  IMAD.MOV.U32 R13, RZ, RZ, R0 ;  /* 0x000000ffff0d7224 */ /* 0x000fe200078e0000 */
[----:B------:R-:W-:Y:S01]  /*155e0*/  LOP3.LUT R8, R8, 0x7f, RZ, 0xc0, !PT ;  /* 0x0000007f08087812 */ /* 0x000fe200078ec0ff */
[----:B------:R-:W-:Y:S02]  /*155f0*/  IMAD.MOV.U32 R12, RZ, RZ, RZ ;  /* 0x000000ffff0c7224 */ /* 0x000fe400078e00ff */
[----:B------:R-:W-:Y:S01]  /*15600*/  IMAD.MOV.U32 R15, RZ, RZ, -0x1 ;  /* 0xffffffffff0f7424 */ /* 0x000fe200078e00ff */
[----:B------:R-:W-:-:S05]  /*15610*/  SHF.R.U32.HI R5, RZ, 0x3, R8 ;  /* 0x00000003ff057819 */ /* 0x000fca0000011608 */
[----:B------:R-:W-:-:S04]  /*15620*/  IMAD.IADD R2, R5, 0x1, R17 ;  /* 0x0000000105027824 */ /* 0x000fc800078e0211 */
[----:B------:R-:W-:Y:S02]  /*15630*/  VIADD R5, R2, 0x10 ;  /* 0x0000001002057836 */ /* 0x000fe40000000000 */
[----:B--2---:R-:W-:Y:S02]  /*15640*/  IMAD R3, R11, R7, RZ ;  /* 0x000000070b037224 */ /* 0x004fe400078e02ff */
[----:B------:R-:W-:-:S03]  /*15650*/  IMAD.MOV.U32 R11, RZ, RZ, 0x181f ;  /* 0x0000181fff0b7424 */ /* 0x000fc600078e00ff */
[----:B------:R-:W-:-:S13]  /*15660*/  ISETP.GE.AND P5, PT, R2, R3, PT ;  /* 0x000000030200720c */ /* 0x000fda0003fa6270 */
[----:B-----5:R-:W-:Y:S05]  /*15670*/  WARPSYNC.COLLECTIVE R15, `(.L_x_575) ;  /* 0x000000000f087348 */ /* 0x020fea0003c00000 */
[----:B------:R0:W1:Y:S02]  /*15680*/  SHFL.IDX P6, R14, R13, R12, R11 ;  /* 0x0000000c0d0e7389 */ /* 0x00006400000c000b */
[----:B01---5:R-:W-:Y:S01]  /*15690*/  ENDCOLLECTIVE ;  /* 0x000000000000791b */ /* 0x023fe20003800000 */
.L_x_575:
[----:B------:R-:W-:Y:S02]  /*156a0*/  IMAD.MOV.U32 R13, RZ, RZ, R4 ;  /* 0x000000ffff0d7224 */ /* 0x000fe400078e0004 */
[----:B------:R-:W-:-:S07]  /*156b0*/  IMAD.MOV.U32 R6, RZ, RZ, R14 ;  /* 0x000000ffff067224 */ /* 0x000fce00078e000e */
[----:B------:R-:W-:Y:S05]  /*156c0*/  WARPSYNC.COLLECTIVE R15, `(.L_x_576) ;  /* 0x000000000f087348 */ /* 0x000fea0003c00000 */
[----:B------:R0:W1:Y:S02]  /*156d0*/  SHFL.IDX P6, R14, R13, R12, R11 ;  /* 0x0000000c0d0e7389 */ /* 0x00006400000c000b */
[----:B01----:R-:W-:Y:S01]  /*156e0*/  ENDCOLLECTIVE ;  /* 0x000000000000791b */ /* 0x003fe20003800000 */
.L_x_576:
        /* <DEDUP_REMOVED lines=20> */
.L_x_577:
[----:B------:R-:W-:Y:S02]  /*15830*/  IMAD.MOV.U32 R13, RZ, RZ, R4 ;  /* 0x000000ffff0d7224 */ /* 0x000fe400078e0004 */
[----:B------:R-:W-:-:S07]  /*15840*/  IMAD.MOV.U32 R6, RZ, RZ, R14 ;  /* 0x000000ffff067224 */ /* 0x000fce00078e000e */
[----:B------:R-:W-:Y:S05]  /*15850*/  WARPSYNC.COLLECTIVE R15, `(.L_x_578) ;  /* 0x000000000f087348 */ /* 0x000fea0003c00000 */
[----:B------:R0:W1:Y:S02]  /*15860*/  SHFL.IDX P6, R14, R13, R12, R11 ;  /* 0x0000000c0d0e7389 */ /* 0x00006400000c000b */
[----:B01----:R-:W-:Y:S01]  /*15870*/  ENDCOLLECTIVE ;  /* 0x000000000000791b */ /* 0x003fe20003800000 */
.L_x_578:
[----:B------:R-:W-:Y:S01]  /*15880*/  ULDC.64 UR4, c[0x0][0x208] ;  /* 0x0000820000047ab9 */ /* 0x000fe20000000a00 */
[----:B------:R-:W-:Y:S02]  /*15890*/  IMAD.MOV.U32 R13, RZ, RZ, R0 ;  /* 0x000000ffff0d7224 */ /* 0x000fe400078e0000 */
[----:B------:R-:W-:Y:S01]  /*158a0*/  IMAD.MOV.U32 R12, RZ, RZ, 0x2 ;  /* 0x00000002ff0c7424 */ /* 0x000fe200078e00ff */
[----:B------:R-:W-:-:S04]  /*158b0*/  MOV R5, R14 ;  /* 0x0000000e00057202 */ /* 0x000fc80000000f00 */
[----:B------:R-:W-:-:S05]  /*158c0*/  @!P5 LEA R5, P4, R10, R5, 0x1 ;  /* 0x000000050a05d211 */ /* 0x000fca00078808ff */
[----:B------:R-:W-:-:S04]  /*158d0*/  @!P5 IMAD.X R6, RZ, RZ, R6, P4 ;  /* 0x000000ffff06d224 */ /* 0x000fc800020e0606 */
[----:B------:R-:W-:Y:S02]  /*158e0*/  @!P5 IMAD.MOV.U32 R7, RZ, RZ, R6 ;  /* 0x000000ffff07d224 */ /* 0x000fe400078e0006 */
        /* <DEDUP_REMOVED lines=13> */
.L_x_579:
[----:B------:R-:W-:Y:S02]  /*159c0*/  IMAD.MOV.U32 R13, RZ, RZ, R4 ;  /* 0x000000ffff0d7224 */ /* 0x000fe400078e0004 */
[----:B------:R-:W-:-:S07]  /*159d0*/  IMAD.MOV.U32 R6, RZ, RZ, R14 ;  /* 0x000000ffff067224 */ /* 0x000fce00078e000e */
[----:B------:R-:W-:Y:S05]  /*159e0*/  WARPSYNC.COLLECTIVE R15, `(.L_x_580) ;  /* 0x000000000f087348 */ /* 0x000fea0003c00000 */
[----:B------:R0:W1:Y:S02]  /*159f0*/  SHFL.IDX P6, R14, R13, R12, R11 ;  /* 0x0000000c0d0e7389 */ /* 0x00006400000c000b */
[----:B01----:R-:W-:Y:S01]  /*15a00*/  ENDCOLLECTIVE ;  /* 0x000000000000791b */ /* 0x003fe20003800000 */
.L_x_580:
[----:B------:R-:W-:Y:S01]  /*15a10*/  ULDC.64 UR4, c[0x0][0x208] ;  /* 0x0000820000047ab9 */ /* 0x000fe20000000a00 */
[----:B------:R-:W-:Y:S02]  /*15a20*/  IMAD.MOV.U32 R13, RZ, RZ, R0 ;  /* 0x000000ffff0d7224 */ /* 0x000fe400078e0000 */
[----:B------:R-:W-:Y:S02]  /*15a30*/  IMAD.MOV.U32 R12, RZ, RZ, 0x3 ;  /* 0x00000003ff0c7424 */ /* 0x000fe400078e00ff */
[----:B------:R-:W-:-:S05]  /*15a40*/  IMAD.MOV.U32 R5, RZ, RZ, R14 ;  /* 0x000000ffff057224 */ /* 0x000fca00078e000e */
        /* <DEDUP_REMOVED lines=16> */
.L_x_581:
[----:B------:R-:W-:Y:S02]  /*15b50*/  IMAD.MOV.U32 R13, RZ, RZ, R4 ;  /* 0x000000ffff0d7224 */ /* 0x000fe400078e0004 */
[----:B------:R-:W-:-:S07]  /*15b60*/  IMAD.MOV.U32 R6, RZ, RZ, R14 ;  /* 0x000000ffff067224 */ /* 0x000fce00078e000e */
[----:B------:R-:W-:Y:S05]  /*15b70*/  WARPSYNC.COLLECTIVE R15, `(.L_x_582) ;  /* 0x000000000f087348 */ /* 0x000fea0003c00000 */
[----:B------:R0:W1:Y:S02]  /*15b80*/  SHFL.IDX P6, R14, R13, R12, R11 ;  /* 0x0000000c0d0e7389 */ /* 0x00006400000c000b */
[----:B01----:R-:W-:Y:S01]  /*15b90*/  ENDCOLLECTIVE ;  /* 0x000000000000791b */ /* 0x003fe20003800000 */
.L_x_582:
        /* <DEDUP_REMOVED lines=20> */
.L_x_583:
[----:B------:R-:W-:Y:S02]  /*15ce0*/  IMAD.MOV.U32 R13, RZ, RZ, R4 ;  /* 0x000000ffff0d7224 */ /* 0x000fe400078e0004 */
[----:B------:R-:W-:-:S07]  /*15cf0*/  IMAD.MOV.U32 R6, RZ, RZ, R14 ;  /* 0x000000ffff067224 */ /* 0x000fce00078e000e */
[----:B------:R-:W-:Y:S05]  /*15d00*/  WARPSYNC.COLLECTIVE R15, `(.L_x_584) ;  /* 0x000000000f087348 */ /* 0x000fea0003c00000 */
[----:B------:R0:W1:Y:S02]  /*15d10*/  SHFL.IDX P6, R14, R13, R12, R11 ;  /* 0x0000000c0d0e7389 */ /* 0x00006400000c000b */
[----:B01----:R-:W-:Y:S01]  /*15d20*/  ENDCOLLECTIVE ;  /* 0x000000000000791b */ /* 0x003fe20003800000 */
.L_x_584:
        /* <DEDUP_REMOVED lines=20> */
.L_x_585:
[----:B------:R-:W-:Y:S01]  /*15e70*/  IMAD.MOV.U32 R13, RZ, RZ, R4 ;  /* 0x000000ffff0d7224 */ /* 0x000fe200078e0004 */
[----:B------:R-:W-:-:S07]  /*15e80*/  MOV R6, R14 ;  /* 0x0000000e00067202 */ /* 0x000fce0000000f00 */
[----:B------:R-:W-:Y:S05]  /*15e90*/  WARPSYNC.COLLECTIVE R15, `(.L_x_586) ;  /* 0x000000000f087348 */ /* 0x000fea0003c00000 */
[----:B------:R0:W1:Y:S02]  /*15ea0*/  SHFL.IDX P6, R14, R13, R12, R11 ;  /* 0x0000000c0d0e7389 */ /* 0x00006400000c000b */
[----:B01----:R-:W-:Y:S01]  /*15eb0*/  ENDCOLLECTIVE ;  /* 0x000000000000791b */ /* 0x003fe20003800000 */
.L_x_586:
[----:B------:R-:W-:Y:S01]  /*15ec0*/  ULDC.64 UR4, c[0x0][0x208] ;  /* 0x0000820000047ab9 */ /* 0x000fe20000000a00 */
[----:B------:R-:W-:Y:S02]  /*15ed0*/  IMAD.MOV.U32 R13, RZ, RZ, R0 ;  /* 0x000000ffff0d7224 */ /* 0x000fe400078e0000 */
[----:B------:R-:W-:Y:S02]  /*15ee0*/  IMAD.MOV.U32 R12, RZ, RZ, 0x6 ;  /* 0x00000006ff0c7424 */ /* 0x000fe400078e00ff */
[----:B------:R-:W-:-:S05]  /*15ef0*/  IMAD.MOV.U32 R5, RZ, RZ, R14 ;  /* 0x000000ffff057224 */ /* 0x000fca00078e000e */
[----:B------:R-:W-:-:S05]  /*15f00*/  @!P5 LEA R5, P4, R10, R5, 0x1 ;  /* 0x000000050a05d211 */ /* 0x000fca00078808ff */
[----:B------:R-:W-:-:S04]  /*15f10*/  @!P5 IMAD.X R6, RZ, RZ, R6, P4 ;  /* 0x000000ffff06d224 */ /* 0x000fc800020e0606 */
[----:B------:R-:W-:Y:S02]  /*15f20*/  @!P5 IMAD.MOV.U32 R7, RZ, RZ, R6 ;  /* 0x000000ffff07d224 */ /* 0x000fe400078e0006 */
        /* <DEDUP_REMOVED lines=11> */
.L_x_587:
[----:B------:R-:W-:-:S05]  /*15fe0*/  VIADD R6, R2, 0x60 ;  /* 0x0000006002067836 */ /* 0x000fca0000000000 */
[----:B------:R-:W-:Y:S01]  /*15ff0*/  ISETP.GE.AND P5, PT, R6, R3, PT ;  /* 0x000000030600720c */ /* 0x000fe20003fa6270 */
[----:B------:R-:W-:Y:S02]  /*16000*/  IMAD.MOV.U32 R13, RZ, RZ, R4 ;  /* 0x000000ffff0d7224 */ /* 0x000fe400078e0004 */
[----:B------:R-:W-:-:S10]  /*16010*/  IMAD.MOV.U32 R8, RZ, RZ, R14 ;  /* 0x000000ffff087224 */ /* 0x000fd400078e000e */
[----:B------:R-:W-:Y:S05]  /*16020*/  WARPSYNC.COLLECTIVE R15, `(.L_x_588) ;  /* 0x000000000f087348 */ /* 0x000fea0003c00000 */
[----:B------:R0:W1:Y:S02]  /*16030*/  SHFL.IDX P6, R14, R13, R12, R11 ;  /* 0x0000000c0d0e7389 */ /* 0x00006400000c000b */
[----:B01----:R-:W-:Y:S01]  /*16040*/  ENDCOLLECTIVE ;  /* 0x000000000000791b */ /* 0x003fe20003800000 */
.L_x_588:
        /* <DEDUP_REMOVED lines=18> */
.L_x_589:
[----:B------:R-:W-:Y:S02]  /*16170*/  IMAD.MOV.U32 R13, RZ, RZ, R4 ;  /* 0x000000ffff0d7224 */ /* 0x000fe400078e0004 */
[----:B------:R-:W-:-:S07]  /*16180*/  IMAD.MOV.U32 R5, RZ, RZ, R14 ;  /* 0x000000ffff057224 */ /* 0x000fce00078e000e */
[----:B------:R-:W-:Y:S05]  /*16190*/  WARPSYNC.COLLECTIVE R15, `(.L_x_590) ;  /* 0x000000000f087348 */ /* 0x000fea0003c00000 */
[----:B------:R0:W1:Y:S02]  /*161a0*/  SHFL.IDX P6, R14, R13, R12, R11 ;  /* 0x0000000c0d0e7389 */ /* 0x00006400000c000b */
[----:B01----:R-:W-:Y:S01]  /*161b0*/  ENDCOLLECTIVE ;  /* 0x000000000000791b */ /* 0x003fe20003800000 */
.L_x_590:
[----:B------:R-:W-:Y:S01]  /*161c0*/  IMAD.MOV.U32 R4, RZ, RZ, R14 ;  /* 0x000000ffff047224 */ /* 0x000fe200078e000e */
[----:B------:R-:W-:Y:S06]  /*161d0*/  BRA `(.L_x_591) ;  /* 0xffffffac00047947 */ /* 0x000fec000383ffff */
.L_x_466:
[----:B0-----:R-:W2:Y:S02]  /*161e0*/  LDL R2, [R1+0x4] ;  /* 0x0000040001027983 */ /* 0x001ea40000100800 */
[----:B--2---:R0:W2:Y:S02]  /*161f0*/  SYNCS.PHASECHK.TRANS64.TRYWAIT P0, [R2+URZ+0x38820], R0 ;  /* 0x03882000020075a7 */ /* 0x0040a4000800017f */
[----:B--2---:R-:W-:Y:S05]  /*16200*/  @!P0 NANOSLEEP.SYNCS 0x989680 ;  /* 0x009896800000895d */ /* 0x004fea0003900000 */
[----:B------:R-:W2:Y:S02]  /*16210*/  @!P0 SYNCS.PHASECHK.TRANS64 P0, [R2+URZ+0x38820], R0 ;  /* 0x03882000020085a7 */ /* 0x000ea4000800007f */
[----:B--2---:R-:W-:Y:S05]  /*16220*/  @!P0 BRA `(.L_x_466) ;  /* 0xfffffffc00ec8947 */ /* 0x004fea000383ffff */
[----:B------:R-:W-:Y:S05]  /*16230*/  BRA `(.L_x_592) ;  /* 0xffffffac00847947 */ /* 0x000fea000383ffff */
.L_x_475:
[----:B-1----:R1:W2:Y:S02]  /*16240*/  SYNCS.PHASECHK.TRANS64.TRYWAIT P0, [R3+URZ+0x38840], R2 ;  /* 0x03884002030075a7 */ /* 0x0022a4000800017f */
[----:B--2---:R-:W-:Y:S05]  /*16250*/  @!P0 NANOSLEEP.SYNCS 0x989680 ;  /* 0x009896800000895d */ /* 0x004fea0003900000 */
[----:B------:R-:W2:Y:S02]  /*16260*/  @!P0 SYNCS.PHASECHK.TRANS64 P0, [R3+URZ+0x38840], R2 ;  /* 0x03884002030085a7 */ /* 0x000ea4000800007f */
[----:B--2---:R-:W-:Y:S05]  /*16270*/  @!P0 BRA `(.L_x_475) ;  /* 0xfffffffc00f08947 */ /* 0x004fea000383ffff */
[----:B------:R-:W-:Y:S05]  /*16280*/  BRA `(.L_x_593) ;  /* 0xffffffb000547947 */ /* 0x000fea000383ffff */
.L_x_483:
[----:B0-----:R0:W1:Y:S02]  /*16290*/  SYNCS.PHASECHK.TRANS64.TRYWAIT P0, [R3+URZ+0x60], R2 ;  /* 0x00006002030075a7 */ /* 0x001064000800017f */
[----:B-1----:R-:W-:Y:S05]  /*162a0*/  @!P0 NANOSLEEP.SYNCS 0x989680 ;  /* 0x009896800000895d */ /* 0x002fea0003900000 */
[----:B------:R-:W1:Y:S02]  /*162b0*/  @!P0 SYNCS.PHASECHK.TRANS64 P0, [R3+URZ+0x60], R2 ;  /* 0x00006002030085a7 */ /* 0x000e64000800007f */
[----:B-1----:R-:W-:Y:S05]  /*162c0*/  @!P0 BRA `(.L_x_483) ;  /* 0xfffffffc00f08947 */ /* 0x002fea000383ffff */
[----:B------:R-:W-:Y:S05]  /*162d0*/  BRA `(.L_x_594) ;  /* 0xffffffb400b07947 */ /* 0x000fea000383ffff */
.L_x_494:
[----:B--2---:R2:W3:Y:S02]  /*162e0*/  SYNCS.PHASECHK.TRANS64.TRYWAIT P0, [R3+URZ+0x38840], R2 ;  /* 0x03884002030075a7 */ /* 0x0044e4000800017f */
[----:B---3--:R-:W-:Y:S05]  /*162f0*/  @!P0 NANOSLEEP.SYNCS 0x989680 ;  /* 0x009896800000895d */ /* 0x008fea0003900000 */
[----:B------:R-:W3:Y:S02]  /*16300*/  @!P0 SYNCS.PHASECHK.TRANS64 P0, [R3+URZ+0x38840], R2 ;  /* 0x03884002030085a7 */ /* 0x000ee4000800007f */
[----:B---3--:R-:W-:Y:S05]  /*16310*/  @!P0 BRA `(.L_x_494) ;  /* 0xfffffffc00f08947 */ /* 0x008fea000383ffff */
[----:B------:R-:W-:Y:S05]  /*16320*/  BRA `(.L_x_595) ;  /* 0xffffffbc00e47947 */ /* 0x000fea000383ffff */
.L_x_502:
[----:B-1----:R1:W2:Y:S02]  /*16330*/  SYNCS.PHASECHK.TRANS64.TRYWAIT P0, [R2+URZ+0x60], R3 ;  /* 0x00006003020075a7 */ /* 0x0022a4000800017f */
[----:B--2---:R-:W-:Y:S05]  /*16340*/  @!P0 NANOSLEEP.SYNCS 0x989680 ;  /* 0x009896800000895d */ /* 0x004fea0003900000 */
[----:B------:R-:W2:Y:S02]  /*16350*/  @!P0 SYNCS.PHASECHK.TRANS64 P0, [R2+URZ+0x60], R3 ;  /* 0x00006003020085a7 */ /* 0x000ea4000800007f */
[----:B--2---:R-:W-:Y:S05]  /*16360*/  @!P0 BRA `(.L_x_502) ;  /* 0xfffffffc00f08947 */ /* 0x004fea000383ffff */
[----:B------:R-:W-:Y:S05]  /*16370*/  BRA `(.L_x_596) ;  /* 0xffffffc400407947 */ /* 0x000fea000383ffff */
.L_x_513:
[----:B---3--:R3:W4:Y:S02]  /*16380*/  SYNCS.PHASECHK.TRANS64.TRYWAIT P0, [R2+URZ+0x38840], R3 ;  /* 0x03884003020075a7 */ /* 0x008724000800017f */
[----:B----4-:R-:W-:Y:S05]  /*16390*/  @!P0 NANOSLEEP.SYNCS 0x989680 ;  /* 0x009896800000895d */ /* 0x010fea0003900000 */
[----:B------:R-:W4:Y:S02]  /*163a0*/  @!P0 SYNCS.PHASECHK.TRANS64 P0, [R2+URZ+0x38840], R3 ;  /* 0x03884003020085a7 */ /* 0x000f24000800007f */
[----:B----4-:R-:W-:Y:S05]  /*163b0*/  @!P0 BRA `(.L_x_513) ;  /* 0xfffffffc00f08947 */ /* 0x010fea000383ffff */
[----:B------:R-:W-:Y:S05]  /*163c0*/  BRA `(.L_x_597) ;  /* 0xffffffcc00387947 */ /* 0x000fea000383ffff */
.L_x_521:
[----:B-1----:R1:W2:Y:S02]  /*163d0*/  SYNCS.PHASECHK.TRANS64.TRYWAIT P0, [R2+URZ+0x60], R5 ;  /* 0x00006005020075a7 */ /* 0x0022a4000800017f */
[----:B--2---:R-:W-:Y:S05]  /*163e0*/  @!P0 NANOSLEEP.SYNCS 0x989680 ;  /* 0x009896800000895d */ /* 0x004fea0003900000 */
[----:B------:R-:W2:Y:S02]  /*163f0*/  @!P0 SYNCS.PHASECHK.TRANS64 P0, [R2+URZ+0x60], R5 ;  /* 0x00006005020085a7 */ /* 0x000ea4000800007f */
[----:B--2---:R-:W-:Y:S05]  /*16400*/  @!P0 BRA `(.L_x_521) ;  /* 0xfffffffc00f08947 */ /* 0x004fea000383ffff */
[----:B------:R-:W-:Y:S05]  /*16410*/  BRA `(.L_x_598) ;  /* 0xffffffd000947947 */ /* 0x000fea000383ffff */
.L_x_534:
[----:B--2---:R2:W4:Y:S02]  /*16420*/  SYNCS.PHASECHK.TRANS64.TRYWAIT P0, [R2+URZ+0x38860], R0 ;  /* 0x03886000020075a7 */ /* 0x004524000800017f */
[----:B----4-:R-:W-:Y:S05]  /*16430*/  @!P0 NANOSLEEP.SYNCS 0x989680 ;  /* 0x009896800000895d */ /* 0x010fea0003900000 */
[----:B------:R-:W4:Y:S02]  /*16440*/  @!P0 SYNCS.PHASECHK.TRANS64 P0, [R2+URZ+0x38860], R0 ;  /* 0x03886000020085a7 */ /* 0x000f24000800007f */
[----:B----4-:R-:W-:Y:S05]  /*16450*/  @!P0 BRA `(.L_x_534) ;  /* 0xfffffffc00f08947 */ /* 0x010fea000383ffff */
[----:B------:R-:W-:Y:S05]  /*16460*/  BRA `(.L_x_599) ;  /* 0xffffffd800707947 */ /* 0x000fea000383ffff */
.L_x_543:
[----:B------:R-:W-:Y:S01]  /*16470*/  BSSY B0, `(.L_x_600) ;  /* 0x0000008000007945 */ /* 0x000fe20003800000 */
[----:B------:R-:W-:Y:S02]  /*16480*/  IMAD.MOV.U32 R13, RZ, RZ, R16 ;  /* 0x000000ffff0d7224 */ /* 0x000fe400078e0010 */
[----:B------:R-:W-:Y:S02]  /*16490*/  IMAD.MOV.U32 R12, RZ, RZ, RZ ;  /* 0x000000ffff0c7224 */ /* 0x000fe400078e00ff */
[----:B------:R-:W-:Y:S02]  /*164a0*/  IMAD.MOV.U32 R11, RZ, RZ, 0x1f ;  /* 0x0000001fff0b7424 */ /* 0x000fe400078e00ff */
[----:B------:R-:W-:-:S07]  /*164b0*/  IMAD.MOV.U32 R15, RZ, RZ, -0x1 ;  /* 0xffffffffff0f7424 */ /* 0x000fce00078e00ff */
[----:B0----5:R-:W-:Y:S05]  /*164c0*/  WARPSYNC.COLLECTIVE R15, `(.L_x_601) ;  /* 0x000000000f087348 */ /* 0x021fea0003c00000 */
[----:B------:R1:W2:Y:S02]  /*164d0*/  SHFL.IDX P6, R14, R13, R12, R11 ;  /* 0x0000000c0d0e7389 */ /* 0x0002a400000c000b */
[----:B012--5:R-:W-:Y:S01]  /*164e0*/  ENDCOLLECTIVE ;  /* 0x000000000000791b */ /* 0x027fe20003800000 */
.L_x_601:
[----:B------:R-:W-:Y:S05]  /*164f0*/  BSYNC B0 ;  /* 0x0000000000007941 */ /* 0x000fea0003800000 */
.L_x_600:
[----:B------:R-:W-:Y:S02]  /*16500*/  IMAD.MOV.U32 R13, RZ, RZ, R16 ;  /* 0x000000ffff0d7224 */ /* 0x000fe400078e0010 */
[----:B------:R-:W-:Y:S02]  /*16510*/  IMAD.MOV.U32 R12, RZ, RZ, 0x1 ;  /* 0x00000001ff0c7424 */ /* 0x000fe400078e00ff */
[----:B------:R-:W-:Y:S02]  /*16520*/  IMAD.MOV.U32 R11, RZ, RZ, 0x1f ;  /* 0x0000001fff0b7424 */ /* 0x000fe400078e00ff */
[----:B------:R-:W-:Y:S02]  /*16530*/  IMAD.MOV.U32 R15, RZ, RZ, -0x1 ;  /* 0xffffffffff0f7424 */ /* 0x000fe400078e00ff */
[----:B------:R-:W-:Y:S02]  /*16540*/  IMAD.IADD R5, R19, 0x1, R7 ;  /* 0x0000000113057824 */ /* 0x000fe400078e0207 */
[----:B------:R-:W-:-:S07]  /*16550*/  IMAD.MOV.U32 R0, RZ, RZ, R14 ;  /* 0x000000ffff007224 */ /* 0x000fce00078e000e */
[----:B------:R-:W-:Y:S05]  /*16560*/  WARPSYNC.COLLECTIVE R15, `(.L_x_602) ;  /* 0x000000000f087348 */ /* 0x000fea0003c00000 */
[----:B------:R0:W1:Y:S02]  /*16570*/  SHFL.IDX P6, R14, R13, R12, R11 ;  /* 0x0000000c0d0e7389 */ /* 0x00006400000c000b */
[----:B01----:R-:W-:Y:S01]  /*16580*/  ENDCOLLECTIVE ;  /* 0x000000000000791b */ /* 0x003fe20003800000 */
.L_x_602:
[----:B------:R-:W-:Y:S01]  /*16590*/  ULDC UR4, c[0x0][0xc3c] ;  /* 0x00030f0000047ab9 */ /* 0x000fe20000000800 */
[----:B------:R-:W-:Y:S01]  /*165a0*/  ULDC.64 UR6, c[0x0][0x208] ;  /* 0x0000820000067ab9 */ /* 0x000fe20000000a00 */
[----:B------:R-:W-:-:S13]  /*165b0*/  ISETP.GE.OR P1, PT, R5, UR4, !P0 ;  /* 0x0000000405007c0c */ /* 0x000fda000c726670 */
[----:B------:R-:W0:Y:S01]  /*165c0*/  @!P1 LDC.64 R2, c[0x0][0xc80] ;  /* 0x00032000ff029b82 */ /* 0x000e220000000a00 */
[----:B------:R-:W-:Y:S01]  /*165d0*/  MOV R11, RZ ;  /* 0x000000ff000b7202 */ /* 0x000fe20000000f00 */
[----:B------:R-:W-:Y:S02]  /*165e0*/  IMAD.MOV.U32 R4, RZ, RZ, R14 ;  /* 0x000000ffff047224 */ /* 0x000fe400078e000e */
[----:B0-----:R-:W-:-:S06]  /*165f0*/  @!P1 IMAD.WIDE R2, R5, 0x4, R2 ;  /* 0x0000000405029825 */ /* 0x001fcc00078e0202 */
[----:B------:R0:W2:Y:S01]  /*16600*/  @!P1 LDG.E R3, desc[UR6][R2.64] ;  /* 0x0000000602039981 */ /* 0x0000a2000c1e1900 */
[C---:B------:R-:W-:Y:S02]  /*16610*/  ISETP.GE.U32.AND P2, PT, R7.reuse, 0x2, PT ;  /* 0x000000020700780c */ /* 0x040fe40003f46070 */
[C---:B------:R-:W-:Y:S02]  /*16620*/  ISETP.GE.U32.AND P3, PT, R7.reuse, 0x4, PT ;  /* 0x000000040700780c */ /* 0x040fe40003f66070 */
[C---:B------:R-:W-:Y:S02]  /*16630*/  ISETP.GE.U32.AND P4, PT, R7.reuse, 0x8, PT ;  /* 0x000000080700780c */ /* 0x040fe40003f86070 */
[C---:B------:R-:W-:Y:S01]  /*16640*/  ISETP.GE.U32.AND P5, PT, R7.reuse, 0x10, PT ;  /* 0x000000100700780c */ /* 0x040fe20003fa6070 */
[----:B0-----:R-:W-:Y:S02]  /*16650*/  IMAD.MOV.U32 R2, RZ, RZ, RZ ;  /* 0x000000ffff027224 */ /* 0x001fe400078e00ff */
[----:B--2---:R-:W-:Y:S01]  /*16660*/  @!P1 IMAD.MOV.U32 R2, RZ, RZ, R3 ;  /* 0x000000ffff029224 */ /* 0x004fe200078e0003 */
[----:B------:R-:W-:-:S03]  /*16670*/  ISETP.NE.AND P1, PT, R7, RZ, PT ;  /* 0x000000ff0700720c */ /* 0x000fc60003f25270 */
[----:B------:R-:W-:-:S10]  /*16680*/  IMAD.MOV.U32 R13, RZ, RZ, R2 ;  /* 0x000000ffff0d7224 */ /* 0x000fd400078e0002 */
[----:B------:R-:W-:Y:S05]  /*16690*/  WARPSYNC.COLLECTIVE R15, `(.L_x_603) ;  /* 0x000000000f087348 */ /* 0x000fea0003c00000 */
[----:B------:R0:W1:Y:S02]  /*166a0*/  SHFL.UP P6, R14, R13, R12, R11 ;  /* 0x0400000c0d0e7389 */ /* 0x00006400000c000b */
[----:B01----:R-:W-:Y:S01]  /*166b0*/  ENDCOLLECTIVE ;  /* 0x000000000000791b */ /* 0x003fe20003800000 */
.L_x_603:
[----:B------:R-:W-:Y:S02]  /*166c0*/  IMAD.MOV.U32 R12, RZ, RZ, 0x2 ;  /* 0x00000002ff0c7424 */ /* 0x000fe400078e00ff */
[----:B------:R-:W-:-:S05]  /*166d0*/  IMAD.MOV.U32 R3, RZ, RZ, R14 ;  /* 0x000000ffff037224 */ /* 0x000fca00078e000e */
[----:B------:R-:W-:-:S05]  /*166e0*/  SEL R3, R3, RZ, P1 ;  /* 0x000000ff03037207 */ /* 0x000fca0000800000 */
[----:B------:R-:W-:-:S04]  /*166f0*/  IMAD.IADD R3, R2, 0x1, R3 ;  /* 0x0000000102037824 */ /* 0x000fc800078e0203 */
[----:B------:R-:W-:-:S07]  /*16700*/  IMAD.MOV.U32 R13, RZ, RZ, R3 ;  /* 0x000000ffff0d7224 */ /* 0x000fce00078e0003 */
[----:B------:R-:W-:Y:S05]  /*16710*/  WARPSYNC.COLLECTIVE R15, `(.L_x_604) ;  /* 0x000000000f087348 */ /* 0x000fea0003c00000 */
[----:B------:R0:W1:Y:S02]  /*16720*/  SHFL.UP P6, R14, R13, R12, R11 ;  /* 0x0400000c0d0e7389 */ /* 0x00006400000c000b */
[----:B01----:R-:W-:Y:S01]  /*16730*/  ENDCOLLECTIVE ;  /* 0x000000000000791b */ /* 0x003fe20003800000 */
.L_x_604:
        /* <DEDUP_REMOVED lines=8> */
.L_x_605:
        /* <DEDUP_REMOVED lines=8> */
.L_x_606:
        /* <DEDUP_REMOVED lines=8> */
.L_x_607:
[----:B------:R-:W-:Y:S02]  /*168c0*/  IMAD.MOV.U32 R12, RZ, RZ, 0x1f ;  /* 0x0000001fff0c7424 */ /* 0x000fe400078e00ff */
[----:B------:R-:W-:Y:S02]  /*168d0*/  IMAD.MOV.U32 R11, RZ, RZ, 0x1f ;  /* 0x0000001fff0b7424 */ /* 0x000fe400078e00ff */
[----:B------:R-:W-:-:S05]  /*168e0*/  IMAD.MOV.U32 R5, RZ, RZ, R14 ;  /* 0x000000ffff057224 */ /* 0x000fca00078e000e */
[----:B------:R-:W-:-:S05]  /*168f0*/  SEL R5, R5, RZ, P5 ;  /* 0x000000ff05057207 */ /* 0x000fca0002800000 */
[----:B------:R-:W-:-:S04]  /*16900*/  IMAD.IADD R3, R3, 0x1, R5 ;  /* 0x0000000103037824 */ /* 0x000fc800078e0205 */
[----:B------:R-:W-:-:S07]  /*16910*/  IMAD.MOV.U32 R13, RZ, RZ, R3 ;  /* 0x000000ffff0d7224 */ /* 0x000fce00078e0003 */
[----:B------:R-:W-:Y:S05]  /*16920*/  WARPSYNC.COLLECTIVE R15, `(.L_x_608) ;  /* 0x000000000f087348 */ /* 0x000fea0003c00000 */
[----:B------:R0:W1:Y:S02]  /*16930*/  SHFL.IDX P6, R14, R13, R12, R11 ;  /* 0x0000000c0d0e7389 */ /* 0x00006400000c000b */
[----:B01----:R-:W-:Y:S01]  /*16940*/  ENDCOLLECTIVE ;  /* 0x000000000000791b */ /* 0x003fe20003800000 */
.L_x_608:
[----:B------:R-:W-:Y:S01]  /*16950*/  IMAD.MOV.U32 R6, RZ, RZ, R14 ;  /* 0x000000ffff067224 */ /* 0x000fe200078e000e */
[----:B------:R-:W-:Y:S06]  /*16960*/  BRA `(.L_x_609) ;  /* 0xffffffdc00747947 */ /* 0x000fec000383ffff */
.L_x_548:
[----:B------:R-:W-:Y:S01]  /*16970*/  BSSY B0, `(.L_x_610) ;  /* 0x0000008000007945 */ /* 0x000fe20003800000 */
[----:B-----5:R-:W-:Y:S02]  /*16980*/  IMAD.MOV.U32 R13, RZ, RZ, R2 ;  /* 0x000000ffff0d7224 */ /* 0x020fe400078e0002 */
[----:B------:R-:W-:Y:S02]  /*16990*/  IMAD.MOV.U32 R12, RZ, RZ, 0x1 ;  /* 0x00000001ff0c7424 */ /* 0x000fe400078e00ff */
[----:B------:R-:W-:Y:S02]  /*169a0*/  IMAD.MOV.U32 R11, RZ, RZ, RZ ;  /* 0x000000ffff0b7224 */ /* 0x000fe400078e00ff */
[----:B------:R-:W-:-:S07]  /*169b0*/  IMAD.MOV.U32 R15, RZ, RZ, -0x1 ;  /* 0xffffffffff0f7424 */ /* 0x000fce00078e00ff */
[----:B01----:R-:W-:Y:S05]  /*169c0*/  WARPSYNC.COLLECTIVE R15, `(.L_x_611) ;  /* 0x000000000f087348 */ /* 0x003fea0003c00000 */
[----:B------:R2:W3:Y:S02]  /*169d0*/  SHFL.UP P6, R14, R13, R12, R11 ;  /* 0x0400000c0d0e7389 */ /* 0x0004e400000c000b */
[----:B0123--:R-:W-:Y:S01]  /*169e0*/  ENDCOLLECTIVE ;  /* 0x000000000000791b */ /* 0x00ffe20003800000 */
.L_x_611:
[----:B------:R-:W-:Y:S05]  /*169f0*/  BSYNC B0 ;  /* 0x0000000000007941 */ /* 0x000fea0003800000 */
.L_x_610:
[----:B------:R-:W-:Y:S02]  /*16a00*/  IMAD.MOV.U32 R3, RZ, RZ, R14 ;  /* 0x000000ffff037224 */ /* 0x000fe400078e000e */
[----:B------:R-:W-:Y:S02]  /*16a10*/  IMAD.MOV.U32 R12, RZ, RZ, 0x2 ;  /* 0x00000002ff0c7424 */ /* 0x000fe400078e00ff */
[----:B------:R-:W-:Y:S01]  /*16a20*/  IMAD.MOV.U32 R11, RZ, RZ, RZ ;  /* 0x000000ffff0b7224 */ /* 0x000fe200078e00ff */
[----:B------:R-:W-:Y:S01]  /*16a30*/  SEL R3, R3, RZ, P1 ;  /* 0x000000ff03037207 */ /* 0x000fe20000800000 */
[----:B------:R-:W-:-:S04]  /*16a40*/  IMAD.MOV.U32 R15, RZ, RZ, -0x1 ;  /* 0xffffffffff0f7424 */ /* 0x000fc800078e00ff */
[----:B------:R-:W-:-:S04]  /*16a50*/  IMAD.IADD R3, R2, 0x1, R3 ;  /* 0x0000000102037824 */ /* 0x000fc800078e0203 */
[----:B------:R-:W-:-:S07]  /*16a60*/  IMAD.MOV.U32 R13, RZ, RZ, R3 ;  /* 0x000000ffff0d7224 */ /* 0x000fce00078e0003 */
[----:B------:R-:W-:Y:S05]  /*16a70*/  WARPSYNC.COLLECTIVE R15, `(.L_x_612) ;  /* 0x000000000f087348 */ /* 0x000fea0003c00000 */
[----:B------:R0:W1:Y:S02]  /*16a80*/  SHFL.UP P6, R14, R13, R12, R11 ;  /* 0x0400000c0d0e7389 */ /* 0x00006400000c000b */
[----:B01----:R-:W-:Y:S01]  /*16a90*/  ENDCOLLECTIVE ;  /* 0x000000000000791b */ /* 0x003fe20003800000 */
.L_x_612:
[----:B------:R-:W-:Y:S02]  /*16aa0*/  IMAD.MOV.U32 R12, RZ, RZ, 0x4 ;  /* 0x00000004ff0c7424 */ /* 0x000fe400078e00ff */
[----:B------:R-:W-:-:S05]  /*16ab0*/  IMAD.MOV.U32 R5, RZ, RZ, R14 ;  /* 0x000000ffff057224 */ /* 0x000fca00078e000e */
[----:B------:R-:W-:-:S04]  /*16ac0*/  SEL R5, R5, RZ, P2 ;  /* 0x000000ff05057207 */ /* 0x000fc80001000000 */
[----:B------:R-:W-:-:S05]  /*16ad0*/  IADD3 R3, R3, R5, RZ ;  /* 0x0000000503037210 */ /* 0x000fca0007ffe0ff */
[----:B------:R-:W-:-:S07]  /*16ae0*/  IMAD.MOV.U32 R13, RZ, RZ, R3 ;  /* 0x000000ffff0d7224 */ /* 0x000fce00078e0003 */
[----:B------:R-:W-:Y:S05]  /*16af0*/  WARPSYNC.COLLECTIVE R15, `(.L_x_613) ;  /* 0x000000000f087348 */ /* 0x000fea0003c00000 */
[----:B------:R0:W1:Y:S02]  /*16b00*/  SHFL.UP P6, R14, R13, R12, R11 ;  /* 0x0400000c0d0e7389 */ /* 0x00006400000c000b */
[----:B01----:R-:W-:Y:S01]  /*16b10*/  ENDCOLLECTIVE ;  /* 0x000000000000791b */ /* 0x003fe20003800000 */
.L_x_613:
        /* <DEDUP_REMOVED lines=8> */
.L_x_614:
        /* <DEDUP_REMOVED lines=8> */
.L_x_615:
        /* <DEDUP_REMOVED lines=9> */
.L_x_616:
[----:B------:R-:W-:Y:S01]  /*16cb0*/  IMAD.MOV.U32 R6, RZ, RZ, R14 ;  /* 0x000000ffff067224 */ /* 0x000fe200078e000e */
[----:B------:R-:W-:Y:S06]  /*16cc0*/  BRA `(.L_x_617) ;  /* 0xffffffdc003c7947 */ /* 0x000fec000383ffff */
.L_x_550:
[----:B------:R-:W-:Y:S01]  /*16cd0*/  BSSY B0, `(.L_x_618) ;  /* 0x0000006000007945 */ /* 0x000fe20003800000 */
[----:B------:R-:W-:Y:S01]  /*16ce0*/  PLOP3.LUT P6, PT, P6, PT, PT, 0x8, 0x0 ;  /* 0x000000000000781c */ /* 0x000fe200037ce170 */
[----:B------:R-:W-:-:S12]  /*16cf0*/  IMAD.MOV.U32 R15, RZ, RZ, -0x1 ;  /* 0xffffffffff0f7424 */ /* 0x000fd800078e00ff */
[----:B01---5:R-:W-:Y:S05]  /*16d00*/  WARPSYNC.COLLECTIVE R15, `(.L_x_619) ;  /* 0x000000000f087348 */ /* 0x023fea0003c00000 */
[----:B------:R-:W-:Y:S01]  /*16d10*/  VOTE.ANY R14, PT, P6 ;  /* 0x00000000000e7806 */ /* 0x000fe200030e0100 */
[----:B01---5:R-:W-:Y:S06]  /*16d20*/  ENDCOLLECTIVE ;  /* 0x000000000000791b */ /* 0x023fec0003800000 */
.L_x_619:
[----:B------:R-:W-:Y:S05]  /*16d30*/  BSYNC B0 ;  /* 0x0000000000007941 */ /* 0x000fea0003800000 */
.L_x_618:
[----:B------:R-:W-:Y:S02]  /*16d40*/  IMAD.MOV.U32 R5, RZ, RZ, R14 ;  /* 0x000000ffff057224 */ /* 0x000fe400078e000e */
[----:B------:R-:W-:Y:S02]  /*16d50*/  IMAD.MOV.U32 R13, RZ, RZ, R2 ;  /* 0x000000ffff0d7224 */ /* 0x000fe400078e0002 */
[----:B------:R-:W0:Y:S01]  /*16d60*/  POPC R4, R5 ;  /* 0x0000000500047309 */ /* 0x000e220000000000 */
[----:B------:R-:W-:Y:S02]  /*16d70*/  IMAD.MOV.U32 R11, RZ, RZ, 0x1f ;  /* 0x0000001fff0b7424 */ /* 0x000fe400078e00ff */
[----:B------:R-:W-:Y:S02]  /*16d80*/  IMAD.MOV.U32 R15, RZ, RZ, -0x1 ;  /* 0xffffffffff0f7424 */ /* 0x000fe400078e00ff */
[----:B0-----:R-:W-:-:S07]  /*16d90*/  IMAD.MOV.U32 R12, RZ, RZ, R4 ;  /* 0x000000ffff0c7224 */ /* 0x001fce00078e0004 */
[----:B------:R-:W-:Y:S05]  /*16da0*/  WARPSYNC.COLLECTIVE R15, `(.L_x_620) ;  /* 0x000000000f087348 */ /* 0x000fea0003c00000 */
[----:B------:R0:W1:Y:S02]  /*16db0*/  SHFL.IDX P6, R14, R13, R12, R11 ;  /* 0x0000000c0d0e7389 */ /* 0x00006400000c000b */
[----:B01----:R-:W-:Y:S01]  /*16dc0*/  ENDCOLLECTIVE ;  /* 0x000000000000791b */ /* 0x003fe20003800000 */
.L_x_620:
[----:B------:R-:W-:Y:S01]  /*16dd0*/  IMAD.MOV.U32 R17, RZ, RZ, R14 ;  /* 0x000000ffff117224 */ /* 0x000fe200078e000e */
[----:B------:R-:W-:Y:S06]  /*16de0*/  BRA `(.L_x_621) ;  /* 0xffffffdc002c7947 */ /* 0x000fec000383ffff */
.L_x_552:
[----:B------:R-:W-:Y:S01]  /*16df0*/  BSSY B0, `(.L_x_622) ;  /* 0x0000007000007945 */ /* 0x000fe20003800000 */
[----:B------:R-:W-:Y:S02]  /*16e00*/  IMAD.MOV.U32 R13, RZ, RZ, R3 ;  /* 0x000000ffff0d7224 */ /* 0x000fe400078e0003 */
[----:B------:R-:W-:Y:S02]  /*16e10*/  IMAD.MOV.U32 R11, RZ, RZ, 0x1f ;  /* 0x0000001fff0b7424 */ /* 0x000fe400078e00ff */
[----:B------:R-:W-:-:S07]  /*16e20*/  IMAD.MOV.U32 R15, RZ, RZ, -0x1 ;  /* 0xffffffffff0f7424 */ /* 0x000fce00078e00ff */
[----:B01-3-5:R-:W-:Y:S05]  /*16e30*/  WARPSYNC.COLLECTIVE R15, `(.L_x_623) ;  /* 0x000000000f087348 */ /* 0x02bfea0003c00000 */
[----:B------:R2:W4:Y:S02]  /*16e40*/  SHFL.IDX P6, R14, R13, R12, R11 ;  /* 0x0000000c0d0e7389 */ /* 0x00052400000c000b */
[----:B012345:R-:W-:Y:S01]  /*16e50*/  ENDCOLLECTIVE ;  /* 0x000000000000791b */ /* 0x03ffe20003800000 */
.L_x_623:
[----:B------:R-:W-:Y:S05]  /*16e60*/  BSYNC B0 ;  /* 0x0000000000007941 */ /* 0x000fea0003800000 */
.L_x_622:
[----:B------:R-:W-:Y:S01]  /*16e70*/  IMAD.MOV.U32 R2, RZ, RZ, R14 ;  /* 0x000000ffff027224 */ /* 0x000fe200078e000e */
[----:B------:R-:W-:Y:S06]  /*16e80*/  BRA `(.L_x_551) ;  /* 0xffffffdc00207947 */ /* 0x000fec000383ffff */
.L_x_556:
[----:B-1----:R1:W3:Y:S02]  /*16e90*/  SYNCS.PHASECHK.TRANS64.TRYWAIT P0, [R0+URZ+0x38820], R3 ;  /* 0x03882003000075a7 */ /* 0x0022e4000800017f */
[----:B---3--:R-:W-:Y:S05]  /*16ea0*/  @!P0 NANOSLEEP.SYNCS 0x989680 ;  /* 0x009896800000895d */ /* 0x008fea0003900000 */
[----:B------:R-:W3:Y:S02]  /*16eb0*/  @!P0 SYNCS.PHASECHK.TRANS64 P0, [R0+URZ+0x38820], R3 ;  /* 0x03882003000085a7 */ /* 0x000ee4000800007f */
[----:B---3--:R-:W-:Y:S05]  /*16ec0*/  @!P0 BRA `(.L_x_556) ;  /* 0xfffffffc00f08947 */ /* 0x008fea000383ffff */
[----:B------:R-:W-:Y:S05]  /*16ed0*/  BRA `(.L_x_624) ;  /* 0xffffffe000147947 */ /* 0x000fea000383ffff */
.L_x_557:
[----:B------:R-:W3:Y:S01]  /*16ee0*/  S2R R2, SR_TID.X ;  /* 0x0000000000027919 */ /* 0x000ee20000002100 */
[----:B------:R-:W-:Y:S01]  /*16ef0*/  BSSY B0, `(.L_x_625) ;  /* 0x000000a000007945 */ /* 0x000fe20003800000 */
[----:B------:R-:W-:Y:S02]  /*16f00*/  IMAD.MOV.U32 R12, RZ, RZ, RZ ;  /* 0x000000ffff0c7224 */ /* 0x000fe400078e00ff */
[----:B------:R-:W-:Y:S02]  /*16f10*/  IMAD.MOV.U32 R11, RZ, RZ, 0x1f ;  /* 0x0000001fff0b7424 */ /* 0x000fe400078e00ff */
[----:B------:R-:W-:Y:S01]  /*16f20*/  IMAD.MOV.U32 R15, RZ, RZ, -0x1 ;  /* 0xffffffffff0f7424 */ /* 0x000fe200078e00ff */
[----:B---3--:R-:W-:-:S04]  /*16f30*/  SHF.R.U32.HI R2, RZ, 0x5, R2 ;  /* 0x00000005ff027819 */ /* 0x008fc80000011602 */
[----:B------:R-:W-:-:S05]  /*16f40*/  LOP3.LUT R2, R2, 0x3, RZ, 0xc0, !PT ;  /* 0x0000000302027812 */ /* 0x000fca00078ec0ff */
[----:B------:R-:W-:-:S07]  /*16f50*/  IMAD.MOV.U32 R13, RZ, RZ, R2 ;  /* 0x000000ffff0d7224 */ /* 0x000fce00078e0002 */
[----:B012--5:R-:W-:Y:S05]  /*16f60*/  WARPSYNC.COLLECTIVE R15, `(.L_x_626) ;  /* 0x000000000f087348 */ /* 0x027fea0003c00000 */
[----:B------:R3:W4:Y:S02]  /*16f70*/  SHFL.IDX P6, R14, R13, R12, R11 ;  /* 0x0000000c0d0e7389 */ /* 0x00072400000c000b */
[----:B012345:R-:W-:Y:S01]  /*16f80*/  ENDCOLLECTIVE ;  /* 0x000000000000791b */ /* 0x03ffe20003800000 */
.L_x_626:
[----:B------:R-:W-:Y:S05]  /*16f90*/  BSYNC B0 ;  /* 0x0000000000007941 */ /* 0x000fea0003800000 */
.L_x_625:
[----:B------:R-:W-:Y:S05]  /*16fa0*/  BRA `(.L_x_627) ;  /* 0xffffffdc00fc7947 */ /* 0x000fea000383ffff */
.L_x_560:
[----:B------:R-:W-:Y:S01]  /*16fb0*/  BSSY B1, `(.L_x_628) ;  /* 0x0000006000017945 */ /* 0x000fe20003800000 */
[----:B------:R-:W-:-:S07]  /*16fc0*/  IMAD.MOV.U32 R15, RZ, RZ, -0x1 ;  /* 0xffffffffff0f7424 */ /* 0x000fce00078e00ff */
[----:B0123-5:R-:W-:Y:S05]  /*16fd0*/  WARPSYNC.COLLECTIVE R15, `(.L_x_629) ;  /* 0x000000000f0c7348 */ /* 0x02ffea0003c00000 */
[----:B------:R-:W-:Y:S02]  /*16fe0*/  ELECT P6, UR62, PT ;  /* 0x00000000003e782f */ /* 0x000fe400038c0000 */
[----:B------:R-:W-:Y:S01]  /*16ff0*/  MOV R14, UR62 ;  /* 0x0000003e000e7c02 */ /* 0x000fe20008000f00 */
[----:B0123-5:R-:W-:Y:S10]  /*17000*/  ENDCOLLECTIVE ;  /* 0x000000000000791b */ /* 0x02fff40003800000 */
.L_x_629:
[----:B------:R-:W-:Y:S05]  /*17010*/  BSYNC B1 ;  /* 0x0000000000017941 */ /* 0x000fea0003800000 */
.L_x_628:
[----:B------:R-:W-:Y:S05]  /*17020*/  BRA `(.L_x_630) ;  /* 0xffffffdc00f47947 */ /* 0x000fea000383ffff */
.L_x_562:
[----:B-1----:R1:W2:Y:S02]  /*17030*/  SYNCS.PHASECHK.TRANS64.TRYWAIT P0, [R6+URZ], R5 ;  /* 0x00000005060075a7 */ /* 0x0022a4000800017f */
[----:B--2---:R-:W-:Y:S05]  /*17040*/  @!P0 NANOSLEEP.SYNCS 0x989680 ;  /* 0x009896800000895d */ /* 0x004fea0003900000 */
[----:B------:R-:W2:Y:S02]  /*17050*/  @!P0 SYNCS.PHASECHK.TRANS64 P0, [R6+URZ], R5 ;  /* 0x00000005060085a7 */ /* 0x000ea4000800007f */
[----:B--2---:R-:W-:Y:S05]  /*17060*/  @!P0 BRA `(.L_x_562) ;  /* 0xfffffffc00f08947 */ /* 0x004fea000383ffff */
[----:B------:R-:W-:Y:S05]  /*17070*/  BRA `(.L_x_631) ;  /* 0xffffffe000387947 */ /* 0x000fea000383ffff */
.L_x_563:
[----:B--2---:R2:W3:Y:S02]  /*17080*/  SYNCS.PHASECHK.TRANS64.TRYWAIT P0, [R7+URZ], R2 ;  /* 0x00000002070075a7 */ /* 0x0044e4000800017f */
[----:B---3--:R-:W-:Y:S05]  /*17090*/  @!P0 NANOSLEEP.SYNCS 0x989680 ;  /* 0x009896800000895d */ /* 0x008fea0003900000 */
[----:B------:R-:W3:Y:S02]  /*170a0*/  @!P0 SYNCS.PHASECHK.TRANS64 P0, [R7+URZ], R2 ;  /* 0x00000002070085a7 */ /* 0x000ee4000800007f */
[----:B---3--:R-:W-:Y:S05]  /*170b0*/  @!P0 BRA `(.L_x_563) ;  /* 0xfffffffc00f08947 */ /* 0x008fea000383ffff */
[----:B------:R-:W-:Y:S05]  /*170c0*/  BRA `(.L_x_632) ;  /* 0xffffffe0002c7947 */ /* 0x000fea000383ffff */
.L_x_565:
[----:B---3--:R3:W4:Y:S02]  /*170d0*/  SYNCS.PHASECHK.TRANS64.TRYWAIT P0, [R4+URZ], R5 ;  /* 0x00000005040075a7 */ /* 0x008724000800017f */
[----:B----4-:R-:W-:Y:S05]  /*170e0*/  @!P0 NANOSLEEP.SYNCS 0x989680 ;  /* 0x009896800000895d */ /* 0x010fea0003900000 */
[----:B------:R-:W4:Y:S02]  /*170f0*/  @!P0 SYNCS.PHASECHK.TRANS64 P0, [R4+URZ], R5 ;  /* 0x00000005040085a7 */ /* 0x000f24000800007f */
[----:B----4-:R-:W-:Y:S05]  /*17100*/  @!P0 BRA `(.L_x_565) ;  /* 0xfffffffc00f08947 */ /* 0x010fea000383ffff */
[----:B------:R-:W-:Y:S05]  /*17110*/  BRA `(.L_x_633) ;  /* 0xffffffe000347947 */ /* 0x000fea000383ffff */
.L_x_634:
        /* <DEDUP_REMOVED lines=14> */
.L_x_3426:


//--------------------- .text._ZN7cutlass13device_kernelIN5flash11enable_sm90INS1_16FlashAttnFwdSm90INS1_25CollectiveMainloopFwdSm90ILi2EN4cute5tupleIJNS5_1CILi1EEES8_S8_EEENS6_IJNS7_ILi128EEENS7_ILi80EEENS7_ILi256EEEEEELi256ENS_6half_tEfNS_4arch4Sm90ELb0ELb0ELb1ELb1ELb0ELb1ELb0ELb1ELb1ELb1ELb0ELb0EEENS1_21CollectiveEpilogueFwdINS6_IJSA_SC_SB_EEES9_SE_SG_Li256ELb1ELb1ELb0ELb0EEENS1_36VarlenDynamicPersistentTileSchedulerILi128ELi80ELi256ELi128ELb0ELb1ELb1ELb0ELb1ELb1EEEEEEEEEvNT_6ParamsE --------------------------
	.section	.text._ZN7cutlass13device_kernelIN5flash11enable_sm90INS1_16FlashAttnFwdSm90INS1_25CollectiveMainloopFwdSm90ILi2EN4cute5tupleIJNS5_1CILi1EEES8_S8_EEENS6_IJNS7_ILi128EEENS7_ILi80EEENS7_ILi256EEEEEELi256ENS_6half_tEfNS_4arch4Sm90ELb0ELb0ELb1ELb1ELb0ELb1ELb0ELb1ELb1ELb1ELb0ELb0EEENS1_21CollectiveEpilogueFwdINS6_IJSA_SC_SB_EEES9_SE_SG_Li256ELb1ELb1ELb0ELb0EEENS1_36VarlenDynamicPersistentTileSchedulerILi128ELi80ELi256ELi128ELb0ELb1ELb1ELb0ELb1ELb1EEEEEEEEEvNT_6ParamsE,"ax",@progbits
	.align	128
.text._ZN7cutlass13device_kernelIN5flash11enable_sm90INS1_16FlashAttnFwdSm90INS1_25CollectiveMainloopFwdSm90ILi2EN4cute5tupleIJNS5_1CILi1EEES8_S8_EEENS6_IJNS7_ILi128EEENS7_ILi80EEENS7_ILi256EEEEEELi256ENS_6half_tEfNS_4arch4Sm90ELb0ELb0ELb1ELb1ELb0ELb1ELb0ELb1ELb1ELb1ELb0ELb0EEENS1_21CollectiveEpilogueFwdINS6_IJSA_SC_SB_EEES9_SE_SG_Li256ELb1ELb1ELb0ELb0EEENS1_36VarlenDynamicPersistentTileSchedulerILi128ELi80ELi256ELi128ELb0ELb1ELb1ELb0ELb1ELb1EEEEEEEEEvNT_6ParamsE:
        .type           _ZN7cutlass13device_kernelIN5flash11enable_sm90INS1_16FlashAttnFwdSm90INS1_25CollectiveMainloopFwdSm90ILi2EN4cute5tupleIJNS5_1CILi1EEES8_S8_EEENS6_IJNS7_ILi128EEENS7_ILi80EEENS7_ILi256EEEEEELi256ENS_6half_tEfNS_4arch4Sm90ELb0ELb0ELb1ELb1ELb0ELb1ELb0ELb1ELb1ELb1ELb0ELb0EEENS1_21CollectiveEpilogueFwdINS6_IJSA_SC_SB_EEES9_SE_SG_Li256ELb1ELb1ELb0ELb0EEENS1_36VarlenDynamicPersistentTileSchedulerILi128ELi80ELi256ELi128ELb0ELb1ELb1ELb0ELb1ELb1EEEEEEEEEvNT_6ParamsE,@function
        .size           _ZN7cutlass13device_kernelIN5flash11enable_sm90INS1_16FlashAttnFwdSm90INS1_25CollectiveMainloopFwdSm90ILi2EN4cute5tupleIJNS5_1CILi1EEES8_S8_EEENS6_IJNS7_ILi128EEENS7_ILi80EEENS7_ILi256EEEEEELi256ENS_6half_tEfNS_4arch4Sm90ELb0ELb0ELb1ELb1ELb0ELb1ELb0ELb1ELb1ELb1ELb0ELb0EEENS1_21CollectiveEpilogueFwdINS6_IJSA_SC_SB_EEES9_SE_SG_Li256ELb1ELb1ELb0ELb0EEENS1_36VarlenDynamicPersistentTileSchedulerILi128ELi80ELi256ELi128ELb0ELb1ELb1ELb0ELb1ELb1EEEEEEEEEvNT_6ParamsE,(.L_x_3427 - _ZN7cutlass13device_kernelIN5flash11enable_sm90INS1_16FlashAttnFwdSm90INS1_25CollectiveMainloopFwdSm90ILi2EN4cute5tupleIJNS5_1CILi1EEES8_S8_EEENS6_IJNS7_ILi128EEENS7_ILi80EEENS7_ILi256EEEEEELi256ENS_6half_tEfNS_4arch4Sm90ELb0ELb0ELb1ELb1ELb0ELb1ELb0ELb1ELb1ELb1ELb0ELb0EEENS1_21CollectiveEpilogueFwdINS6_IJSA_SC_SB_EEES9_SE_SG_Li256ELb1ELb1ELb0ELb0EEENS1_36VarlenDynamicPersistentTileSchedulerILi128ELi80ELi256ELi128ELb0ELb1ELb1ELb0ELb1ELb1EEEEEEEEEvNT_6ParamsE)
        .other          _ZN7cutlass13device_kernelIN5flash11enable_sm90INS1_16FlashAttnFwdSm90INS1_25CollectiveMainloopFwdSm90ILi2EN4cute5tupleIJNS5_1CILi1EEES8_S8_EEENS6_IJNS7_ILi128EEENS7_ILi80EEENS7_ILi256EEEEEELi256ENS_6half_tEfNS_4arch4Sm90ELb0ELb0ELb1ELb1ELb0ELb1ELb0ELb1ELb1ELb1ELb0ELb0EEENS1_21CollectiveEpilogueFwdINS6_IJSA_SC_SB_EEES9_SE_SG_Li256ELb1ELb1ELb0ELb0EEENS1_36VarlenDynamicPersistentTileSchedulerILi128ELi80ELi256ELi128ELb0ELb1ELb1ELb0ELb1ELb1EEEEEEEEEvNT_6ParamsE,@"STO_CUDA_ENTRY STV_DEFAULT"
_ZN7cutlass13device_kernelIN5flash11enable_sm90INS1_16FlashAttnFwdSm90INS1_25CollectiveMainloopFwdSm90ILi2EN4cute5tupleIJNS5_1CILi1EEES8_S8_EEENS6_IJNS7_ILi128EEENS7_ILi80EEENS7_ILi256EEEEEELi256ENS_6half_tEfNS_4arch4Sm90ELb0ELb0ELb1ELb1ELb0ELb1ELb0ELb1ELb1ELb1ELb0ELb0EEENS1_21CollectiveEpilogueFwdINS6_IJSA_SC_SB_EEES9_SE_SG_Li256ELb1ELb1ELb0ELb0EEENS1_36VarlenDynamicPersistentTileSchedulerILi128ELi80ELi256ELi128ELb0ELb1ELb1ELb0ELb1ELb1EEEEEEEEEvNT_6ParamsE:
[----:B------:R-:W0:Y:S02]  /*0000*/  LDC R1, c[0x0][0x28] ;  /* 0x00000a00ff017b82 */ /* 0x000e240000000800 */
[----:B0-----:R-:W-:Y:S01]  /*0010*/  VIADD R1, R1, 0xffffff70 ;  /* 0xffffff7001017836 */ /* 0x001fe20000000000 */
[----:B------:R-:W0:Y:S01]  /*0020*/  S2R R0, SR_TID.X ;  /* 0x0000000000007919 */ /* 0x000e220000002100 */
[----:B------:R-:W-:Y:S01]  /*0030*/  ELECT P0, URZ, PT ;  /* 0x00000000003f782f */ /* 0x000fe20003800000 */
[----:B------:R-:W-:Y:S01]  /*0040*/  BSSY B0, `(.L_x_635) ;  /* 0x0000013000007945 */ /* 0x000fe20003800000 */
[----:B0-----:R-:W-:-:S05]  /*0050*/  SHF.R.U32.HI R2, RZ, 0x5, R0 ;  /* 0x00000005ff027819 */ /* 0x001fca0000011600 */
[----:B------:R-:W0:Y:S02]  /*0060*/  SHFL.IDX PT, R3, R2, RZ, 0x1f ;  /* 0x00001fff02037589 */ /* 0x000e2400000e0000 */
[----:B0-----:R-:W-:-:S13]  /*0070*/  ISETP.EQ.AND P0, PT, R3, RZ, P0 ;  /* 0x000000ff0300720c */ /* 0x001fda0000702270 */
[----:B------:R-:W-:Y:S05]  /*0080*/  @!P0 BRA `(.L_x_636) ;  /* 0x0000000000388947 */ /* 0x000fea0003800000 */
[----:B------:R-:W-:Y:S02]  /*0090*/  ULDC.64 UR4, c[0x0][0x198] ;  /* 0x0000660000047ab9 */ /* 0x000fe40000000a00 */
[----:B------:R-:W-:Y:S02]  /*00a0*/  UIADD3 UR6, UP0, UR4, 0x370, URZ ;  /* 0x0000037004067890 */ /* 0x000fe4000ff1e03f */
[----:B------:R-:W-:Y:S02]  /*00b0*/  UIADD3 UR8, UP1, UR4, 0x470, URZ ;  /* 0x0000047004087890 */ /* 0x000fe4000ff3e03f */
[----:B------:R-:W-:Y:S02]  /*00c0*/  UIADD3 UR10, UP2, UR4, 0x570, URZ ;  /* 0x00000570040a7890 */ /* 0x000fe4000ff5e03f */
[----:B------:R-:W-:Y:S02]  /*00d0*/  UIADD3 UR4, UP3, UR4, 0x670, URZ ;  /* 0x0000067004047890 */ /* 0x000fe4000ff7e03f */
[----:B------:R-:W-:-:S02]  /*00e0*/  UIADD3.X UR7, URZ, UR5, URZ, UP0, !UPT ;  /* 0x000000053f077290 */ /* 0x000fc400087fe43f */
[----:B------:R-:W-:Y:S02]  /*00f0*/  UIADD3.X UR9, URZ, UR5, URZ, UP1, !UPT ;  /* 0x000000053f097290 */ /* 0x000fe40008ffe43f */
[----:B------:R-:W-:Y:S02]  /*0100*/  UIADD3.X UR11, URZ, UR5, URZ, UP2, !UPT ;  /* 0x000000053f0b7290 */ /* 0x000fe400097fe43f */
[----:B------:R-:W-:-:S03]  /*0110*/  UIADD3.X UR5, URZ, UR5, URZ, UP3, !UPT ;  /* 0x000000053f057290 */ /* 0x000fc60009ffe43f */
[----:B------:R0:W-:Y:S02]  /*0120*/  UTMACCTL.PF [UR6] ;  /* 0x00000000060079b9 */ /* 0x0001e40008040000 */
[----:B------:R0:W-:Y:S02]  /*0130*/  UTMACCTL.PF [UR8] ;  /* 0x00000000080079b9 */ /* 0x0001e40008040000 */
[----:B------:R0:W-:Y:S02]  /*0140*/  UTMACCTL.PF [UR10] ;  /* 0x000000000a0079b9 */ /* 0x0001e40008040000 */
[----:B------:R0:W-:Y:S02]  /*0150*/  UTMACCTL.PF [UR4] ;  /* 0x00000000040079b9 */ /* 0x0001e40008040000 */
[----:B0-----:R-:W-:Y:S01]  /*0160*/  NOP ;  /* 0x0000000000007918 */ /* 0x001fe20000000000 */
.L_x_636:
[----:B------:R-:W-:Y:S05]  /*0170*/  BSYNC B0 ;  /* 0x0000000000007941 */ /* 0x000fea0003800000 */
.L_x_635:
[----:B------:R-:W-:Y:S01]  /*0180*/  VOTEU.ANY UP0, P0 ;  /* 0x00000000003f7886 */ /* 0x000fe20000000100 */
[----:B------:R-:W0:Y:S01]  /*0190*/  SHFL.IDX PT, R3, R2, RZ, 0x1f ;  /* 0x00001fff02037589 */ /* 0x000e2200000e0000 */
[----:B------:R-:W-:Y:S01]  /*01a0*/  UMOV UR4, 0x80 ;  /* 0x0000008000047882 */ /* 0x000fe20000000000 */
[----:B------:R-:W-:Y:S01]  /*01b0*/  UMOV UR7, 0x100 ;  /* 0x0000010000077882 */ /* 0x000fe20000000000 */
[----:B------:R-:W-:Y:S01]  /*01c0*/  VOTEU.ANY UP1, P0 ;  /* 0x00000000003f7886 */ /* 0x000fe20000020100 */
[----:B------:R-:W1:Y:S01]  /*01d0*/  @UP0 S2UR UR8, SR_CgaCtaId ;  /* 0x00000000000809c3 */ /* 0x000e620000008800 */
[----:B------:R-:W-:Y:S01]  /*01e0*/  @UP0 UMOV UR6, 0x400 ;  /* 0x0000040000060882 */ /* 0x000fe20000000000 */
[----:B------:R-:W-:-:S04]  /*01f0*/  @UP0 UIADD3 UR4, -UR4, 0x100000, URZ ;  /* 0x0010000004040890 */ /* 0x000fc8000fffe13f */
[----:B------:R-:W-:Y:S02]  /*0200*/  @UP0 USHF.L.U32 UR5, UR4, 0xb, URZ ;  /* 0x0000000b04050899 */ /* 0x000fe4000800063f */
[----:B------:R-:W-:Y:S01]  /*0210*/  @UP0 USHF.L.U32 UR4, UR4, 0x1, URZ ;  /* 0x0000000104040899 */ /* 0x000fe2000800063f */
[----:B0-----:R-:W-:Y:S02]  /*0220*/  ISETP.NE.AND P1, PT, R3, RZ, PT ;  /* 0x000000ff0300720c */ /* 0x001fe40003f25270 */
[----:B------:R-:W-:Y:S01]  /*0230*/  SHF.R.U32.HI R3, RZ, 0x7, R0 ;  /* 0x00000007ff037819 */ /* 0x000fe20000011600 */
[----:B-1----:R-:W-:Y:S02]  /*0240*/  @UP0 ULEA UR8, UR8, UR6, 0x18 ;  /* 0x0000000608080291 */ /* 0x002fe4000f8ec03f */
[----:B------:R-:W-:-:S04]  /*0250*/  @UP0 UIADD3 UR6, -UR7, 0x100000, URZ ;  /* 0x0010000007060890 */ /* 0x000fc8000fffe13f */
[----:B------:R-:W-:Y:S02]  /*0260*/  @UP0 USHF.L.U32 UR7, UR6, 0xb, URZ ;  /* 0x0000000b06070899 */ /* 0x000fe4000800063f */
[----:B------:R-:W-:Y:S01]  /*0270*/  @UP0 USHF.L.U32 UR6, UR6, 0x1, URZ ;  /* 0x0000000106060899 */ /* 0x000fe2000800063f */
[----:B------:R-:W-:Y:S01]  /*0280*/  VOTEU.ANY UP0, P0 ;  /* 0x00000000003f7886 */ /* 0x000fe20000000100 */
[----:B------:R-:W0:Y:S04]  /*0290*/  SHFL.IDX PT, R3, R3, RZ, 0x1f ;  /* 0x00001fff03037589 */ /* 0x000e2800000e0000 */
[----:B------:R-:W1:Y:S02]  /*02a0*/  FENCE.VIEW.ASYNC.S ;  /* 0x00000000000073c6 */ /* 0x000e640000000000 */
[----:B-1----:R1:W2:Y:S04]  /*02b0*/  @UP0 SYNCS.EXCH.64 URZ, [UR8+0x38800], UR4 ;  /* 0x03880004083f05b2 */ /* 0x0022a80008000100 */
[----:B------:R1:W3:Y:S01]  /*02c0*/  @UP1 SYNCS.EXCH.64 URZ, [UR8+0x38820], UR6 ;  /* 0x03882006083f15b2 */ /* 0x0002e20008000100 */
[----:B------:R-:W-:Y:S05]  /*02d0*/  @P1 BRA `(.L_x_637) ;  /* 0x0000000000481947 */ /* 0x000fea0003800000 */
[----:B-1----:R-:W1:Y:S01]  /*02e0*/  S2UR UR5, SR_CgaCtaId ;  /* 0x00000000000579c3 */ /* 0x002e620000008800 */
[----:B------:R-:W-:Y:S01]  /*02f0*/  UMOV UR4, 0x400 ;  /* 0x0000040000047882 */ /* 0x000fe20000000000 */
[----:B------:R-:W-:Y:S01]  /*0300*/  UMOV UR6, 0x1 ;  /* 0x0000000100067882 */ /* 0x000fe20000000000 */
[----:B------:R-:W-:Y:S01]  /*0310*/  UMOV UR7, 0x2 ;  /* 0x0000000200077882 */ /* 0x000fe20000000000 */
[----:B------:R-:W-:Y:S01]  /*0320*/  ELECT P0, URZ, PT ;  /* 0x00000000003f782f */ /* 0x000fe20003800000 */
[----:B-1----:R-:W-:Y:S02]  /*0330*/  ULEA UR8, UR5, UR4, 0x18 ;  /* 0x0000000405087291 */ /* 0x002fe4000f8ec03f */
[----:B------:R-:W-:-:S04]  /*0340*/  UIADD3 UR4, -UR6, 0x100000, URZ ;  /* 0x0010000006047890 */ /* 0x000fc8000fffe13f */
[----:B------:R-:W-:Y:S02]  /*0350*/  USHF.L.U32 UR5, UR4, 0xb, URZ ;  /* 0x0000000b04057899 */ /* 0x000fe4000800063f */
[----:B------:R-:W-:Y:S02]  /*0360*/  USHF.L.U32 UR4, UR4, 0x1, URZ ;  /* 0x0000000104047899 */ /* 0x000fe4000800063f */
[----:B------:R-:W-:-:S04]  /*0370*/  UIADD3 UR6, -UR7, 0x100000, URZ ;  /* 0x0010000007067890 */ /* 0x000fc8000fffe13f */
[----:B------:R-:W-:Y:S02]  /*0380*/  USHF.L.U32 UR7, UR6, 0xb, URZ ;  /* 0x0000000b06077899 */ /* 0x000fe4000800063f */
[----:B------:R-:W-:Y:S01]  /*0390*/  USHF.L.U32 UR6, UR6, 0x1, URZ ;  /* 0x0000000106067899 */ /* 0x000fe2000800063f */
[----:B------:R-:W1:Y:S03]  /*03a0*/  FENCE.VIEW.ASYNC.S ;  /* 0x00000000000073c6 */ /* 0x000e660000000000 */
[----:B-1----:R4:W1:Y:S08]  /*03b0*/  SYNCS.EXCH.64 URZ, [UR8+0x38830], UR4 ;  /* 0x03883004083f75b2 */ /* 0x0028700008000100 */
[----:B------:R4:W0:Y:S01]  /*03c0*/  SYNCS.EXCH.64 URZ, [UR8+0x38840], UR6 ;  /* 0x03884006083f75b2 */ /* 0x0008220008000100 */
[----:B------:R4:W0:Y:S01]  /*03d0*/  SYNCS.EXCH.64 URZ, [UR8+0x38838], UR4 ;  /* 0x03883804083f75b2 */ /* 0x0008220008000100 */
[----:B------:R4:W0:Y:S02]  /*03e0*/  SYNCS.EXCH.64 URZ, [UR8+0x38848], UR6 ;  /* 0x03884806083f75b2 */ /* 0x0008240008000100 */
[----:B----4-:R-:W-:Y:S01]  /*03f0*/  NOP ;  /* 0x0000000000007918 */ /* 0x010fe20000000000 */
.L_x_637:
[----:B------:R-:W4:Y:S01]  /*0400*/  SHFL.IDX PT, R4, R2, RZ, 0x1f ;  /* 0x00001fff02047589 */ /* 0x000f2200000e0000 */
[----:B------:R-:W-:Y:S01]  /*0410*/  NOP ;  /* 0x0000000000007918 */ /* 0x000fe20000000000 */
[----:B----4-:R-:W-:-:S13]  /*0420*/  ISETP.NE.AND P0, PT, R4, RZ, PT ;  /* 0x000000ff0400720c */ /* 0x010fda0003f05270 */
        /* <DEDUP_REMOVED lines=19> */
.L_x_638:
[----:B------:R-:W4:Y:S01]  /*0560*/  SHFL.IDX PT, R4, R2, RZ, 0x1f ;  /* 0x00001fff02047589 */ /* 0x000f2200000e0000 */
[----:B------:R-:W-:Y:S01]  /*0570*/  NOP ;  /* 0x0000000000007918 */ /* 0x000fe20000000000 */
[----:B----4-:R-:W-:-:S13]  /*0580*/  ISETP.NE.AND P0, PT, R4, RZ, PT ;  /* 0x000000ff0400720c */ /* 0x010fda0003f05270 */
[----:B------:R-:W-:Y:S05]  /*0590*/  @P0 BRA `(.L_x_639) ;  /* 0x0000000000380947 */ /* 0x000fea0003800000 */
[----:B-1----:R-:W1:Y:S01]  /*05a0*/  S2UR UR5, SR_CgaCtaId ;  /* 0x00000000000579c3 */ /* 0x002e620000008800 */
[----:B------:R-:W-:Y:S01]  /*05b0*/  UMOV UR4, 0x400 ;  /* 0x0000040000047882 */ /* 0x000fe20000000000 */
[----:B------:R-:W-:Y:S01]  /*05c0*/  UMOV UR7, 0x1 ;  /* 0x0000000100077882 */ /* 0x000fe20000000000 */
[----:B------:R-:W-:Y:S01]  /*05d0*/  ELECT P0, URZ, PT ;  /* 0x00000000003f782f */ /* 0x000fe20003800000 */
[----:B-1----:R-:W-:Y:S02]  /*05e0*/  ULEA UR6, UR5, UR4, 0x18 ;  /* 0x0000000405067291 */ /* 0x002fe4000f8ec03f */
[----:B------:R-:W-:-:S04]  /*05f0*/  UIADD3 UR4, -UR7, 0x100000, URZ ;  /* 0x0010000007047890 */ /* 0x000fc8000fffe13f */
[----:B------:R-:W-:Y:S02]  /*0600*/  USHF.L.U32 UR5, UR4, 0xb, URZ ;  /* 0x0000000b04057899 */ /* 0x000fe4000800063f */
[----:B------:R-:W-:Y:S01]  /*0610*/  USHF.L.U32 UR4, UR4, 0x1, URZ ;  /* 0x0000000104047899 */ /* 0x000fe2000800063f */
[----:B------:R-:W1:Y:S11]  /*0620*/  FENCE.VIEW.ASYNC.S ;  /* 0x00000000000073c6 */ /* 0x000e760000000000 */
[----:B-1----:R4:W1:Y:S01]  /*0630*/  SYNCS.EXCH.64 URZ, [UR6+0x38870], UR4 ;  /* 0x03887004063f75b2 */ /* 0x0028620008000100 */
[----:B------:R4:W0:Y:S01]  /*0640*/  SYNCS.EXCH.64 URZ, [UR6+0x38880], UR4 ;  /* 0x03888004063f75b2 */ /* 0x0008220008000100 */
[----:B------:R4:W0:Y:S01]  /*0650*/  SYNCS.EXCH.64 URZ, [UR6+0x38878], UR4 ;  /* 0x03887804063f75b2 */ /* 0x0008220008000100 */
[----:B------:R4:W0:Y:S02]  /*0660*/  SYNCS.EXCH.64 URZ, [UR6+0x38888], UR4 ;  /* 0x03888804063f75b2 */ /* 0x0008240008000100 */
[----:B----4-:R-:W-:Y:S01]  /*0670*/  NOP ;  /* 0x0000000000007918 */ /* 0x010fe20000000000 */
.L_x_639:
        /* <DEDUP_REMOVED lines=22> */
.L_x_640:
        /* <DEDUP_REMOVED lines=22> */
.L_x_641:
[----:B0-----:R-:W-:Y:S01]  /*0940*/  ISETP.NE.AND P0, PT, R3, RZ, PT ;  /* 0x000000ff0300720c */ /* 0x001fe20003f05270 */
[----:B------:R-:W-:Y:S01]  /*0950*/  IMAD.MOV.U32 R3, RZ, RZ, 0x1 ;  /* 0x00000001ff037424 */ /* 0x000fe200078e00ff */
[----:B------:R-:W-:Y:S01]  /*0960*/  NOP ;  /* 0x0000000000007918 */ /* 0x000fe20000000000 */
[----:B------:R-:W-:Y:S03]  /*0970*/  BSSY B9, `(.L_x_642) ;  /* 0x0002807000097945 */ /* 0x000fe60003800000 */
[----:B------:R-:W-:-:S05]  /*0980*/  SEL R3, R3, 0x2, !P0 ;  /* 0x0000000203037807 */ /* 0x000fca0004000000 */
[----:B------:R0:W-:Y:S01]  /*0990*/  STL [R1+0x6c], R3 ;  /* 0x00006c0301007387 */ /* 0x0001e20000100800 */
[----:B-123--:R-:W-:Y:S06]  /*09a0*/  BAR.SYNC.DEFER_BLOCKING 0x0 ;  /* 0x0000000000007b1d */ /* 0x00efec0000010000 */
[----:B------:R-:W-:Y:S05]  /*09b0*/  @!P0 BRA `(.L_x_643) ;  /* 0x000001f400b48947 */ /* 0x000fea0003800000 */
.L_x_644:
        /* <DEDUP_REMOVED lines=8> */
[----:B-1----:R-:W-:-:S06]  /*0a40*/  ULEA UR4, UR5, UR4, 0x18 ;  /* 0x0000000405047291 */ /* 0x002fcc000f8ec03f */
[----:B------:R-:W-:Y:S01]  /*0a50*/  MOV R18, UR4 ;  /* 0x0000000400127c02 */ /* 0x000fe20008000f00 */
[----:B------:R-:W-:-:S04]  /*0a60*/  ULDC UR4, c[0x0][0xc3c] ;  /* 0x00030f0000047ab9 */ /* 0x000fc80000000800 */
[----:B------:R-:W1:Y:S01]  /*0a70*/  LDS.128 R120, [R18+0x388d0] ;  /* 0x0388d00012787984 */ /* 0x000e620000000c00 */
[----:B------:R-:W-:Y:S06]  /*0a80*/  BAR.ARV 0x4, 0x180 ;  /* 0x0106000000007b1d */ /* 0x000fec0000002000 */
[----:B-1----:R-:W-:-:S13]  /*0a90*/  ISETP.GE.AND P0, PT, R123, UR4, PT ;  /* 0x000000047b007c0c */ /* 0x002fda000bf06270 */
[----:B------:R-:W-:Y:S05]  /*0aa0*/  @P0 BRA `(.L_x_645) ;  /* 0x0000027c00cc0947 */ /* 0x000fea0003800000 */
[----:B------:R-:W-:Y:S01]  /*0ab0*/  VIADD R12, R0, 0xffffff80 ;  /* 0xffffff80000c7836 */ /* 0x000fe20000000000 */
[----:B------:R-:W-:-:S04]  /*0ac0*/  MOV R10, 0xfffffffe ;  /* 0xfffffffe000a7802 */ /* 0x000fc80000000f00 */
[----:B------:R-:W-:-:S04]  /*0ad0*/  SHF.R.S32.HI R0, RZ, 0x1f, R12 ;  /* 0x0000001fff007819 */ /* 0x000fc8000001140c */
[CC--:B0-----:R-:W-:Y:S02]  /*0ae0*/  LEA.HI R3, R0.reuse, R12.reuse, RZ, 0x4 ;  /* 0x0000000c00037211 */ /* 0x0c1fe400078f20ff */
[CC--:B------:R-:W-:Y:S02]  /*0af0*/  LEA.HI R4, R0.reuse, R12.reuse, RZ, 0x5 ;  /* 0x0000000c00047211 */ /* 0x0c0fe400078f28ff */
[----:B------:R-:W-:Y:S02]  /*0b00*/  LEA.HI R2, R0, R12, RZ, 0x7 ;  /* 0x0000000c00027211 */ /* 0x000fe400078f38ff */
[----:B------:R-:W-:Y:S01]  /*0b10*/  SHF.R.S32.HI R6, RZ, 0x4, R3 ;  /* 0x00000004ff067819 */ /* 0x000fe20000011403 */
[----:B------:R-:W-:Y:S01]  /*0b20*/  IMAD.SHL.U32 R5, R4, 0x20, RZ ;  /* 0x0000002004057824 */ /* 0x000fe200078e00ff */
[----:B------:R-:W-:Y:S02]  /*0b30*/  LOP3.LUT R7, R2, 0xffffff80, RZ, 0xc0, !PT ;  /* 0xffffff8002077812 */ /* 0x000fe400078ec0ff */
[----:B------:R-:W-:-:S02]  /*0b40*/  LOP3.LUT R4, R3, 0x3fffff0, RZ, 0xc0, !PT ;  /* 0x03fffff003047812 */ /* 0x000fc400078ec0ff */
[----:B------:R-:W-:Y:S02]  /*0b50*/  LEA.HI R3, R3, R6, RZ, 0x1 ;  /* 0x0000000603037211 */ /* 0x000fe400078f08ff */
[C---:B------:R-:W-:Y:S01]  /*0b60*/  IADD3 R13, R12.reuse, -R7, RZ ;  /* 0x800000070c0d7210 */ /* 0x040fe20007ffe0ff */
[----:B------:R-:W-:Y:S01]  /*0b70*/  IMAD.IADD R4, R12, 0x1, -R4 ;  /* 0x000000010c047824 */ /* 0x000fe200078e0a04 */
[----:B------:R-:W-:Y:S02]  /*0b80*/  LOP3.LUT R5, R5, 0xfffffc00, RZ, 0xc0, !PT ;  /* 0xfffffc0005057812 */ /* 0x000fe400078ec0ff */
[----:B------:R-:W-:Y:S02]  /*0b90*/  LOP3.LUT R3, R3, 0x1ffffffe, RZ, 0xc0, !PT ;  /* 0x1ffffffe03037812 */ /* 0x000fe400078ec0ff */
[----:B------:R-:W-:Y:S01]  /*0ba0*/  SHF.R.S32.HI R7, RZ, 0x1f, R13 ;  /* 0x0000001fff077819 */ /* 0x000fe2000001140d */
[----:B------:R-:W-:Y:S01]  /*0bb0*/  IMAD R4, R4, 0x40, R5 ;  /* 0x0000004004047824 */ /* 0x000fe200078e0205 */
[----:B------:R-:W-:Y:S01]  /*0bc0*/  LEA.HI R8, R0, R12, RZ, 0x2 ;  /* 0x0000000c00087211 */ /* 0x000fe200078f10ff */
[----:B------:R-:W-:Y:S01]  /*0bd0*/  IMAD.IADD R3, R6, 0x1, -R3 ;  /* 0x0000000106037824 */ /* 0x000fe200078e0a03 */
[----:B------:R-:W-:-:S02]  /*0be0*/  LEA.HI R5, R7, R13, RZ, 0x2 ;  /* 0x0000000d07057211 */ /* 0x000fc400078f10ff */
[----:B------:R-:W-:Y:S01]  /*0bf0*/  SHF.R.S32.HI R11, RZ, 0x7, R2 ;  /* 0x00000007ff0b7819 */ /* 0x000fe20000011402 */
[----:B------:R-:W-:Y:S01]  /*0c00*/  IMAD R9, R3, 0x8, R4 ;  /* 0x0000000803097824 */ /* 0x000fe200078e0204 */
[--C-:B------:R-:W-:Y:S02]  /*0c10*/  SHF.R.S32.HI R3, RZ, 0x2, R5.reuse ;  /* 0x00000002ff037819 */ /* 0x100fe40000011405 */
[----:B------:R-:W-:Y:S02]  /*0c20*/  SHF.R.S32.HI R4, RZ, 0x1f, R5 ;  /* 0x0000001fff047819 */ /* 0x000fe40000011405 */
[----:B------:R-:W-:Y:S01]  /*0c30*/  LOP3.LUT R8, R8, 0xfffffffc, RZ, 0xc0, !PT ;  /* 0xfffffffc08087812 */ /* 0x000fe200078ec0ff */
[----:B------:R0:W-:Y:S01]  /*0c40*/  STL [R1+0x8c], R9 ;  /* 0x00008c0901007387 */ /* 0x0001e20000100800 */
[----:B------:R-:W-:Y:S02]  /*0c50*/  LEA.HI R4, R4, R3, RZ, 0x3 ;  /* 0x0000000304047211 */ /* 0x000fe400078f18ff */
[----:B------:R-:W-:-:S02]  /*0c60*/  LEA.HI R7, R7, R13, RZ, 0x5 ;  /* 0x0000000d07077211 */ /* 0x000fc400078f28ff */
[----:B------:R-:W-:Y:S02]  /*0c70*/  LOP3.LUT R4, R4, 0xfffffff8, RZ, 0xc0, !PT ;  /* 0xfffffff804047812 */ /* 0x000fe400078ec0ff */
[----:B------:R-:W-:Y:S02]  /*0c80*/  LEA.HI R2, R2, R11, RZ, 0x1 ;  /* 0x0000000b02027211 */ /* 0x000fe400078f08ff */
[----:B------:R-:W-:Y:S02]  /*0c90*/  IADD3 R8, R12, -R8, RZ ;  /* 0x800000080c087210 */ /* 0x000fe40007ffe0ff */
[----:B0-----:R-:W-:Y:S02]  /*0ca0*/  LOP3.LUT R9, R5, 0x7ffffffc, RZ, 0xc0, !PT ;  /* 0x7ffffffc05097812 */ /* 0x001fe400078ec0ff */
[----:B------:R-:W-:Y:S02]  /*0cb0*/  IADD3 R4, R3, -R4, RZ ;  /* 0x8000000403047210 */ /* 0x000fe40007ffe0ff */
[----:B------:R-:W-:Y:S01]  /*0cc0*/  SHF.R.S32.HI R7, RZ, 0x5, R7 ;  /* 0x00000005ff077819 */ /* 0x000fe20000011407 */
[----:B------:R-:W-:Y:S01]  /*0cd0*/  IMAD.IADD R9, R13, 0x1, -R9 ;  /* 0x000000010d097824 */ /* 0x000fe200078e0a09 */
[----:B------:R-:W-:-:S02]  /*0ce0*/  LOP3.LUT R2, R2, 0x3fffffe, RZ, 0xc0, !PT ;  /* 0x03fffffe02027812 */ /* 0x000fc400078ec0ff */
[----:B------:R-:W-:Y:S01]  /*0cf0*/  LEA.HI R6, R8, R8, RZ, 0x1 ;  /* 0x0000000808067211 */ /* 0x000fe200078f08ff */
[----:B------:R-:W-:Y:S01]  /*0d00*/  IMAD R7, R7, 0x10, R4 ;  /* 0x0000001007077824 */ /* 0x000fe200078e0204 */
[----:B------:R-:W-:Y:S01]  /*0d10*/  LEA.HI R3, R0, R12, RZ, 0x6 ;  /* 0x0000000c00037211 */ /* 0x000fe200078f30ff */
[----:B------:R-:W-:Y:S01]  /*0d20*/  IMAD.IADD R2, R11, 0x1, -R2 ;  /* 0x000000010b027824 */ /* 0x000fe200078e0a02 */
[----:B------:R-:W-:Y:S01]  /*0d30*/  LOP3.LUT R5, R6, 0x1ffffffe, RZ, 0xc0, !PT ;  /* 0x1ffffffe06057812 */ /* 0x000fe200078ec0ff */
[----:B------:R-:W-:Y:S01]  /*0d40*/  IMAD R6, R9, R10, 0x50 ;  /* 0x0000005009067424 */ /* 0x000fe200078e020a */
[----:B------:R-:W-:Y:S01]  /*0d50*/  LEA.HI R0, R0, R12, RZ, 0x3 ;  /* 0x0000000c00007211 */ /* 0x000fe200078f18ff */
[----:B------:R-:W-:Y:S01]  /*0d60*/  IMAD R11, R2, 0x40, R7 ;  /* 0x00000040020b7824 */ /* 0x000fe200078e0207 */
[----:B------:R-:W-:Y:S01]  /*0d70*/  SHF.L.U32 R3, R3, 0x3, RZ ;  /* 0x0000000303037819 */ /* 0x000fe200000006ff */
[----:B------:R-:W-:Y:S01]  /*0d80*/  IMAD.IADD R5, R8, 0x1, -R5 ;  /* 0x0000000108057824 */ /* 0x000fe200078e0a05 */
[----:B------:R0:W-:Y:S01]  /*0d90*/  STL [R1+0x84], R6 ;  /* 0x0000840601007387 */ /* 0x0001e20000100800 */
[----:B------:R-:W-:-:S02]  /*0da0*/  LOP3.LUT R233, R0, 0xfffffff8, RZ, 0xc0, !PT ;  /* 0xfffffff800e97812 */ /* 0x000fc400078ec0ff */
[----:B------:R-:W-:Y:S01]  /*0db0*/  SHF.R.S32.HI R212, RZ, 0x3, R0 ;  /* 0x00000003ffd47819 */ /* 0x000fe20000011400 */
[----:B------:R-:W-:Y:S01]  /*0dc0*/  STL [R1+0x80], R11 ;  /* 0x0000800b01007387 */ /* 0x000fe20000100800 */
[----:B------:R-:W-:Y:S01]  /*0dd0*/  LOP3.LUT R228, R3, 0xfffffe00, RZ, 0xc0, !PT ;  /* 0xfffffe0003e47812 */ /* 0x000fe200078ec0ff */
[----:B------:R-:W-:Y:S01]  /*0de0*/  IMAD.IADD R233, R12, 0x1, -R233 ;  /* 0x000000010ce97824 */ /* 0x000fe200078e0ae9 */
[C---:B------:R-:W-:Y:S01]  /*0df0*/  IADD3 R7, R212.reuse, 0x60, RZ ;  /* 0x00000060d4077810 */ /* 0x040fe20007ffe0ff */
[----:B------:R-:W2:Y:S01]  /*0e00*/  LDL.LU R10, [R1+0x6c] ;  /* 0x00006c00010a7983 */ /* 0x000ea20000300800 */
[C---:B------:R-:W-:Y:S01]  /*0e10*/  VIADD R8, R212.reuse, 0x20 ;  /* 0x00000020d4087836 */ /* 0x040fe20000000000 */
[C---:B------:R-:W-:Y:S01]  /*0e20*/  SHF.L.U32 R16, R212.reuse, 0x6, RZ ;  /* 0x00000006d4107819 */ /* 0x040fe200000006ff */
[----:B------:R-:W-:Y:S01]  /*0e30*/  IMAD.SHL.U32 R22, R233, 0x4, RZ ;  /* 0x00000004e9167824 */ /* 0x000fe200078e00ff */
[----:B0-----:R-:W-:Y:S01]  /*0e40*/  SHF.R.S32.HI R6, RZ, 0x1f, R7 ;  /* 0x0000001fff067819 */ /* 0x001fe20000011407 */
[----:B------:R-:W-:Y:S01]  /*0e50*/  VIADD R237, R212, 0x40 ;  /* 0x00000040d4ed7836 */ /* 0x000fe20000000000 */
[----:B------:R-:W-:Y:S01]  /*0e60*/  SHF.R.S32.HI R0, RZ, 0x1f, R8 ;  /* 0x0000001fff007819 */ /* 0x000fe20000011408 */
[----:B------:R-:W-:Y:S01]  /*0e70*/  VIADD R214, R22, 0x40 ;  /* 0x0000004016d67836 */ /* 0x000fe20000000000 */
[----:B------:R-:W-:Y:S01]  /*0e80*/  LEA.HI R6, R6, R7, RZ, 0x3 ;  /* 0x0000000706067211 */ /* 0x000fe200078f18ff */
[----:B------:R-:W-:Y:S01]  /*0e90*/  IMAD.SHL.U32 R4, R7, 0x40, RZ ;  /* 0x0000004007047824 */ /* 0x000fe200078e00ff */
[----:B------:R-:W-:Y:S01]  /*0ea0*/  SHF.R.S32.HI R2, RZ, 0x1f, R237 ;  /* 0x0000001fff027819 */ /* 0x000fe200000114ed */
[----:B------:R-:W-:Y:S01]  /*0eb0*/  IMAD.IADD R213, R22, 0x1, R214 ;  /* 0x0000000116d57824 */ /* 0x000fe200078e02d6 */
[----:B------:R-:W-:Y:S01]  /*0ec0*/  LEA.HI R0, R0, R8, RZ, 0x3 ;  /* 0x0000000800007211 */ /* 0x000fe200078f18ff */
[----:B------:R-:W-:Y:S01]  /*0ed0*/  IMAD.SHL.U32 R223, R8, 0x40, RZ ;  /* 0x0000004008df7824 */ /* 0x000fe200078e00ff */
[----:B------:R-:W-:-:S02]  /*0ee0*/  LEA.HI R2, R2, R237, RZ, 0x3 ;  /* 0x000000ed02027211 */ /* 0x000fc400078f18ff */
[----:B------:R-:W-:Y:S02]  /*0ef0*/  LOP3.LUT R15, R4, 0x1c0, RZ, 0xc0, !PT ;  /* 0x000001c0040f7812 */ /* 0x000fe400078ec0ff */
[----:B------:R-:W-:Y:S02]  /*0f00*/  SHF.L.U32 R0, R0, 0x6, RZ ;  /* 0x0000000600007819 */ /* 0x000fe400000006ff */
[----:B------:R-:W-:Y:S01]  /*0f10*/  SHF.R.S32.HI R4, RZ, 0x1f, R213 ;  /* 0x0000001fff047819 */ /* 0x000fe200000114d5 */
[----:B------:R-:W-:Y:S01]  /*0f20*/  IMAD.SHL.U32 R2, R2, 0x40, RZ ;  /* 0x0000004002027824 */ /* 0x000fe200078e00ff */
[----:B------:R-:W-:Y:S02]  /*0f30*/  LOP3.LUT R225, R0, 0xfffffe00, RZ, 0xc0, !PT ;  /* 0xfffffe0000e17812 */ /* 0x000fe400078ec0ff */
[----:B------:R-:W-:Y:S02]  /*0f40*/  LEA.HI R0, R4, R213, RZ, 0x6 ;  /* 0x000000d504007211 */ /* 0x000fe400078f30ff */
[----:B------:R-:W-:-:S02]  /*0f50*/  SHF.L.U32 R224, R237, 0x6, RZ ;  /* 0x00000006ede07819 */ /* 0x000fc400000006ff */
[----:B------:R-:W-:Y:S02]  /*0f60*/  LEA.HI R4, R4, R213, RZ, 0x3 ;  /* 0x000000d504047211 */ /* 0x000fe400078f18ff */
[----:B------:R-:W-:Y:S02]  /*0f70*/  SHF.L.U32 R6, R6, 0x6, RZ ;  /* 0x0000000606067819 */ /* 0x000fe400000006ff */
[----:B------:R-:W-:Y:S02]  /*0f80*/  LOP3.LUT R223, R223, 0x1c0, RZ, 0xc0, !PT ;  /* 0x000001c0dfdf7812 */ /* 0x000fe400078ec0ff */
[----:B------:R-:W-:Y:S01]  /*0f90*/  LOP3.LUT R227, R2, 0xfffffe00, RZ, 0xc0, !PT ;  /* 0xfffffe0002e37812 */ /* 0x000fe200078ec0ff */
[----:B------:R-:W-:Y:S01]  /*0fa0*/  IMAD.SHL.U32 R2, R0, 0x80, RZ ;  /* 0x0000008000027824 */ /* 0x000fe200078e00ff */
[----:B------:R-:W-:Y:S02]  /*0fb0*/  LOP3.LUT R224, R224, 0x1c0, RZ, 0xc0, !PT ;  /* 0x000001c0e0e07812 */ /* 0x000fe400078ec0ff */
[----:B------:R-:W-:-:S02]  /*0fc0*/  LOP3.LUT R3, R16, 0x1c0, RZ, 0xc0, !PT ;  /* 0x000001c010037812 */ /* 0x000fc400078ec0ff */
[----:B------:R-:W-:Y:S02]  /*0fd0*/  LOP3.LUT R0, R4, 0x38, RZ, 0xc0, !PT ;  /* 0x0000003804007812 */ /* 0x000fe400078ec0ff */
[----:B------:R-:W-:Y:S02]  /*0fe0*/  LOP3.LUT R12, R6, 0xfffffe00, RZ, 0xc0, !PT ;  /* 0xfffffe00060c7812 */ /* 0x000fe400078ec0ff */
[----:B------:R-:W-:Y:S02]  /*0ff0*/  SHF.R.U32.HI R8, RZ, 0x3, R223 ;  /* 0x00000003ff087819 */ /* 0x000fe400000116df */
[----:B------:R-:W-:Y:S02]  /*1000*/  LOP3.LUT R6, R223, 0x38, R4, 0xf8, !PT ;  /* 0x00000038df067812 */ /* 0x000fe400078ef804 */
[----:B------:R-:W-:Y:S02]  /*1010*/  SHF.R.U32.HI R14, RZ, 0x3, R224 ;  /* 0x00000003ff0e7819 */ /* 0x000fe400000116e0 */
[----:B------:R-:W-:-:S02]  /*1020*/  LOP3.LUT R7, R224, 0x38, R4, 0xf8, !PT ;  /* 0x00000038e0077812 */ /* 0x000fc400078ef804 */
[----:B------:R-:W-:Y:S02]  /*1030*/  SHF.R.U32.HI R229, RZ, 0x3, R3 ;  /* 0x00000003ffe57819 */ /* 0x000fe40000011603 */
[----:B------:R-:W-:Y:S02]  /*1040*/  LOP3.LUT R0, R0, 0x1c0, R16, 0xf8, !PT ;  /* 0x000001c000007812 */ /* 0x000fe400078ef810 */
[----:B------:R-:W-:Y:S02]  /*1050*/  SHF.R.U32.HI R13, RZ, 0x3, R15 ;  /* 0x00000003ff0d7819 */ /* 0x000fe4000001160f */
[----:B------:R-:W-:Y:S02]  /*1060*/  LOP3.LUT R9, R15, 0x38, R4, 0xf8, !PT ;  /* 0x000000380f097812 */ /* 0x000fe400078ef804 */
[----:B------:R-:W-:Y:S02]  /*1070*/  LOP3.LUT R6, R6, R8, RZ, 0x3c, !PT ;  /* 0x0000000806067212 */ /* 0x000fe400078e3cff */
[----:B------:R-:W-:-:S02]  /*1080*/  SHF.L.U32 R16, R233, 0x3, RZ ;  /* 0x00000003e9107819 */ /* 0x000fc400000006ff */
[----:B------:R-:W-:Y:S02]  /*1090*/  LOP3.LUT R8, R7, R14, RZ, 0x3c, !PT ;  /* 0x0000000e07087212 */ /* 0x000fe400078e3cff */
[----:B------:R-:W-:Y:S02]  /*10a0*/  LOP3.LUT R7, R0, R229, RZ, 0x3c, !PT ;  /* 0x000000e500077212 */ /* 0x000fe400078e3cff */
[----:B------:R-:W-:Y:S02]  /*10b0*/  LOP3.LUT R2, R2, 0xffffe000, RZ, 0xc0, !PT ;  /* 0xffffe00002027812 */ /* 0x000fe400078ec0ff */
[----:B------:R-:W-:Y:S02]  /*10c0*/  LOP3.LUT R9, R9, R13, RZ, 0x3c, !PT ;  /* 0x0000000d09097212 */ /* 0x000fe400078e3cff */
[----:B------:R-:W-:Y:S02]  /*10d0*/  SHF.R.S32.HI R0, RZ, 0x1f, R212 ;  /* 0x0000001fff007819 */ /* 0x000fe400000114d4 */
[----:B------:R-:W-:-:S02]  /*10e0*/  LOP3.LUT R0, R224, 0x38, R16, 0xf8, !PT ;  /* 0x00000038e0007812 */ /* 0x000fc400078ef810 */
[-C--:B------:R-:W-:Y:S02]  /*10f0*/  IADD3 R6, R6, R2.reuse, R225 ;  /* 0x0000000206067210 */ /* 0x080fe40007ffe0e1 */
[-C--:B------:R-:W-:Y:S02]  /*1100*/  IADD3 R8, R8, R2.reuse, R227 ;  /* 0x0000000208087210 */ /* 0x080fe40007ffe0e3 */
[-C--:B------:R-:W-:Y:S02]  /*1110*/  IADD3 R9, R9, R2.reuse, R12 ;  /* 0x0000000209097210 */ /* 0x080fe40007ffe00c */
[----:B------:R-:W-:Y:S02]  /*1120*/  IADD3 R7, R7, R2, R228 ;  /* 0x0000000207077210 */ /* 0x000fe40007ffe0e4 */
[----:B------:R-:W-:Y:S02]  /*1130*/  LOP3.LUT R2, R15, 0x38, R16, 0xf8, !PT ;  /* 0x000000380f027812 */ /* 0x000fe400078ef810 */
[----:B------:R-:W-:-:S02]  /*1140*/  LOP3.LUT R0, R227, R0, R14, 0xf6, !PT ;  /* 0x00000000e3007212 */ /* 0x000fc400078ef60e */
[----:B------:R-:W-:Y:S01]  /*1150*/  LOP3.LUT R2, R12, R2, R13, 0xf6, !PT ;  /* 0x000000020c027212 */ /* 0x000fe200078ef60d */
[----:B------:R-:W-:Y:S01]  /*1160*/  STL [R1+0x64], R12 ;  /* 0x0000640c01007387 */ /* 0x000fe20000100800 */
[--C-:B------:R-:W-:Y:S01]  /*1170*/  LOP3.LUT R230, R3, 0x38, R16.reuse, 0xf8, !PT ;  /* 0x0000003803e67812 */ /* 0x100fe200078ef810 */
[----:B------:R-:W-:Y:S01]  /*1180*/  IMAD.MOV.U32 R19, RZ, RZ, RZ ;  /* 0x000000ffff137224 */ /* 0x000fe200078e00ff */
[----:B------:R-:W-:Y:S01]  /*1190*/  MOV R235, RZ ;  /* 0x000000ff00eb7202 */ /* 0x000fe20000000f00 */
[----:B------:R-:W-:Y:S01]  /*11a0*/  IMAD.MOV.U32 R217, RZ, RZ, RZ ;  /* 0x000000ffffd97224 */ /* 0x000fe200078e00ff */
[----:B------:R-:W-:Y:S01]  /*11b0*/  SHF.R.S32.HI R17, RZ, 0x1f, R16 ;  /* 0x0000001fff117819 */ /* 0x000fe20000011410 */
[----:B------:R-:W-:Y:S01]  /*11c0*/  IMAD.MOV.U32 R222, RZ, RZ, RZ ;  /* 0x000000ffffde7224 */ /* 0x000fe200078e00ff */
[----:B------:R-:W-:Y:S01]  /*11d0*/  IADD3 R215, R22, 0x20, RZ ;  /* 0x0000002016d77810 */ /* 0x000fe20007ffe0ff */
[----:B------:R-:W-:Y:S01]  /*11e0*/  IMAD.MOV.U32 R221, RZ, RZ, RZ ;  /* 0x000000ffffdd7224 */ /* 0x000fe200078e00ff */
[----:B------:R-:W-:Y:S01]  /*11f0*/  IADD3 R219, R16, 0xc0, RZ ;  /* 0x000000c010db7810 */ /* 0x000fe20007ffe0ff */
[----:B------:R-:W-:Y:S01]  /*1200*/  VIADD R216, R22, 0x60 ;  /* 0x0000006016d87836 */ /* 0x000fe20000000000 */
[----:B------:R-:W-:Y:S01]  /*1210*/  LOP3.LUT R230, R228, R230, R229, 0xf6, !PT ;  /* 0x000000e6e4e67212 */ /* 0x000fe200078ef6e5 */
[----:B------:R-:W-:Y:S01]  /*1220*/  VIADD R218, R16, 0x80 ;  /* 0x0000008010da7836 */ /* 0x000fe20000000000 */
[----:B------:R-:W-:-:S02]  /*1230*/  SHF.R.S32.HI R234, RZ, 0x3, R4 ;  /* 0x00000003ffea7819 */ /* 0x000fc40000011404 */
[----:B--2---:R-:W-:Y:S01]  /*1240*/  LOP3.LUT R220, R10, 0x1, RZ, 0xfc, !PT ;  /* 0x000000010adc7812 */ /* 0x004fe200078efcff */
[----:B------:R-:W-:-:S04]  /*1250*/  VIADD R10, R18, 0x14400 ;  /* 0x00014400120a7836 */ /* 0x000fc80000000000 */
[--C-:B------:R-:W-:Y:S01]  /*1260*/  IMAD R0, R0, 0x2, R10.reuse ;  /* 0x0000000200007824 */ /* 0x100fe200078e020a */
[----:B------:R-:W-:Y:S01]  /*1270*/  STL [R1+0x60], R10 ;  /* 0x0000600a01007387 */ /* 0x000fe20000100800 */
[--C-:B------:R-:W-:Y:S01]  /*1280*/  IMAD R3, R2, 0x2, R10.reuse ;  /* 0x0000000202037824 */ /* 0x100fe200078e020a */
[----:B------:R-:W-:Y:S02]  /*1290*/  LEA R2, R5, R11, 0x3 ;  /* 0x0000000b05027211 */ /* 0x000fe400078e18ff */
[----:B------:R0:W-:Y:S04]  /*12a0*/  STL [R1+0x74], R0 ;  /* 0x0000740001007387 */ /* 0x0001e80000100800 */
[----:B------:R1:W-:Y:S01]  /*12b0*/  STL [R1+0x6c], R3 ;  /* 0x00006c0301007387 */ /* 0x0003e20000100800 */
[----:B0-----:R-:W-:-:S03]  /*12c0*/  IMAD R0, R6, 0x2, R10 ;  /* 0x0000000206007824 */ /* 0x001fc600078e020a */
[----:B------:R0:W-:Y:S01]  /*12d0*/  STL [R1+0x88], R2 ;  /* 0x0000880201007387 */ /* 0x0001e20000100800 */
[----:B-1----:R-:W-:-:S03]  /*12e0*/  IMAD R3, R8, 0x2, R10 ;  /* 0x0000000208037824 */ /* 0x002fc600078e020a */
[----:B------:R1:W-:Y:S01]  /*12f0*/  STL [R1+0x78], R0 ;  /* 0x0000780001007387 */ /* 0x0003e20000100800 */
[----:B0-----:R-:W-:Y:S01]  /*1300*/  LEA R2, R9, R10, 0x1 ;  /* 0x0000000a09027211 */ /* 0x001fe200078e08ff */
[----:B-1----:R-:W-:Y:S02]  /*1310*/  IMAD R0, R7, 0x2, R10 ;  /* 0x0000000207007824 */ /* 0x002fe400078e020a */
[----:B------:R0:W-:Y:S04]  /*1320*/  STL [R1+0x70], R3 ;  /* 0x0000700301007387 */ /* 0x0001e80000100800 */
[----:B------:R0:W-:Y:S04]  /*1330*/  STL [R1+0x7c], R0 ;  /* 0x00007c0001007387 */ /* 0x0001e80000100800 */
[----:B------:R0:W-:Y:S02]  /*1340*/  STL [R1+0x68], R2 ;  /* 0x0000680201007387 */ /* 0x0001e40000100800 */
.L_x_870:
[----:B0---4-:R-:W0:Y:S01]  /*1350*/  LDC.64 R2, c[0x0][0xc88] ;  /* 0x00032200ff027b82 */ /* 0x011e220000000a00 */
[----:B------:R-:W-:Y:S01]  /*1360*/  ULDC.64 UR10, c[0x0][0x208] ;  /* 0x00008200000a7ab9 */ /* 0x000fe20000000a00 */
[----:B------:R-:W-:Y:S01]  /*1370*/  ULDC.64 UR4, c[0x0][0xa28] ;  /* 0x00028a0000047ab9 */ /* 0x000fe20000000a00 */
[----:B------:R-:W-:Y:S01]  /*1380*/  ULDC.64 UR8, c[0x0][0xa18] ;  /* 0x0002860000087ab9 */ /* 0x000fe20000000a00 */
[----:B------:R-:W-:Y:S01]  /*1390*/  ULDC.64 UR6, c[0x0][0xa08] ;  /* 0x0002820000067ab9 */ /* 0x000fe20000000a00 */
[----:B0-----:R-:W-:-:S05]  /*13a0*/  IMAD.WIDE R2, R123, 0x4, R2 ;  /* 0x000000047b027825 */ /* 0x001fca00078e0202 */
[----:B--2---:R-:W2:Y:S01]  /*13b0*/  LDG.E R231, desc[UR10][R2.64] ;  /* 0x0000000a02e77981 */ /* 0x004ea2000c1e1900 */
[----:B------:R-:W-:Y:S01]  /*13c0*/  ISETP.NE.U32.AND P2, PT, RZ, UR4, PT ;  /* 0x00000004ff007c0c */ /* 0x000fe2000bf45070 */
[----:B------:R-:W-:Y:S01]  /*13d0*/  IMAD.MOV.U32 R27, RZ, RZ, RZ ;  /* 0x000000ffff1b7224 */ /* 0x000fe200078e00ff */
[----:B------:R-:W-:Y:S02]  /*13e0*/  ISETP.NE.U32.AND P1, PT, RZ, UR8, PT ;  /* 0x00000008ff007c0c */ /* 0x000fe4000bf25070 */
[----:B------:R-:W-:Y:S02]  /*13f0*/  ISETP.NE.AND.EX P2, PT, RZ, UR5, PT, P2 ;  /* 0x00000005ff007c0c */ /* 0x000fe4000bf45320 */
[----:B------:R-:W-:Y:S02]  /*1400*/  ISETP.NE.AND.EX P1, PT, RZ, UR9, PT, P1 ;  /* 0x00000009ff007c0c */ /* 0x000fe4000bf25310 */
[----:B---3--:R-:W-:Y:S02]  /*1410*/  MOV R9, RZ ;  /* 0x000000ff00097202 */ /* 0x008fe40000000f00 */
[----:B------:R-:W-:-:S04]  /*1420*/  ISETP.NE.U32.AND P0, PT, RZ, UR6, PT ;  /* 0x00000006ff007c0c */ /* 0x000fc8000bf05070 */
[----:B------:R-:W-:Y:S01]  /*1430*/  ISETP.NE.AND.EX P0, PT, RZ, UR7, PT, P0 ;  /* 0x00000007ff007c0c */ /* 0x000fe2000bf05300 */
[----:B------:R-:W-:Y:S01]  /*1440*/  IMAD.MOV.U32 R232, RZ, RZ, R122 ;  /* 0x000000ffffe87224 */ /* 0x000fe200078e007a */
[----:B------:R-:W-:Y:S02]  /*1450*/  MOV R236, R121 ;  /* 0x0000007900ec7202 */ /* 0x000fe40000000f00 */
[----:B--2---:R-:W-:Y:S01]  /*1460*/  SHF.R.S32.HI R0, RZ, 0x1f, R231 ;  /* 0x0000001fff007819 */ /* 0x004fe200000114e7 */
[C---:B------:R-:W-:Y:S01]  /*1470*/  IMAD.SHL.U32 R28, R231.reuse, 0x4, RZ ;  /* 0x00000004e71c7824 */ /* 0x040fe200078e00ff */
[C---:B------:R-:W-:Y:S01]  /*1480*/  @P2 LEA R2, P3, R231.reuse, UR4, 0x2 ;  /* 0x00000004e7022c11 */ /* 0x040fe2000f8610ff */
[----:B------:R-:W-:Y:S01]  /*1490*/  ULDC UR4, c[0x0][0x288] ;  /* 0x0000a20000047ab9 */ /* 0x000fe20000000800 */
[C-C-:B------:R-:W-:Y:S01]  /*14a0*/  SHF.L.U64.HI R29, R231.reuse, 0x2, R0.reuse ;  /* 0x00000002e71d7819 */ /* 0x140fe20000010200 */
[----:B------:R-:W-:Y:S01]  /*14b0*/  IMAD.U32 R178, RZ, RZ, UR4 ;  /* 0x00000004ffb27e24 */ /* 0x000fe2000f8e00ff */
[----:B------:R-:W-:Y:S01]  /*14c0*/  @P2 LEA.HI.X R3, R231, UR5, R0, 0x2, P3 ;  /* 0x00000005e7032c11 */ /* 0x000fe200098f1400 */
[----:B------:R-:W-:Y:S01]  /*14d0*/  ULDC.64 UR4, c[0x0][0x418] ;  /* 0x0001060000047ab9 */ /* 0x000fe20000000a00 */
[----:B------:R-:W-:Y:S01]  /*14e0*/  IADD3 R6, P4, R28, UR6, RZ ;  /* 0x000000061c067c10 */ /* 0x000fe2000ff9e0ff */
[----:B------:R-:W-:-:S02]  /*14f0*/  UISETP.NE.U32.AND UP0, UPT, UR4, URZ, UPT ;  /* 0x0000003f0400728c */ /* 0x000fc4000bf05070 */
[----:B------:R0:W5:Y:S01]  /*1500*/  @P2 LDG.E R9, desc[UR10][R2.64] ;  /* 0x0000000a02092981 */ /* 0x000162000c1e1900 */
[----:B------:R-:W-:Y:S01]  /*1510*/  @P1 IADD3 R4, P2, R28, UR8, RZ ;  /* 0x000000081c041c10 */ /* 0x000fe2000ff5e0ff */
[----:B------:R-:W-:Y:S01]  /*1520*/  UISETP.NE.AND.EX UP0, UPT, UR5, URZ, UPT, UP0 ;  /* 0x0000003f0500728c */ /* 0x000fe2000bf05300 */
[C---:B------:R-:W-:Y:S01]  /*1530*/  IADD3.X R7, R29.reuse, UR7, RZ, P4, !PT ;  /* 0x000000071d077c10 */ /* 0x040fe2000a7fe4ff */
[----:B------:R-:W-:Y:S01]  /*1540*/  ULDC UR4, c[0x0][0x424] ;  /* 0x0001090000047ab9 */ /* 0x000fe20000000800 */
[----:B------:R-:W-:Y:S01]  /*1550*/  @P1 IADD3.X R5, R29, UR9, RZ, P2, !PT ;  /* 0x000000091d051c10 */ /* 0x000fe200097fe4ff */
[----:B------:R-:W-:Y:S01]  /*1560*/  ULDC.64 UR8, c[0x0][0xa20] ;  /* 0x0002880000087ab9 */ /* 0x000fe20000000a00 */
[----:B------:R-:W-:Y:S01]  /*1570*/  USEL UR4, UR4, 0x1, UP0 ;  /* 0x0000000104047887 */ /* 0x000fe20008000000 */
[----:B------:R-:W-:Y:S01]  /*1580*/  ISETP.NE.U32.AND P2, PT, RZ, UR8, PT ;  /* 0x00000008ff007c0c */ /* 0x000fe2000bf45070 */
[----:B------:R-:W-:Y:S01]  /*1590*/  ULDC UR5, c[0x0][0x2f0] ;  /* 0x0000bc0000057ab9 */ /* 0x000fe20000000800 */
[----:B------:R0:W5:Y:S01]  /*15a0*/  @P0 LDG.E R27, desc[UR10][R6.64] ;  /* 0x0000000a061b0981 */ /* 0x000162000c1e1900 */
[----:B------:R-:W-:Y:S01]  /*15b0*/  UIMAD UR4, UR4, UR5, URZ ;  /* 0x00000005040472a4 */ /* 0x000fe2000f8e023f */
[----:B------:R-:W-:-:S02]  /*15c0*/  ISETP.NE.AND.EX P2, PT, RZ, UR9, PT, P2 ;  /* 0x00000009ff007c0c */ /* 0x000fc4000bf45320 */
[----:B------:R0:W5:Y:S01]  /*15d0*/  @P1 LDG.E R178, desc[UR10][R4.64] ;  /* 0x0000000a04b21981 */ /* 0x000162000c1e1900 */
[----:B------:R-:W-:Y:S01]  /*15e0*/  ULDC UR5, c[0x0][0x348] ;  /* 0x0000d20000057ab9 */ /* 0x000fe20000000800 */
[----:B------:R-:W-:Y:S01]  /*15f0*/  IMAD.MOV.U32 R25, RZ, RZ, R231 ;  /* 0x000000ffff197224 */ /* 0x000fe200078e00e7 */
[----:B------:R-:W-:Y:S08]  /*1600*/  @P1 BRA `(.L_x_646) ;  /* 0x0000000000281947 */ /* 0x000ff00003800000 */
[----:B------:R-:W-:Y:S02]  /*1610*/  ULDC.64 UR6, c[0x0][0xa00] ;  /* 0x0002800000067ab9 */ /* 0x000fe40000000a00 */
[----:B------:R-:W-:-:S04]  /*1620*/  ISETP.NE.U32.AND P1, PT, RZ, UR6, PT ;  /* 0x00000006ff007c0c */ /* 0x000fc8000bf25070 */
[----:B------:R-:W-:-:S13]  /*1630*/  ISETP.NE.AND.EX P1, PT, RZ, UR7, PT, P1 ;  /* 0x00000007ff007c0c */ /* 0x000fda000bf25310 */
[----:B------:R-:W-:Y:S05]  /*1640*/  @!P1 BRA `(.L_x_646) ;  /* 0x0000000000189947 */ /* 0x000fea0003800000 */
[----:B0-----:R-:W0:Y:S01]  /*1650*/  LDC.64 R2, c[0x0][0xa00] ;  /* 0x00028000ff027b82 */ /* 0x001e220000000a00 */
[----:B------:R-:W-:Y:S01]  /*1660*/  ULDC.64 UR6, c[0x0][0x208] ;  /* 0x0000820000067ab9 */ /* 0x000fe20000000a00 */
[----:B0-----:R-:W-:-:S05]  /*1670*/  IMAD.WIDE R2, R25, 0x4, R2 ;  /* 0x0000000419027825 */ /* 0x001fca00078e0202 */
[----:B-----5:R-:W2:Y:S04]  /*1680*/  LDG.E R178, desc[UR6][R2.64] ;  /* 0x0000000602b27981 */ /* 0x020ea8000c1e1900 */
[----:B------:R-:W2:Y:S02]  /*1690*/  LDG.E R5, desc[UR6][R2.64+0x4] ;  /* 0x0000040602057981 */ /* 0x000ea4000c1e1900 */
[----:B--2---:R-:W-:-:S07]  /*16a0*/  IADD3 R178, -R178, R5, RZ ;  /* 0x00000005b2b27210 */ /* 0x004fce0007ffe1ff */
.L_x_646:
[----:B0-----:R-:W-:Y:S02]  /*16b0*/  IMAD.U32 R2, RZ, RZ, UR5 ;  /* 0x00000005ff027e24 */ /* 0x001fe4000f8e00ff */
[----:B------:R-:W-:Y:S01]  /*16c0*/  IMAD.U32 R26, RZ, RZ, UR4 ;  /* 0x00000004ff1a7e24 */ /* 0x000fe2000f8e00ff */
[----:B------:R-:W-:Y:S06]  /*16d0*/  @!P2 BRA `(.L_x_647) ;  /* 0x000000000014a947 */ /* 0x000fec0003800000 */
[----:B------:R-:W-:Y:S01]  /*16e0*/  IADD3 R4, P0, R28, UR8, RZ ;  /* 0x000000081c047c10 */ /* 0x000fe2000ff1e0ff */
[----:B------:R-:W-:-:S03]  /*16f0*/  ULDC.64 UR4, c[0x0][0x208] ;  /* 0x0000820000047ab9 */ /* 0x000fc60000000a00 */
[----:B------:R-:W-:-:S05]  /*1700*/  IADD3.X R5, R29, UR9, RZ, P0, !PT ;  /* 0x000000091d057c10 */ /* 0x000fca00087fe4ff */
[----:B------:R0:W5:Y:S01]  /*1710*/  LDG.E R26, desc[UR4][R4.64] ;  /* 0x00000004041a7981 */ /* 0x000162000c1e1900 */
[----:B------:R-:W-:Y:S05]  /*1720*/  BRA `(.L_x_648) ;  /* 0x0000000000147947 */ /* 0x000fea0003800000 */
.L_x_647:
[----:B------:R-:W-:Y:S05]  /*1730*/  @!P0 BRA `(.L_x_648) ;  /* 0x0000000000108947 */ /* 0x000fea0003800000 */
[----:B------:R-:W-:Y:S02]  /*1740*/  ULDC.64 UR4, c[0x0][0x208] ;  /* 0x0000820000047ab9 */ /* 0x000fe40000000a00 */
[----:B------:R-:W2:Y:S04]  /*1750*/  LDG.E R3, desc[UR4][R6.64] ;  /* 0x0000000406037981 */ /* 0x000ea8000c1e1900 */
[----:B------:R-:W2:Y:S02]  /*1760*/  LDG.E R26, desc[UR4][R6.64+0x4] ;  /* 0x00000404061a7981 */ /* 0x000ea4000c1e1900 */
[----:B--2---:R-:W-:-:S07]  /*1770*/  IADD3 R26, -R3, R26, RZ ;  /* 0x0000001a031a7210 */ /* 0x004fce0007ffe1ff */
.L_x_648:
[----:B------:R-:W-:Y:S01]  /*1780*/  ULDC.64 UR4, c[0x0][0xa10] ;  /* 0x0002840000047ab9 */ /* 0x000fe20000000a00 */
[----:B------:R-:W-:Y:S01]  /*1790*/  ULDC.64 UR6, c[0x0][0x208] ;  /* 0x0000820000067ab9 */ /* 0x000fe20000000a00 */
[----:B------:R-:W-:-:S04]  /*17a0*/  ISETP.NE.U32.AND P0, PT, RZ, UR4, PT ;  /* 0x00000004ff007c0c */ /* 0x000fc8000bf05070 */
[----:B------:R-:W-:Y:S01]  /*17b0*/  ISETP.NE.AND.EX P0, PT, RZ, UR5, PT, P0 ;  /* 0x00000005ff007c0c */ /* 0x000fe2000bf05300 */
[----:B-----5:R-:W-:Y:S01]  /*17c0*/  IMAD.IADD R9, R26, 0x1, -R9 ;  /* 0x000000011a097824 */ /* 0x020fe200078e0a09 */
[----:B------:R-:W-:-:S11]  /*17d0*/  ULDC.64 UR4, c[0x0][0xa30] ;  /* 0x00028c0000047ab9 */ /* 0x000fd60000000a00 */
[----:B0-----:R-:W0:Y:S02]  /*17e0*/  @P0 LDC.64 R4, c[0x0][0xa10] ;  /* 0x00028400ff040b82 */ /* 0x001e240000000a00 */
[----:B0-----:R-:W-:-:S05]  /*17f0*/  @P0 IMAD.WIDE R4, R25, 0x4, R4 ;  /* 0x0000000419040825 */ /* 0x001fca00078e0204 */
[----:B------:R-:W2:Y:S04]  /*1800*/  @P0 LDG.E R0, desc[UR6][R4.64] ;  /* 0x0000000604000981 */ /* 0x000ea8000c1e1900 */
[----:B------:R0:W2:Y:S01]  /*1810*/  @P0 LDG.E R3, desc[UR6][R4.64+0x4] ;  /* 0x0000040604030981 */ /* 0x0000a2000c1e1900 */
[----:B------:R-:W-:Y:S01]  /*1820*/  ISETP.NE.U32.AND P1, PT, RZ, UR4, PT ;  /* 0x00000004ff007c0c */ /* 0x000fe2000bf25070 */
[----:B------:R-:W-:-:S03]  /*1830*/  IMAD.MOV.U32 R144, RZ, RZ, R26 ;  /* 0x000000ffff907224 */ /* 0x000fc600078e001a */
[----:B------:R-:W-:Y:S02]  /*1840*/  ISETP.NE.AND.EX P1, PT, RZ, UR5, PT, P1 ;  /* 0x00000005ff007c0c */ /* 0x000fe4000bf25310 */
[----:B0-----:R-:W-:-:S04]  /*1850*/  IADD3 R4, -R9, RZ, RZ ;  /* 0x000000ff09047210 */ /* 0x001fc80007ffe1ff */
[----:B------:R-:W-:-:S07]  /*1860*/  VIMNMX R4, RZ, R4, !PT ;  /* 0x00000004ff047248 */ /* 0x000fce0007fe0100 */
[----:B------:R-:W-:-:S04]  /*1870*/  @P1 IADD3 R6, P2, R28, UR4, RZ ;  /* 0x000000041c061c10 */ /* 0x000fc8000ff5e0ff */
[----:B------:R-:W-:Y:S02]  /*1880*/  @P1 IADD3.X R7, R29, UR5, RZ, P2, !PT ;  /* 0x000000051d071c10 */ /* 0x000fe400097fe4ff */
[----:B------:R-:W-:-:S03]  /*1890*/  PLOP3.LUT P2, PT, PT, PT, PT, 0x80, 0x0 ;  /* 0x000000000000781c */ /* 0x000fc60003f4f070 */
[----:B------:R0:W5:Y:S01]  /*18a0*/  @P1 LDG.E R144, desc[UR6][R6.64] ;  /* 0x0000000606901981 */ /* 0x000162000c1e1900 */
[----:B--2---:R-:W-:-:S05]  /*18b0*/  @P0 IADD3 R2, -R0, R3, RZ ;  /* 0x0000000300020210 */ /* 0x004fca0007ffe1ff */
[----:B------:R-:W-:-:S04]  /*18c0*/  IMAD.IADD R179, R9, 0x1, R2 ;  /* 0x0000000109b37824 */ /* 0x000fc800078e0202 */
[----:B------:R-:W-:-:S04]  /*18d0*/  VIADD R0, R179, 0x4f ;  /* 0x0000004fb3007836 */ /* 0x000fc80000000000 */
[----:B------:R-:W-:-:S05]  /*18e0*/  IMAD.HI R0, R0, 0x66666667, RZ ;  /* 0x6666666700007827 */ /* 0x000fca00078e02ff */
[----:B------:R-:W-:-:S04]  /*18f0*/  SHF.R.U32.HI R3, RZ, 0x1f, R0 ;  /* 0x0000001fff037819 */ /* 0x000fc80000011600 */
[----:B------:R-:W-:-:S05]  /*1900*/  LEA.HI.SX32 R180, R0, R3, 0x1b ;  /* 0x0000000300b47211 */ /* 0x000fca00078fdaff */
[----:B------:R-:W-:-:S05]  /*1910*/  IMAD R3, R180, 0x50, -R9 ;  /* 0x00000050b4037824 */ /* 0x000fca00078e0a09 */
[----:B------:R-:W-:-:S04]  /*1920*/  VIMNMX R3, R3, R2, PT ;  /* 0x0000000203037248 */ /* 0x000fc80003fe0100 */
[----:B------:R-:W-:Y:S01]  /*1930*/  ISETP.GT.AND P0, PT, R3, R4, PT ;  /* 0x000000040300720c */ /* 0x000fe20003f04270 */
[----:B------:R-:W-:-:S05]  /*1940*/  IMAD.WIDE.U32 R4, R4, -0x33333333, RZ ;  /* 0xcccccccd04047825 */ /* 0x000fca00078e00ff */
[----:B------:R-:W-:-:S05]  /*1950*/  SHF.R.U32.HI R119, RZ, 0x6, R5 ;  /* 0x00000006ff777819 */ /* 0x000fca0000011605 */
[----:B------:R-:W-:Y:S02]  /*1960*/  IMAD.MOV.U32 R24, RZ, RZ, R119 ;  /* 0x000000ffff187224 */ /* 0x000fe400078e0077 */
[----:B------:R-:W-:-:S04]  /*1970*/  @P0 VIADD R0, R3, 0x4f ;  /* 0x0000004f03000836 */ /* 0x000fc80000000000 */
[----:B------:R-:W-:-:S05]  /*1980*/  @P0 IMAD.HI R0, R0, 0x66666667, RZ ;  /* 0x6666666700000827 */ /* 0x000fca00078e02ff */
[----:B------:R-:W-:-:S04]  /*1990*/  @P0 SHF.R.U32.HI R3, RZ, 0x1f, R0 ;  /* 0x0000001fff030819 */ /* 0x000fc80000011600 */
[----:B------:R-:W-:-:S04]  /*19a0*/  @P0 LEA.HI.SX32 R24, R0, R3, 0x1b ;  /* 0x0000000300180211 */ /* 0x000fc800078fdaff */
[----:B------:R-:W-:-:S13]  /*19b0*/  ISETP.GT.AND P0, PT, R24, R119, PT ;  /* 0x000000771800720c */ /* 0x000fda0003f04270 */
[----:B0-----:R-:W-:Y:S05]  /*19c0*/  @!P0 BRA `(.L_x_649) ;  /* 0x0000008c009c8947 */ /* 0x001fea0003800000 */
[----:B------:R-:W-:Y:S01]  /*19d0*/  IADD3 R0, R18, 0x24400, RZ ;  /* 0x0002440012007810 */ /* 0x000fe20007ffe0ff */
[----:B------:R-:W-:Y:S03]  /*19e0*/  BSSY B6, `(.L_x_650) ;  /* 0x0000013000067945 */ /* 0x000fe60003800000 */
[----:B------:R-:W-:-:S13]  /*19f0*/  LOP3.LUT P0, RZ, R0, 0x3ff, RZ, 0xc0, !PT ;  /* 0x000003ff00ff7812 */ /* 0x000fda000780c0ff */
[----:B------:R-:W-:Y:S05]  /*1a00*/  @!P0 BRA `(.L_x_651) ;  /* 0x0000000000408947 */ /* 0x000fea0003800000 */
        /* <DEDUP_REMOVED lines=8> */
[----:B------:R-:W-:Y:S01]  /*1a90*/  MOV R6, UR4 ;  /* 0x0000000400067c02 */ /* 0x000fe20008000f00 */
[----:B------:R-:W-:Y:S01]  /*1aa0*/  IMAD.U32 R7, RZ, RZ, UR5 ;  /* 0x00000005ff077e24 */ /* 0x000fe2000f8e00ff */
[----:B------:R-:W-:Y:S01]  /*1ab0*/  MOV R11, UR7 ;  /* 0x00000007000b7c02 */ /* 0x000fe20008000f00 */
[----:B------:R-:W-:Y:S01]  /*1ac0*/  IMAD.MOV.U32 R8, RZ, RZ, 0x70 ;  /* 0x00000070ff087424 */ /* 0x000fe200078e00ff */
[----:B------:R-:W-:Y:S01]  /*1ad0*/  MOV R13, RZ ;  /* 0x000000ff000d7202 */ /* 0x000fe20000000f00 */
[----:B0-----:R-:W-:-:S07]  /*1ae0*/  IMAD.MOV.U32 R12, RZ, RZ, 0x1 ;  /* 0x00000001ff0c7424 */ /* 0x001fce00078e00ff */
[----:B------:R-:W-:-:S07]  /*1af0*/  LEPC R20, `(.L_x_651) ;  /* 0x000000001014794e */ /* 0x000fce0000000000 */
[----:B-1---5:R-:W-:Y:S05]  /*1b00*/  CALL.ABS.NOINC R14 ;  /* 0x000000000e007343 */ /* 0x022fea0003c00000 */
.L_x_651:
[----:B------:R-:W-:Y:S05]  /*1b10*/  BSYNC B6 ;  /* 0x0000000000067941 */ /* 0x000fea0003800000 */
.L_x_650:
[----:B------:R-:W-:Y:S01]  /*1b20*/  VIADD R0, R18, 0x400 ;  /* 0x0000040012007836 */ /* 0x000fe20000000000 */
[----:B------:R-:W-:Y:S04]  /*1b30*/  BSSY B6, `(.L_x_652) ;  /* 0x0000013000067945 */ /* 0x000fe80003800000 */
[----:B------:R-:W-:-:S13]  /*1b40*/  LOP3.LUT P0, RZ, R0, 0x3ff, RZ, 0xc0, !PT ;  /* 0x000003ff00ff7812 */ /* 0x000fda000780c0ff */
[----:B------:R-:W-:Y:S05]  /*1b50*/  @!P0 BRA `(.L_x_653) ;  /* 0x0000000000408947 */ /* 0x000fea0003800000 */
[----:B------:R-:W-:Y:S01]  /*1b60*/  MOV R0, 0x0 ;  /* 0x0000000000007802 */ /* 0x000fe20000000f00 */
[----:B------:R-:W-:Y:S01]  /*1b70*/  ULDC.64 UR4, c[0x4][0xa8] ;  /* 0x01002a0000047ab9 */ /* 0x000fe20000000a00 */
[----:B------:R-:W-:Y:S01]  /*1b80*/  ULDC.64 UR6, c[0x4][0x18] ;  /* 0x0100060000067ab9 */ /* 0x000fe20000000a00 */
[----:B------:R-:W-:Y:S01]  /*1b90*/  IMAD.U32 R4, RZ, RZ, UR4 ;  /* 0x00000004ff047e24 */ /* 0x000fe2000f8e00ff */
[----:B------:R0:W1:Y:S01]  /*1ba0*/  LDC.64 R14, c[0x4][R0] ;  /* 0x01000000000e7b82 */ /* 0x0000620000000a00 */
[----:B------:R-:W-:Y:S01]  /*1bb0*/  MOV R5, UR5 ;  /* 0x0000000500057c02 */ /* 0x000fe20008000f00 */
[----:B------:R-:W-:Y:S01]  /*1bc0*/  ULDC.64 UR4, c[0x4][0xb0] ;  /* 0x01002c0000047ab9 */ /* 0x000fe20000000a00 */
[----:B------:R-:W-:Y:S01]  /*1bd0*/  MOV R10, UR6 ;  /* 0x00000006000a7c02 */ /* 0x000fe20008000f00 */
[----:B------:R-:W-:Y:S01]  /*1be0*/  IMAD.U32 R6, RZ, RZ, UR4 ;  /* 0x00000004ff067e24 */ /* 0x000fe2000f8e00ff */
[----:B------:R-:W-:Y:S01]  /*1bf0*/  MOV R12, 0x1 ;  /* 0x00000001000c7802 */ /* 0x000fe20000000f00 */
[----:B------:R-:W-:-:S02]  /*1c00*/  IMAD.U32 R7, RZ, RZ, UR5 ;  /* 0x00000005ff077e24 */ /* 0x000fc4000f8e00ff */
[----:B------:R-:W-:Y:S02]  /*1c10*/  IMAD.U32 R11, RZ, RZ, UR7 ;  /* 0x00000007ff0b7e24 */ /* 0x000fe4000f8e00ff */
[----:B------:R-:W-:Y:S02]  /*1c20*/  IMAD.MOV.U32 R8, RZ, RZ, 0x70 ;  /* 0x00000070ff087424 */ /* 0x000fe400078e00ff */
[----:B0-----:R-:W-:-:S07]  /*1c30*/  IMAD.MOV.U32 R13, RZ, RZ, RZ ;  /* 0x000000ffff0d7224 */ /* 0x001fce00078e00ff */
[----:B------:R-:W-:-:S07]  /*1c40*/  LEPC R20, `(.L_x_653) ;  /* 0x000000001014794e */ /* 0x000fce0000000000 */
[----:B-1---5:R-:W-:Y:S05]  /*1c50*/  CALL.ABS.NOINC R14 ;  /* 0x000000000e007343 */ /* 0x022fea0003c00000 */
.L_x_653:
[----:B------:R-:W-:Y:S05]  /*1c60*/  BSYNC B6 ;  /* 0x0000000000067941 */ /* 0x000fea0003800000 */
.L_x_652:
[----:B------:R-:W-:Y:S01]  /*1c70*/  ULDC.64 UR4, c[0x0][0x9f8] ;  /* 0x00027e0000047ab9 */ /* 0x000fe20000000a00 */
[----:B------:R-:W-:Y:S01]  /*1c80*/  ULDC.64 UR6, c[0x0][0x208] ;  /* 0x0000820000067ab9 */ /* 0x000fe20000000a00 */
[----:B------:R-:W-:Y:S01]  /*1c90*/  ISETP.NE.U32.AND P0, PT, RZ, UR4, PT ;  /* 0x00000004ff007c0c */ /* 0x000fe2000bf05070 */
[----:B------:R-:W0:Y:S01]  /*1ca0*/  LDC.64 R98, c[0x0][0x300] ;  /* 0x0000c000ff627b82 */ /* 0x000e220000000a00 */
[----:B------:R-:W-:Y:S01]  /*1cb0*/  IMAD.IADD R113, R27, 0x1, R26 ;  /* 0x000000011b717824 */ /* 0x000fe200078e021a */
[----:B------:R-:W-:Y:S01]  /*1cc0*/  SHF.R.S32.HI R9, RZ, 0x1f, R122 ;  /* 0x0000001fff097819 */ /* 0x000fe2000001147a */
[----:B------:R-:W-:Y:S01]  /*1cd0*/  ULDC.64 UR8, c[0x0][0xa08] ;  /* 0x0002820000087ab9 */ /* 0x000fe20000000a00 */
[----:B------:R-:W-:-:S04]  /*1ce0*/  ISETP.NE.AND.EX P0, PT, RZ, UR5, PT, P0 ;  /* 0x00000005ff007c0c */ /* 0x000fc8000bf05300 */
[----:B------:R-:W1:Y:S08]  /*1cf0*/  LDC R118, c[0x0][0x3f4] ;  /* 0x0000fd00ff767b82 */ /* 0x000e700000000800 */
[----:B------:R-:W2:Y:S01]  /*1d00*/  LDC.64 R104, c[0x0][0x408] ;  /* 0x00010200ff687b82 */ /* 0x000ea20000000a00 */
[----:B------:R-:W-:-:S04]  /*1d10*/  @P0 IADD3 R4, P1, R28, UR4, RZ ;  /* 0x000000041c040c10 */ /* 0x000fc8000ff3e0ff */
[----:B------:R-:W-:Y:S01]  /*1d20*/  @P0 IADD3.X R5, R29, UR5, RZ, P1, !PT ;  /* 0x000000051d050c10 */ /* 0x000fe20008ffe4ff */
[----:B------:R-:W-:Y:S02]  /*1d30*/  ULDC.64 UR4, c[0x0][0x330] ;  /* 0x0000cc0000047ab9 */ /* 0x000fe40000000a00 */
[----:B------:R-:W3:Y:S02]  /*1d40*/  LDC.64 R110, c[0x0][0x3f8] ;  /* 0x0000fe00ff6e7b82 */ /* 0x000ee40000000a00 */
[----:B------:R4:W3:Y:S01]  /*1d50*/  @P0 LDG.E R25, desc[UR6][R4.64] ;  /* 0x0000000604190981 */ /* 0x0008e2000c1e1900 */
[----:B------:R-:W-:Y:S01]  /*1d60*/  SHF.R.S32.HI R3, RZ, 0x1f, R113 ;  /* 0x0000001fff037819 */ /* 0x000fe20000011471 */
[----:B------:R-:W-:Y:S01]  /*1d70*/  ULDC UR6, c[0x0][0x2f4] ;  /* 0x0000bd0000067ab9 */ /* 0x000fe20000000800 */
[----:B------:R-:W-:Y:S01]  /*1d80*/  IMAD R11, R9, UR4, RZ ;  /* 0x00000004090b7c24 */ /* 0x000fe2000f8e02ff */
[----:B------:R-:W-:Y:S01]  /*1d90*/  ISETP.GE.AND P1, PT, R213, UR6, PT ;  /* 0x00000006d5007c0c */ /* 0x000fe2000bf26270 */
[----:B------:R-:W-:Y:S01]  /*1da0*/  IMAD.WIDE.U32 R6, R122, UR4, R16 ;  /* 0x000000047a067c25 */ /* 0x000fe2000f8e0010 */
[----:B------:R-:W-:Y:S01]  /*1db0*/  ISETP.GE.AND P0, PT, R16, UR6, PT ;  /* 0x0000000610007c0c */ /* 0x000fe2000bf06270 */
[----:B------:R-:W1:Y:S01]  /*1dc0*/  S2R R149, SR_TID.X ;  /* 0x0000000000957919 */ /* 0x000e620000002100 */
[----:B------:R-:W-:Y:S01]  /*1dd0*/  SEL R8, RZ, 0xffffffff, P1 ;  /* 0xffffffffff087807 */ /* 0x000fe20000800000 */
[-C--:B0-----:R-:W-:Y:S01]  /*1de0*/  IMAD R0, R3, R98.reuse, RZ ;  /* 0x0000006203007224 */ /* 0x081fe200078e02ff */
[----:B------:R-:W-:Y:S01]  /*1df0*/  ISETP.GE.AND P1, PT, R218, UR6, PT ;  /* 0x00000006da007c0c */ /* 0x000fe2000bf26270 */
[----:B------:R-:W-:Y:S01]  /*1e00*/  IMAD R13, R122, UR5, R11 ;  /* 0x000000057a0d7c24 */ /* 0x000fe2000f8e020b */
[----:B------:R-:W-:Y:S01]  /*1e10*/  ULDC.64 UR4, c[0x0][0x308] ;  /* 0x0000c20000047ab9 */ /* 0x000fe20000000a00 */
[C---:B------:R-:W-:Y:S01]  /*1e20*/  IMAD R11, R113.reuse, R99, R0 ;  /* 0x00000063710b7224 */ /* 0x040fe200078e0200 */
[----:B------:R-:W-:Y:S01]  /*1e30*/  SEL R0, RZ, 0x1, P0 ;  /* 0x00000001ff007807 */ /* 0x000fe20000000000 */
[----:B----4-:R-:W-:Y:S01]  /*1e40*/  IMAD.WIDE.U32 R4, R113, R98, RZ ;  /* 0x0000006271047225 */ /* 0x010fe200078e00ff */
[----:B------:R-:W-:-:S02]  /*1e50*/  ISETP.NE.U32.AND P0, PT, RZ, UR8, PT ;  /* 0x00000008ff007c0c */ /* 0x000fc4000bf05070 */
[----:B------:R-:W-:Y:S01]  /*1e60*/  IADD3 R7, R7, R13, RZ ;  /* 0x0000000d07077210 */ /* 0x000fe20007ffe0ff */
[----:B------:R-:W-:Y:S01]  /*1e70*/  IMAD.SHL.U32 R13, R8, 0x2, RZ ;  /* 0x00000002080d7824 */ /* 0x000fe200078e00ff */
[----:B------:R-:W-:Y:S01]  /*1e80*/  ISETP.NE.AND.EX P0, PT, RZ, UR9, PT, P0 ;  /* 0x00000009ff007c0c */ /* 0x000fe2000bf05300 */
[----:B------:R-:W-:Y:S01]  /*1e90*/  IMAD R9, R9, UR4, RZ ;  /* 0x0000000409097c24 */ /* 0x000fe2000f8e02ff */
[----:B------:R-:W-:Y:S01]  /*1ea0*/  ULDC.64 UR8, c[0x0][0x338] ;  /* 0x0000ce0000087ab9 */ /* 0x000fe20000000a00 */
[----:B------:R-:W-:Y:S01]  /*1eb0*/  IMAD.IADD R5, R5, 0x1, R11 ;  /* 0x0000000105057824 */ /* 0x000fe200078e020b */
[----:B------:R-:W-:Y:S01]  /*1ec0*/  LOP3.LUT R0, R13, 0x2, R0, 0xe2, !PT ;  /* 0x000000020d007812 */ /* 0x000fe200078ee200 */
[C---:B------:R-:W-:Y:S01]  /*1ed0*/  IMAD R11, R122.reuse, UR5, R9 ;  /* 0x000000057a0b7c24 */ /* 0x040fe2000f8e0209 */
[----:B------:R-:W-:Y:S01]  /*1ee0*/  SEL R9, RZ, 0x4, P1 ;  /* 0x00000004ff097807 */ /* 0x000fe20000800000 */
[----:B------:R-:W-:Y:S01]  /*1ef0*/  IMAD.WIDE.U32 R4, R122, UR4, R4 ;  /* 0x000000047a047c25 */ /* 0x000fe2000f8e0004 */
[----:B------:R-:W-:Y:S01]  /*1f00*/  ULDC.64 UR4, c[0x0][0x310] ;  /* 0x0000c40000047ab9 */ /* 0x000fe20000000a00 */
[----:B------:R-:W-:-:S02]  /*1f10*/  SHF.R.S32.HI R20, RZ, 0x1f, R212 ;  /* 0x0000001fff147819 */ /* 0x000fc400000114d4 */
[----:B------:R-:W-:Y:S01]  /*1f20*/  LOP3.LUT R9, R0, R9, RZ, 0xfc, !PT ;  /* 0x0000000900097212 */ /* 0x000fe200078efcff */
[C---:B--2---:R-:W-:Y:S01]  /*1f30*/  IMAD.WIDE.U32 R102, R212.reuse, R104, R16 ;  /* 0x00000068d4667225 */ /* 0x044fe200078e0010 */
[----:B------:R-:W-:Y:S02]  /*1f40*/  IADD3 R5, R5, R11, RZ ;  /* 0x0000000b05057210 */ /* 0x000fe40007ffe0ff */
[----:B------:R-:W-:Y:S01]  /*1f50*/  SHF.R.S32.HI R23, RZ, 0x1f, R22 ;  /* 0x0000001fff177819 */ /* 0x000fe20000011416 */
[C---:B---3--:R-:W-:Y:S01]  /*1f60*/  IMAD.WIDE.U32 R108, R212.reuse, R110, R16 ;  /* 0x0000006ed46c7225 */ /* 0x048fe200078e0010 */
[----:B------:R-:W-:Y:S02]  /*1f70*/  SHF.R.U32.HI R30, RZ, 0x3, R223 ;  /* 0x00000003ff1e7819 */ /* 0x000fe400000116df */
[----:B------:R-:W-:Y:S01]  /*1f80*/  SHF.R.U32.HI R21, RZ, 0x3, R224 ;  /* 0x00000003ff157819 */ /* 0x000fe200000116e0 */
[----:B------:R-:W-:Y:S01]  /*1f90*/  IMAD.WIDE.U32 R100, R212, R104, R22 ;  /* 0x00000068d4647225 */ /* 0x000fe200078e0016 */
[----:B------:R-:W-:-:S02]  /*1fa0*/  ISETP.GE.AND P2, PT, R219, UR6, PT ;  /* 0x00000006db007c0c */ /* 0x000fc4000bf46270 */
[----:B------:R-:W-:Y:S01]  /*1fb0*/  SHF.L.U64.HI R128, R98, 0x5, R99 ;  /* 0x0000000562807819 */ /* 0x000fe20000010263 */
[----:B------:R-:W-:Y:S01]  /*1fc0*/  IMAD.WIDE.U32 R106, R212, R110, R22 ;  /* 0x0000006ed46a7225 */ /* 0x000fe200078e0016 */
[C---:B------:R-:W-:Y:S02]  /*1fd0*/  SHF.L.U64.HI R130, R98.reuse, 0x6, R99 ;  /* 0x0000000662827819 */ /* 0x040fe40000010263 */
[----:B------:R-:W-:Y:S01]  /*1fe0*/  SHF.L.U32 R129, R98, 0x5, RZ ;  /* 0x0000000562817819 */ /* 0x000fe200000006ff */
[C---:B------:R-:W-:Y:S01]  /*1ff0*/  IMAD.SHL.U32 R31, R212.reuse, 0x40, RZ ;  /* 0x00000040d41f7824 */ /* 0x040fe200078e00ff */
[----:B------:R-:W-:Y:S01]  /*2000*/  IADD3 R112, P3, R212, R113, RZ ;  /* 0x00000071d4707210 */ /* 0x000fe20007f7e0ff */
[----:B------:R-:W-:Y:S01]  /*2010*/  IMAD.SHL.U32 R131, R98, 0x40, RZ ;  /* 0x0000004062837824 */ /* 0x000fe200078e00ff */
[C---:B------:R-:W-:Y:S01]  /*2020*/  SHF.L.U64.HI R29, R110.reuse, 0x6, R111 ;  /* 0x000000066e1d7819 */ /* 0x040fe2000001026f */
[----:B------:R-:W-:Y:S01]  /*2030*/  IMAD.SHL.U32 R28, R110, 0x20, RZ ;  /* 0x000000206e1c7824 */ /* 0x000fe200078e00ff */
[--C-:B------:R-:W-:Y:S01]  /*2040*/  SHF.L.U64.HI R34, R104, 0x5, R105.reuse ;  /* 0x0000000568227819 */ /* 0x100fe20000010269 */
[----:B------:R-:W-:Y:S01]  /*2050*/  IMAD.SHL.U32 R27, R110, 0x40, RZ ;  /* 0x000000406e1b7824 */ /* 0x000fe200078e00ff */
[C---:B------:R-:W-:Y:S01]  /*2060*/  SHF.L.U64.HI R33, R104.reuse, 0x6, R105 ;  /* 0x0000000668217819 */ /* 0x040fe20000010269 */
[----:B------:R-:W-:Y:S01]  /*2070*/  IMAD R127, R105, 0x50, RZ ;  /* 0x00000050697f7824 */ /* 0x000fe200078e02ff */
[----:B------:R-:W-:Y:S01]  /*2080*/  LOP3.LUT R26, R9, 0x1, RZ, 0xc0, !PT ;  /* 0x00000001091a7812 */ /* 0x000fe200078ec0ff */
[----:B------:R-:W-:Y:S01]  /*2090*/  IMAD.SHL.U32 R32, R104, 0x20, RZ ;  /* 0x0000002068207824 */ /* 0x000fe200078e00ff */
[----:B------:R-:W-:Y:S01]  /*20a0*/  SHF.R.S32.HI R146, RZ, 0x1f, R237 ;  /* 0x0000001fff927819 */ /* 0x000fe200000114ed */
[----:B------:R-:W-:Y:S01]  /*20b0*/  IMAD.X R113, R20, 0x1, R3, P3 ;  /* 0x0000000114717824 */ /* 0x000fe200018e0603 */
[----:B-1----:R-:W-:-:S02]  /*20c0*/  LEA.HI R149, R149, 0x8, RZ, 0x19 ;  /* 0x0000000895957811 */ /* 0x002fc400078fc8ff */
[----:B------:R-:W-:Y:S02]  /*20d0*/  SHF.R.S32.HI R8, RZ, 0x1f, R25 ;  /* 0x0000001fff087819 */ /* 0x000fe40000011419 */
[----:B------:R-:W-:Y:S02]  /*20e0*/  SEL R97, R25, RZ, !P0 ;  /* 0x000000ff19617207 */ /* 0x000fe40004000000 */
[----:B------:R-:W-:Y:S02]  /*20f0*/  SEL R8, R8, RZ, !P0 ;  /* 0x000000ff08087207 */ /* 0x000fe40004000000 */
[----:B------:R-:W-:Y:S01]  /*2100*/  ISETP.GE.AND P0, PT, R16, R118, PT ;  /* 0x000000761000720c */ /* 0x000fe20003f06270 */
[----:B------:R-:W-:-:S04]  /*2110*/  IMAD.WIDE.U32 R94, R97, UR8, R6 ;  /* 0x00000008615e7c25 */ /* 0x000fc8000f8e0006 */
[C---:B------:R-:W-:Y:S02]  /*2120*/  IMAD R0, R8.reuse, UR8, RZ ;  /* 0x0000000808007c24 */ /* 0x040fe4000f8e02ff */
[----:B------:R-:W-:Y:S02]  /*2130*/  IMAD R8, R8, UR4, RZ ;  /* 0x0000000408087c24 */ /* 0x000fe4000f8e02ff */
[C---:B------:R-:W-:Y:S02]  /*2140*/  IMAD R37, R97.reuse, UR9, R0 ;  /* 0x0000000961257c24 */ /* 0x040fe4000f8e0200 */
[C---:B------:R-:W-:Y:S02]  /*2150*/  IMAD R11, R97.reuse, UR5, R8 ;  /* 0x00000005610b7c24 */ /* 0x040fe4000f8e0208 */
[----:B------:R-:W-:-:S04]  /*2160*/  IMAD.WIDE.U32 R96, R97, UR4, R4 ;  /* 0x0000000461607c25 */ /* 0x000fc8000f8e0004 */
[-C--:B------:R-:W-:Y:S02]  /*2170*/  IMAD R6, R20, R98.reuse, RZ ;  /* 0x0000006214067224 */ /* 0x080fe400078e02ff */
[----:B------:R-:W-:-:S04]  /*2180*/  IMAD.WIDE.U32 R4, R212, R98, R16 ;  /* 0x00000062d4047225 */ /* 0x000fc800078e0010 */
[----:B------:R-:W-:Y:S01]  /*2190*/  IMAD R35, R212, R99, R6 ;  /* 0x00000063d4237224 */ /* 0x000fe200078e0206 */
[----:B------:R-:W-:Y:S01]  /*21a0*/  IADD3 R93, P1, R96, R4, RZ ;  /* 0x00000004605d7210 */ /* 0x000fe20007f3e0ff */
[----:B------:R-:W-:Y:S02]  /*21b0*/  IMAD.IADD R92, R97, 0x1, R11 ;  /* 0x00000001615c7824 */ /* 0x000fe400078e020b */
[----:B------:R-:W-:-:S03]  /*21c0*/  IMAD R0, R20, R104, RZ ;  /* 0x0000006814007224 */ /* 0x000fc600078e02ff */
[----:B------:R-:W-:Y:S01]  /*21d0*/  IADD3.X R35, R92, R5, R35, P1, !PT ;  /* 0x000000055c237210 */ /* 0x000fe20000ffe423 */
[----:B------:R-:W-:Y:S01]  /*21e0*/  IMAD R7, R212, R105, R0 ;  /* 0x00000069d4077224 */ /* 0x000fe200078e0200 */
[----:B------:R-:W-:Y:S01]  /*21f0*/  SEL R5, R118, RZ, P0 ;  /* 0x000000ff76057207 */ /* 0x000fe20000000000 */
[----:B------:R-:W-:Y:S01]  /*2200*/  IMAD R0, R20, R110, RZ ;  /* 0x0000006e14007224 */ /* 0x000fe200078e02ff */
[----:B------:R-:W-:Y:S01]  /*2210*/  ISETP.GE.AND P1, PT, R213, R118, PT ;  /* 0x00000076d500720c */ /* 0x000fe20003f26270 */
[----:B------:R-:W-:Y:S01]  /*2220*/  IMAD.IADD R101, R101, 0x1, R7 ;  /* 0x0000000165657824 */ /* 0x000fe200078e0207 */
[----:B------:R-:W-:Y:S01]  /*2230*/  IADD3 R103, R7, R103, RZ ;  /* 0x0000006707677210 */ /* 0x000fe20007ffe0ff */
[----:B------:R-:W-:Y:S01]  /*2240*/  IMAD.IADD R5, R16, 0x1, R5 ;  /* 0x0000000110057824 */ /* 0x000fe200078e0205 */
[----:B------:R-:W-:Y:S01]  /*2250*/  SEL R4, R118, RZ, P1 ;  /* 0x000000ff76047207 */ /* 0x000fe20000800000 */
[----:B------:R-:W-:Y:S02]  /*2260*/  IMAD R7, R212, R111, R0 ;  /* 0x0000006fd4077224 */ /* 0x000fe400078e0200 */
[----:B-----5:R-:W-:Y:S01]  /*2270*/  IMAD.WIDE.U32 R100, R144, R104, R100 ;  /* 0x0000006890647225 */ /* 0x020fe200078e0064 */
[----:B------:R-:W-:-:S02]  /*2280*/  SHF.R.S32.HI R0, RZ, 0x1f, R5 ;  /* 0x0000001fff007819 */ /* 0x000fc40000011405 */
[----:B------:R-:W-:Y:S01]  /*2290*/  IADD3 R109, R7, R109, RZ ;  /* 0x0000006d076d7210 */ /* 0x000fe20007ffe0ff */
[----:B------:R-:W-:Y:S01]  /*22a0*/  IMAD.IADD R107, R107, 0x1, R7 ;  /* 0x000000016b6b7824 */ /* 0x000fe200078e0207 */
[-C--:B------:R-:W-:Y:S01]  /*22b0*/  LEA.HI R13, R0, R5.reuse, RZ, 0x3 ;  /* 0x00000005000d7211 */ /* 0x080fe200078f18ff */
[----:B------:R-:W-:Y:S01]  /*22c0*/  IMAD.WIDE.U32 R102, R144, R104, R102 ;  /* 0x0000006890667225 */ /* 0x000fe200078e0066 */
[----:B------:R-:W-:Y:S02]  /*22d0*/  LEA.HI R0, R0, R5, RZ, 0x6 ;  /* 0x0000000500007211 */ /* 0x000fe400078f30ff */
[----:B------:R-:W-:Y:S01]  /*22e0*/  LOP3.LUT R6, R223, 0x38, R13, 0xf8, !PT ;  /* 0x00000038df067812 */ /* 0x000fe200078ef80d */
[----:B------:R-:W-:Y:S01]  /*22f0*/  IMAD.IADD R5, R213, 0x1, R4 ;  /* 0x00000001d5057824 */ /* 0x000fe200078e0204 */
[----:B------:R-:W-:Y:S01]  /*2300*/  SHF.R.S32.HI R4, RZ, 0x6, R0 ;  /* 0x00000006ff047819 */ /* 0x000fe20000011400 */
[----:B------:R-:W-:Y:S01]  /*2310*/  IMAD.WIDE.U32 R106, R144, R110, R106 ;  /* 0x0000006e906a7225 */ /* 0x000fe200078e006a */
[----:B------:R-:W-:-:S02]  /*2320*/  LOP3.LUT R8, R6, R30, RZ, 0x3c, !PT ;  /* 0x0000001e06087212 */ /* 0x000fc400078e3cff */
[----:B------:R-:W-:Y:S01]  /*2330*/  SHF.R.S32.HI R0, RZ, 0x1f, R5 ;  /* 0x0000001fff007819 */ /* 0x000fe20000011405 */
[----:B------:R-:W-:Y:S01]  /*2340*/  IMAD R141, R4, 0x1400, R225 ;  /* 0x00001400048d7824 */ /* 0x000fe200078e02e1 */
[----:B------:R-:W-:Y:S01]  /*2350*/  LOP3.LUT R7, R224, 0x38, R13, 0xf8, !PT ;  /* 0x00000038e0077812 */ /* 0x000fe200078ef80d */
[----:B------:R-:W-:Y:S01]  /*2360*/  IMAD R133, R4, 0x1400, R227 ;  /* 0x0000140004857824 */ /* 0x000fe200078e02e3 */
[CC--:B------:R-:W-:Y:S01]  /*2370*/  LEA.HI R6, R0.reuse, R5.reuse, RZ, 0x6 ;  /* 0x0000000500067211 */ /* 0x0c0fe200078f30ff */
[----:B------:R-:W-:Y:S01]  /*2380*/  IMAD.IADD R141, R141, 0x1, R8 ;  /* 0x000000018d8d7824 */ /* 0x000fe200078e0208 */
[----:B------:R-:W-:Y:S01]  /*2390*/  LEA.HI R5, R0, R5, RZ, 0x3 ;  /* 0x0000000500057211 */ /* 0x000fe200078f18ff */
[----:B------:R-:W-:Y:S01]  /*23a0*/  IMAD R143, R4, 0x1400, R228 ;  /* 0x00001400048f7824 */ /* 0x000fe200078e02e4 */
[----:B------:R-:W-:Y:S01]  /*23b0*/  SHF.R.S32.HI R8, RZ, 0x6, R6 ;  /* 0x00000006ff087819 */ /* 0x000fe20000011406 */
[----:B------:R-:W-:Y:S01]  /*23c0*/  IMAD.WIDE.U32 R108, R144, R110, R108 ;  /* 0x0000006e906c7225 */ /* 0x000fe200078e006c */
[----:B------:R-:W-:-:S02]  /*23d0*/  LOP3.LUT R6, R5, 0x38, RZ, 0xc0, !PT ;  /* 0x0000003805067812 */ /* 0x000fc400078ec0ff */
[----:B------:R-:W-:Y:S01]  /*23e0*/  LOP3.LUT R10, R7, R21, RZ, 0x3c, !PT ;  /* 0x00000015070a7212 */ /* 0x000fe200078e3cff */
[C---:B------:R-:W-:Y:S01]  /*23f0*/  IMAD R142, R8.reuse, 0x1400, R228 ;  /* 0x00001400088e7824 */ /* 0x040fe200078e02e4 */
[----:B------:R-:W-:Y:S01]  /*2400*/  LOP3.LUT R7, R223, 0x38, R5, 0xf8, !PT ;  /* 0x00000038df077812 */ /* 0x000fe200078ef805 */
[----:B------:R-:W-:Y:S01]  /*2410*/  IMAD R140, R8, 0x1400, R225 ;  /* 0x00001400088c7824 */ /* 0x000fe200078e02e1 */
[----:B------:R-:W-:Y:S01]  /*2420*/  LOP3.LUT R6, R6, 0x1c0, R31, 0xf8, !PT ;  /* 0x000001c006067812 */ /* 0x000fe200078ef81f */
[----:B------:R-:W-:Y:S01]  /*2430*/  IMAD R132, R8, 0x1400, R227 ;  /* 0x0000140008847824 */ /* 0x000fe200078e02e3 */
[----:B------:R-:W-:Y:S01]  /*2440*/  LOP3.LUT R0, R13, 0x38, RZ, 0xc0, !PT ;  /* 0x000000380d007812 */ /* 0x000fe200078ec0ff */
[----:B------:R-:W-:Y:S01]  /*2450*/  IMAD.SHL.U32 R118, R118, 0x2, RZ ;  /* 0x0000000276767824 */ /* 0x000fe200078e00ff */
[----:B------:R-:W-:Y:S02]  /*2460*/  LOP3.LUT R11, R7, R30, RZ, 0x3c, !PT ;  /* 0x0000001e070b7212 */ /* 0x000fe400078e3cff */
[----:B------:R-:W-:-:S02]  /*2470*/  LOP3.LUT R7, R6, R229, RZ, 0x3c, !PT ;  /* 0x000000e506077212 */ /* 0x000fc400078e3cff */
[----:B------:R-:W-:Y:S01]  /*2480*/  LOP3.LUT R0, R0, 0x1c0, R31, 0xf8, !PT ;  /* 0x000001c000007812 */ /* 0x000fe200078ef81f */
[----:B------:R-:W-:Y:S01]  /*2490*/  IMAD.IADD R140, R140, 0x1, R11 ;  /* 0x000000018c8c7824 */ /* 0x000fe200078e020b */
[----:B------:R-:W-:Y:S01]  /*24a0*/  IADD3 R133, R133, R10, RZ ;  /* 0x0000000a85857210 */ /* 0x000fe20007ffe0ff */
[----:B------:R-:W-:Y:S01]  /*24b0*/  IMAD.IADD R142, R142, 0x1, R7 ;  /* 0x000000018e8e7824 */ /* 0x000fe200078e0207 */
[----:B------:R-:W-:Y:S01]  /*24c0*/  LOP3.LUT R0, R0, R229, RZ, 0x3c, !PT ;  /* 0x000000e500007212 */ /* 0x000fe200078e3cff */
[----:B------:R-:W-:Y:S01]  /*24d0*/  IMAD R11, R99, 0x50, RZ ;  /* 0x00000050630b7824 */ /* 0x000fe200078e02ff */
[----:B------:R-:W-:Y:S01]  /*24e0*/  SHF.R.S32.HI R7, RZ, 0x1f, R144 ;  /* 0x0000001fff077819 */ /* 0x000fe20000011490 */
[----:B------:R-:W-:Y:S01]  /*24f0*/  IMAD.WIDE.U32 R98, R98, 0x50, RZ ;  /* 0x0000005062627825 */ /* 0x000fe200078e00ff */
[----:B------:R-:W-:Y:S02]  /*2500*/  LOP3.LUT R10, R224, 0x38, R5, 0xf8, !PT ;  /* 0x00000038e00a7812 */ /* 0x000fe400078ef805 */
[----:B------:R-:W-:Y:S01]  /*2510*/  SHF.L.U64.HI R30, R110, 0x5, R111 ;  /* 0x000000056e1e7819 */ /* 0x000fe2000001026f */
[----:B------:R-:W-:Y:S01]  /*2520*/  IMAD.IADD R143, R143, 0x1, R0 ;  /* 0x000000018f8f7824 */ /* 0x000fe200078e0200 */
[----:B------:R-:W-:Y:S01]  /*2530*/  LOP3.LUT R15, R10, R21, RZ, 0x3c, !PT ;  /* 0x000000150a0f7212 */ /* 0x000fe200078e3cff */
[----:B------:R-:W-:Y:S01]  /*2540*/  IMAD R0, R7, R104, RZ ;  /* 0x0000006807007224 */ /* 0x000fe200078e02ff */
[----:B------:R-:W-:-:S02]  /*2550*/  SHF.L.U32 R31, R104, 0x6, RZ ;  /* 0x00000006681f7819 */ /* 0x000fc400000006ff */
[----:B------:R-:W-:Y:S01]  /*2560*/  IADD3 R132, R132, R15, RZ ;  /* 0x0000000f84847210 */ /* 0x000fe20007ffe0ff */
[----:B------:R-:W-:Y:S01]  /*2570*/  IMAD R21, R144, R105, R0 ;  /* 0x0000006990157224 */ /* 0x000fe200078e0200 */
[----:B------:R-:W-:Y:S01]  /*2580*/  IADD3 R120, R99, R11, RZ ;  /* 0x0000000b63787210 */ /* 0x000fe20007ffe0ff */
[----:B------:R-:W-:Y:S01]  /*2590*/  IMAD R0, R7, R110, RZ ;  /* 0x0000006e07007224 */ /* 0x000fe200078e02ff */
[----:B------:R-:W-:Y:S01]  /*25a0*/  SHF.R.S32.HI R14, RZ, 0x3, R13 ;  /* 0x00000003ff0e7819 */ /* 0x000fe2000001140d */
[----:B------:R-:W-:Y:S01]  /*25b0*/  IMAD R7, R111, 0x50, RZ ;  /* 0x000000506f077824 */ /* 0x000fe200078e02ff */
[----:B------:R-:W-:Y:S01]  /*25c0*/  IADD3 R4, R212, 0x20, RZ ;  /* 0x00000020d4047810 */ /* 0x000fe20007ffe0ff */
[----:B------:R-:W-:Y:S01]  /*25d0*/  IMAD R15, R144, R111, R0 ;  /* 0x0000006f900f7224 */ /* 0x000fe200078e0200 */
[----:B------:R-:W-:Y:S01]  /*25e0*/  SEL R0, RZ, 0x8, P2 ;  /* 0x00000008ff007807 */ /* 0x000fe20001000000 */
[----:B------:R-:W-:Y:S01]  /*25f0*/  IMAD.WIDE.U32 R110, R110, 0x50, RZ ;  /* 0x000000506e6e7825 */ /* 0x000fe200078e00ff */
[----:B------:R-:W-:-:S02]  /*2600*/  LOP3.LUT R13, R13, 0xfffffff8, RZ, 0xc0, !PT ;  /* 0xfffffff80d0d7812 */ /* 0x000fc400078ec0ff */
[----:B------:R-:W-:Y:S01]  /*2610*/  LOP3.LUT R0, R9, R0, RZ, 0xfc, !PT ;  /* 0x0000000009007212 */ /* 0x000fe200078efcff */
[----:B------:R-:W-:Y:S01]  /*2620*/  IMAD.WIDE.U32 R104, R104, 0x50, RZ ;  /* 0x0000005068687825 */ /* 0x000fe200078e00ff */
[----:B------:R-:W-:Y:S02]  /*2630*/  LOP3.LUT R11, R5, 0xfffffff8, RZ, 0xc0, !PT ;  /* 0xfffffff8050b7812 */ /* 0x000fe400078ec0ff */
[----:B------:R-:W-:Y:S01]  /*2640*/  IADD3 R25, R101, R21, RZ ;  /* 0x0000001565197210 */ /* 0x000fe20007ffe0ff */
[----:B------:R-:W-:Y:S01]  /*2650*/  IMAD.IADD R126, R111, 0x1, R7 ;  /* 0x000000016f7e7824 */ /* 0x000fe200078e0207 */
[----:B------:R-:W-:Y:S01]  /*2660*/  SHF.R.S32.HI R12, RZ, 0x3, R5 ;  /* 0x00000003ff0c7819 */ /* 0x000fe20000011405 */
[----:B------:R-:W-:Y:S01]  /*2670*/  IMAD.IADD R20, R107, 0x1, R15 ;  /* 0x000000016b147824 */ /* 0x000fe200078e020f */
[----:B------:R-:W-:Y:S01]  /*2680*/  SHF.R.S32.HI R147, RZ, 0x1f, R4 ;  /* 0x0000001fff937819 */ /* 0x000fe20000011404 */
[----:B------:R-:W-:Y:S01]  /*2690*/  IMAD.IADD R127, R105, 0x1, R127 ;  /* 0x00000001697f7824 */ /* 0x000fe200078e027f */
[----:B------:R-:W-:Y:S01]  /*26a0*/  IADD3 R15, R15, R109, RZ ;  /* 0x0000006d0f0f7210 */ /* 0x000fe20007ffe0ff */
[----:B------:R-:W-:Y:S01]  /*26b0*/  IMAD.IADD R21, R21, 0x1, R103 ;  /* 0x0000000115157824 */ /* 0x000fe200078e0267 */
[C---:B------:R-:W-:Y:S01]  /*26c0*/  LOP3.LUT R10, R0.reuse, 0x2, RZ, 0xc0, !PT ;  /* 0x00000002000a7812 */ /* 0x040fe200078ec0ff */
[----:B------:R-:W-:Y:S01]  /*26d0*/  IMAD.IADD R5, R95, 0x1, R37 ;  /* 0x000000015f057824 */ /* 0x000fe200078e0225 */
[----:B------:R-:W-:-:S02]  /*26e0*/  LOP3.LUT R9, R0, 0x4, RZ, 0xc0, !PT ;  /* 0x0000000400097812 */ /* 0x000fc400078ec0ff */
[----:B------:R-:W-:Y:S02]  /*26f0*/  LOP3.LUT R8, R0, 0x8, RZ, 0xc0, !PT ;  /* 0x0000000800087812 */ /* 0x000fe400078ec0ff */
[----:B------:R-:W-:Y:S02]  /*2700*/  SHF.R.S32.HI R7, RZ, 0x1f, R13 ;  /* 0x0000001fff077819 */ /* 0x000fe4000001140d */
[----:B------:R-:W-:-:S07]  /*2710*/  SHF.R.S32.HI R6, RZ, 0x1f, R11 ;  /* 0x0000001fff067819 */ /* 0x000fce000001140b */
.L_x_761:
[----:B-1--4-:R-:W2:Y:S01]  /*2720*/  LDL.LU R39, [R1+0x20] ;  /* 0x0000200001277983 */ /* 0x012ea20000300800 */
[----:B------:R-:W-:Y:S01]  /*2730*/  VIADD R41, R24, 0xffffffff ;  /* 0xffffffff18297836 */ /* 0x000fe20000000000 */
[----:B------:R-:W0:Y:S01]  /*2740*/  LDC.64 R116, c[0x0][0x2e8] ;  /* 0x0000ba00ff747b82 */ /* 0x000e220000000a00 */
[----:B------:R-:W-:Y:S05]  /*2750*/  YIELD ;  /* 0x0000000000007946 */ /* 0x000fea0003800000 */
[----:B------:R-:W-:Y:S01]  /*2760*/  SHF.R.S32.HI R38, RZ, 0x1f, R41 ;  /* 0x0000001fff267819 */ /* 0x000fe20000011429 */
[-C--:B------:R-:W-:Y:S01]  /*2770*/  IMAD R3, R120, R41.reuse, RZ ;  /* 0x0000002978037224 */ /* 0x080fe200078e02ff */
[----:B------:R-:W1:Y:S01]  /*2780*/  LDC R115, c[0x0][0x3f4] ;  /* 0x0000fd00ff737b82 */ /* 0x000e620000000800 */
[----:B------:R-:W-:Y:S01]  /*2790*/  IMAD.WIDE.U32 R124, R98, R41, RZ ;  /* 0x00000029627c7225 */ /* 0x000fe200078e00ff */
[----:B------:R-:W-:Y:S03]  /*27a0*/  BSSY B0, `(.L_x_654) ;  /* 0x000078c000007945 */ /* 0x000fe60003800000 */
[----:B------:R-:W-:Y:S01]  /*27b0*/  IMAD R3, R38, R98, R3 ;  /* 0x0000006226037224 */ /* 0x000fe200078e0203 */
[----:B------:R-:W-:-:S02]  /*27c0*/  IADD3 R0, P3, P4, R93, R124, R131 ;  /* 0x0000007c5d007210 */ /* 0x000fc40007c7e083 */
[-C--:B------:R-:W-:Y:S02]  /*27d0*/  IADD3 R36, P2, R93, R124.reuse, RZ ;  /* 0x0000007c5d247210 */ /* 0x080fe40007f5e0ff */
[----:B------:R-:W-:Y:S02]  /*27e0*/  IADD3 R88, R125, R3, RZ ;  /* 0x000000037d587210 */ /* 0x000fe40007ffe0ff */
[----:B------:R-:W-:Y:S02]  /*27f0*/  IADD3 R4, P5, P6, R93, R124, R129 ;  /* 0x0000007c5d047210 */ /* 0x000fe40007ebe081 */
[----:B------:R-:W-:Y:S01]  /*2800*/  IADD3.X R3, R35, R88, R130, P3, P4 ;  /* 0x0000005823037210 */ /* 0x000fe20001fe8482 */
[----:B------:R-:W-:Y:S01]  /*2810*/  IMAD.X R37, R88, 0x1, R35, P2 ;  /* 0x0000000158257824 */ /* 0x000fe200010e0623 */
[----:B------:R-:W-:Y:S02]  /*2820*/  ISETP.GT.AND P3, PT, R41, R119, PT ;  /* 0x000000772900720c */ /* 0x000fe40003f64270 */
[----:B0-----:R-:W-:-:S02]  /*2830*/  LEA R48, P2, R0, R116, 0x1 ;  /* 0x0000007400307211 */ /* 0x001fc400078408ff */
[----:B------:R-:W-:Y:S02]  /*2840*/  IADD3.X R24, R35, R88, R128, P5, P6 ;  /* 0x0000005823187210 */ /* 0x000fe40002fec480 */
[-C--:B------:R-:W-:Y:S01]  /*2850*/  LEA.HI.X R49, R0, R117.reuse, R3, 0x1, P2 ;  /* 0x0000007500317211 */ /* 0x080fe200010f0c03 */
[----:B------:R-:W-:Y:S01]  /*2860*/  IMAD R3, R19, 0x5000, R230 ;  /* 0x0000500013037824 */ /* 0x000fe200078e02e6 */
[----:B-1----:R-:W-:Y:S02]  /*2870*/  ISETP.GE.AND P2, PT, R115, 0x1, PT ;  /* 0x000000017300780c */ /* 0x002fe40003f46270 */
[-C--:B------:R-:W-:Y:S02]  /*2880*/  LEA R50, P5, R4, R116.reuse, 0x1 ;  /* 0x0000007404327211 */ /* 0x080fe400078a08ff */
[----:B------:R-:W-:Y:S02]  /*2890*/  LEA R56, P6, R36, R116, 0x1 ;  /* 0x0000007424387211 */ /* 0x000fe400078c08ff */
[-C--:B------:R-:W-:Y:S01]  /*28a0*/  LEA.HI.X R51, R4, R117.reuse, R24, 0x1, P5 ;  /* 0x0000007504337211 */ /* 0x080fe200028f0c18 */
[----:B------:R-:W-:Y:S01]  /*28b0*/  IMAD R4, R3, 0x2, R18 ;  /* 0x0000000203047824 */ /* 0x000fe200078e0212 */
[----:B------:R-:W-:-:S02]  /*28c0*/  LEA.HI.X R57, R36, R117, R37, 0x1, P6 ;  /* 0x0000007524397211 */ /* 0x000fc400030f0c25 */
[----:B------:R-:W-:Y:S02]  /*28d0*/  MOV R24, R41 ;  /* 0x0000002900187202 */ /* 0x000fe40000000f00 */
[----:B--2---:R-:W-:-:S04]  /*28e0*/  LOP3.LUT R39, R39, 0xfffffffd, RZ, 0xc0, !PT ;  /* 0xfffffffd27277812 */ /* 0x004fc800078ec0ff */
[----:B------:R-:W-:-:S05]  /*28f0*/  @P3 LOP3.LUT R39, R39, 0x2, RZ, 0xfc, !PT ;  /* 0x0000000227273812 */ /* 0x000fca00078efcff */
[----:B------:R0:W-:Y:S01]  /*2900*/  STL [R1+0x20], R39 ;  /* 0x0000202701007387 */ /* 0x0001e20000100800 */
[----:B------:R-:W-:Y:S05]  /*2910*/  @!P2 BRA `(.L_x_655) ;  /* 0x0000007000dca947 */ /* 0x000fea0003800000 */
[----:B------:R-:W-:Y:S01]  /*2920*/  ULDC.U8 UR4, c[0x0][0x410] ;  /* 0x0001040000047ab9 */ /* 0x000fe20000000000 */
[-C--:B------:R-:W-:Y:S01]  /*2930*/  IMAD R3, R126, R41.reuse, RZ ;  /* 0x000000297e037224 */ /* 0x080fe200078e02ff */
[----:B------:R-:W-:Y:S01]  /*2940*/  ISETP.NE.AND P2, PT, RZ, UR4, PT ;  /* 0x00000004ff007c0c */ /* 0x000fe2000bf45270 */
[-C--:B0-----:R-:W-:Y:S02]  /*2950*/  IMAD R39, R127, R41.reuse, RZ ;  /* 0x000000297f277224 */ /* 0x081fe400078e02ff */
[----:B------:R-:W-:Y:S02]  /*2960*/  IMAD R37, R38, R110, R3 ;  /* 0x0000006e26257224 */ /* 0x000fe400078e0203 */
[----:B------:R-:W-:Y:S02]  /*2970*/  IMAD R3, R24, -0x50, R2 ;  /* 0xffffffb018037824 */ /* 0x000fe400078e0202 */
[----:B------:R-:W-:Y:S02]  /*2980*/  IMAD R39, R38, R104, R39 ;  /* 0x0000006826277224 */ /* 0x000fe400078e0227 */
[----:B------:R-:W-:Y:S01]  /*2990*/  IMAD.WIDE.U32 R86, R110, R41, RZ ;  /* 0x000000296e567225 */ /* 0x000fe200078e00ff */
[----:B------:R-:W-:-:S03]  /*29a0*/  VIMNMX R3, R3, 0x50, PT ;  /* 0x0000005003037848 */ /* 0x000fc60003fe0100 */
[----:B------:R-:W-:-:S04]  /*29b0*/  IMAD.WIDE.U32 R84, R104, R41, RZ ;  /* 0x0000002968547225 */ /* 0x000fc800078e00ff */
[----:B------:R-:W-:Y:S02]  /*29c0*/  IMAD.IADD R0, R87, 0x1, R37 ;  /* 0x0000000157007824 */ /* 0x000fe400078e0225 */
[----:B------:R-:W-:Y:S01]  /*29d0*/  IMAD.IADD R114, R85, 0x1, R39 ;  /* 0x0000000155727824 */ /* 0x000fe200078e0227 */
[----:B------:R-:W-:Y:S06]  /*29e0*/  @!P2 BRA `(.L_x_656) ;  /* 0x000000340040a947 */ /* 0x000fec0003800000 */
[----:B------:R-:W-:Y:S01]  /*29f0*/  ISETP.GE.AND P3, PT, R212, R3, PT ;  /* 0x00000003d400720c */ /* 0x000fe20003f66270 */
[----:B------:R-:W-:Y:S01]  /*2a00*/  BSSY B1, `(.L_x_657) ;  /* 0x000002a000017945 */ /* 0x000fe20003800000 */
        /* <DEDUP_REMOVED lines=9> */
[----:B------:R-:W-:Y:S06]  /*2aa0*/  @P3 BRA `(.L_x_658) ;  /* 0x00000000007c3947 */ /* 0x000fec0003800000 */
[----:B------:R-:W-:Y:S01]  /*2ab0*/  IADD3 R37, P2, R106, R86, RZ ;  /* 0x000000566a257210 */ /* 0x000fe20007f5e0ff */
[----:B------:R-:W-:Y:S01]  /*2ac0*/  ULDC.64 UR4, c[0x0][0x3e8] ;  /* 0x0000fa0000047ab9 */ /* 0x000fe20000000a00 */
[----:B------:R-:W-:Y:S02]  /*2ad0*/  IADD3 R39, P4, R100, R84, RZ ;  /* 0x0000005464277210 */ /* 0x000fe40007f9e0ff */
[----:B------:R-:W-:Y:S02]  /*2ae0*/  CS2R R122, SRZ ;  /* 0x00000000007a7805 */ /* 0x000fe4000001ff00 */
[----:B------:R-:W-:Y:S02]  /*2af0*/  IADD3.X R38, R0, R20, RZ, P2, !PT ;  /* 0x0000001400267210 */ /* 0x000fe400017fe4ff */
[----:B------:R-:W-:Y:S02]  /*2b00*/  CS2R R124, SRZ ;  /* 0x00000000007c7805 */ /* 0x000fe4000001ff00 */
[C---:B------:R-:W-:Y:S01]  /*2b10*/  LEA R36, P2, R37.reuse, UR4, 0x1 ;  /* 0x0000000425247c11 */ /* 0x040fe2000f8408ff */
[----:B------:R-:W-:Y:S01]  /*2b20*/  IMAD.X R40, R114, 0x1, R25, P4 ;  /* 0x0000000172287824 */ /* 0x000fe200020e0619 */
[-C--:B------:R-:W-:Y:S01]  /*2b30*/  ISETP.GE.AND P5, PT, R22, R115.reuse, PT ;  /* 0x000000731600720c */ /* 0x080fe20003fa6270 */
[----:B------:R-:W-:Y:S01]  /*2b40*/  ULDC.64 UR6, c[0x0][0x208] ;  /* 0x0000820000067ab9 */ /* 0x000fe20000000a00 */
[----:B------:R-:W-:Y:S01]  /*2b50*/  LEA.HI.X R37, R37, UR5, R38, 0x1, P2 ;  /* 0x0000000525257c11 */ /* 0x000fe200090f0c26 */
[----:B------:R-:W-:Y:S01]  /*2b60*/  ULDC.64 UR4, c[0x0][0x400] ;  /* 0x0001000000047ab9 */ /* 0x000fe20000000a00 */
[----:B------:R-:W-:-:S02]  /*2b70*/  ISETP.GE.AND P4, PT, R215, R115, PT ;  /* 0x00000073d700720c */ /* 0x000fc40003f86270 */
[----:B------:R-:W-:-:S04]  /*2b80*/  LEA R38, P2, R39, UR4, 0x1 ;  /* 0x0000000427267c11 */ /* 0x000fc8000f8408ff */
[----:B------:R-:W-:Y:S02]  /*2b90*/  LEA.HI.X R39, R39, UR5, R40, 0x1, P2 ;  /* 0x0000000527277c11 */ /* 0x000fe400090f0c28 */
[-C--:B------:R-:W-:Y:S01]  /*2ba0*/  ISETP.GE.AND P2, PT, R214, R115.reuse, PT ;  /* 0x00000073d600720c */ /* 0x080fe20003f46270 */
[----:B------:R0:W5:Y:S04]  /*2bb0*/  @!P5 LDG.E.64 R122, desc[UR6][R36.64] ;  /* 0x00000006247ad981 */ /* 0x000168000c1e1b00 */
[----:B------:R0:W5:Y:S01]  /*2bc0*/  @!P5 LDG.E.64 R124, desc[UR6][R38.64] ;  /* 0x00000006267cd981 */ /* 0x000162000c1e1b00 */
[----:B------:R-:W-:Y:S02]  /*2bd0*/  ISETP.GE.AND P5, PT, R216, R115, PT ;  /* 0x00000073d800720c */ /* 0x000fe40003fa6270 */
[----:B------:R-:W-:-:S02]  /*2be0*/  CS2R R90, SRZ ;  /* 0x00000000005a7805 */ /* 0x000fc4000001ff00 */
[----:B------:R-:W-:Y:S02]  /*2bf0*/  CS2R R82, SRZ ;  /* 0x0000000000527805 */ /* 0x000fe4000001ff00 */
[----:B------:R-:W-:Y:S02]  /*2c00*/  CS2R R78, SRZ ;  /* 0x00000000004e7805 */ /* 0x000fe4000001ff00 */
[----:B------:R-:W-:Y:S02]  /*2c10*/  CS2R R116, SRZ ;  /* 0x0000000000747805 */ /* 0x000fe4000001ff00 */
[----:B------:R-:W-:Y:S02]  /*2c20*/  CS2R R88, SRZ ;  /* 0x0000000000587805 */ /* 0x000fe4000001ff00 */
[----:B------:R-:W-:Y:S01]  /*2c30*/  CS2R R80, SRZ ;  /* 0x0000000000507805 */ /* 0x000fe2000001ff00 */
[----:B------:R0:W5:Y:S04]  /*2c40*/  @!P4 LDG.E.64 R90, desc[UR6][R36.64+0x40] ;  /* 0x00004006245ac981 */ /* 0x000168000c1e1b00 */
[----:B------:R0:W5:Y:S04]  /*2c50*/  @!P2 LDG.E.64 R82, desc[UR6][R36.64+0x80] ;  /* 0x000080062452a981 */ /* 0x000168000c1e1b00 */
[----:B------:R0:W5:Y:S04]  /*2c60*/  @!P5 LDG.E.64 R78, desc[UR6][R36.64+0xc0] ;  /* 0x0000c006244ed981 */ /* 0x000168000c1e1b00 */
[----:B------:R0:W5:Y:S04]  /*2c70*/  @!P4 LDG.E.64 R116, desc[UR6][R38.64+0x40] ;  /* 0x000040062674c981 */ /* 0x000168000c1e1b00 */
[----:B------:R0:W5:Y:S04]  /*2c80*/  @!P2 LDG.E.64 R88, desc[UR6][R38.64+0x80] ;  /* 0x000080062658a981 */ /* 0x000168000c1e1b00 */
[----:B------:R0:W5:Y:S02]  /*2c90*/  @!P5 LDG.E.64 R80, desc[UR6][R38.64+0xc0] ;  /* 0x0000c0062650d981 */ /* 0x000164000c1e1b00 */
.L_x_658:
[----:B------:R-:W-:Y:S05]  /*2ca0*/  BSYNC B1 ;  /* 0x0000000000017941 */ /* 0x000fea0003800000 */
.L_x_657:
[----:B0----5:R-:W-:Y:S01]  /*2cb0*/  IMAD.MOV.U32 R36, RZ, RZ, R78 ;  /* 0x000000ffff247224 */ /* 0x021fe200078e004e */
[----:B------:R-:W-:Y:S01]  /*2cc0*/  MOV R37, R79 ;  /* 0x0000004f00257202 */ /* 0x000fe20000000f00 */
[----:B------:R-:W-:Y:S01]  /*2cd0*/  IMAD.MOV.U32 R38, RZ, RZ, R82 ;  /* 0x000000ffff267224 */ /* 0x000fe200078e0052 */
[----:B------:R-:W-:Y:S01]  /*2ce0*/  BSSY B1, `(.L_x_659) ;  /* 0x0000041000017945 */ /* 0x000fe20003800000 */
[----:B------:R-:W-:Y:S01]  /*2cf0*/  VIADD R39, R212, 0x20 ;  /* 0x00000020d4277836 */ /* 0x000fe20000000000 */
[----:B------:R-:W-:Y:S01]  /*2d00*/  PRMT R160, R37, 0x5410, R36 ;  /* 0x0000541025a07816 */ /* 0x000fe20000000024 */
[----:B------:R-:W-:Y:S01]  /*2d10*/  IMAD.MOV.U32 R36, RZ, RZ, R83 ;  /* 0x000000ffff247224 */ /* 0x000fe200078e0053 */
[----:B------:R-:W-:Y:S02]  /*2d20*/  MOV R37, R90 ;  /* 0x0000005a00257202 */ /* 0x000fe40000000f00 */
[----:B------:R-:W-:Y:S02]  /*2d30*/  CS2R R66, SRZ ;  /* 0x0000000000427805 */ /* 0x000fe4000001ff00 */
[----:B------:R-:W-:-:S02]  /*2d40*/  ISETP.GE.AND P4, PT, R39, R3, PT ;  /* 0x000000032700720c */ /* 0x000fc40003f86270 */
[----:B------:R-:W-:Y:S02]  /*2d50*/  CS2R R70, SRZ ;  /* 0x0000000000467805 */ /* 0x000fe4000001ff00 */
[----:B------:R-:W-:Y:S01]  /*2d60*/  PRMT R162, R38, 0x5410, R36 ;  /* 0x0000541026a27816 */ /* 0x000fe20000000024 */
[----:B------:R-:W-:Y:S01]  /*2d70*/  IMAD.MOV.U32 R36, RZ, RZ, R91 ;  /* 0x000000ffff247224 */ /* 0x000fe200078e005b */
[----:B------:R-:W-:Y:S01]  /*2d80*/  CS2R R74, SRZ ;  /* 0x00000000004a7805 */ /* 0x000fe2000001ff00 */
[----:B------:R-:W-:Y:S01]  /*2d90*/  IMAD.MOV.U32 R38, RZ, RZ, R122 ;  /* 0x000000ffff267224 */ /* 0x000fe200078e007a */
[----:B------:R-:W-:Y:S02]  /*2da0*/  CS2R R64, SRZ ;  /* 0x0000000000407805 */ /* 0x000fe4000001ff00 */
[----:B------:R-:W-:Y:S02]  /*2db0*/  CS2R R68, SRZ ;  /* 0x0000000000447805 */ /* 0x000fe4000001ff00 */
[----:B------:R-:W-:Y:S01]  /*2dc0*/  PRMT R163, R37, 0x5410, R36 ;  /* 0x0000541025a37816 */ /* 0x000fe20000000024 */
[----:B------:R-:W-:Y:S01]  /*2dd0*/  IMAD.MOV.U32 R36, RZ, RZ, R80 ;  /* 0x000000ffff247224 */ /* 0x000fe200078e0050 */
[----:B------:R-:W-:-:S02]  /*2de0*/  MOV R37, R123 ;  /* 0x0000007b00257202 */ /* 0x000fc40000000f00 */
[----:B------:R-:W-:Y:S02]  /*2df0*/  CS2R R72, SRZ ;  /* 0x0000000000487805 */ /* 0x000fe4000001ff00 */
[----:B------:R-:W-:Y:S02]  /*2e00*/  PRMT R151, R38, 0x7610, R151 ;  /* 0x0000761026977816 */ /* 0x000fe40000000097 */
[----:B------:R-:W-:Y:S02]  /*2e10*/  CS2R R76, SRZ ;  /* 0x00000000004c7805 */ /* 0x000fe4000001ff00 */
[----:B------:R-:W-:Y:S01]  /*2e20*/  PRMT R153, R37, 0x7610, R153 ;  /* 0x0000761025997816 */ /* 0x000fe20000000099 */
[----:B------:R-:W-:Y:S01]  /*2e30*/  IMAD.MOV.U32 R37, RZ, RZ, R81 ;  /* 0x000000ffff257224 */ /* 0x000fe200078e0051 */
[----:B------:R-:W-:-:S04]  /*2e40*/  MOV R38, R88 ;  /* 0x0000005800267202 */ /* 0x000fc80000000f00 */
[----:B------:R-:W-:Y:S01]  /*2e50*/  PRMT R161, R36, 0x5410, R37 ;  /* 0x0000541024a17816 */ /* 0x000fe20000000025 */
[----:B------:R-:W-:Y:S02]  /*2e60*/  IMAD.MOV.U32 R36, RZ, RZ, R89 ;  /* 0x000000ffff247224 */ /* 0x000fe400078e0059 */
[----:B------:R-:W-:-:S03]  /*2e70*/  IMAD.MOV.U32 R37, RZ, RZ, R116 ;  /* 0x000000ffff257224 */ /* 0x000fc600078e0074 */
[----:B------:R-:W-:Y:S01]  /*2e80*/  PRMT R164, R38, 0x5410, R36 ;  /* 0x0000541026a47816 */ /* 0x000fe20000000024 */
[----:B------:R-:W-:Y:S01]  /*2e90*/  IMAD.MOV.U32 R38, RZ, RZ, R124 ;  /* 0x000000ffff267224 */ /* 0x000fe200078e007c */
[----:B------:R-:W-:-:S04]  /*2ea0*/  MOV R36, R117 ;  /* 0x0000007500247202 */ /* 0x000fc80000000f00 */
[----:B------:R-:W-:Y:S02]  /*2eb0*/  PRMT R165, R37, 0x5410, R36 ;  /* 0x0000541025a57816 */ /* 0x000fe40000000024 */
[----:B------:R-:W-:Y:S02]  /*2ec0*/  MOV R37, R125 ;  /* 0x0000007d00257202 */ /* 0x000fe40000000f00 */
[----:B------:R-:W-:Y:S02]  /*2ed0*/  PRMT R151, R151, 0x5410, R38 ;  /* 0x0000541097977816 */ /* 0x000fe40000000026 */
[----:B------:R-:W-:Y:S01]  /*2ee0*/  PRMT R153, R153, 0x5410, R37 ;  /* 0x0000541099997816 */ /* 0x000fe20000000025 */
[----:B------:R-:W-:Y:S06]  /*2ef0*/  @P4 BRA `(.L_x_660) ;  /* 0x00000000007c4947 */ /* 0x000fec0003800000 */
[----:B------:R-:W-:Y:S01]  /*2f00*/  IADD3 R37, P2, P5, R106, R86, R28 ;  /* 0x000000566a257210 */ /* 0x000fe20007d5e01c */
[----:B------:R-:W-:Y:S01]  /*2f10*/  ULDC.64 UR4, c[0x0][0x3e8] ;  /* 0x0000fa0000047ab9 */ /* 0x000fe20000000a00 */
[----:B------:R-:W-:Y:S01]  /*2f20*/  ULDC.64 UR6, c[0x0][0x400] ;  /* 0x0001000000067ab9 */ /* 0x000fe20000000a00 */
[----:B------:R-:W-:Y:S02]  /*2f30*/  CS2R R74, SRZ ;  /* 0x00000000004a7805 */ /* 0x000fe4000001ff00 */
[----:B------:R-:W-:Y:S02]  /*2f40*/  IADD3.X R42, R20, R0, R30, P2, P5 ;  /* 0x00000000142a7210 */ /* 0x000fe400017ea41e */
[----:B------:R-:W-:Y:S02]  /*2f50*/  CS2R R70, SRZ ;  /* 0x0000000000467805 */ /* 0x000fe4000001ff00 */
[----:B------:R-:W-:Y:S02]  /*2f60*/  IADD3 R39, P2, P5, R100, R84, R32 ;  /* 0x0000005464277210 */ /* 0x000fe40007d5e020 */
[----:B------:R-:W-:-:S02]  /*2f70*/  CS2R R76, SRZ ;  /* 0x00000000004c7805 */ /* 0x000fc4000001ff00 */
[----:B------:R-:W-:Y:S01]  /*2f80*/  CS2R R72, SRZ ;  /* 0x0000000000487805 */ /* 0x000fe2000001ff00 */
[----:B------:R-:W-:Y:S01]  /*2f90*/  ULDC.64 UR8, c[0x0][0x208] ;  /* 0x0000820000087ab9 */ /* 0x000fe20000000a00 */
[----:B------:R-:W-:Y:S02]  /*2fa0*/  IADD3.X R40, R25, R114, R34, P2, P5 ;  /* 0x0000007219287210 */ /* 0x000fe400017ea422 */
[----:B------:R-:W-:Y:S02]  /*2fb0*/  LEA R36, P2, R37, UR4, 0x1 ;  /* 0x0000000425247c11 */ /* 0x000fe4000f8408ff */
[----:B------:R-:W-:Y:S02]  /*2fc0*/  LEA R38, P5, R39, UR6, 0x1 ;  /* 0x0000000627267c11 */ /* 0x000fe4000f8a08ff */
[----:B------:R-:W-:Y:S02]  /*2fd0*/  LEA.HI.X R37, R37, UR5, R42, 0x1, P2 ;  /* 0x0000000525257c11 */ /* 0x000fe400090f0c2a */
[----:B------:R-:W-:-:S02]  /*2fe0*/  LEA.HI.X R39, R39, UR7, R40, 0x1, P5 ;  /* 0x0000000727277c11 */ /* 0x000fc4000a8f0c28 */
[-C--:B------:R-:W-:Y:S02]  /*2ff0*/  ISETP.GE.AND P2, PT, R22, R115.reuse, PT ;  /* 0x000000731600720c */ /* 0x080fe40003f46270 */
[----:B------:R-:W-:Y:S02]  /*3000*/  ISETP.GE.AND P5, PT, R215, R115, PT ;  /* 0x00000073d700720c */ /* 0x000fe40003fa6270 */
[----:B------:R-:W-:Y:S02]  /*3010*/  CS2R R66, SRZ ;  /* 0x0000000000427805 */ /* 0x000fe4000001ff00 */
[----:B------:R-:W-:Y:S02]  /*3020*/  CS2R R62, SRZ ;  /* 0x00000000003e7805 */ /* 0x000fe4000001ff00 */
[----:B------:R-:W-:-:S05]  /*3030*/  CS2R R68, SRZ ;  /* 0x0000000000447805 */ /* 0x000fca000001ff00 */
[----:B------:R0:W5:Y:S04]  /*3040*/  @!P2 LDG.E.64 R74, desc[UR8][R36.64] ;  /* 0x00000008244aa981 */ /* 0x000168000c1e1b00 */
[----:B------:R0:W5:Y:S01]  /*3050*/  @!P2 LDG.E.64 R76, desc[UR8][R38.64] ;  /* 0x00000008264ca981 */ /* 0x000162000c1e1b00 */
[----:B------:R-:W-:-:S03]  /*3060*/  ISETP.GE.AND P2, PT, R214, R115, PT ;  /* 0x00000073d600720c */ /* 0x000fc60003f46270 */
[----:B------:R0:W5:Y:S04]  /*3070*/  @!P5 LDG.E.64 R70, desc[UR8][R36.64+0x40] ;  /* 0x000040082446d981 */ /* 0x000168000c1e1b00 */
[----:B------:R0:W5:Y:S01]  /*3080*/  @!P5 LDG.E.64 R72, desc[UR8][R38.64+0x40] ;  /* 0x000040082648d981 */ /* 0x000162000c1e1b00 */
[----:B------:R-:W-:Y:S02]  /*3090*/  ISETP.GE.AND P5, PT, R216, R115, PT ;  /* 0x00000073d800720c */ /* 0x000fe40003fa6270 */
[----:B------:R-:W-:-:S03]  /*30a0*/  CS2R R64, SRZ ;  /* 0x0000000000407805 */ /* 0x000fc6000001ff00 */
[----:B------:R0:W5:Y:S04]  /*30b0*/  @!P2 LDG.E.64 R66, desc[UR8][R36.64+0x80] ;  /* 0x000080082442a981 */ /* 0x000168000c1e1b00 */
[----:B------:R0:W5:Y:S04]  /*30c0*/  @!P2 LDG.E.64 R68, desc[UR8][R38.64+0x80] ;  /* 0x000080082644a981 */ /* 0x000168000c1e1b00 */
[----:B------:R0:W5:Y:S04]  /*30d0*/  @!P5 LDG.E.64 R62, desc[UR8][R36.64+0xc0] ;  /* 0x0000c008243ed981 */ /* 0x000168000c1e1b00 */
[----:B------:R0:W5:Y:S02]  /*30e0*/  @!P5 LDG.E.64 R64, desc[UR8][R38.64+0xc0] ;  /* 0x0000c0082640d981 */ /* 0x000164000c1e1b00 */
.L_x_660:
[----:B------:R-:W-:Y:S05]  /*30f0*/  BSYNC B1 ;  /* 0x0000000000017941 */ /* 0x000fea0003800000 */
.L_x_659:
        /* <DEDUP_REMOVED lines=10> */
[----:B------:R-:W-:Y:S06]  /*31a0*/  @P5 BRA `(.L_x_662) ;  /* 0x00000000007c5947 */ /* 0x000fec0003800000 */
[----:B------:R-:W-:Y:S01]  /*31b0*/  IADD3 R86, P2, P6, R106, R27, R86 ;  /* 0x0000001b6a567210 */ /* 0x000fe20007e5e056 */
[----:B------:R-:W-:Y:S01]  /*31c0*/  ULDC.64 UR4, c[0x0][0x3e8] ;  /* 0x0000fa0000047ab9 */ /* 0x000fe20000000a00 */
[----:B------:R-:W-:Y:S01]  /*31d0*/  ULDC.64 UR6, c[0x0][0x400] ;  /* 0x0001000000067ab9 */ /* 0x000fe20000000a00 */
[----:B------:R-:W-:Y:S02]  /*31e0*/  CS2R R58, SRZ ;  /* 0x00000000003a7805 */ /* 0x000fe4000001ff00 */
[----:B0-----:R-:W-:Y:S02]  /*31f0*/  IADD3.X R37, R20, R29, R0, P2, P6 ;  /* 0x0000001d14257210 */ /* 0x001fe400017ec400 */
[----:B------:R-:W-:Y:S02]  /*3200*/  CS2R R60, SRZ ;  /* 0x00000000003c7805 */ /* 0x000fe4000001ff00 */
[----:B------:R-:W-:Y:S01]  /*3210*/  IADD3 R84, P2, P6, R100, R31, R84 ;  /* 0x0000001f64547210 */ /* 0x000fe20007e5e054 */
[----:B------:R-:W-:-:S03]  /*3220*/  ULDC.64 UR8, c[0x0][0x208] ;  /* 0x0000820000087ab9 */ /* 0x000fc60000000a00 */
[----:B------:R-:W-:Y:S02]  /*3230*/  IADD3.X R39, R25, R33, R114, P2, P6 ;  /* 0x0000002119277210 */ /* 0x000fe400017ec472 */
[----:B------:R-:W-:-:S04]  /*3240*/  LEA R36, P2, R86, UR4, 0x1 ;  /* 0x0000000456247c11 */ /* 0x000fc8000f8408ff */
[----:B------:R-:W-:Y:S02]  /*3250*/  LEA.HI.X R37, R86, UR5, R37, 0x1, P2 ;  /* 0x0000000556257c11 */ /* 0x000fe400090f0c25 */
[----:B------:R-:W-:-:S04]  /*3260*/  LEA R38, P2, R84, UR6, 0x1 ;  /* 0x0000000654267c11 */ /* 0x000fc8000f8408ff */
[----:B------:R-:W-:Y:S02]  /*3270*/  LEA.HI.X R39, R84, UR7, R39, 0x1, P2 ;  /* 0x0000000754277c11 */ /* 0x000fe400090f0c27 */
[----:B------:R-:W-:Y:S02]  /*3280*/  ISETP.GE.AND P2, PT, R22, R115, PT ;  /* 0x000000731600720c */ /* 0x000fe40003f46270 */
[----:B------:R-:W-:Y:S02]  /*3290*/  CS2R R52, SRZ ;  /* 0x0000000000347805 */ /* 0x000fe4000001ff00 */
[----:B------:R-:W-:-:S09]  /*32a0*/  CS2R R54, SRZ ;  /* 0x0000000000367805 */ /* 0x000fd2000001ff00 */
[----:B------:R1:W5:Y:S04]  /*32b0*/  @!P2 LDG.E.64 R58, desc[UR8][R36.64] ;  /* 0x00000008243aa981 */ /* 0x000368000c1e1b00 */
[----:B------:R1:W5:Y:S01]  /*32c0*/  @!P2 LDG.E.64 R60, desc[UR8][R38.64] ;  /* 0x00000008263ca981 */ /* 0x000362000c1e1b00 */
        /* <DEDUP_REMOVED lines=10> */
[----:B------:R-:W-:-:S13]  /*3370*/  ISETP.GE.AND P2, PT, R216, R115, PT ;  /* 0x00000073d800720c */ /* 0x000fda0003f46270 */
[----:B------:R1:W5:Y:S04]  /*3380*/  @!P2 LDG.E.64 R40, desc[UR8][R36.64+0xc0] ;  /* 0x0000c0082428a981 */ /* 0x000368000c1e1b00 */
[----:B------:R1:W5:Y:S02]  /*3390*/  @!P2 LDG.E.64 R42, desc[UR8][R38.64+0xc0] ;  /* 0x0000c008262aa981 */ /* 0x000364000c1e1b00 */
.L_x_662:
[----:B------:R-:W-:Y:S05]  /*33a0*/  BSYNC B1 ;  /* 0x0000000000017941 */ /* 0x000fea0003800000 */
.L_x_661:
[----:B01---5:R-:W-:Y:S01]  /*33b0*/  IMAD.MOV.U32 R38, RZ, RZ, R67 ;  /* 0x000000ffff267224 */ /* 0x023fe200078e0043 */
[----:B------:R-:W-:Y:S01]  /*33c0*/  MOV R37, R66 ;  /* 0x0000004200257202 */ /* 0x000fe20000000f00 */
[----:B------:R-:W-:Y:S01]  /*33d0*/  IMAD.MOV.U32 R0, RZ, RZ, R62 ;  /* 0x000000ffff007224 */ /* 0x000fe200078e003e */
[----:B------:R-:W-:Y:S01]  /*33e0*/  ISETP.NE.AND P2, PT, R220, 0x3, PT ;  /* 0x00000003dc00780c */ /* 0x000fe20003f45270 */
[----:B------:R-:W-:Y:S01]  /*33f0*/  IMAD.MOV.U32 R36, RZ, RZ, R63 ;  /* 0x000000ffff247224 */ /* 0x000fe200078e003f */
[----:B------:R-:W-:Y:S01]  /*3400*/  PRMT R137, R137, 0x5410, R37 ;  /* 0x0000541089897816 */ /* 0x000fe20000000025 */
[----:B------:R-:W-:Y:S01]  /*3410*/  IMAD.MOV.U32 R37, RZ, RZ, R74 ;  /* 0x000000ffff257224 */ /* 0x000fe200078e004a */
[----:B------:R-:W-:Y:S01]  /*3420*/  PRMT R145, R38, 0x7610, R145 ;  /* 0x0000761026917816 */ /* 0x000fe20000000091 */
[----:B------:R-:W-:Y:S01]  /*3430*/  IMAD.MOV.U32 R38, RZ, RZ, R75 ;  /* 0x000000ffff267224 */ /* 0x000fe200078e004b */
[----:B------:R-:W-:Y:S01]  /*3440*/  PRMT R135, R135, 0x5410, R0 ;  /* 0x0000541087877816 */ /* 0x000fe20000000000 */
[----:B------:R-:W-:Y:S01]  /*3450*/  IMAD.MOV.U32 R0, RZ, RZ, R70 ;  /* 0x000000ffff007224 */ /* 0x000fe200078e0046 */
[----:B------:R-:W-:-:S02]  /*3460*/  PRMT R136, R36, 0x7610, R136 ;  /* 0x0000761024887816 */ /* 0x000fc40000000088 */
[----:B------:R-:W-:Y:S02]  /*3470*/  MOV R36, R71 ;  /* 0x0000004700247202 */ /* 0x000fe40000000f00 */
[----:B------:R-:W-:Y:S01]  /*3480*/  PRMT R157, R37, 0x5410, R38 ;  /* 0x00005410259d7816 */ /* 0x000fe20000000026 */
[----:B------:R-:W-:Y:S01]  /*3490*/  IMAD.MOV.U32 R37, RZ, RZ, R68 ;  /* 0x000000ffff257224 */ /* 0x000fe200078e0044 */
[----:B------:R-:W-:Y:S02]  /*34a0*/  PRMT R148, R148, 0x5410, R0 ;  /* 0x0000541094947816 */ /* 0x000fe40000000000 */
[----:B------:R-:W-:Y:S01]  /*34b0*/  PRMT R154, R36, 0x7610, R154 ;  /* 0x00007610249a7816 */ /* 0x000fe2000000009a */
[----:B------:R-:W-:Y:S01]  /*34c0*/  IMAD.MOV.U32 R36, RZ, RZ, R65 ;  /* 0x000000ffff247224 */ /* 0x000fe200078e0041 */
[----:B------:R-:W-:Y:S02]  /*34d0*/  MOV R38, R69 ;  /* 0x0000004500267202 */ /* 0x000fe40000000f00 */
[----:B------:R-:W-:-:S02]  /*34e0*/  MOV R0, R64 ;  /* 0x0000004000007202 */ /* 0x000fc40000000f00 */
[----:B------:R-:W-:Y:S01]  /*34f0*/  PRMT R148, R38, 0x7610, R148 ;  /* 0x0000761026947816 */ /* 0x000fe20000000094 */
[----:B------:R-:W-:Y:S01]  /*3500*/  IMAD.MOV.U32 R38, RZ, RZ, R72 ;  /* 0x000000ffff267224 */ /* 0x000fe200078e0048 */
[----:B------:R-:W-:Y:S01]  /*3510*/  PRMT R136, R136, 0x5410, R0 ;  /* 0x0000541088887816 */ /* 0x000fe20000000000 */
[----:B------:R-:W-:Y:S01]  /*3520*/  IMAD.MOV.U32 R0, RZ, RZ, R77 ;  /* 0x000000ffff007224 */ /* 0x000fe200078e004d */
[----:B------:R-:W-:Y:S01]  /*3530*/  PRMT R145, R145, 0x5410, R37 ;  /* 0x0000541091917816 */ /* 0x000fe20000000025 */
[----:B------:R-:W-:Y:S01]  /*3540*/  IMAD.MOV.U32 R37, RZ, RZ, R73 ;  /* 0x000000ffff257224 */ /* 0x000fe200078e0049 */
[----:B------:R-:W-:Y:S02]  /*3550*/  PRMT R137, R36, 0x7610, R137 ;  /* 0x0000761024897816 */ /* 0x000fe40000000089 */
[----:B------:R-:W-:Y:S02]  /*3560*/  MOV R36, R76 ;  /* 0x0000004c00247202 */ /* 0x000fe40000000f00 */
[----:B------:R-:W-:Y:S01]  /*3570*/  PRMT R155, R38, 0x7610, R155 ;  /* 0x00007610269b7816 */ /* 0x000fe2000000009b */
[----:B------:R-:W-:Y:S01]  /*3580*/  IMAD.MOV.U32 R38, RZ, RZ, R40 ;  /* 0x000000ffff267224 */ /* 0x000fe200078e0028 */
[----:B------:R-:W-:-:S02]  /*3590*/  PRMT R156, R156, 0x5410, R37 ;  /* 0x000054109c9c7816 */ /* 0x000fc40000000025 */
[----:B------:R-:W-:Y:S01]  /*35a0*/  PRMT R159, R36, 0x5410, R0 ;  /* 0x00005410249f7816 */ /* 0x000fe20000000000 */
[----:B------:R-:W-:Y:S01]  /*35b0*/  IMAD.MOV.U32 R36, RZ, RZ, R46 ;  /* 0x000000ffff247224 */ /* 0x000fe200078e002e */
[----:B------:R-:W-:Y:S01]  /*35c0*/  MOV R37, R41 ;  /* 0x0000002900257202 */ /* 0x000fe20000000f00 */
[----:B------:R-:W-:-:S03]  /*35d0*/  IMAD.MOV.U32 R0, RZ, RZ, R47 ;  /* 0x000000ffff007224 */ /* 0x000fc600078e002f */
[----:B------:R-:W-:Y:S01]  /*35e0*/  PRMT R84, R38, 0x5410, R37 ;  /* 0x0000541026547816 */ /* 0x000fe20000000025 */
[----:B------:R-:W-:Y:S01]  /*35f0*/  IMAD.MOV.U32 R37, RZ, RZ, R53 ;  /* 0x000000ffff257224 */ /* 0x000fe200078e0035 */
[----:B------:R-:W-:Y:S01]  /*3600*/  PRMT R86, R36, 0x5410, R0 ;  /* 0x0000541024567816 */ /* 0x000fe20000000000 */
[----:B------:R-:W-:Y:S01]  /*3610*/  IMAD.MOV.U32 R36, RZ, RZ, R58 ;  /* 0x000000ffff247224 */ /* 0x000fe200078e003a */
[----:B------:R-:W-:Y:S02]  /*3620*/  MOV R38, R52 ;  /* 0x0000003400267202 */ /* 0x000fe40000000f00 */
[----:B------:R-:W-:Y:S02]  /*3630*/  MOV R0, R59 ;  /* 0x0000003b00007202 */ /* 0x000fe40000000f00 */
[----:B------:R-:W-:Y:S01]  /*3640*/  PRMT R134, R38, 0x5410, R37 ;  /* 0x0000541026867816 */ /* 0x000fe20000000025 */
[----:B------:R-:W-:Y:S01]  /*3650*/  IMAD.MOV.U32 R38, RZ, RZ, R42 ;  /* 0x000000ffff267224 */ /* 0x000fe200078e002a */
[----:B------:R-:W-:Y:S01]  /*3660*/  PRMT R154, R154, 0x5410, R0 ;  /* 0x000054109a9a7816 */ /* 0x000fe20000000000 */
[----:B------:R-:W-:Y:S01]  /*3670*/  IMAD.MOV.U32 R37, RZ, RZ, R43 ;  /* 0x000000ffff257224 */ /* 0x000fe200078e002b */
[----:B------:R-:W-:Y:S01]  /*3680*/  PRMT R135, R36, 0x7610, R135 ;  /* 0x0000761024877816 */ /* 0x000fe20000000087 */
[----:B------:R-:W-:Y:S01]  /*3690*/  IMAD.MOV.U32 R0, RZ, RZ, R45 ;  /* 0x000000ffff007224 */ /* 0x000fe200078e002d */
[----:B------:R-:W-:-:S02]  /*36a0*/  MOV R36, R44 ;  /* 0x0000002c00247202 */ /* 0x000fc40000000f00 */
[----:B------:R-:W-:Y:S01]  /*36b0*/  PRMT R85, R38, 0x5410, R37 ;  /* 0x0000541026557816 */ /* 0x000fe20000000025 */
[----:B------:R-:W-:Y:S01]  /*36c0*/  IMAD.MOV.U32 R38, RZ, RZ, R54 ;  /* 0x000000ffff267224 */ /* 0x000fe200078e0036 */
[----:B------:R-:W-:Y:S01]  /*36d0*/  PRMT R87, R36, 0x5410, R0 ;  /* 0x0000541024577816 */ /* 0x000fe20000000000 */
[----:B------:R-:W-:Y:S01]  /*36e0*/  IMAD.MOV.U32 R36, RZ, RZ, R60 ;  /* 0x000000ffff247224 */ /* 0x000fe200078e003c */
[----:B------:R-:W-:Y:S01]  /*36f0*/  MOV R37, R55 ;  /* 0x0000003700257202 */ /* 0x000fe20000000f00 */
[----:B------:R-:W-:Y:S01]  /*3700*/  IMAD.MOV.U32 R0, RZ, RZ, R61 ;  /* 0x000000ffff007224 */ /* 0x000fe200078e003d */
[----:B------:R-:W-:Y:S02]  /*3710*/  PRMT R155, R155, 0x5410, R38 ;  /* 0x000054109b9b7816 */ /* 0x000fe40000000026 */
[----:B------:R-:W-:Y:S02]  /*3720*/  PRMT R156, R37, 0x7610, R156 ;  /* 0x00007610259c7816 */ /* 0x000fe4000000009c */
[----:B------:R-:W-:Y:S01]  /*3730*/  PRMT R158, R36, 0x5410, R0 ;  /* 0x00005410249e7816 */ /* 0x000fe20000000000 */
[----:B------:R-:W-:Y:S06]  /*3740*/  @!P2 BRA `(.L_x_663) ;  /* 0x000000000004a947 */ /* 0x000fec0003800000 */
[----:B------:R-:W-:Y:S01]  /*3750*/  BPT.TRAP 0x1 ;  /* 0x000000040000795c */ /* 0x000fe20000300000 */
.L_x_663:
[----:B------:R-:W-:Y:S01]  /*3760*/  LEA R0, R19, R18, 0x3 ;  /* 0x0000001213007211 */ /* 0x000fe200078e18ff */
[----:B------:R-:W-:Y:S01]  /*3770*/  BSSY B1, `(.L_x_664) ;  /* 0x0000004000017945 */ /* 0x000fe20003800000 */
[----:B------:R-:W-:-:S04]  /*3780*/  SHF.L.U32 R114, R217, 0x1f, RZ ;  /* 0x0000001fd9727819 */ /* 0x000fc800000006ff */
[----:B------:R-:W0:Y:S02]  /*3790*/  SYNCS.PHASECHK.TRANS64.TRYWAIT P6, [R0+URZ+0x38890], R114 ;  /* 0x03889072000075a7 */ /* 0x000e2400080c017f */
[----:B0-----:R-:W-:Y:S05]  /*37a0*/  @!P6 BRA `(.L_x_665) ;  /* 0x000002500094e947 */ /* 0x001fea0003800000 */
.L_x_1048:
[----:B------:R-:W-:Y:S05]  /*37b0*/  BSYNC B1 ;  /* 0x0000000000017941 */ /* 0x000fea0003800000 */
.L_x_664:
[----:B------:R-:W-:Y:S04]  /*37c0*/  BSSY B1, `(.L_x_666) ;  /* 0x00000d0000017945 */ /* 0x000fe80003800000 */
[----:B------:R-:W-:Y:S05]  /*37d0*/  @P3 BRA `(.L_x_667) ;  /* 0x0000000c00383947 */ /* 0x000fea0003800000 */
[----:B------:R-:W-:Y:S01]  /*37e0*/  ISETP.NE.AND P3, PT, R26, RZ, PT ;  /* 0x000000ff1a00720c */ /* 0x000fe20003f65270 */
[----:B------:R-:W-:-:S12]  /*37f0*/  BSSY B2, `(.L_x_668) ;  /* 0x0000032000027945 */ /* 0x000fd80003800000 */
[----:B------:R-:W-:Y:S05]  /*3800*/  @!P3 BRA `(.L_x_669) ;  /* 0x0000000000c0b947 */ /* 0x000fea0003800000 */
[----:B------:R1:W2:Y:S01]  /*3810*/  LDS.128 R36, [R4+0x24400] ;  /* 0x0244000004247984 */ /* 0x0002a20000000c00 */
[----:B------:R-:W-:Y:S01]  /*3820*/  ISETP.GE.AND P3, PT, R22, R115, PT ;  /* 0x000000731600720c */ /* 0x000fe20003f66270 */
[----:B------:R-:W-:-:S12]  /*3830*/  BSSY B3, `(.L_x_670) ;  /* 0x000002b000037945 */ /* 0x000fd80003800000 */
[----:B-1----:R-:W-:Y:S05]  /*3840*/  @P3 BRA `(.L_x_671) ;  /* 0x0000000000a43947 */ /* 0x002fea0003800000 */
[----:B------:R-:W-:Y:S01]  /*3850*/  SHF.R.U64 R138, R122, 0x10, R123 ;  /* 0x000000107a8a7819 */ /* 0x000fe2000000127b */
[----:B--2---:R-:W-:Y:S01]  /*3860*/  HADD2.F32 R150, -RZ, R39.H0_H0 ;  /* 0x20000027ff967230 */ /* 0x004fe20000004100 */
[----:B------:R-:W-:Y:S02]  /*3870*/  SHF.R.U32.HI R139, RZ, 0x10, R125 ;  /* 0x00000010ff8b7819 */ /* 0x000fe4000001167d */
[----:B------:R-:W-:Y:S01]  /*3880*/  SHF.R.U32.HI R122, RZ, 0x10, R123 ;  /* 0x00000010ff7a7819 */ /* 0x000fe2000001167b */
[----:B------:R-:W-:Y:S01]  /*3890*/  HADD2.F32 R138, -RZ, R138.H0_H0 ;  /* 0x2000008aff8a7230 */ /* 0x000fe20000004100 */
[----:B------:R-:W-:Y:S01]  /*38a0*/  SHF.R.U64 R123, R124, 0x10, R125 ;  /* 0x000000107c7b7819 */ /* 0x000fe2000000127d */
[----:B------:R-:W-:Y:S02]  /*38b0*/  HADD2.F32 R139, -RZ, R139.H0_H0 ;  /* 0x2000008bff8b7230 */ /* 0x000fe40000004100 */
[----:B------:R-:W-:Y:S02]  /*38c0*/  HADD2.F32 R124, -RZ, R39.H1_H1 ;  /* 0x30000027ff7c7230 */ /* 0x000fe40000004100 */
[----:B------:R-:W-:-:S02]  /*38d0*/  HADD2.F32 R152, -RZ, R123.H0_H0 ;  /* 0x2000007bff987230 */ /* 0x000fc40000004100 */
[--C-:B------:R-:W-:Y:S02]  /*38e0*/  HADD2.F32 R123, -RZ, R37.reuse.H1_H1 ;  /* 0x30000025ff7b7230 */ /* 0x100fe40000004100 */
[-C--:B------:R-:W-:Y:S01]  /*38f0*/  FMUL.FTZ R39, R124, R139.reuse ;  /* 0x0000008b7c277220 */ /* 0x080fe20000410000 */
[----:B------:R-:W-:Y:S02]  /*3900*/  HADD2.F32 R37, -RZ, R37.H0_H0 ;  /* 0x20000025ff257230 */ /* 0x000fe40000004100 */
[C---:B------:R-:W-:Y:S01]  /*3910*/  FMUL.FTZ R139, R150.reuse, R139 ;  /* 0x0000008b968b7220 */ /* 0x040fe20000410000 */
[----:B------:R-:W-:Y:S02]  /*3920*/  HADD2.F32 R125, -RZ, R122.H0_H0 ;  /* 0x2000007aff7d7230 */ /* 0x000fe40000004100 */
[-C--:B------:R-:W-:Y:S01]  /*3930*/  FMUL.FTZ R122, R123, R152.reuse ;  /* 0x000000987b7a7220 */ /* 0x080fe20000410000 */
[----:B------:R-:W-:Y:S02]  /*3940*/  FMUL.FTZ R152, R37, R152 ;  /* 0x0000009825987220 */ /* 0x000fe40000410000 */
[-C--:B------:R-:W-:Y:S01]  /*3950*/  FFMA.FTZ R39, R150, R125.reuse, -R39 ;  /* 0x0000007d96277223 */ /* 0x080fe20000010827 */
[----:B------:R-:W-:Y:S01]  /*3960*/  FFMA.FTZ R124, R124, R125, R139 ;  /* 0x0000007d7c7c7223 */ /* 0x000fe2000001008b */
[----:B------:R-:W-:-:S02]  /*3970*/  HADD2.F32 R125, -RZ, R151.H1_H1 ;  /* 0x30000097ff7d7230 */ /* 0x000fc40000004100 */
[-C--:B------:R-:W-:Y:S01]  /*3980*/  FFMA.FTZ R37, R37, R138.reuse, -R122 ;  /* 0x0000008a25257223 */ /* 0x080fe2000001087a */
[--C-:B------:R-:W-:Y:S02]  /*3990*/  HADD2.F32 R139, -RZ, R36.reuse.H1_H1 ;  /* 0x30000024ff8b7230 */ /* 0x100fe40000004100 */
[----:B------:R-:W-:Y:S01]  /*39a0*/  FFMA.FTZ R122, R123, R138, R152 ;  /* 0x0000008a7b7a7223 */ /* 0x000fe20000010098 */
[----:B------:R-:W-:Y:S01]  /*39b0*/  HADD2.F32 R150, -RZ, R36.H0_H0 ;  /* 0x20000024ff967230 */ /* 0x000fe20000004100 */
[----:B------:R-:W-:Y:S01]  /*39c0*/  F2FP.F16.F32.PACK_AB R39, R124, R39 ;  /* 0x000000277c27723e */ /* 0x000fe200000000ff */
[----:B------:R-:W-:Y:S02]  /*39d0*/  HADD2.F32 R123, -RZ, R153.H1_H1 ;  /* 0x30000099ff7b7230 */ /* 0x000fe40000004100 */
[----:B------:R-:W-:Y:S02]  /*39e0*/  HADD2.F32 R36, -RZ, R38.H1_H1 ;  /* 0x30000026ff247230 */ /* 0x000fe40000004100 */
[----:B------:R-:W-:Y:S01]  /*39f0*/  FMUL.FTZ R152, R150, R125 ;  /* 0x0000007d96987220 */ /* 0x000fe20000410000 */
[----:B------:R-:W-:-:S02]  /*3a00*/  HADD2.F32 R138, -RZ, R151.H0_H0 ;  /* 0x20000097ff8a7230 */ /* 0x000fc40000004100 */
[C---:B------:R-:W-:Y:S01]  /*3a10*/  FMUL.FTZ R151, R139.reuse, R125 ;  /* 0x0000007d8b977220 */ /* 0x040fe20000410000 */
[----:B------:R-:W-:Y:S02]  /*3a20*/  HADD2.F32 R38, -RZ, R38.H0_H0 ;  /* 0x20000026ff267230 */ /* 0x000fe40000004100 */
[-C--:B------:R-:W-:Y:S01]  /*3a30*/  FMUL.FTZ R125, R36, R123.reuse ;  /* 0x0000007b247d7220 */ /* 0x080fe20000410000 */
[----:B------:R-:W-:Y:S02]  /*3a40*/  HADD2.F32 R153, -RZ, R153.H0_H0 ;  /* 0x20000099ff997230 */ /* 0x000fe40000004100 */
[-C--:B------:R-:W-:Y:S01]  /*3a50*/  FFMA.FTZ R151, R150, R138.reuse, -R151 ;  /* 0x0000008a96977223 */ /* 0x080fe20000010897 */
[----:B------:R-:W-:Y:S01]  /*3a60*/  FFMA.FTZ R152, R139, R138, R152 ;  /* 0x0000008a8b987223 */ /* 0x000fe20000010098 */
[----:B------:R-:W-:Y:S01]  /*3a70*/  FMUL.FTZ R123, R38, R123 ;  /* 0x0000007b267b7220 */ /* 0x000fe20000410000 */
[----:B------:R-:W-:Y:S01]  /*3a80*/  F2FP.F16.F32.PACK_AB R37, R122, R37 ;  /* 0x000000257a25723e */ /* 0x000fe200000000ff */
[----:B------:R-:W-:-:S02]  /*3a90*/  FFMA.FTZ R125, R38, R153, -R125 ;  /* 0x00000099267d7223 */ /* 0x000fc4000001087d */
[----:B------:R-:W-:Y:S01]  /*3aa0*/  FFMA.FTZ R36, R36, R153, R123 ;  /* 0x0000009924247223 */ /* 0x000fe2000001007b */
[----:B------:R-:W-:-:S04]  /*3ab0*/  F2FP.F16.F32.PACK_AB R152, R152, R151 ;  /* 0x000000979898723e */ /* 0x000fc800000000ff */
[----:B------:R-:W-:Y:S01]  /*3ac0*/  F2FP.F16.F32.PACK_AB R38, R36, R125 ;  /* 0x0000007d2426723e */ /* 0x000fe200000000ff */
[----:B------:R-:W-:-:S07]  /*3ad0*/  IMAD.MOV.U32 R36, RZ, RZ, R152 ;  /* 0x000000ffff247224 */ /* 0x000fce00078e0098 */
.L_x_671:
[----:B------:R-:W-:Y:S05]  /*3ae0*/  BSYNC B3 ;  /* 0x0000000000037941 */ /* 0x000fea0003800000 */
.L_x_670:
[----:B------:R-:W-:Y:S02]  /*3af0*/  ULDC.64 UR4, c[0x0][0x208] ;  /* 0x0000820000047ab9 */ /* 0x000fe40000000a00 */
[----:B--2---:R1:W-:Y:S03]  /*3b00*/  STG.E.128 desc[UR4][R56.64], R36 ;  /* 0x0000002438007986 */ /* 0x0043e6000c101d04 */
.L_x_669:
[----:B------:R-:W-:Y:S05]  /*3b10*/  BSYNC B2 ;  /* 0x0000000000027941 */ /* 0x000fea0003800000 */
.L_x_668:
[----:B------:R-:W-:Y:S01]  /*3b20*/  ISETP.NE.AND P3, PT, R10, RZ, PT ;  /* 0x000000ff0a00720c */ /* 0x000fe20003f65270 */
[----:B------:R-:W-:-:S12]  /*3b30*/  BSSY B2, `(.L_x_672) ;  /* 0x0000032000027945 */ /* 0x000fd80003800000 */
[----:B------:R-:W-:Y:S05]  /*3b40*/  @!P3 BRA `(.L_x_673) ;  /* 0x0000000000c0b947 */ /* 0x000fea0003800000 */
[----:B-1----:R1:W2:Y:S01]  /*3b50*/  LDS.128 R36, [R4+0x26c00] ;  /* 0x026c000004247984 */ /* 0x0022a20000000c00 */
[----:B------:R-:W-:Y:S01]  /*3b60*/  ISETP.GE.AND P3, PT, R215, R115, PT ;  /* 0x00000073d700720c */ /* 0x000fe20003f66270 */
[----:B------:R-:W-:-:S12]  /*3b70*/  BSSY B3, `(.L_x_674) ;  /* 0x000002b000037945 */ /* 0x000fd80003800000 */
[----:B-1----:R-:W-:Y:S05]  /*3b80*/  @P3 BRA `(.L_x_675) ;  /* 0x0000000000a43947 */ /* 0x002fea0003800000 */
[----:B------:R-:W-:Y:S01]  /*3b90*/  SHF.R.U64 R122, R90, 0x10, R91 ;  /* 0x000000105a7a7819 */ /* 0x000fe2000000125b */
[----:B--2---:R-:W-:Y:S01]  /*3ba0*/  HADD2.F32 R124, -RZ, R39.H0_H0 ;  /* 0x20000027ff7c7230 */ /* 0x004fe20000004100 */
[----:B------:R-:W-:Y:S01]  /*3bb0*/  SHF.R.U32.HI R123, RZ, 0x10, R117 ;  /* 0x00000010ff7b7819 */ /* 0x000fe20000011675 */
[----:B------:R-:W-:Y:S01]  /*3bc0*/  HADD2.F32 R139, -RZ, R163.H1_H1 ;  /* 0x300000a3ff8b7230 */ /* 0x000fe20000004100 */
        /* <DEDUP_REMOVED lines=15> */
[----:B------:R-:W-:-:S02]  /*3cc0*/  HADD2.F32 R117, -RZ, R165.H0_H0 ;  /* 0x200000a5ff757230 */ /* 0x000fc40000004100 */
[-C--:B------:R-:W-:Y:S01]  /*3cd0*/  FFMA.FTZ R37, R37, R122.reuse, -R90 ;  /* 0x0000007a25257223 */ /* 0x080fe2000001085a */
[--C-:B------:R-:W-:Y:S02]  /*3ce0*/  HADD2.F32 R123, -RZ, R36.reuse.H1_H1 ;  /* 0x30000024ff7b7230 */ /* 0x100fe40000004100 */
[----:B------:R-:W-:Y:S01]  /*3cf0*/  FFMA.FTZ R90, R91, R122, R138 ;  /* 0x0000007a5b5a7223 */ /* 0x000fe2000001008a */
[----:B------:R-:W-:Y:S01]  /*3d00*/  HADD2.F32 R124, -RZ, R36.H0_H0 ;  /* 0x20000024ff7c7230 */ /* 0x000fe20000004100 */
[----:B------:R-:W-:Y:S01]  /*3d10*/  F2FP.F16.F32.PACK_AB R39, R116, R39 ;  /* 0x000000277427723e */ /* 0x000fe200000000ff */
[----:B------:R-:W-:Y:S02]  /*3d20*/  HADD2.F32 R91, -RZ, R165.H1_H1 ;  /* 0x300000a5ff5b7230 */ /* 0x000fe40000004100 */
[-C--:B------:R-:W-:Y:S01]  /*3d30*/  FMUL.FTZ R125, R123, R117.reuse ;  /* 0x000000757b7d7220 */ /* 0x080fe20000410000 */
[--C-:B------:R-:W-:Y:S02]  /*3d40*/  HADD2.F32 R36, -RZ, R38.reuse.H1_H1 ;  /* 0x30000026ff247230 */ /* 0x100fe40000004100 */
[----:B------:R-:W-:Y:S01]  /*3d50*/  FMUL.FTZ R138, R124, R117 ;  /* 0x000000757c8a7220 */ /* 0x000fe20000410000 */
[----:B------:R-:W-:Y:S01]  /*3d60*/  HADD2.F32 R122, -RZ, R163.H0_H0 ;  /* 0x200000a3ff7a7230 */ /* 0x000fe20000004100 */
[----:B------:R-:W-:Y:S01]  /*3d70*/  F2FP.F16.F32.PACK_AB R37, R90, R37 ;  /* 0x000000255a25723e */ /* 0x000fe200000000ff */
[----:B------:R-:W-:-:S02]  /*3d80*/  HADD2.F32 R38, -RZ, R38.H0_H0 ;  /* 0x20000026ff267230 */ /* 0x000fc40000004100 */
[-C--:B------:R-:W-:Y:S01]  /*3d90*/  FMUL.FTZ R117, R36, R91.reuse ;  /* 0x0000005b24757220 */ /* 0x080fe20000410000 */
[-C--:B------:R-:W-:Y:S01]  /*3da0*/  FFMA.FTZ R125, R124, R122.reuse, -R125 ;  /* 0x0000007a7c7d7223 */ /* 0x080fe2000001087d */
[----:B------:R-:W-:Y:S01]  /*3db0*/  FFMA.FTZ R138, R123, R122, R138 ;  /* 0x0000007a7b8a7223 */ /* 0x000fe2000001008a */
[C---:B------:R-:W-:Y:S01]  /*3dc0*/  FMUL.FTZ R91, R38.reuse, R91 ;  /* 0x0000005b265b7220 */ /* 0x040fe20000410000 */
[----:B------:R-:W-:-:S03]  /*3dd0*/  FFMA.FTZ R117, R38, R139, -R117 ;  /* 0x0000008b26757223 */ /* 0x000fc60000010875 */
[----:B------:R-:W-:Y:S01]  /*3de0*/  FFMA.FTZ R36, R36, R139, R91 ;  /* 0x0000008b24247223 */ /* 0x000fe2000001005b */
[----:B------:R-:W-:-:S04]  /*3df0*/  F2FP.F16.F32.PACK_AB R138, R138, R125 ;  /* 0x0000007d8a8a723e */ /* 0x000fc800000000ff */
[----:B------:R-:W-:Y:S01]  /*3e00*/  F2FP.F16.F32.PACK_AB R38, R36, R117 ;  /* 0x000000752426723e */ /* 0x000fe200000000ff */
[----:B------:R-:W-:-:S07]  /*3e10*/  IMAD.MOV.U32 R36, RZ, RZ, R138 ;  /* 0x000000ffff247224 */ /* 0x000fce00078e008a */
.L_x_675:
[----:B------:R-:W-:Y:S05]  /*3e20*/  BSYNC B3 ;  /* 0x0000000000037941 */ /* 0x000fea0003800000 */
.L_x_674:
[----:B------:R-:W-:Y:S02]  /*3e30*/  ULDC.64 UR4, c[0x0][0x208] ;  /* 0x0000820000047ab9 */ /* 0x000fe40000000a00 */
[----:B--2---:R2:W-:Y:S03]  /*3e40*/  STG.E.128 desc[UR4][R56.64+0x80], R36 ;  /* 0x0000802438007986 */ /* 0x0045e6000c101d04 */
.L_x_673:
[----:B------:R-:W-:Y:S05]  /*3e50*/  BSYNC B2 ;  /* 0x0000000000027941 */ /* 0x000fea0003800000 */
.L_x_672:
[----:B------:R-:W-:Y:S01]  /*3e60*/  ISETP.NE.AND P3, PT, R9, RZ, PT ;  /* 0x000000ff0900720c */ /* 0x000fe20003f65270 */
[----:B------:R-:W-:-:S12]  /*3e70*/  BSSY B2, `(.L_x_676) ;  /* 0x0000032000027945 */ /* 0x000fd80003800000 */
[----:B------:R-:W-:Y:S05]  /*3e80*/  @!P3 BRA `(.L_x_677) ;  /* 0x0000000000c0b947 */ /* 0x000fea0003800000 */
[----:B-12---:R1:W2:Y:S01]  /*3e90*/  LDS.128 R36, [R4+0x29400] ;  /* 0x0294000004247984 */ /* 0x0062a20000000c00 */
[----:B------:R-:W-:Y:S01]  /*3ea0*/  ISETP.GE.AND P3, PT, R214, R115, PT ;  /* 0x00000073d600720c */ /* 0x000fe20003f66270 */
[----:B------:R-:W-:-:S12]  /*3eb0*/  BSSY B3, `(.L_x_678) ;  /* 0x000002b000037945 */ /* 0x000fd80003800000 */
[----:B-1----:R-:W-:Y:S05]  /*3ec0*/  @P3 BRA `(.L_x_679) ;  /* 0x0000000000a43947 */ /* 0x002fea0003800000 */
[--C-:B------:R-:W-:Y:S01]  /*3ed0*/  SHF.R.U64 R90, R82, 0x10, R83.reuse ;  /* 0x00000010525a7819 */ /* 0x100fe20000001253 */
[--C-:B--2---:R-:W-:Y:S01]  /*3ee0*/  HADD2.F32 R116, -RZ, R39.reuse.H0_H0 ;  /* 0x20000027ff747230 */ /* 0x104fe20000004100 */
[----:B------:R-:W-:Y:S01]  /*3ef0*/  SHF.R.U32.HI R82, RZ, 0x10, R83 ;  /* 0x00000010ff527819 */ /* 0x000fe20000011653 */
[----:B------:R-:W-:Y:S01]  /*3f00*/  HADD2.F32 R123, -RZ, R162.H1_H1 ;  /* 0x300000a2ff7b7230 */ /* 0x000fe20000004100 */
[--C-:B------:R-:W-:Y:S01]  /*3f10*/  SHF.R.U32.HI R91, RZ, 0x10, R89.reuse ;  /* 0x00000010ff5b7819 */ /* 0x100fe20000011659 */
[----:B------:R-:W-:Y:S01]  /*3f20*/  HADD2.F32 R90, -RZ, R90.H0_H0 ;  /* 0x2000005aff5a7230 */ /* 0x000fe20000004100 */
[----:B------:R-:W-:Y:S01]  /*3f30*/  SHF.R.U64 R83, R88, 0x10, R89 ;  /* 0x0000001058537819 */ /* 0x000fe20000001259 */
[----:B------:R-:W-:Y:S02]  /*3f40*/  HADD2.F32 R88, -RZ, R39.H1_H1 ;  /* 0x30000027ff587230 */ /* 0x000fe40000004100 */
[----:B------:R-:W-:Y:S02]  /*3f50*/  HADD2.F32 R91, -RZ, R91.H0_H0 ;  /* 0x2000005bff5b7230 */ /* 0x000fe40000004100 */
[----:B------:R-:W-:-:S02]  /*3f60*/  HADD2.F32 R122, -RZ, R83.H0_H0 ;  /* 0x20000053ff7a7230 */ /* 0x000fc40000004100 */
[--C-:B------:R-:W-:Y:S02]  /*3f70*/  HADD2.F32 R83, -RZ, R37.reuse.H1_H1 ;  /* 0x30000025ff537230 */ /* 0x100fe40000004100 */
[-C--:B------:R-:W-:Y:S01]  /*3f80*/  FMUL.FTZ R39, R88, R91.reuse ;  /* 0x0000005b58277220 */ /* 0x080fe20000410000 */
[----:B------:R-:W-:Y:S02]  /*3f90*/  HADD2.F32 R37, -RZ, R37.H0_H0 ;  /* 0x20000025ff257230 */ /* 0x000fe40000004100 */
[C---:B------:R-:W-:Y:S01]  /*3fa0*/  FMUL.FTZ R91, R116.reuse, R91 ;  /* 0x0000005b745b7220 */ /* 0x040fe20000410000 */
[----:B------:R-:W-:Y:S02]  /*3fb0*/  HADD2.F32 R89, -RZ, R82.H0_H0 ;  /* 0x20000052ff597230 */ /* 0x000fe40000004100 */
[-C--:B------:R-:W-:Y:S01]  /*3fc0*/  FMUL.FTZ R82, R83, R122.reuse ;  /* 0x0000007a53527220 */ /* 0x080fe20000410000 */
[C---:B------:R-:W-:Y:S02]  /*3fd0*/  FMUL.FTZ R122, R37.reuse, R122 ;  /* 0x0000007a257a7220 */ /* 0x040fe40000410000 */
[-C--:B------:R-:W-:Y:S01]  /*3fe0*/  FFMA.FTZ R39, R116, R89.reuse, -R39 ;  /* 0x0000005974277223 */ /* 0x080fe20000010827 */
[----:B------:R-:W-:Y:S01]  /*3ff0*/  FFMA.FTZ R88, R88, R89, R91 ;  /* 0x0000005958587223 */ /* 0x000fe2000001005b */
[----:B------:R-:W-:Y:S01]  /*4000*/  FFMA.FTZ R37, R37, R90, -R82 ;  /* 0x0000005a25257223 */ /* 0x000fe20000010852 */
[----:B------:R-:W-:-:S02]  /*4010*/  HADD2.F32 R89, -RZ, R164.H0_H0 ;  /* 0x200000a4ff597230 */ /* 0x000fc40000004100 */
[----:B------:R-:W-:Y:S01]  /*4020*/  FFMA.FTZ R82, R83, R90, R122 ;  /* 0x0000005a53527223 */ /* 0x000fe2000001007a */
[--C-:B------:R-:W-:Y:S01]  /*4030*/  HADD2.F32 R91, -RZ, R36.reuse.H1_H1 ;  /* 0x30000024ff5b7230 */ /* 0x100fe20000004100 */
[----:B------:R-:W-:Y:S01]  /*4040*/  F2FP.F16.F32.PACK_AB R39, R88, R39 ;  /* 0x000000275827723e */ /* 0x000fe200000000ff */
[----:B------:R-:W-:Y:S02]  /*4050*/  HADD2.F32 R116, -RZ, R36.H0_H0 ;  /* 0x20000024ff747230 */ /* 0x000fe40000004100 */
        /* <DEDUP_REMOVED lines=8> */
[----:B------:R-:W-:Y:S02]  /*40e0*/  FMUL.FTZ R83, R38, R83 ;  /* 0x0000005326537220 */ /* 0x000fe40000410000 */
[-C--:B------:R-:W-:Y:S01]  /*40f0*/  FFMA.FTZ R117, R116, R90.reuse, -R117 ;  /* 0x0000005a74757223 */ /* 0x080fe20000010875 */
[----:B------:R-:W-:Y:S01]  /*4100*/  FFMA.FTZ R122, R91, R90, R122 ;  /* 0x0000005a5b7a7223 */ /* 0x000fe2000001007a */
[-C--:B------:R-:W-:Y:S01]  /*4110*/  FFMA.FTZ R89, R38, R123.reuse, -R89 ;  /* 0x0000007b26597223 */ /* 0x080fe20000010859 */
[----:B------:R-:W-:-:S03]  /*4120*/  FFMA.FTZ R36, R36, R123, R83 ;  /* 0x0000007b24247223 */ /* 0x000fc60000010053 */
[----:B------:R-:W-:Y:S02]  /*4130*/  F2FP.F16.F32.PACK_AB R122, R122, R117 ;  /* 0x000000757a7a723e */ /* 0x000fe400000000ff */
[----:B------:R-:W-:Y:S02]  /*4140*/  F2FP.F16.F32.PACK_AB R38, R36, R89 ;  /* 0x000000592426723e */ /* 0x000fe400000000ff */
[----:B------:R-:W-:-:S07]  /*4150*/  MOV R36, R122 ;  /* 0x0000007a00247202 */ /* 0x000fce0000000f00 */
.L_x_679:
[----:B------:R-:W-:Y:S05]  /*4160*/  BSYNC B3 ;  /* 0x0000000000037941 */ /* 0x000fea0003800000 */
.L_x_678:
[----:B------:R-:W-:Y:S02]  /*4170*/  ULDC.64 UR4, c[0x0][0x208] ;  /* 0x0000820000047ab9 */ /* 0x000fe40000000a00 */
[----:B--2---:R3:W-:Y:S03]  /*4180*/  STG.E.128 desc[UR4][R56.64+0x100], R36 ;  /* 0x0001002438007986 */ /* 0x0047e6000c101d04 */
.L_x_677:
[----:B------:R-:W-:Y:S05]  /*4190*/  BSYNC B2 ;  /* 0x0000000000027941 */ /* 0x000fea0003800000 */
.L_x_676:
[----:B------:R-:W-:-:S13]  /*41a0*/  ISETP.NE.AND P3, PT, R8, RZ, PT ;  /* 0x000000ff0800720c */ /* 0x000fda0003f65270 */
[----:B------:R-:W-:Y:S05]  /*41b0*/  @!P3 BRA `(.L_x_667) ;  /* 0x0000000000c0b947 */ /* 0x000fea0003800000 */
[----:B-123--:R1:W2:Y:S01]  /*41c0*/  LDS.128 R36, [R4+0x2bc00] ;  /* 0x02bc000004247984 */ /* 0x00e2a20000000c00 */
[----:B------:R-:W-:Y:S01]  /*41d0*/  ISETP.GE.AND P3, PT, R216, R115, PT ;  /* 0x00000073d800720c */ /* 0x000fe20003f66270 */
[----:B------:R-:W-:-:S12]  /*41e0*/  BSSY B2, `(.L_x_680) ;  /* 0x000002b000027945 */ /* 0x000fd80003800000 */
[----:B-1----:R-:W-:Y:S05]  /*41f0*/  @P3 BRA `(.L_x_681) ;  /* 0x0000000000a43947 */ /* 0x002fea0003800000 */
[----:B------:R-:W-:Y:S01]  /*4200*/  SHF.R.U64 R82, R78, 0x10, R79 ;  /* 0x000000104e527819 */ /* 0x000fe2000000124f */
[----:B--2---:R-:W-:Y:S01]  /*4210*/  HADD2.F32 R88, -RZ, R39.H0_H0 ;  /* 0x20000027ff587230 */ /* 0x004fe20000004100 */
[----:B------:R-:W-:Y:S01]  /*4220*/  SHF.R.U32.HI R83, RZ, 0x10, R81 ;  /* 0x00000010ff537819 */ /* 0x000fe20000011651 */
[----:B------:R-:W-:Y:S01]  /*4230*/  HADD2.F32 R91, -RZ, R160.H0_H0 ;  /* 0x200000a0ff5b7230 */ /* 0x000fe20000004100 */
        /* <DEDUP_REMOVED lines=23> */
[----:B------:R-:W-:Y:S02]  /*43b0*/  HADD2.F32 R36, -RZ, R38.H1_H1 ;  /* 0x30000026ff247230 */ /* 0x000fe40000004100 */
[----:B------:R-:W-:Y:S01]  /*43c0*/  FMUL.FTZ R90, R88, R81 ;  /* 0x00000051585a7220 */ /* 0x000fe20000410000 */
[----:B------:R-:W-:Y:S01]  /*43d0*/  HADD2.F32 R82, -RZ, R160.H1_H1 ;  /* 0x300000a0ff527230 */ /* 0x000fe20000004100 */
        /* <DEDUP_REMOVED lines=11> */
.L_x_681:
[----:B------:R-:W-:Y:S05]  /*4490*/  BSYNC B2 ;  /* 0x0000000000027941 */ /* 0x000fea0003800000 */
.L_x_680:
[----:B------:R-:W-:Y:S02]  /*44a0*/  ULDC.64 UR4, c[0x0][0x208] ;  /* 0x0000820000047ab9 */ /* 0x000fe40000000a00 */
[----:B--2---:R4:W-:Y:S03]  /*44b0*/  STG.E.128 desc[UR4][R56.64+0x180], R36 ;  /* 0x0001802438007986 */ /* 0x0049e6000c101d04 */
.L_x_667:
[----:B------:R-:W-:Y:S05]  /*44c0*/  BSYNC B1 ;  /* 0x0000000000017941 */ /* 0x000fea0003800000 */
.L_x_666:
[----:B------:R-:W-:Y:S04]  /*44d0*/  BSSY B1, `(.L_x_682) ;  /* 0x00000d1000017945 */ /* 0x000fe80003800000 */
[----:B------:R-:W-:Y:S05]  /*44e0*/  @P4 BRA `(.L_x_683) ;  /* 0x0000000c003c4947 */ /* 0x000fea0003800000 */
[----:B------:R-:W-:Y:S01]  /*44f0*/  ISETP.NE.AND P3, PT, R26, RZ, PT ;  /* 0x000000ff1a00720c */ /* 0x000fe20003f65270 */
[----:B------:R-:W-:-:S12]  /*4500*/  BSSY B2, `(.L_x_684) ;  /* 0x0000032000027945 */ /* 0x000fd80003800000 */
[----:B------:R-:W-:Y:S05]  /*4510*/  @!P3 BRA `(.L_x_685) ;  /* 0x0000000000c0b947 */ /* 0x000fea0003800000 */
[----:B-1234-:R1:W2:Y:S01]  /*4520*/  LDS.128 R36, [R4+0x25400] ;  /* 0x0254000004247984 */ /* 0x01e2a20000000c00 */
[----:B------:R-:W-:Y:S01]  /*4530*/  ISETP.GE.AND P3, PT, R22, R115, PT ;  /* 0x000000731600720c */ /* 0x000fe20003f66270 */
[----:B------:R-:W-:-:S12]  /*4540*/  BSSY B3, `(.L_x_686) ;  /* 0x000002b000037945 */ /* 0x000fd80003800000 */
[----:B-1----:R-:W-:Y:S05]  /*4550*/  @P3 BRA `(.L_x_687) ;  /* 0x0000000000a43947 */ /* 0x002fea0003800000 */
[----:B------:R-:W-:Y:S01]  /*4560*/  SHF.R.U64 R76, R76, 0x10, R77 ;  /* 0x000000104c4c7819 */ /* 0x000fe2000000124d */
[----:B--2---:R-:W-:Y:S01]  /*4570*/  IMAD.MOV.U32 R57, RZ, RZ, R39 ;  /* 0x000000ffff397224 */ /* 0x004fe200078e0027 */
[----:B------:R-:W-:Y:S01]  /*4580*/  SHF.R.U32.HI R78, RZ, 0x10, R77 ;  /* 0x00000010ff4e7819 */ /* 0x000fe2000001164d */
[--C-:B------:R-:W-:Y:S01]  /*4590*/  HADD2.F32 R39, -RZ, R37.reuse.H1_H1 ;  /* 0x30000025ff277230 */ /* 0x100fe20000004100 */
[--C-:B------:R-:W-:Y:S01]  /*45a0*/  SHF.R.U64 R56, R74, 0x10, R75.reuse ;  /* 0x000000104a387819 */ /* 0x100fe2000000124b */
[----:B------:R-:W-:Y:S01]  /*45b0*/  HADD2.F32 R76, -RZ, R76.H0_H0 ;  /* 0x2000004cff4c7230 */ /* 0x000fe20000004100 */
[----:B------:R-:W-:Y:S01]  /*45c0*/  SHF.R.U32.HI R74, RZ, 0x10, R75 ;  /* 0x00000010ff4a7819 */ /* 0x000fe2000001164b */
[----:B------:R-:W-:Y:S02]  /*45d0*/  HADD2.F32 R37, -RZ, R37.H0_H0 ;  /* 0x20000025ff257230 */ /* 0x000fe40000004100 */
[----:B------:R-:W-:Y:S02]  /*45e0*/  HADD2.F32 R78, -RZ, R78.H0_H0 ;  /* 0x2000004eff4e7230 */ /* 0x000fe40000004100 */
[----:B------:R-:W-:Y:S01]  /*45f0*/  FMUL.FTZ R80, R39, R76 ;  /* 0x0000004c27507220 */ /* 0x000fe20000410000 */
[----:B------:R-:W-:-:S02]  /*4600*/  HADD2.F32 R75, -RZ, R57.H1_H1 ;  /* 0x30000039ff4b7230 */ /* 0x000fc40000004100 */
[----:B------:R-:W-:Y:S01]  /*4610*/  FMUL.FTZ R76, R37, R76 ;  /* 0x0000004c254c7220 */ /* 0x000fe20000410000 */
[----:B------:R-:W-:Y:S02]  /*4620*/  HADD2.F32 R57, -RZ, R57.H0_H0 ;  /* 0x20000039ff397230 */ /* 0x000fe40000004100 */
[----:B------:R-:W-:Y:S02]  /*4630*/  HADD2.F32 R56, -RZ, R56.H0_H0 ;  /* 0x20000038ff387230 */ /* 0x000fe40000004100 */
[-C--:B------:R-:W-:Y:S01]  /*4640*/  FMUL.FTZ R82, R75, R78.reuse ;  /* 0x0000004e4b527220 */ /* 0x080fe20000410000 */
[----:B------:R-:W-:Y:S02]  /*4650*/  HADD2.F32 R74, -RZ, R74.H0_H0 ;  /* 0x2000004aff4a7230 */ /* 0x000fe40000004100 */
[----:B------:R-:W-:Y:S01]  /*4660*/  FMUL.FTZ R78, R57, R78 ;  /* 0x0000004e394e7220 */ /* 0x000fe20000410000 */
[----:B------:R-:W-:Y:S02]  /*4670*/  HADD2.F32 R77, -RZ, R159.H0_H0 ;  /* 0x2000009fff4d7230 */ /* 0x000fe40000004100 */
[-C--:B------:R-:W-:Y:S01]  /*4680*/  FFMA.FTZ R37, R37, R56.reuse, -R80 ;  /* 0x0000003825257223 */ /* 0x080fe20000010850 */
[----:B------:R-:W-:Y:S01]  /*4690*/  FFMA.FTZ R56, R39, R56, R76 ;  /* 0x0000003827387223 */ /* 0x000fe2000001004c */
[-C--:B------:R-:W-:Y:S01]  /*46a0*/  FFMA.FTZ R39, R57, R74.reuse, -R82 ;  /* 0x0000004a39277223 */ /* 0x080fe20000010852 */
[----:B------:R-:W-:Y:S01]  /*46b0*/  FFMA.FTZ R74, R75, R74, R78 ;  /* 0x0000004a4b4a7223 */ /* 0x000fe2000001004e */
[----:B------:R-:W-:-:S02]  /*46c0*/  HADD2.F32 R57, -RZ, R36.H1_H1 ;  /* 0x30000024ff397230 */ /* 0x000fc40000004100 */
[----:B------:R-:W-:Y:S01]  /*46d0*/  HADD2.F32 R36, -RZ, R36.H0_H0 ;  /* 0x20000024ff247230 */ /* 0x000fe20000004100 */
[----:B------:R-:W-:Y:S01]  /*46e0*/  F2FP.F16.F32.PACK_AB R37, R56, R37 ;  /* 0x000000253825723e */ /* 0x000fe200000000ff */
[--C-:B------:R-:W-:Y:S02]  /*46f0*/  HADD2.F32 R75, -RZ, R38.reuse.H1_H1 ;  /* 0x30000026ff4b7230 */ /* 0x100fe40000004100 */
[-C--:B------:R-:W-:Y:S01]  /*4700*/  FMUL.FTZ R79, R57, R77.reuse ;  /* 0x0000004d394f7220 */ /* 0x080fe20000410000 */
[----:B------:R-:W-:Y:S02]  /*4710*/  HADD2.F32 R159, -RZ, R159.H1_H1 ;  /* 0x3000009fff9f7230 */ /* 0x000fe40000004100 */
[----:B------:R-:W-:Y:S01]  /*4720*/  FMUL.FTZ R78, R36, R77 ;  /* 0x0000004d244e7220 */ /* 0x000fe20000410000 */
[----:B------:R-:W-:Y:S01]  /*4730*/  HADD2.F32 R38, -RZ, R38.H0_H0 ;  /* 0x20000026ff267230 */ /* 0x000fe20000004100 */
[----:B------:R-:W-:Y:S01]  /*4740*/  F2FP.F16.F32.PACK_AB R39, R74, R39 ;  /* 0x000000274a27723e */ /* 0x000fe200000000ff */
[----:B------:R-:W-:-:S02]  /*4750*/  HADD2.F32 R76, -RZ, R157.H0_H0 ;  /* 0x2000009dff4c7230 */ /* 0x000fc40000004100 */
[-C--:B------:R-:W-:Y:S01]  /*4760*/  FMUL.FTZ R77, R75, R159.reuse ;  /* 0x0000009f4b4d7220 */ /* 0x080fe20000410000 */
[----:B------:R-:W-:Y:S02]  /*4770*/  HADD2.F32 R157, -RZ, R157.H1_H1 ;  /* 0x3000009dff9d7230 */ /* 0x000fe40000004100 */
[----:B------:R-:W-:Y:S01]  /*4780*/  FMUL.FTZ R80, R38, R159 ;  /* 0x0000009f26507220 */ /* 0x000fe20000410000 */
[-C--:B------:R-:W-:Y:S01]  /*4790*/  FFMA.FTZ R79, R36, R76.reuse, -R79 ;  /* 0x0000004c244f7223 */ /* 0x080fe2000001084f */
[----:B------:R-:W-:Y:S01]  /*47a0*/  FFMA.FTZ R78, R57, R76, R78 ;  /* 0x0000004c394e7223 */ /* 0x000fe2000001004e */
[-C--:B------:R-:W-:Y:S01]  /*47b0*/  FFMA.FTZ R77, R38, R157.reuse, -R77 ;  /* 0x0000009d264d7223 */ /* 0x080fe2000001084d */
[----:B------:R-:W-:-:S03]  /*47c0*/  FFMA.FTZ R80, R75, R157, R80 ;  /* 0x0000009d4b507223 */ /* 0x000fc60000010050 */
[----:B------:R-:W-:Y:S02]  /*47d0*/  F2FP.F16.F32.PACK_AB R36, R78, R79 ;  /* 0x0000004f4e24723e */ /* 0x000fe400000000ff */
[----:B------:R-:W-:-:S07]  /*47e0*/  F2FP.F16.F32.PACK_AB R38, R80, R77 ;  /* 0x0000004d5026723e */ /* 0x000fce00000000ff */
.L_x_687:
[----:B------:R-:W-:Y:S05]  /*47f0*/  BSYNC B3 ;  /* 0x0000000000037941 */ /* 0x000fea0003800000 */
.L_x_686:
[----:B------:R-:W-:Y:S02]  /*4800*/  ULDC.64 UR4, c[0x0][0x208] ;  /* 0x0000820000047ab9 */ /* 0x000fe40000000a00 */
[----:B--2---:R1:W-:Y:S03]  /*4810*/  STG.E.128 desc[UR4][R50.64], R36 ;  /* 0x0000002432007986 */ /* 0x0043e6000c101d04 */
.L_x_685:
[----:B------:R-:W-:Y:S05]  /*4820*/  BSYNC B2 ;  /* 0x0000000000027941 */ /* 0x000fea0003800000 */
.L_x_684:
[----:B------:R-:W-:Y:S01]  /*4830*/  ISETP.NE.AND P3, PT, R10, RZ, PT ;  /* 0x000000ff0a00720c */ /* 0x000fe20003f65270 */
[----:B------:R-:W-:-:S12]  /*4840*/  BSSY B2, `(.L_x_688) ;  /* 0x0000033000027945 */ /* 0x000fd80003800000 */
[----:B------:R-:W-:Y:S05]  /*4850*/  @!P3 BRA `(.L_x_689) ;  /* 0x0000000000c4b947 */ /* 0x000fea0003800000 */
[----:B-1234-:R1:W2:Y:S01]  /*4860*/  LDS.128 R36, [R4+0x27c00] ;  /* 0x027c000004247984 */ /* 0x01e2a20000000c00 */
[----:B------:R-:W-:Y:S01]  /*4870*/  ISETP.GE.AND P3, PT, R215, R115, PT ;  /* 0x00000073d700720c */ /* 0x000fe20003f66270 */
[----:B------:R-:W-:-:S12]  /*4880*/  BSSY B3, `(.L_x_690) ;  /* 0x000002c000037945 */ /* 0x000fd80003800000 */
[----:B-1----:R-:W-:Y:S05]  /*4890*/  @P3 BRA `(.L_x_691) ;  /* 0x0000000000a83947 */ /* 0x002fea0003800000 */
[----:B------:R-:W-:Y:S01]  /*48a0*/  SHF.R.U32.HI R74, RZ, 0x10, R73 ;  /* 0x00000010ff4a7819 */ /* 0x000fe20000011649 */
[----:B--2---:R-:W-:Y:S01]  /*48b0*/  IMAD.MOV.U32 R57, RZ, RZ, R39 ;  /* 0x000000ffff397224 */ /* 0x004fe200078e0027 */
[--C-:B------:R-:W-:Y:S01]  /*48c0*/  SHF.R.U64 R70, R70, 0x10, R71.reuse ;  /* 0x0000001046467819 */ /* 0x100fe20000001247 */
[--C-:B------:R-:W-:Y:S01]  /*48d0*/  HADD2.F32 R39, -RZ, R37.reuse.H1_H1 ;  /* 0x30000025ff277230 */ /* 0x100fe20000004100 */
[----:B------:R-:W-:Y:S01]  /*48e0*/  SHF.R.U32.HI R75, RZ, 0x10, R71 ;  /* 0x00000010ff4b7819 */ /* 0x000fe20000011647 */
[----:B------:R-:W-:Y:S01]  /*48f0*/  HADD2.F32 R74, -RZ, R74.H0_H0 ;  /* 0x2000004aff4a7230 */ /* 0x000fe20000004100 */
[----:B------:R-:W-:Y:S01]  /*4900*/  SHF.R.U64 R71, R72, 0x10, R73 ;  /* 0x0000001048477819 */ /* 0x000fe20000001249 */
[----:B------:R-:W-:Y:S01]  /*4910*/  HADD2.F32 R70, -RZ, R70.H0_H0 ;  /* 0x20000046ff467230 */ /* 0x000fe20000004100 */
[----:B------:R-:W-:Y:S01]  /*4920*/  MOV R56, R36 ;  /* 0x0000002400387202 */ /* 0x000fe20000000f00 */
[----:B------:R-:W-:Y:S02]  /*4930*/  HADD2.F32 R36, -RZ, R37.H0_H0 ;  /* 0x20000025ff247230 */ /* 0x000fe40000004100 */
[----:B------:R-:W-:-:S02]  /*4940*/  HADD2.F32 R37, -RZ, R57.H1_H1 ;  /* 0x30000039ff257230 */ /* 0x000fc40000004100 */
[----:B------:R-:W-:Y:S02]  /*4950*/  HADD2.F32 R57, -RZ, R57.H0_H0 ;  /* 0x20000039ff397230 */ /* 0x000fe40000004100 */
[----:B------:R-:W-:Y:S02]  /*4960*/  HADD2.F32 R71, -RZ, R71.H0_H0 ;  /* 0x20000047ff477230 */ /* 0x000fe40000004100 */
[-C--:B------:R-:W-:Y:S01]  /*4970*/  FMUL.FTZ R78, R37, R74.reuse ;  /* 0x0000004a254e7220 */ /* 0x080fe20000410000 */
[----:B------:R-:W-:Y:S02]  /*4980*/  HADD2.F32 R72, -RZ, R75.H0_H0 ;  /* 0x2000004bff487230 */ /* 0x000fe40000004100 */
[----:B------:R-:W-:Y:S01]  /*4990*/  FMUL.FTZ R74, R57, R74 ;  /* 0x0000004a394a7220 */ /* 0x000fe20000410000 */
[-C--:B------:R-:W-:Y:S01]  /*49a0*/  FMUL.FTZ R76, R36, R71.reuse ;  /* 0x00000047244c7220 */ /* 0x080fe20000410000 */
[----:B------:R-:W-:Y:S02]  /*49b0*/  FMUL.FTZ R73, R39, R71 ;  /* 0x0000004727497220 */ /* 0x000fe40000410000 */
[----:B------:R-:W-:Y:S01]  /*49c0*/  FFMA.FTZ R77, R37, R72, R74 ;  /* 0x00000048254d7223 */ /* 0x000fe2000001004a */
[----:B------:R-:W-:-:S02]  /*49d0*/  HADD2.F32 R37, -RZ, R56.H1_H1 ;  /* 0x30000038ff257230 */ /* 0x000fc40000004100 */
[----:B------:R-:W-:Y:S01]  /*49e0*/  FFMA.FTZ R75, R39, R70, R76 ;  /* 0x00000046274b7223 */ /* 0x000fe2000001004c */
[----:B------:R-:W-:Y:S01]  /*49f0*/  FFMA.FTZ R78, R57, R72, -R78 ;  /* 0x00000048394e7223 */ /* 0x000fe2000001084e */
[----:B------:R-:W-:Y:S02]  /*4a00*/  HADD2.F32 R71, -RZ, R155.H0_H0 ;  /* 0x2000009bff477230 */ /* 0x000fe40000004100 */
[----:B------:R-:W-:Y:S01]  /*4a10*/  FFMA.FTZ R36, R36, R70, -R73 ;  /* 0x0000004624247223 */ /* 0x000fe20000010849 */
[----:B------:R-:W-:Y:S02]  /*4a20*/  HADD2.F32 R56, -RZ, R56.H0_H0 ;  /* 0x20000038ff387230 */ /* 0x000fe40000004100 */
[----:B------:R-:W-:Y:S02]  /*4a30*/  HADD2.F32 R72, -RZ, R156.H1_H1 ;  /* 0x3000009cff487230 */ /* 0x000fe40000004100 */
[----:B------:R-:W-:Y:S01]  /*4a40*/  FMUL.FTZ R73, R37, R71 ;  /* 0x0000004725497220 */ /* 0x000fe20000410000 */
[----:B------:R-:W-:-:S02]  /*4a50*/  HADD2.F32 R39, -RZ, R38.H1_H1 ;  /* 0x30000026ff277230 */ /* 0x000fc40000004100 */
[----:B------:R-:W-:Y:S01]  /*4a60*/  FMUL.FTZ R74, R56, R71 ;  /* 0x00000047384a7220 */ /* 0x000fe20000410000 */
[----:B------:R-:W-:Y:S02]  /*4a70*/  HADD2.F32 R38, -RZ, R38.H0_H0 ;  /* 0x20000026ff267230 */ /* 0x000fe40000004100 */
[----:B------:R-:W-:Y:S02]  /*4a80*/  HADD2.F32 R57, -RZ, R148.H1_H1 ;  /* 0x30000094ff397230 */ /* 0x000fe40000004100 */
[-C--:B------:R-:W-:Y:S01]  /*4a90*/  FMUL.FTZ R71, R39, R72.reuse ;  /* 0x0000004827477220 */ /* 0x080fe20000410000 */
[----:B------:R-:W-:Y:S02]  /*4aa0*/  HADD2.F32 R70, -RZ, R154.H0_H0 ;  /* 0x2000009aff467230 */ /* 0x000fe40000004100 */
[----:B------:R-:W-:Y:S01]  /*4ab0*/  FMUL.FTZ R72, R38, R72 ;  /* 0x0000004826487220 */ /* 0x000fe20000410000 */
[-C--:B------:R-:W-:Y:S01]  /*4ac0*/  FFMA.FTZ R73, R56, R57.reuse, -R73 ;  /* 0x0000003938497223 */ /* 0x080fe20000010849 */
[----:B------:R-:W-:Y:S01]  /*4ad0*/  FFMA.FTZ R74, R37, R57, R74 ;  /* 0x00000039254a7223 */ /* 0x000fe2000001004a */
[-C--:B------:R-:W-:Y:S01]  /*4ae0*/  FFMA.FTZ R71, R38, R70.reuse, -R71 ;  /* 0x0000004626477223 */ /* 0x080fe20000010847 */
[----:B------:R-:W-:Y:S01]  /*4af0*/  FFMA.FTZ R72, R39, R70, R72 ;  /* 0x0000004627487223 */ /* 0x000fe20000010048 */
[----:B------:R-:W-:-:S02]  /*4b00*/  F2FP.F16.F32.PACK_AB R37, R75, R36 ;  /* 0x000000244b25723e */ /* 0x000fc400000000ff */
[----:B------:R-:W-:Y:S02]  /*4b10*/  F2FP.F16.F32.PACK_AB R39, R77, R78 ;  /* 0x0000004e4d27723e */ /* 0x000fe400000000ff */
[----:B------:R-:W-:Y:S02]  /*4b20*/  F2FP.F16.F32.PACK_AB R36, R74, R73 ;  /* 0x000000494a24723e */ /* 0x000fe400000000ff */
[----:B------:R-:W-:-:S07]  /*4b30*/  F2FP.F16.F32.PACK_AB R38, R72, R71 ;  /* 0x000000474826723e */ /* 0x000fce00000000ff */
.L_x_691:
[----:B------:R-:W-:Y:S05]  /*4b40*/  BSYNC B3 ;  /* 0x0000000000037941 */ /* 0x000fea0003800000 */
.L_x_690:
[----:B------:R-:W-:Y:S02]  /*4b50*/  ULDC.64 UR4, c[0x0][0x208] ;  /* 0x0000820000047ab9 */ /* 0x000fe40000000a00 */
[----:B--2---:R1:W-:Y:S03]  /*4b60*/  STG.E.128 desc[UR4][R50.64+0x80], R36 ;  /* 0x0000802432007986 */ /* 0x0043e6000c101d04 */
.L_x_689:
[----:B------:R-:W-:Y:S05]  /*4b70*/  BSYNC B2 ;  /* 0x0000000000027941 */ /* 0x000fea0003800000 */
.L_x_688:
[----:B------:R-:W-:Y:S01]  /*4b80*/  ISETP.NE.AND P3, PT, R9, RZ, PT ;  /* 0x000000ff0900720c */ /* 0x000fe20003f65270 */
[----:B------:R-:W-:-:S12]  /*4b90*/  BSSY B2, `(.L_x_692) ;  /* 0x0000032000027945 */ /* 0x000fd80003800000 */
[----:B------:R-:W-:Y:S05]  /*4ba0*/  @!P3 BRA `(.L_x_693) ;  /* 0x0000000000c0b947 */ /* 0x000fea0003800000 */
[----:B-1234-:R1:W2:Y:S01]  /*4bb0*/  LDS.128 R36, [R4+0x2a400] ;  /* 0x02a4000004247984 */ /* 0x01e2a20000000c00 */
[----:B------:R-:W-:Y:S01]  /*4bc0*/  ISETP.GE.AND P3, PT, R214, R115, PT ;  /* 0x00000073d600720c */ /* 0x000fe20003f66270 */
[----:B------:R-:W-:-:S12]  /*4bd0*/  BSSY B3, `(.L_x_694) ;  /* 0x000002b000037945 */ /* 0x000fd80003800000 */
[----:B-1----:R-:W-:Y:S05]  /*4be0*/  @P3 BRA `(.L_x_695) ;  /* 0x0000000000a43947 */ /* 0x002fea0003800000 */
[--C-:B------:R-:W-:Y:S01]  /*4bf0*/  SHF.R.U64 R66, R66, 0x10, R67.reuse ;  /* 0x0000001042427819 */ /* 0x100fe20000001243 */
[----:B--2---:R-:W-:Y:S01]  /*4c00*/  IMAD.MOV.U32 R56, RZ, RZ, R38 ;  /* 0x000000ffff387224 */ /* 0x004fe200078e0026 */
[----:B------:R-:W-:Y:S01]  /*4c10*/  SHF.R.U32.HI R71, RZ, 0x10, R67 ;  /* 0x00000010ff477819 */ /* 0x000fe20000011643 */
[----:B------:R-:W-:Y:S01]  /*4c20*/  HADD2.F32 R38, -RZ, R37.H1_H1 ;  /* 0x30000025ff267230 */ /* 0x000fe20000004100 */
[--C-:B------:R-:W-:Y:S01]  /*4c30*/  SHF.R.U64 R67, R68, 0x10, R69.reuse ;  /* 0x0000001044437819 */ /* 0x100fe20000001245 */
[--C-:B------:R-:W-:Y:S01]  /*4c40*/  HADD2.F32 R57, -RZ, R39.reuse.H1_H1 ;  /* 0x30000027ff397230 */ /* 0x100fe20000004100 */
[----:B------:R-:W-:Y:S01]  /*4c50*/  SHF.R.U32.HI R70, RZ, 0x10, R69 ;  /* 0x00000010ff467819 */ /* 0x000fe20000011645 */
[----:B------:R-:W-:Y:S02]  /*4c60*/  HADD2.F32 R39, -RZ, R39.H0_H0 ;  /* 0x20000027ff277230 */ /* 0x000fe40000004100 */
[----:B------:R-:W-:Y:S02]  /*4c70*/  HADD2.F32 R67, -RZ, R67.H0_H0 ;  /* 0x20000043ff437230 */ /* 0x000fe40000004100 */
[----:B------:R-:W-:-:S02]  /*4c80*/  HADD2.F32 R70, -RZ, R70.H0_H0 ;  /* 0x20000046ff467230 */ /* 0x000fc40000004100 */
[----:B------:R-:W-:Y:S02]  /*4c90*/  HADD2.F32 R37, -RZ, R37.H0_H0 ;  /* 0x20000025ff257230 */ /* 0x000fe40000004100 */
[-C--:B------:R-:W-:Y:S01]  /*4ca0*/  FMUL.FTZ R72, R38, R67.reuse ;  /* 0x0000004326487220 */ /* 0x080fe20000410000 */
[----:B------:R-:W-:Y:S02]  /*4cb0*/  HADD2.F32 R66, -RZ, R66.H0_H0 ;  /* 0x20000042ff427230 */ /* 0x000fe40000004100 */
[-C--:B------:R-:W-:Y:S01]  /*4cc0*/  FMUL.FTZ R74, R57, R70.reuse ;  /* 0x00000046394a7220 */ /* 0x080fe20000410000 */
[----:B------:R-:W-:Y:S02]  /*4cd0*/  HADD2.F32 R68, -RZ, R71.H0_H0 ;  /* 0x20000047ff447230 */ /* 0x000fe40000004100 */
[----:B------:R-:W-:Y:S01]  /*4ce0*/  FMUL.FTZ R70, R39, R70 ;  /* 0x0000004627467220 */ /* 0x000fe20000410000 */
[C---:B------:R-:W-:Y:S01]  /*4cf0*/  FMUL.FTZ R67, R37.reuse, R67 ;  /* 0x0000004325437220 */ /* 0x040fe20000410000 */
[----:B------:R-:W-:Y:S01]  /*4d00*/  FFMA.FTZ R72, R37, R66, -R72 ;  /* 0x0000004225487223 */ /* 0x000fe20000010848 */
[----:B------:R-:W-:-:S02]  /*4d10*/  HADD2.F32 R37, -RZ, R36.H1_H1 ;  /* 0x30000024ff257230 */ /* 0x000fc40000004100 */
[----:B------:R-:W-:Y:S01]  /*4d20*/  FFMA.FTZ R73, R57, R68, R70 ;  /* 0x0000004439497223 */ /* 0x000fe20000010046 */
[----:B------:R-:W-:Y:S01]  /*4d30*/  FFMA.FTZ R71, R38, R66, R67 ;  /* 0x0000004226477223 */ /* 0x000fe20000010043 */
[----:B------:R-:W-:Y:S02]  /*4d40*/  HADD2.F32 R57, -RZ, R145.H1_H1 ;  /* 0x30000091ff397230 */ /* 0x000fe40000004100 */
[----:B------:R-:W-:Y:S01]  /*4d50*/  FFMA.FTZ R74, R39, R68, -R74 ;  /* 0x00000044274a7223 */ /* 0x000fe2000001084a */
[----:B------:R-:W-:Y:S02]  /*4d60*/  HADD2.F32 R36, -RZ, R36.H0_H0 ;  /* 0x20000024ff247230 */ /* 0x000fe40000004100 */
[----:B------:R-:W-:Y:S02]  /*4d70*/  HADD2.F32 R67, -RZ, R148.H0_H0 ;  /* 0x20000094ff437230 */ /* 0x000fe40000004100 */
        /* <DEDUP_REMOVED lines=16> */
.L_x_695:
[----:B------:R-:W-:Y:S05]  /*4e80*/  BSYNC B3 ;  /* 0x0000000000037941 */ /* 0x000fea0003800000 */
.L_x_694:
[----:B------:R-:W-:Y:S02]  /*4e90*/  ULDC.64 UR4, c[0x0][0x208] ;  /* 0x0000820000047ab9 */ /* 0x000fe40000000a00 */
[----:B--2---:R1:W-:Y:S03]  /*4ea0*/  STG.E.128 desc[UR4][R50.64+0x100], R36 ;  /* 0x0001002432007986 */ /* 0x0043e6000c101d04 */
.L_x_693:
[----:B------:R-:W-:Y:S05]  /*4eb0*/  BSYNC B2 ;  /* 0x0000000000027941 */ /* 0x000fea0003800000 */
.L_x_692:
[----:B------:R-:W-:-:S13]  /*4ec0*/  ISETP.NE.AND P3, PT, R8, RZ, PT ;  /* 0x000000ff0800720c */ /* 0x000fda0003f65270 */
[----:B------:R-:W-:Y:S05]  /*4ed0*/  @!P3 BRA `(.L_x_683) ;  /* 0x0000000000c0b947 */ /* 0x000fea0003800000 */
[----:B-1234-:R1:W2:Y:S01]  /*4ee0*/  LDS.128 R36, [R4+0x2cc00] ;  /* 0x02cc000004247984 */ /* 0x01e2a20000000c00 */
[----:B------:R-:W-:Y:S01]  /*4ef0*/  ISETP.GE.AND P3, PT, R216, R115, PT ;  /* 0x00000073d800720c */ /* 0x000fe20003f66270 */
[----:B------:R-:W-:-:S12]  /*4f00*/  BSSY B2, `(.L_x_696) ;  /* 0x000002b000027945 */ /* 0x000fd80003800000 */
[----:B-1----:R-:W-:Y:S05]  /*4f10*/  @P3 BRA `(.L_x_697) ;  /* 0x0000000000a43947 */ /* 0x002fea0003800000 */
[--C-:B------:R-:W-:Y:S01]  /*4f20*/  SHF.R.U64 R62, R62, 0x10, R63.reuse ;  /* 0x000000103e3e7819 */ /* 0x100fe2000000123f */
[--C-:B--2---:R-:W-:Y:S01]  /*4f30*/  HADD2.F32 R57, -RZ, R39.reuse.H1_H1 ;  /* 0x30000027ff397230 */ /* 0x104fe20000004100 */
[----:B------:R-:W-:Y:S01]  /*4f40*/  SHF.R.U32.HI R67, RZ, 0x10, R63 ;  /* 0x00000010ff437819 */ /* 0x000fe2000001163f */
[----:B------:R-:W-:Y:S01]  /*4f50*/  HADD2.F32 R39, -RZ, R39.H0_H0 ;  /* 0x20000027ff277230 */ /* 0x000fe20000004100 */
[--C-:B------:R-:W-:Y:S01]  /*4f60*/  SHF.R.U64 R63, R64, 0x10, R65.reuse ;  /* 0x00000010403f7819 */ /* 0x100fe20000001241 */
[----:B------:R-:W-:Y:S01]  /*4f70*/  HADD2.F32 R62, -RZ, R62.H0_H0 ;  /* 0x2000003eff3e7230 */ /* 0x000fe20000004100 */
[----:B------:R-:W-:Y:S01]  /*4f80*/  MOV R56, R38 ;  /* 0x0000002600387202 */ /* 0x000fe20000000f00 */
[----:B------:R-:W-:Y:S01]  /*4f90*/  HADD2.F32 R38, -RZ, R37.H1_H1 ;  /* 0x30000025ff267230 */ /* 0x000fe20000004100 */
[----:B------:R-:W-:Y:S01]  /*4fa0*/  SHF.R.U32.HI R66, RZ, 0x10, R65 ;  /* 0x00000010ff427819 */ /* 0x000fe20000011641 */
[----:B------:R-:W-:Y:S02]  /*4fb0*/  HADD2.F32 R63, -RZ, R63.H0_H0 ;  /* 0x2000003fff3f7230 */ /* 0x000fe40000004100 */
[----:B------:R-:W-:-:S02]  /*4fc0*/  HADD2.F32 R37, -RZ, R37.H0_H0 ;  /* 0x20000025ff257230 */ /* 0x000fc40000004100 */
[----:B------:R-:W-:Y:S02]  /*4fd0*/  HADD2.F32 R66, -RZ, R66.H0_H0 ;  /* 0x20000042ff427230 */ /* 0x000fe40000004100 */
[CC--:B------:R-:W-:Y:S01]  /*4fe0*/  FMUL.FTZ R68, R38.reuse, R63.reuse ;  /* 0x0000003f26447220 */ /* 0x0c0fe20000410000 */
[----:B------:R-:W-:Y:S02]  /*4ff0*/  HADD2.F32 R64, -RZ, R67.H0_H0 ;  /* 0x20000043ff407230 */ /* 0x000fe40000004100 */
[----:B------:R-:W-:Y:S01]  /*5000*/  FMUL.FTZ R63, R37, R63 ;  /* 0x0000003f253f7220 */ /* 0x000fe20000410000 */
[----:B------:R-:W-:Y:S02]  /*5010*/  HADD2.F32 R137, -RZ, R137.H0_H0 ;  /* 0x20000089ff897230 */ /* 0x000fe40000004100 */
[----:B------:R-:W-:Y:S01]  /*5020*/  FMUL.FTZ R70, R57, R66 ;  /* 0x0000004239467220 */ /* 0x000fe20000410000 */
[-C--:B------:R-:W-:Y:S01]  /*5030*/  FFMA.FTZ R68, R37, R62.reuse, -R68 ;  /* 0x0000003e25447223 */ /* 0x080fe20000010844 */
[----:B------:R-:W-:Y:S01]  /*5040*/  FFMA.FTZ R65, R38, R62, R63 ;  /* 0x0000003e26417223 */ /* 0x000fe2000001003f */
[----:B------:R-:W-:Y:S01]  /*5050*/  FMUL.FTZ R66, R39, R66 ;  /* 0x0000004227427220 */ /* 0x000fe20000410000 */
[----:B------:R-:W-:-:S02]  /*5060*/  HADD2.F32 R62, -RZ, R136.H1_H1 ;  /* 0x30000088ff3e7230 */ /* 0x000fc40000004100 */
[-C--:B------:R-:W-:Y:S01]  /*5070*/  FFMA.FTZ R70, R39, R64.reuse, -R70 ;  /* 0x0000004027467223 */ /* 0x080fe20000010846 */
[----:B------:R-:W-:Y:S02]  /*5080*/  HADD2.F32 R37, -RZ, R36.H1_H1 ;  /* 0x30000024ff257230 */ /* 0x000fe40000004100 */
[----:B------:R-:W-:Y:S01]  /*5090*/  FFMA.FTZ R69, R57, R64, R66 ;  /* 0x0000004039457223 */ /* 0x000fe20000010042 */
[----:B------:R-:W-:Y:S02]  /*50a0*/  HADD2.F32 R38, -RZ, R56.H1_H1 ;  /* 0x30000038ff267230 */ /* 0x000fe40000004100 */
[----:B------:R-:W-:Y:S02]  /*50b0*/  HADD2.F32 R36, -RZ, R36.H0_H0 ;  /* 0x20000024ff247230 */ /* 0x000fe40000004100 */
[----:B------:R-:W-:Y:S01]  /*50c0*/  FMUL.FTZ R63, R37, R62 ;  /* 0x0000003e253f7220 */ /* 0x000fe20000410000 */
[----:B------:R-:W-:Y:S02]  /*50d0*/  HADD2.F32 R56, -RZ, R56.H0_H0 ;  /* 0x20000038ff387230 */ /* 0x000fe40000004100 */
[----:B------:R-:W-:Y:S01]  /*50e0*/  FMUL.FTZ R67, R38, R137 ;  /* 0x0000008926437220 */ /* 0x000fe20000410000 */
[----:B------:R-:W-:-:S02]  /*50f0*/  HADD2.F32 R39, -RZ, R135.H1_H1 ;  /* 0x30000087ff277230 */ /* 0x000fc40000004100 */
[----:B------:R-:W-:Y:S01]  /*5100*/  FMUL.FTZ R62, R36, R62 ;  /* 0x0000003e243e7220 */ /* 0x000fe20000410000 */
[----:B------:R-:W-:Y:S02]  /*5110*/  HADD2.F32 R57, -RZ, R136.H0_H0 ;  /* 0x20000088ff397230 */ /* 0x000fe40000004100 */
[----:B------:R-:W-:Y:S01]  /*5120*/  FMUL.FTZ R137, R56, R137 ;  /* 0x0000008938897220 */ /* 0x000fe20000410000 */
[-C--:B------:R-:W-:Y:S01]  /*5130*/  FFMA.FTZ R63, R36, R39.reuse, -R63 ;  /* 0x00000027243f7223 */ /* 0x080fe2000001083f */
[----:B------:R-:W-:Y:S01]  /*5140*/  FFMA.FTZ R62, R37, R39, R62 ;  /* 0x00000027253e7223 */ /* 0x000fe2000001003e */
[-C--:B------:R-:W-:Y:S01]  /*5150*/  FFMA.FTZ R67, R56, R57.reuse, -R67 ;  /* 0x0000003938437223 */ /* 0x080fe20000010843 */
[----:B------:R-:W-:Y:S01]  /*5160*/  FFMA.FTZ R38, R38, R57, R137 ;  /* 0x0000003926267223 */ /* 0x000fe20000010089 */
[----:B------:R-:W-:Y:S02]  /*5170*/  F2FP.F16.F32.PACK_AB R37, R65, R68 ;  /* 0x000000444125723e */ /* 0x000fe400000000ff */
[----:B------:R-:W-:-:S02]  /*5180*/  F2FP.F16.F32.PACK_AB R39, R69, R70 ;  /* 0x000000464527723e */ /* 0x000fc400000000ff */
[----:B------:R-:W-:Y:S02]  /*5190*/  F2FP.F16.F32.PACK_AB R36, R62, R63 ;  /* 0x0000003f3e24723e */ /* 0x000fe400000000ff */
[----:B------:R-:W-:-:S07]  /*51a0*/  F2FP.F16.F32.PACK_AB R38, R38, R67 ;  /* 0x000000432626723e */ /* 0x000fce00000000ff */
.L_x_697:
[----:B------:R-:W-:Y:S05]  /*51b0*/  BSYNC B2 ;  /* 0x0000000000027941 */ /* 0x000fea0003800000 */
.L_x_696:
[----:B------:R-:W-:Y:S02]  /*51c0*/  ULDC.64 UR4, c[0x0][0x208] ;  /* 0x0000820000047ab9 */ /* 0x000fe40000000a00 */
[----:B--2---:R1:W-:Y:S03]  /*51d0*/  STG.E.128 desc[UR4][R50.64+0x180], R36 ;  /* 0x0001802432007986 */ /* 0x0043e6000c101d04 */
.L_x_683:
[----:B------:R-:W-:Y:S05]  /*51e0*/  BSYNC B1 ;  /* 0x0000000000017941 */ /* 0x000fea0003800000 */
.L_x_682:
        /* <DEDUP_REMOVED lines=13> */
[----:B------:R-:W-:Y:S01]  /*52c0*/  HADD2.F32 R57, -RZ, R57.H0_H0 ;  /* 0x20000039ff397230 */ /* 0x000fe20000004100 */
[----:B------:R-:W-:Y:S01]  /*52d0*/  SHF.R.U32.HI R58, RZ, 0x10, R59 ;  /* 0x00000010ff3a7819 */ /* 0x000fe2000001163b */
[----:B------:R-:W-:Y:S02]  /*52e0*/  HADD2.F32 R60, -RZ, R60.H0_H0 ;  /* 0x2000003cff3c7230 */ /* 0x000fe40000004100 */
[--C-:B------:R-:W-:Y:S02]  /*52f0*/  HADD2.F32 R51, -RZ, R39.reuse.H1_H1 ;  /* 0x30000027ff337230 */ /* 0x100fe40000004100 */
[----:B------:R-:W-:Y:S01]  /*5300*/  FMUL.FTZ R62, R38, R57 ;  /* 0x00000039263e7220 */ /* 0x000fe20000410000 */
[----:B------:R-:W-:-:S02]  /*5310*/  HADD2.F32 R39, -RZ, R39.H0_H0 ;  /* 0x20000027ff277230 */ /* 0x000fc40000004100 */
[----:B------:R-:W-:Y:S02]  /*5320*/  HADD2.F32 R37, -RZ, R37.H0_H0 ;  /* 0x20000025ff257230 */ /* 0x000fe40000004100 */
[-C--:B------:R-:W-:Y:S01]  /*5330*/  FMUL.FTZ R64, R51, R60.reuse ;  /* 0x0000003c33407220 */ /* 0x080fe20000410000 */
[----:B------:R-:W-:Y:S02]  /*5340*/  HADD2.F32 R56, -RZ, R56.H0_H0 ;  /* 0x20000038ff387230 */ /* 0x000fe40000004100 */
[----:B------:R-:W-:Y:S01]  /*5350*/  FMUL.FTZ R60, R39, R60 ;  /* 0x0000003c273c7220 */ /* 0x000fe20000410000 */
[----:B------:R-:W-:Y:S02]  /*5360*/  HADD2.F32 R58, -RZ, R58.H0_H0 ;  /* 0x2000003aff3a7230 */ /* 0x000fe40000004100 */
[C---:B------:R-:W-:Y:S01]  /*5370*/  FMUL.FTZ R57, R37.reuse, R57 ;  /* 0x0000003925397220 */ /* 0x040fe20000410000 */
[----:B------:R-:W-:Y:S02]  /*5380*/  HADD2.F32 R135, -RZ, R135.H0_H0 ;  /* 0x20000087ff877230 */ /* 0x000fe40000004100 */
[----:B------:R-:W-:Y:S01]  /*5390*/  FFMA.FTZ R62, R37, R56, -R62 ;  /* 0x00000038253e7223 */ /* 0x000fe2000001083e */
[----:B------:R-:W-:-:S02]  /*53a0*/  HADD2.F32 R37, -RZ, R36.H1_H1 ;  /* 0x30000024ff257230 */ /* 0x000fc40000004100 */
[----:B------:R-:W-:Y:S01]  /*53b0*/  FFMA.FTZ R63, R51, R58, R60 ;  /* 0x0000003a333f7223 */ /* 0x000fe2000001003c */
[----:B------:R-:W-:Y:S01]  /*53c0*/  FFMA.FTZ R61, R38, R56, R57 ;  /* 0x00000038263d7223 */ /* 0x000fe20000010039 */
[----:B------:R-:W-:Y:S02]  /*53d0*/  HADD2.F32 R51, -RZ, R158.H0_H0 ;  /* 0x2000009eff337230 */ /* 0x000fe40000004100 */
[----:B------:R-:W-:Y:S01]  /*53e0*/  FFMA.FTZ R64, R39, R58, -R64 ;  /* 0x0000003a27407223 */ /* 0x000fe20000010840 */
[----:B------:R-:W-:Y:S02]  /*53f0*/  HADD2.F32 R36, -RZ, R36.H0_H0 ;  /* 0x20000024ff247230 */ /* 0x000fe40000004100 */
[----:B------:R-:W-:Y:S02]  /*5400*/  HADD2.F32 R57, -RZ, R158.H1_H1 ;  /* 0x3000009eff397230 */ /* 0x000fe40000004100 */
[----:B------:R-:W-:Y:S01]  /*5410*/  FMUL.FTZ R59, R37, R51 ;  /* 0x00000033253b7220 */ /* 0x000fe20000410000 */
[----:B------:R-:W-:-:S02]  /*5420*/  HADD2.F32 R38, -RZ, R50.H1_H1 ;  /* 0x30000032ff267230 */ /* 0x000fc40000004100 */
[C---:B------:R-:W-:Y:S01]  /*5430*/  FMUL.FTZ R56, R36.reuse, R51 ;  /* 0x0000003324387220 */ /* 0x040fe20000410000 */
[----:B------:R-:W-:Y:S02]  /*5440*/  HADD2.F32 R50, -RZ, R50.H0_H0 ;  /* 0x20000032ff327230 */ /* 0x000fe40000004100 */
[----:B------:R-:W-:Y:S01]  /*5450*/  FFMA.FTZ R59, R36, R135, -R59 ;  /* 0x00000087243b7223 */ /* 0x000fe2000001083b */
[----:B------:R-:W-:Y:S02]  /*5460*/  HADD2.F32 R39, -RZ, R154.H1_H1 ;  /* 0x3000009aff277230 */ /* 0x000fe40000004100 */
[----:B------:R-:W-:Y:S01]  /*5470*/  FMUL.FTZ R51, R38, R57 ;  /* 0x0000003926337220 */ /* 0x000fe20000410000 */
[----:B------:R-:W-:Y:S01]  /*5480*/  FFMA.FTZ R56, R37, R135, R56 ;  /* 0x0000008725387223 */ /* 0x000fe20000010038 */
[C---:B------:R-:W-:Y:S01]  /*5490*/  FMUL.FTZ R57, R50.reuse, R57 ;  /* 0x0000003932397220 */ /* 0x040fe20000410000 */
[----:B------:R-:W-:Y:S01]  /*54a0*/  F2FP.F16.F32.PACK_AB R37, R61, R62 ;  /* 0x0000003e3d25723e */ /* 0x000fe200000000ff */
[----:B------:R-:W-:-:S02]  /*54b0*/  FFMA.FTZ R51, R50, R39, -R51 ;  /* 0x0000002732337223 */ /* 0x000fc40000010833 */
[----:B------:R-:W-:Y:S01]  /*54c0*/  FFMA.FTZ R38, R38, R39, R57 ;  /* 0x0000002726267223 */ /* 0x000fe20000010039 */
[----:B------:R-:W-:Y:S02]  /*54d0*/  F2FP.F16.F32.PACK_AB R39, R63, R64 ;  /* 0x000000403f27723e */ /* 0x000fe400000000ff */
[----:B------:R-:W-:Y:S02]  /*54e0*/  F2FP.F16.F32.PACK_AB R36, R56, R59 ;  /* 0x0000003b3824723e */ /* 0x000fe400000000ff */
[----:B------:R-:W-:-:S07]  /*54f0*/  F2FP.F16.F32.PACK_AB R38, R38, R51 ;  /* 0x000000332626723e */ /* 0x000fce00000000ff */
.L_x_702:
[----:B------:R-:W-:Y:S05]  /*5500*/  BSYNC B2 ;  /* 0x0000000000027941 */ /* 0x000fea0003800000 */
.L_x_701:
[----:B------:R-:W-:Y:S02]  /*5510*/  ULDC.64 UR4, c[0x0][0x208] ;  /* 0x0000820000047ab9 */ /* 0x000fe40000000a00 */
[----:B--2---:R1:W-:Y:S03]  /*5520*/  STG.E.128 desc[UR4][R48.64], R36 ;  /* 0x0000002430007986 */ /* 0x0043e6000c101d04 */
.L_x_700:
[----:B------:R-:W-:Y:S05]  /*5530*/  BSYNC B1 ;  /* 0x0000000000017941 */ /* 0x000fea0003800000 */
.L_x_699:
        /* <DEDUP_REMOVED lines=16> */
[----:B------:R-:W-:-:S02]  /*5640*/  HADD2.F32 R56, -RZ, R56.H0_H0 ;  /* 0x20000038ff387230 */ /* 0x000fc40000004100 */
[--C-:B------:R-:W-:Y:S02]  /*5650*/  HADD2.F32 R51, -RZ, R39.reuse.H1_H1 ;  /* 0x30000027ff337230 */ /* 0x100fe40000004100 */
        /* <DEDUP_REMOVED lines=8> */
[----:B------:R-:W-:-:S02]  /*56e0*/  HADD2.F32 R53, -RZ, R156.H0_H0 ;  /* 0x2000009cff357230 */ /* 0x000fc40000004100 */
[-C--:B------:R-:W-:Y:S01]  /*56f0*/  FFMA.FTZ R60, R39, R54.reuse, -R60 ;  /* 0x00000036273c7223 */ /* 0x080fe2000001083c */
[----:B------:R-:W-:Y:S02]  /*5700*/  HADD2.F32 R37, -RZ, R36.H1_H1 ;  /* 0x30000024ff257230 */ /* 0x000fe40000004100 */
[----:B------:R-:W-:Y:S01]  /*5710*/  FFMA.FTZ R61, R51, R54, R56 ;  /* 0x00000036333d7223 */ /* 0x000fe20000010038 */
[----:B------:R-:W-:Y:S02]  /*5720*/  HADD2.F32 R38, -RZ, R50.H1_H1 ;  /* 0x30000032ff267230 */ /* 0x000fe40000004100 */
[----:B------:R-:W-:Y:S02]  /*5730*/  HADD2.F32 R155, -RZ, R155.H1_H1 ;  /* 0x3000009bff9b7230 */ /* 0x000fe40000004100 */
[----:B------:R-:W-:Y:S02]  /*5740*/  HADD2.F32 R36, -RZ, R36.H0_H0 ;  /* 0x20000024ff247230 */ /* 0x000fe40000004100 */
[----:B------:R-:W-:Y:S01]  /*5750*/  FMUL.FTZ R59, R38, R53 ;  /* 0x00000035263b7220 */ /* 0x000fe20000410000 */
[----:B------:R-:W-:-:S02]  /*5760*/  HADD2.F32 R50, -RZ, R50.H0_H0 ;  /* 0x20000032ff327230 */ /* 0x000fc40000004100 */
[CC--:B------:R-:W-:Y:S01]  /*5770*/  FMUL.FTZ R55, R37.reuse, R155.reuse ;  /* 0x0000009b25377220 */ /* 0x0c0fe20000410000 */
[--C-:B------:R-:W-:Y:S02]  /*5780*/  HADD2.F32 R39, -RZ, R134.reuse.H0_H0 ;  /* 0x20000086ff277230 */ /* 0x100fe40000004100 */
[----:B------:R-:W-:Y:S01]  /*5790*/  FMUL.FTZ R52, R36, R155 ;  /* 0x0000009b24347220 */ /* 0x000fe20000410000 */
[----:B------:R-:W-:Y:S02]  /*57a0*/  HADD2.F32 R51, -RZ, R134.H1_H1 ;  /* 0x30000086ff337230 */ /* 0x000fe40000004100 */
        /* <DEDUP_REMOVED lines=9> */
.L_x_706:
[----:B------:R-:W-:Y:S05]  /*5840*/  BSYNC B2 ;  /* 0x0000000000027941 */ /* 0x000fea0003800000 */
.L_x_705:
[----:B------:R-:W-:Y:S02]  /*5850*/  ULDC.64 UR4, c[0x0][0x208] ;  /* 0x0000820000047ab9 */ /* 0x000fe40000000a00 */
[----:B--2---:R1:W-:Y:S03]  /*5860*/  STG.E.128 desc[UR4][R48.64+0x80], R36 ;  /* 0x0000802430007986 */ /* 0x0043e6000c101d04 */
.L_x_704:
[----:B------:R-:W-:Y:S05]  /*5870*/  BSYNC B1 ;  /* 0x0000000000017941 */ /* 0x000fea0003800000 */
.L_x_703:
[----:B------:R-:W-:Y:S01]  /*5880*/  ISETP.NE.AND P3, PT, R9, RZ, PT ;  /* 0x000000ff0900720c */ /* 0x000fe20003f65270 */
[----:B------:R-:W-:-:S12]  /*5890*/  BSSY B1, `(.L_x_707) ;  /* 0x0000032000017945 */ /* 0x000fd80003800000 */
[----:B------:R-:W-:Y:S05]  /*58a0*/  @!P3 BRA `(.L_x_708) ;  /* 0x0000000000c0b947 */ /* 0x000fea0003800000 */
[----:B-1234-:R1:W2:Y:S01]  /*58b0*/  LDS.128 R36, [R4+0x2b400] ;  /* 0x02b4000004247984 */ /* 0x01e2a20000000c00 */
[----:B------:R-:W-:Y:S01]  /*58c0*/  ISETP.GE.AND P3, PT, R214, R115, PT ;  /* 0x00000073d600720c */ /* 0x000fe20003f66270 */
[----:B------:R-:W-:-:S12]  /*58d0*/  BSSY B2, `(.L_x_709) ;  /* 0x000002b000027945 */ /* 0x000fd80003800000 */
[----:B-1----:R-:W-:Y:S05]  /*58e0*/  @P3 BRA `(.L_x_710) ;  /* 0x0000000000a43947 */ /* 0x002fea0003800000 */
[--C-:B------:R-:W-:Y:S02]  /*58f0*/  SHF.R.U64 R46, R46, 0x10, R47.reuse ;  /* 0x000000102e2e7819 */ /* 0x100fe4000000122f */
[----:B------:R-:W-:Y:S02]  /*5900*/  SHF.R.U32.HI R50, RZ, 0x10, R47 ;  /* 0x00000010ff327819 */ /* 0x000fe4000001162f */
[--C-:B------:R-:W-:Y:S01]  /*5910*/  SHF.R.U64 R47, R44, 0x10, R45.reuse ;  /* 0x000000102c2f7819 */ /* 0x100fe2000000122d */
[----:B------:R-:W-:Y:S01]  /*5920*/  HADD2.F32 R46, -RZ, R46.H0_H0 ;  /* 0x2000002eff2e7230 */ /* 0x000fe20000004100 */
[----:B--2---:R-:W-:Y:S01]  /*5930*/  MOV R44, R38 ;  /* 0x00000026002c7202 */ /* 0x004fe20000000f00 */
[----:B------:R-:W-:Y:S01]  /*5940*/  HADD2.F32 R38, -RZ, R37.H1_H1 ;  /* 0x30000025ff267230 */ /* 0x000fe20000004100 */
[----:B------:R-:W-:Y:S01]  /*5950*/  SHF.R.U32.HI R52, RZ, 0x10, R45 ;  /* 0x00000010ff347819 */ /* 0x000fe2000001162d */
[----:B------:R-:W-:Y:S02]  /*5960*/  HADD2.F32 R47, -RZ, R47.H0_H0 ;  /* 0x2000002fff2f7230 */ /* 0x000fe40000004100 */
[----:B------:R-:W-:-:S02]  /*5970*/  HADD2.F32 R37, -RZ, R37.H0_H0 ;  /* 0x20000025ff257230 */ /* 0x000fc40000004100 */
[----:B------:R-:W-:Y:S02]  /*5980*/  HADD2.F32 R52, -RZ, R52.H0_H0 ;  /* 0x20000034ff347230 */ /* 0x000fe40000004100 */
[CC--:B------:R-:W-:Y:S01]  /*5990*/  FMUL.FTZ R54, R38.reuse, R47.reuse ;  /* 0x0000002f26367220 */ /* 0x0c0fe20000410000 */
[--C-:B------:R-:W-:Y:S02]  /*59a0*/  HADD2.F32 R45, -RZ, R39.reuse.H1_H1 ;  /* 0x30000027ff2d7230 */ /* 0x100fe40000004100 */
[C---:B------:R-:W-:Y:S01]  /*59b0*/  FMUL.FTZ R47, R37.reuse, R47 ;  /* 0x0000002f252f7220 */ /* 0x040fe20000410000 */
[----:B------:R-:W-:Y:S02]  /*59c0*/  HADD2.F32 R39, -RZ, R39.H0_H0 ;  /* 0x20000027ff277230 */ /* 0x000fe40000004100 */
[-C--:B------:R-:W-:Y:S01]  /*59d0*/  FFMA.FTZ R54, R37, R46.reuse, -R54 ;  /* 0x0000002e25367223 */ /* 0x080fe20000010836 */
[----:B------:R-:W-:Y:S02]  /*59e0*/  HADD2.F32 R50, -RZ, R50.H0_H0 ;  /* 0x20000032ff327230 */ /* 0x000fe40000004100 */
[----:B------:R-:W-:Y:S01]  /*59f0*/  FFMA.FTZ R51, R38, R46, R47 ;  /* 0x0000002e26337223 */ /* 0x000fe2000001002f */
[----:B------:R-:W-:Y:S01]  /*5a00*/  FMUL.FTZ R56, R45, R52 ;  /* 0x000000342d387220 */ /* 0x000fe20000410000 */
[----:B------:R-:W-:-:S02]  /*5a10*/  HADD2.F32 R46, -RZ, R87.H0_H0 ;  /* 0x20000057ff2e7230 */ /* 0x000fc40000004100 */
[C---:B------:R-:W-:Y:S01]  /*5a20*/  FMUL.FTZ R52, R39.reuse, R52 ;  /* 0x0000003427347220 */ /* 0x040fe20000410000 */
[----:B------:R-:W-:Y:S02]  /*5a30*/  HADD2.F32 R87, -RZ, R87.H1_H1 ;  /* 0x30000057ff577230 */ /* 0x000fe40000004100 */
[-C--:B------:R-:W-:Y:S01]  /*5a40*/  FFMA.FTZ R56, R39, R50.reuse, -R56 ;  /* 0x0000003227387223 */ /* 0x080fe20000010838 */
[----:B------:R-:W-:Y:S02]  /*5a50*/  HADD2.F32 R37, -RZ, R36.H1_H1 ;  /* 0x30000024ff257230 */ /* 0x000fe40000004100 */
[----:B------:R-:W-:Y:S01]  /*5a60*/  FFMA.FTZ R55, R45, R50, R52 ;  /* 0x000000322d377223 */ /* 0x000fe20000010034 */
[----:B------:R-:W-:Y:S02]  /*5a70*/  HADD2.F32 R38, -RZ, R44.H1_H1 ;  /* 0x3000002cff267230 */ /* 0x000fe40000004100 */
[----:B------:R-:W-:Y:S02]  /*5a80*/  HADD2.F32 R36, -RZ, R36.H0_H0 ;  /* 0x20000024ff247230 */ /* 0x000fe40000004100 */
[----:B------:R-:W-:Y:S01]  /*5a90*/  FMUL.FTZ R47, R37, R46 ;  /* 0x0000002e252f7220 */ /* 0x000fe20000410000 */
[----:B------:R-:W-:-:S02]  /*5aa0*/  HADD2.F32 R44, -RZ, R44.H0_H0 ;  /* 0x2000002cff2c7230 */ /* 0x000fc40000004100 */
[-C--:B------:R-:W-:Y:S01]  /*5ab0*/  FMUL.FTZ R53, R38, R87.reuse ;  /* 0x0000005726357220 */ /* 0x080fe20000410000 */
        /* <DEDUP_REMOVED lines=12> */
.L_x_710:
[----:B------:R-:W-:Y:S05]  /*5b80*/  BSYNC B2 ;  /* 0x0000000000027941 */ /* 0x000fea0003800000 */
.L_x_709:
[----:B------:R-:W-:Y:S02]  /*5b90*/  ULDC.64 UR4, c[0x0][0x208] ;  /* 0x0000820000047ab9 */ /* 0x000fe40000000a00 */
[----:B--2---:R1:W-:Y:S03]  /*5ba0*/  STG.E.128 desc[UR4][R48.64+0x100], R36 ;  /* 0x0001002430007986 */ /* 0x0043e6000c101d04 */
.L_x_708:
[----:B------:R-:W-:Y:S05]  /*5bb0*/  BSYNC B1 ;  /* 0x0000000000017941 */ /* 0x000fea0003800000 */
.L_x_707:
[----:B------:R-:W-:-:S13]  /*5bc0*/  ISETP.NE.AND P3, PT, R8, RZ, PT ;  /* 0x000000ff0800720c */ /* 0x000fda0003f65270 */
        /* <DEDUP_REMOVED lines=17> */
[C---:B------:R-:W-:Y:S01]  /*5ce0*/  FMUL.FTZ R43, R37.reuse, R43 ;  /* 0x0000002b252b7220 */ /* 0x040fe20000410000 */
[----:B------:R-:W-:Y:S02]  /*5cf0*/  HADD2.F32 R39, -RZ, R39.H0_H0 ;  /* 0x20000027ff277230 */ /* 0x000fe40000004100 */
[-C--:B------:R-:W-:Y:S01]  /*5d00*/  FFMA.FTZ R50, R37, R42.reuse, -R50 ;  /* 0x0000002a25327223 */ /* 0x080fe20000010832 */
[----:B------:R-:W-:Y:S01]  /*5d10*/  FFMA.FTZ R45, R38, R42, R43 ;  /* 0x0000002a262d7223 */ /* 0x000fe2000001002b */
[----:B------:R-:W-:Y:S02]  /*5d20*/  HADD2.F32 R44, -RZ, R44.H0_H0 ;  /* 0x2000002cff2c7230 */ /* 0x000fe40000004100 */
        /* <DEDUP_REMOVED lines=24> */
.L_x_712:
[----:B------:R-:W-:Y:S05]  /*5eb0*/  BSYNC B1 ;  /* 0x0000000000017941 */ /* 0x000fea0003800000 */
.L_x_711:
[----:B------:R-:W-:Y:S02]  /*5ec0*/  ULDC.64 UR4, c[0x0][0x208] ;  /* 0x0000820000047ab9 */ /* 0x000fe40000000a00 */
[----:B--2---:R1:W-:Y:S01]  /*5ed0*/  STG.E.128 desc[UR4][R48.64+0x180], R36 ;  /* 0x0001802430007986 */ /* 0x0043e2000c101d04 */
[----:B------:R-:W-:Y:S05]  /*5ee0*/  BRA `(.L_x_698) ;  /* 0x00000040005c7947 */ /* 0x000fea0003800000 */
.L_x_656:
        /* <DEDUP_REMOVED lines=14> */
[----:B------:R-:W-:Y:S01]  /*5fd0*/  IADD3 R36, P4, R102, R84, RZ ;  /* 0x0000005466247210 */ /* 0x000fe20007f9e0ff */
[----:B------:R-:W-:Y:S01]  /*5fe0*/  ULDC.64 UR6, c[0x0][0x400] ;  /* 0x0001000000067ab9 */ /* 0x000fe20000000a00 */
[----:B------:R-:W-:Y:S01]  /*5ff0*/  LEA R52, P3, R38, UR4, 0x1 ;  /* 0x0000000426347c11 */ /* 0x000fe2000f8608ff */
[----:B------:R-:W-:Y:S01]  /*6000*/  IMAD.X R39, R0, 0x1, R15, P2 ;  /* 0x0000000100277824 */ /* 0x000fe200010e060f */
[----:B------:R-:W-:Y:S02]  /*6010*/  IADD3.X R37, R114, R21, RZ, P4, !PT ;  /* 0x0000001572257210 */ /* 0x000fe400027fe4ff */
[----:B------:R-:W-:Y:S02]  /*6020*/  CS2R R42, SRZ ;  /* 0x00000000002a7805 */ /* 0x000fe4000001ff00 */
[----:B------:R-:W-:-:S02]  /*6030*/  ISETP.GE.AND P4, PT, R213, R115, PT ;  /* 0x00000073d500720c */ /* 0x000fc40003f86270 */
[----:B------:R-:W-:Y:S02]  /*6040*/  CS2R R40, SRZ ;  /* 0x0000000000287805 */ /* 0x000fe4000001ff00 */
[----:B------:R-:W-:Y:S02]  /*6050*/  LEA.HI.X R53, R38, UR5, R39, 0x1, P3 ;  /* 0x0000000526357c11 */ /* 0x000fe400098f0c27 */
[----:B------:R-:W-:Y:S02]  /*6060*/  CS2R R38, SRZ ;  /* 0x0000000000267805 */ /* 0x000fe4000001ff00 */
[----:B------:R-:W-:Y:S02]  /*6070*/  ISETP.GE.AND P3, PT, R16, R115, PT ;  /* 0x000000731000720c */ /* 0x000fe40003f66270 */
[----:B------:R-:W-:Y:S02]  /*6080*/  CS2R R50, SRZ ;  /* 0x0000000000327805 */ /* 0x000fe4000001ff00 */
[----:B------:R-:W-:-:S02]  /*6090*/  LEA R56, P2, R36, UR6, 0x1 ;  /* 0x0000000624387c11 */ /* 0x000fc4000f8408ff */
[----:B------:R-:W-:Y:S02]  /*60a0*/  CS2R R48, SRZ ;  /* 0x0000000000307805 */ /* 0x000fe4000001ff00 */
[----:B------:R-:W-:Y:S02]  /*60b0*/  CS2R R46, SRZ ;  /* 0x00000000002e7805 */ /* 0x000fe4000001ff00 */
[----:B------:R-:W-:Y:S02]  /*60c0*/  CS2R R44, SRZ ;  /* 0x00000000002c7805 */ /* 0x000fe4000001ff00 */
[----:B------:R-:W-:Y:S02]  /*60d0*/  LEA.HI.X R57, R36, UR7, R37, 0x1, P2 ;  /* 0x0000000724397c11 */ /* 0x000fe400090f0c25 */
[----:B------:R-:W-:Y:S01]  /*60e0*/  CS2R R36, SRZ ;  /* 0x0000000000247805 */ /* 0x000fe2000001ff00 */
[----:B------:R-:W-:Y:S02]  /*60f0*/  ULDC.64 UR8, c[0x0][0x208] ;  /* 0x0000820000087ab9 */ /* 0x000fe40000000a00 */
[----:B------:R0:W5:Y:S04]  /*6100*/  @!P4 LDG.E.128 R44, desc[UR8][R56.64+0x80] ;  /* 0x00008008382cc981 */ /* 0x000168000c1e1d00 */
[----:B------:R0:W5:Y:S04]  /*6110*/  @!P3 LDG.E.128 R40, desc[UR8][R52.64] ;  /* 0x000000083428b981 */ /* 0x000168000c1e1d00 */
[----:B------:R0:W5:Y:S04]  /*6120*/  @!P4 LDG.E.128 R36, desc[UR8][R52.64+0x80] ;  /* 0x000080083424c981 */ /* 0x000168000c1e1d00 */
[----:B------:R0:W5:Y:S02]  /*6130*/  @!P3 LDG.E.128 R48, desc[UR8][R56.64] ;  /* 0x000000083830b981 */ /* 0x000164000c1e1d00 */
.L_x_714:
[----:B------:R-:W-:Y:S05]  /*6140*/  BSYNC B1 ;  /* 0x0000000000017941 */ /* 0x000fea0003800000 */
.L_x_713:
[----:B0----5:R-:W-:Y:S01]  /*6150*/  IMAD.MOV.U32 R53, RZ, RZ, R39 ;  /* 0x000000ffff357224 */ /* 0x021fe200078e0027 */
[----:B------:R-:W-:Y:S01]  /*6160*/  MOV R56, R36 ;  /* 0x0000002400387202 */ /* 0x000fe20000000f00 */
[----:B------:R-:W-:Y:S01]  /*6170*/  IMAD.MOV.U32 R52, RZ, RZ, R38 ;  /* 0x000000ffff347224 */ /* 0x000fe200078e0026 */
[----:B------:R-:W-:Y:S01]  /*6180*/  BSSY B1, `(.L_x_715) ;  /* 0x0000040000017945 */ /* 0x000fe20003800000 */
[----:B------:R-:W-:Y:S01]  /*6190*/  VIADD R57, R212, 0x20 ;  /* 0x00000020d4397836 */ /* 0x000fe20000000000 */
[----:B------:R-:W-:Y:S01]  /*61a0*/  PRMT R177, R177, 0x5410, R53 ;  /* 0x00005410b1b17816 */ /* 0x000fe20000000035 */
[----:B------:R-:W-:Y:S01]  /*61b0*/  IMAD.MOV.U32 R53, RZ, RZ, R42 ;  /* 0x000000ffff357224 */ /* 0x000fe200078e002a */
[----:B------:R-:W-:Y:S01]  /*61c0*/  PRMT R176, R176, 0x5410, R56 ;  /* 0x00005410b0b07816 */ /* 0x000fe20000000038 */
[----:B------:R-:W-:Y:S01]  /*61d0*/  IMAD.MOV.U32 R56, RZ, RZ, R40 ;  /* 0x000000ffff387224 */ /* 0x000fe200078e0028 */
[----:B------:R-:W-:Y:S01]  /*61e0*/  PRMT R175, R175, 0x5410, R52 ;  /* 0x00005410afaf7816 */ /* 0x000fe20000000034 */
[----:B------:R-:W-:Y:S01]  /*61f0*/  IMAD.MOV.U32 R52, RZ, RZ, R37 ;  /* 0x000000ffff347224 */ /* 0x000fe200078e0025 */
[----:B------:R-:W-:-:S02]  /*6200*/  ISETP.GE.AND P3, PT, R57, R3, PT ;  /* 0x000000033900720c */ /* 0x000fc40003f66270 */
[----:B------:R-:W-:Y:S02]  /*6210*/  CS2R R58, SRZ ;  /* 0x00000000003a7805 */ /* 0x000fe4000001ff00 */
[----:B------:R-:W-:Y:S01]  /*6220*/  PRMT R182, R53, 0x5410, R56 ;  /* 0x0000541035b67816 */ /* 0x000fe20000000038 */
[----:B------:R-:W-:Y:S01]  /*6230*/  IMAD.MOV.U32 R53, RZ, RZ, R41 ;  /* 0x000000ffff357224 */ /* 0x000fe200078e0029 */
[----:B------:R-:W-:Y:S01]  /*6240*/  PRMT R181, R181, 0x5410, R52 ;  /* 0x00005410b5b57816 */ /* 0x000fe20000000034 */
[----:B------:R-:W-:Y:S01]  /*6250*/  IMAD.MOV.U32 R56, RZ, RZ, R44 ;  /* 0x000000ffff387224 */ /* 0x000fe200078e002c */
[----:B------:R-:W-:Y:S02]  /*6260*/  MOV R52, R43 ;  /* 0x0000002b00347202 */ /* 0x000fe40000000f00 */
[----:B------:R-:W-:Y:S02]  /*6270*/  CS2R R62, SRZ ;  /* 0x00000000003e7805 */ /* 0x000fe4000001ff00 */
[----:B------:R-:W-:Y:S01]  /*6280*/  PRMT R160, R53, 0x7610, R160 ;  /* 0x0000761035a07816 */ /* 0x000fe200000000a0 */
[----:B------:R-:W-:Y:S01]  /*6290*/  IMAD.MOV.U32 R53, RZ, RZ, R47 ;  /* 0x000000ffff357224 */ /* 0x000fe200078e002f */
[----:B------:R-:W-:-:S02]  /*62a0*/  PRMT R162, R52, 0x7610, R162 ;  /* 0x0000761034a27816 */ /* 0x000fc400000000a2 */
[----:B------:R-:W-:Y:S02]  /*62b0*/  CS2R R60, SRZ ;  /* 0x00000000003c7805 */ /* 0x000fe4000001ff00 */
[----:B------:R-:W-:Y:S02]  /*62c0*/  MOV R52, R46 ;  /* 0x0000002e00347202 */ /* 0x000fe40000000f00 */
[----:B------:R-:W-:Y:S02]  /*62d0*/  CS2R R66, SRZ ;  /* 0x0000000000427805 */ /* 0x000fe4000001ff00 */
[----:B------:R-:W-:Y:S01]  /*62e0*/  PRMT R177, R53, 0x7610, R177 ;  /* 0x0000761035b17816 */ /* 0x000fe200000000b1 */
[----:B------:R-:W-:Y:S01]  /*62f0*/  IMAD.MOV.U32 R53, RZ, RZ, R50 ;  /* 0x000000ffff357224 */ /* 0x000fe200078e0032 */
[----:B------:R-:W-:Y:S02]  /*6300*/  PRMT R175, R52, 0x7610, R175 ;  /* 0x0000761034af7816 */ /* 0x000fe400000000af */
[----:B------:R-:W-:-:S02]  /*6310*/  CS2R R64, SRZ ;  /* 0x0000000000407805 */ /* 0x000fc4000001ff00 */
[----:B------:R-:W-:Y:S02]  /*6320*/  MOV R52, R45 ;  /* 0x0000002d00347202 */ /* 0x000fe40000000f00 */
[----:B------:R-:W-:Y:S01]  /*6330*/  PRMT R183, R53, 0x7610, R183 ;  /* 0x0000761035b77816 */ /* 0x000fe200000000b7 */
[----:B------:R-:W-:Y:S01]  /*6340*/  IMAD.MOV.U32 R53, RZ, RZ, R49 ;  /* 0x000000ffff357224 */ /* 0x000fe200078e0031 */
[----:B------:R-:W-:Y:S01]  /*6350*/  PRMT R181, R52, 0x7610, R181 ;  /* 0x0000761034b57816 */ /* 0x000fe200000000b5 */
[----:B------:R-:W-:Y:S01]  /*6360*/  IMAD.MOV.U32 R52, RZ, RZ, R51 ;  /* 0x000000ffff347224 */ /* 0x000fe200078e0033 */
[----:B------:R-:W-:Y:S02]  /*6370*/  PRMT R176, R56, 0x7610, R176 ;  /* 0x0000761038b07816 */ /* 0x000fe400000000b0 */
[----:B------:R-:W-:Y:S02]  /*6380*/  MOV R56, R48 ;  /* 0x0000003000387202 */ /* 0x000fe40000000f00 */
[----:B------:R-:W-:-:S02]  /*6390*/  PRMT R161, R52, 0x7610, R161 ;  /* 0x0000761034a17816 */ /* 0x000fc400000000a1 */
[----:B------:R-:W-:Y:S02]  /*63a0*/  PRMT R163, R56, 0x7610, R163 ;  /* 0x0000761038a37816 */ /* 0x000fe400000000a3 */
[----:B------:R-:W-:Y:S02]  /*63b0*/  CS2R R56, SRZ ;  /* 0x0000000000387805 */ /* 0x000fe4000001ff00 */
[----:B------:R-:W-:Y:S02]  /*63c0*/  PRMT R159, R53, 0x7610, R159 ;  /* 0x00007610359f7816 */ /* 0x000fe4000000009f */
[----:B------:R-:W-:Y:S01]  /*63d0*/  CS2R R52, SRZ ;  /* 0x0000000000347805 */ /* 0x000fe2000001ff00 */
        /* <DEDUP_REMOVED lines=9> */
[----:B------:R-:W-:Y:S02]  /*6470*/  CS2R R64, SRZ ;  /* 0x0000000000407805 */ /* 0x000fe4000001ff00 */
[----:B------:R-:W-:Y:S02]  /*6480*/  CS2R R62, SRZ ;  /* 0x00000000003e7805 */ /* 0x000fe4000001ff00 */
[----:B------:R-:W-:Y:S02]  /*6490*/  IADD3.X R53, R21, R114, R34, P2, P4 ;  /* 0x0000007215357210 */ /* 0x000fe400017e8422 */
[----:B------:R-:W-:Y:S02]  /*64a0*/  CS2R R60, SRZ ;  /* 0x00000000003c7805 */ /* 0x000fe4000001ff00 */
[----:B------:R-:W-:Y:S01]  /*64b0*/  LEA R68, P4, R54, UR4, 0x1 ;  /* 0x0000000436447c11 */ /* 0x000fe2000f8808ff */
[----:B------:R-:W-:Y:S01]  /*64c0*/  ULDC.64 UR8, c[0x0][0x208] ;  /* 0x0000820000087ab9 */ /* 0x000fe20000000a00 */
[----:B------:R-:W-:-:S02]  /*64d0*/  LEA R70, P2, R52, UR6, 0x1 ;  /* 0x0000000634467c11 */ /* 0x000fc4000f8408ff */
[----:B------:R-:W-:Y:S02]  /*64e0*/  LEA.HI.X R69, R54, UR5, R55, 0x1, P4 ;  /* 0x0000000536457c11 */ /* 0x000fe4000a0f0c37 */
[----:B------:R-:W-:Y:S02]  /*64f0*/  CS2R R54, SRZ ;  /* 0x0000000000367805 */ /* 0x000fe4000001ff00 */
[----:B------:R-:W-:Y:S02]  /*6500*/  LEA.HI.X R71, R52, UR7, R53, 0x1, P2 ;  /* 0x0000000734477c11 */ /* 0x000fe400090f0c35 */
[----:B------:R-:W-:Y:S02]  /*6510*/  CS2R R52, SRZ ;  /* 0x0000000000347805 */ /* 0x000fe4000001ff00 */
[-C--:B------:R-:W-:Y:S02]  /*6520*/  ISETP.GE.AND P4, PT, R16, R115.reuse, PT ;  /* 0x000000731000720c */ /* 0x080fe40003f86270 */
[----:B------:R-:W-:-:S11]  /*6530*/  ISETP.GE.AND P2, PT, R213, R115, PT ;  /* 0x00000073d500720c */ /* 0x000fd60003f46270 */
[----:B------:R0:W5:Y:S04]  /*6540*/  @!P4 LDG.E.128 R56, desc[UR8][R68.64] ;  /* 0x000000084438c981 */ /* 0x000168000c1e1d00 */
[----:B------:R0:W5:Y:S04]  /*6550*/  @!P2 LDG.E.128 R52, desc[UR8][R68.64+0x80] ;  /* 0x000080084434a981 */ /* 0x000168000c1e1d00 */
[----:B------:R0:W5:Y:S04]  /*6560*/  @!P4 LDG.E.128 R64, desc[UR8][R70.64] ;  /* 0x000000084640c981 */ /* 0x000168000c1e1d00 */
[----:B------:R0:W5:Y:S02]  /*6570*/  @!P2 LDG.E.128 R60, desc[UR8][R70.64+0x80] ;  /* 0x00008008463ca981 */ /* 0x000164000c1e1d00 */
.L_x_716:
[----:B------:R-:W-:Y:S05]  /*6580*/  BSYNC B1 ;  /* 0x0000000000017941 */ /* 0x000fea0003800000 */
.L_x_715:
[----:B------:R-:W-:Y:S01]  /*6590*/  ISETP.GE.AND P4, PT, R237, R3, PT ;  /* 0x00000003ed00720c */ /* 0x000fe20003f86270 */
[----:B------:R-:W-:Y:S01]  /*65a0*/  BSSY B1, `(.L_x_717) ;  /* 0x000001f000017945 */ /* 0x000fe20003800000 */
[----:B0-----:R-:W-:Y:S02]  /*65b0*/  CS2R R70, SRZ ;  /* 0x0000000000467805 */ /* 0x001fe4000001ff00 */
        /* <DEDUP_REMOVED lines=11> */
[----:B------:R-:W-:Y:S01]  /*6670*/  ULDC.64 UR8, c[0x0][0x208] ;  /* 0x0000820000087ab9 */ /* 0x000fe20000000a00 */
[----:B------:R-:W-:Y:S02]  /*6680*/  IADD3.X R71, R15, R29, R0, P2, P6 ;  /* 0x0000001d0f477210 */ /* 0x000fe400017ec400 */
[----:B------:R-:W-:-:S04]  /*6690*/  IADD3 R0, P2, P6, R102, R31, R84 ;  /* 0x0000001f66007210 */ /* 0x000fc80007e5e054 */
[----:B------:R-:W-:Y:S02]  /*66a0*/  IADD3.X R69, R21, R33, R114, P2, P6 ;  /* 0x0000002115457210 */ /* 0x000fe400017ec472 */
[----:B------:R-:W-:-:S04]  /*66b0*/  LEA R84, P2, R86, UR4, 0x1 ;  /* 0x0000000456547c11 */ /* 0x000fc8000f8408ff */
[----:B------:R-:W-:Y:S02]  /*66c0*/  LEA.HI.X R85, R86, UR5, R71, 0x1, P2 ;  /* 0x0000000556557c11 */ /* 0x000fe400090f0c47 */
[----:B------:R-:W-:-:S04]  /*66d0*/  LEA R86, P2, R0, UR6, 0x1 ;  /* 0x0000000600567c11 */ /* 0x000fc8000f8408ff */
[----:B------:R-:W-:Y:S02]  /*66e0*/  LEA.HI.X R87, R0, UR7, R69, 0x1, P2 ;  /* 0x0000000700577c11 */ /* 0x000fe400090f0c45 */
[----:B------:R-:W-:Y:S02]  /*66f0*/  ISETP.GE.AND P2, PT, R16, R115, PT ;  /* 0x000000731000720c */ /* 0x000fe40003f46270 */
[----:B------:R-:W-:Y:S02]  /*6700*/  CS2R R70, SRZ ;  /* 0x0000000000467805 */ /* 0x000fe4000001ff00 */
[----:B------:R-:W-:Y:S02]  /*6710*/  CS2R R68, SRZ ;  /* 0x0000000000447805 */ /* 0x000fe4000001ff00 */
[----:B------:R-:W-:Y:S02]  /*6720*/  CS2R R78, SRZ ;  /* 0x00000000004e7805 */ /* 0x000fe4000001ff00 */
[----:B------:R-:W-:-:S05]  /*6730*/  CS2R R76, SRZ ;  /* 0x00000000004c7805 */ /* 0x000fca000001ff00 */
[----:B------:R0:W5:Y:S04]  /*6740*/  @!P2 LDG.E.128 R72, desc[UR8][R84.64] ;  /* 0x000000085448a981 */ /* 0x000168000c1e1d00 */
[----:B------:R0:W5:Y:S01]  /*6750*/  @!P2 LDG.E.128 R80, desc[UR8][R86.64] ;  /* 0x000000085650a981 */ /* 0x000162000c1e1d00 */
[----:B------:R-:W-:-:S13]  /*6760*/  ISETP.GE.AND P2, PT, R213, R115, PT ;  /* 0x00000073d500720c */ /* 0x000fda0003f46270 */
[----:B------:R0:W5:Y:S04]  /*6770*/  @!P2 LDG.E.128 R68, desc[UR8][R84.64+0x80] ;  /* 0x000080085444a981 */ /* 0x000168000c1e1d00 */
[----:B------:R0:W5:Y:S02]  /*6780*/  @!P2 LDG.E.128 R76, desc[UR8][R86.64+0x80] ;  /* 0x00008008564ca981 */ /* 0x000164000c1e1d00 */
.L_x_718:
[----:B------:R-:W-:Y:S05]  /*6790*/  BSYNC B1 ;  /* 0x0000000000017941 */ /* 0x000fea0003800000 */
.L_x_717:
[----:B0----5:R-:W-:Y:S01]  /*67a0*/  IMAD.MOV.U32 R84, RZ, RZ, R55 ;  /* 0x000000ffff547224 */ /* 0x021fe200078e0037 */
[----:B------:R-:W-:Y:S01]  /*67b0*/  MOV R0, R54 ;  /* 0x0000003600007202 */ /* 0x000fe20000000f00 */
[----:B------:R-:W-:Y:S01]  /*67c0*/  IMAD.MOV.U32 R85, RZ, RZ, R52 ;  /* 0x000000ffff557224 */ /* 0x000fe200078e0034 */
[----:B------:R-:W-:Y:S02]  /*67d0*/  MOV R86, R53 ;  /* 0x0000003500567202 */ /* 0x000fe40000000f00 */
[----:B------:R-:W-:Y:S01]  /*67e0*/  PRMT R168, R84, 0x5410, R0 ;  /* 0x0000541054a87816 */ /* 0x000fe20000000000 */
[----:B------:R-:W-:Y:S01]  /*67f0*/  IMAD.MOV.U32 R84, RZ, RZ, R59 ;  /* 0x000000ffff547224 */ /* 0x000fe200078e003b */
[----:B------:R-:W-:Y:S01]  /*6800*/  PRMT R167, R86, 0x5410, R85 ;  /* 0x0000541056a77816 */ /* 0x000fe20000000055 */
[----:B------:R-:W-:Y:S01]  /*6810*/  IMAD.MOV.U32 R86, RZ, RZ, R57 ;  /* 0x000000ffff567224 */ /* 0x000fe200078e0039 */
[----:B------:R-:W-:Y:S01]  /*6820*/  MOV R85, R56 ;  /* 0x0000003800557202 */ /* 0x000fe20000000f00 */
[----:B------:R-:W-:Y:S01]  /*6830*/  IMAD.MOV.U32 R0, RZ, RZ, R58 ;  /* 0x000000ffff007224 */ /* 0x000fe200078e003a */
[----:B------:R-:W-:-:S02]  /*6840*/  ISETP.NE.AND P2, PT, R220, 0x3, PT ;  /* 0x00000003dc00780c */ /* 0x000fc40003f45270 */
[----:B------:R-:W-:Y:S01]  /*6850*/  PRMT R171, R85, 0x5410, R84 ;  /* 0x0000541055ab7816 */ /* 0x000fe20000000054 */
[----:B------:R-:W-:Y:S01]  /*6860*/  IMAD.MOV.U32 R85, RZ, RZ, R60 ;  /* 0x000000ffff557224 */ /* 0x000fe200078e003c */
[----:B------:R-:W-:Y:S01]  /*6870*/  PRMT R173, R86, 0x7610, R173 ;  /* 0x0000761056ad7816 */ /* 0x000fe200000000ad */
[----:B------:R-:W-:Y:S01]  /*6880*/  IMAD.MOV.U32 R86, RZ, RZ, R61 ;  /* 0x000000ffff567224 */ /* 0x000fe200078e003d */
[----:B------:R-:W-:Y:S01]  /*6890*/  PRMT R172, R172, 0x5410, R0 ;  /* 0x00005410acac7816 */ /* 0x000fe20000000000 */
[----:B------:R-:W-:Y:S01]  /*68a0*/  IMAD.MOV.U32 R0, RZ, RZ, R62 ;  /* 0x000000ffff007224 */ /* 0x000fe200078e003e */
[----:B------:R-:W-:Y:S02]  /*68b0*/  MOV R84, R63 ;  /* 0x0000003f00547202 */ /* 0x000fe40000000f00 */
[----:B------:R-:W-:Y:S01]  /*68c0*/  PRMT R170, R85, 0x5410, R86 ;  /* 0x0000541055aa7816 */ /* 0x000fe20000000056 */
[----:B------:R-:W-:Y:S01]  /*68d0*/  IMAD.MOV.U32 R85, RZ, RZ, R67 ;  /* 0x000000ffff557224 */ /* 0x000fe200078e0043 */
[----:B------:R-:W-:Y:S01]  /*68e0*/  PRMT R169, R0, 0x5410, R84 ;  /* 0x0000541000a97816 */ /* 0x000fe20000000054 */
[----:B------:R-:W-:Y:S01]  /*68f0*/  IMAD.MOV.U32 R84, RZ, RZ, R64 ;  /* 0x000000ffff547224 */ /* 0x000fe200078e0040 */
[----:B------:R-:W-:-:S02]  /*6900*/  MOV R86, R66 ;  /* 0x0000004200567202 */ /* 0x000fc40000000f00 */
[----:B------:R-:W-:Y:S02]  /*6910*/  MOV R0, R65 ;  /* 0x0000004100007202 */ /* 0x000fe40000000f00 */
        /* <DEDUP_REMOVED lines=23> */
[----:B------:R-:W-:Y:S01]  /*6a90*/  MOV R84, R80 ;  /* 0x0000005000547202 */ /* 0x000fe20000000f00 */
[----:B------:R-:W-:-:S03]  /*6aa0*/  IMAD.MOV.U32 R0, RZ, RZ, R81 ;  /* 0x000000ffff007224 */ /* 0x000fc600078e0051 */
[----:B------:R-:W-:Y:S02]  /*6ab0*/  PRMT R165, R86, 0x5410, R85 ;  /* 0x0000541056a57816 */ /* 0x000fe40000000055 */
[----:B------:R-:W-:Y:S01]  /*6ac0*/  PRMT R166, R84, 0x5410, R0 ;  /* 0x0000541054a67816 */ /* 0x000fe20000000000 */
[----:B------:R-:W-:Y:S06]  /*6ad0*/  @!P2 BRA `(.L_x_719) ;  /* 0x000000000004a947 */ /* 0x000fec0003800000 */
[----:B------:R-:W-:Y:S01]  /*6ae0*/  BPT.TRAP 0x1 ;  /* 0x000000040000795c */ /* 0x000fe20000300000 */
.L_x_719:
[----:B------:R-:W-:Y:S01]  /*6af0*/  IMAD R0, R19, 0x8, R18 ;  /* 0x0000000813007824 */ /* 0x000fe200078e0212 */
[----:B------:R-:W-:Y:S01]  /*6b00*/  SHF.L.U32 R114, R217, 0x1f, RZ ;  /* 0x0000001fd9727819 */ /* 0x000fe200000006ff */
[----:B------:R-:W0:Y:S01]  /*6b10*/  LDC R145, c[0x0][0x2f4] ;  /* 0x0000bd00ff917b82 */ /* 0x000e220000000800 */
[----:B------:R-:W-:Y:S02]  /*6b20*/  BSSY B1, `(.L_x_720) ;  /* 0x0000004000017945 */ /* 0x000fe40003800000 */
[----:B------:R-:W1:Y:S05]  /*6b30*/  SYNCS.PHASECHK.TRANS64.TRYWAIT P6, [R0+URZ+0x38890], R114 ;  /* 0x03889072000075a7 */ /* 0x000e6a00080c017f */
[----:B------:R-:W2:Y:S01]  /*6b40*/  LDC.64 R122, c[0x0][0x300] ;  /* 0x0000c000ff7a7b82 */ /* 0x000ea20000000a00 */
[----:B-1----:R-:W-:Y:S05]  /*6b50*/  @!P6 BRA `(.L_x_721) ;  /* 0x0000021c00bce947 */ /* 0x002fea0003800000 */
.L_x_1049:
[----:B------:R-:W-:Y:S05]  /*6b60*/  BSYNC B1 ;  /* 0x0000000000017941 */ /* 0x000fea0003800000 */
.L_x_720:
[----:B------:R-:W-:Y:S01]  /*6b70*/  BSSY B1, `(.L_x_722) ;  /* 0x0000112000017945 */ /* 0x000fe20003800000 */
[----:B0-----:R-:W-:Y:S01]  /*6b80*/  IADD3 R148, -R118, R145, RZ ;  /* 0x0000009176947210 */ /* 0x001fe20007ffe1ff */
[----:B------:R-:W-:Y:S02]  /*6b90*/  IMAD.MOV.U32 R125, RZ, RZ, R88 ;  /* 0x000000ffff7d7224 */ /* 0x000fe400078e0058 */
[----:B------:R-:W-:Y:S05]  /*6ba0*/  @P5 BRA `(.L_x_723) ;  /* 0x0000001000385947 */ /* 0x000fea0003800000 */
[----:B------:R-:W-:Y:S01]  /*6bb0*/  ISETP.NE.AND P5, PT, R26, RZ, PT ;  /* 0x000000ff1a00720c */ /* 0x000fe20003fa5270 */
[-C--:B--2---:R-:W-:Y:S01]  /*6bc0*/  IMAD.WIDE.U32 R134, R212, R122.reuse, R124 ;  /* 0x0000007ad4867225 */ /* 0x084fe200078e007c */
[----:B------:R-:W-:Y:S01]  /*6bd0*/  SHF.R.S32.HI R84, RZ, 0x1f, R212 ;  /* 0x0000001fff547819 */ /* 0x000fe200000114d4 */
[----:B------:R-:W-:Y:S04]  /*6be0*/  BSSY B2, `(.L_x_724) ;  /* 0x0000087000027945 */ /* 0x000fe80003800000 */
[----:B------:R-:W-:-:S04]  /*6bf0*/  IMAD R84, R84, R122, RZ ;  /* 0x0000007a54547224 */ /* 0x000fc800078e02ff */
[----:B------:R-:W-:-:S04]  /*6c00*/  IMAD R84, R212, R123, R84 ;  /* 0x0000007bd4547224 */ /* 0x000fc800078e0254 */
[----:B------:R-:W-:Y:S01]  /*6c10*/  IMAD.IADD R155, R84, 0x1, R135 ;  /* 0x00000001549b7824 */ /* 0x000fe200078e0287 */
[----:B------:R-:W-:Y:S06]  /*6c20*/  @!P5 BRA `(.L_x_725) ;  /* 0x000000080008d947 */ /* 0x000fec0003800000 */
[----:B------:R-:W-:Y:S01]  /*6c30*/  SEL R84, R118, R148, !P0 ;  /* 0x0000009476547207 */ /* 0x000fe20004000000 */
[----:B------:R-:W-:Y:S01]  /*6c40*/  IMAD.SHL.U32 R91, R212, 0x40, RZ ;  /* 0x00000040d45b7824 */ /* 0x000fe200078e00ff */
[----:B------:R-:W-:Y:S01]  /*6c50*/  IADD3 R88, P5, P6, R96, R134, R13 ;  /* 0x0000008660587210 */ /* 0x000fe20007ebe00d */
[----:B------:R-:W-:Y:S01]  /*6c60*/  BSSY B3, `(.L_x_726) ;  /* 0x000007b000037945 */ /* 0x000fe20003800000 */
[----:B------:R-:W-:Y:S02]  /*6c70*/  SHF.R.S32.HI R85, RZ, 0x1f, R84 ;  /* 0x0000001fff557819 */ /* 0x000fe40000011454 */
[----:B------:R-:W-:Y:S02]  /*6c80*/  IADD3.X R89, R92, R155, R7, P5, P6 ;  /* 0x0000009b5c597210 */ /* 0x000fe40002fec407 */
[----:B------:R-:W-:Y:S02]  /*6c90*/  LEA.HI R84, R85, R84, RZ, 0x4 ;  /* 0x0000005455547211 */ /* 0x000fe400078f20ff */
[----:B------:R-:W-:-:S02]  /*6ca0*/  P2R R90, PR, RZ, 0x2 ;  /* 0x00000002ff5a7803 */ /* 0x000fc40000000000 */
[----:B------:R-:W-:-:S04]  /*6cb0*/  LEA.HI.SX32 R84, R84, R14, 0x1c ;  /* 0x0000000e54547211 */ /* 0x000fc800078fe2ff */
[----:B------:R-:W-:-:S04]  /*6cc0*/  SHF.L.U32 R85, R84, 0x3, RZ ;  /* 0x0000000354557819 */ /* 0x000fc800000006ff */
[----:B------:R-:W-:-:S13]  /*6cd0*/  ISETP.GE.AND P5, PT, R85, R145, PT ;  /* 0x000000915500720c */ /* 0x000fda0003fa6270 */
[--C-:B------:R-:W-:Y:S02]  /*6ce0*/  @!P5 SHF.R.S32.HI R87, RZ, 0x1f, R85.reuse ;  /* 0x0000001fff57d819 */ /* 0x100fe40000011455 */
[----:B------:R-:W-:Y:S02]  /*6cf0*/  @!P5 IADD3 R86, P1, P6, R96, R134, R85 ;  /* 0x000000866056d210 */ /* 0x000fe40007e3e055 */
[----:B------:R-:W-:Y:S02]  /*6d00*/  LOP3.LUT R85, R85, 0x38, RZ, 0xc0, !PT ;  /* 0x0000003855557812 */ /* 0x000fe400078ec0ff */
[----:B------:R-:W-:Y:S02]  /*6d10*/  @!P5 IADD3.X R87, R92, R155, R87, P1, P6 ;  /* 0x0000009b5c57d210 */ /* 0x000fe40000fec457 */
[----:B------:R-:W-:Y:S02]  /*6d20*/  LEA R136, P6, R88, R116, 0x1 ;  /* 0x0000007458887211 */ /* 0x000fe400078c08ff */
[----:B------:R-:W-:-:S02]  /*6d30*/  LOP3.LUT R85, R85, 0x1c0, R91, 0xf8, !PT ;  /* 0x000001c055557812 */ /* 0x000fc400078ef85b */
[----:B------:R-:W-:Y:S02]  /*6d40*/  LEA.HI.X R137, R88, R117, R89, 0x1, P6 ;  /* 0x0000007558897211 */ /* 0x000fe400030f0c59 */
[C---:B------:R-:W-:Y:S02]  /*6d50*/  @!P5 LEA R138, P6, R86.reuse, R116, 0x1 ;  /* 0x00000074568ad211 */ /* 0x040fe400078c08ff */
[----:B------:R-:W-:Y:S02]  /*6d60*/  LOP3.LUT R85, R85, R229, RZ, 0x3c, !PT ;  /* 0x000000e555557212 */ /* 0x000fe400078e3cff */
[----:B------:R-:W-:Y:S02]  /*6d70*/  @!P5 LEA.HI.X R139, R86, R117, R87, 0x1, P6 ;  /* 0x00000075568bd211 */ /* 0x000fe400030f0c57 */
[----:B------:R-:W-:Y:S02]  /*6d80*/  SHF.R.S32.HI R86, RZ, 0x1f, R84 ;  /* 0x0000001fff567819 */ /* 0x000fe40000011454 */
[----:B------:R-:W-:-:S02]  /*6d90*/  ISETP.NE.AND P1, PT, R90, RZ, PT ;  /* 0x000000ff5a00720c */ /* 0x000fc40003f25270 */
[----:B------:R-:W-:Y:S01]  /*6da0*/  LEA.HI R86, R86, R84, RZ, 0x3 ;  /* 0x0000005456567211 */ /* 0x000fe200078f18ff */
[----:B------:R-:W-:Y:S01]  /*6db0*/  IMAD R84, R19, 0x5000, R143 ;  /* 0x0000500013547824 */ /* 0x000fe200078e028f */
[----:B------:R-:W-:Y:S02]  /*6dc0*/  ISETP.GE.AND P6, PT, R16, R115, PT ;  /* 0x000000731000720c */ /* 0x000fe40003fc6270 */
[----:B------:R-:W-:Y:S02]  /*6dd0*/  SHF.R.S32.HI R86, RZ, 0x3, R86 ;  /* 0x00000003ff567819 */ /* 0x000fe40000011456 */
[----:B------:R-:W-:-:S03]  /*6de0*/  LEA R84, R84, R18, 0x1 ;  /* 0x0000001254547211 */ /* 0x000fc600078e08ff */
[----:B------:R-:W-:-:S04]  /*6df0*/  IMAD R86, R86, 0x1400, R228 ;  /* 0x0000140056567824 */ /* 0x000fc800078e02e4 */
[----:B------:R-:W-:-:S04]  /*6e00*/  IMAD.IADD R85, R86, 0x1, R85 ;  /* 0x0000000156557824 */ /* 0x000fc800078e0255 */
[----:B------:R-:W-:Y:S02]  /*6e10*/  IMAD R88, R19, 0x5000, R85 ;  /* 0x0000500013587824 */ /* 0x000fe400078e0255 */
[----:B------:R-:W0:Y:S02]  /*6e20*/  LDS.128 R84, [R84+0x24400] ;  /* 0x0244000054547984 */ /* 0x000e240000000c00 */
[----:B------:R-:W-:-:S06]  /*6e30*/  IMAD R88, R88, 0x2, R18 ;  /* 0x0000000258587824 */ /* 0x000fcc00078e0212 */
[----:B------:R-:W2:Y:S01]  /*6e40*/  LDS.128 R88, [R88+0x24400] ;  /* 0x0244000058587984 */ /* 0x000ea20000000c00 */
[----:B------:R-:W-:Y:S05]  /*6e50*/  @P6 BRA `(.L_x_727) ;  /* 0x00000004006c6947 */ /* 0x000fea0003800000 */
[----:B--2---:R-:W-:Y:S01]  /*6e60*/  IMAD.MOV.U32 R158, RZ, RZ, R89 ;  /* 0x000000ffff9e7224 */ /* 0x004fe200078e0059 */
[----:B0-----:R-:W-:Y:S01]  /*6e70*/  MOV R89, R85 ;  /* 0x0000005500597202 */ /* 0x001fe20000000f00 */
[----:B------:R-:W-:Y:S01]  /*6e80*/  HADD2.F32 R159, -RZ, R159.H0_H0 ;  /* 0x2000009fff9f7230 */ /* 0x000fe20000004100 */
[----:B------:R-:W-:Y:S01]  /*6e90*/  SHF.R.U64 R48, R48, 0x10, R49 ;  /* 0x0000001030307819 */ /* 0x000fe20000001231 */
[----:B------:R-:W-:Y:S01]  /*6ea0*/  HADD2.F32 R85, -RZ, R160.H0_H0 ;  /* 0x200000a0ff557230 */ /* 0x000fe20000004100 */
[----:B------:R-:W-:Y:S01]  /*6eb0*/  SHF.R.U64 R40, R40, 0x10, R41 ;  /* 0x0000001028287819 */ /* 0x000fe20000001229 */
[----:B------:R-:W-:Y:S01]  /*6ec0*/  HADD2.F32 R156, -RZ, R158.H0_H0 ;  /* 0x2000009eff9c7230 */ /* 0x000fe20000004100 */
[----:B------:R-:W-:Y:S01]  /*6ed0*/  SHF.R.U64 R50, R50, 0x10, R51 ;  /* 0x0000001032327819 */ /* 0x000fe20000001233 */
[--C-:B------:R-:W-:Y:S01]  /*6ee0*/  HADD2.F32 R157, -RZ, R89.reuse.H0_H0 ;  /* 0x20000059ff9d7230 */ /* 0x100fe20000004100 */
[----:B------:R-:W-:Y:S01]  /*6ef0*/  SHF.R.U64 R42, R42, 0x10, R43 ;  /* 0x000000102a2a7819 */ /* 0x000fe2000000122b */
[----:B------:R-:W-:-:S02]  /*6f00*/  HADD2.F32 R89, -RZ, R89.H1_H1 ;  /* 0x30000059ff597230 */ /* 0x000fc40000004100 */
[CC--:B------:R-:W-:Y:S01]  /*6f10*/  FMUL.FTZ R160, R156.reuse, R159.reuse ;  /* 0x0000009f9ca07220 */ /* 0x0c0fe20000410000 */
[----:B------:R-:W-:Y:S02]  /*6f20*/  HADD2.F32 R161, -RZ, R161.H0_H0 ;  /* 0x200000a1ffa17230 */ /* 0x000fe40000004100 */
[C---:B------:R-:W-:Y:S01]  /*6f30*/  FMUL.FTZ R159, R157.reuse, R159 ;  /* 0x0000009f9d9f7220 */ /* 0x040fe20000410000 */
[----:B------:R-:W-:Y:S02]  /*6f40*/  HADD2.F32 R163, -RZ, R163.H0_H0 ;  /* 0x200000a3ffa37230 */ /* 0x000fe40000004100 */
[-C--:B------:R-:W-:Y:S01]  /*6f50*/  FFMA.FTZ R157, R157, R85.reuse, -R160 ;  /* 0x000000559d9d7223 */ /* 0x080fe200000108a0 */
[----:B------:R-:W-:Y:S02]  /*6f60*/  HADD2.F32 R48, -RZ, R48.H0_H0 ;  /* 0x20000030ff307230 */ /* 0x000fe40000004100 */
[----:B------:R-:W-:Y:S01]  /*6f70*/  FFMA.FTZ R156, R156, R85, R159 ;  /* 0x000000559c9c7223 */ /* 0x000fe2000001009f */
[----:B------:R-:W-:Y:S01]  /*6f80*/  SHF.R.U32.HI R159, RZ, 0x10, R49 ;  /* 0x00000010ff9f7819 */ /* 0x000fe20000011631 */
[----:B------:R-:W-:Y:S01]  /*6f90*/  HADD2.F32 R85, -RZ, R158.H1_H1 ;  /* 0x3000009eff557230 */ /* 0x000fe20000004100 */
[----:B------:R-:W-:Y:S01]  /*6fa0*/  SHF.R.U32.HI R158, RZ, 0x10, R41 ;  /* 0x00000010ff9e7819 */ /* 0x000fe20000011629 */
[----:B------:R-:W-:-:S02]  /*6fb0*/  HADD2.F32 R49, -RZ, R88.H0_H0 ;  /* 0x20000058ff317230 */ /* 0x000fc40000004100 */
[----:B------:R-:W-:Y:S02]  /*6fc0*/  HADD2.F32 R159, -RZ, R159.H0_H0 ;  /* 0x2000009fff9f7230 */ /* 0x000fe40000004100 */
[----:B------:R-:W-:Y:S02]  /*6fd0*/  HADD2.F32 R158, -RZ, R158.H0_H0 ;  /* 0x2000009eff9e7230 */ /* 0x000fe40000004100 */
[----:B------:R-:W-:Y:S02]  /*6fe0*/  HADD2.F32 R88, -RZ, R88.H1_H1 ;  /* 0x30000058ff587230 */ /* 0x000fe40000004100 */
[-C--:B------:R-:W-:Y:S01]  /*6ff0*/  FMUL.FTZ R160, R85, R159.reuse ;  /* 0x0000009f55a07220 */ /* 0x080fe20000410000 */
[C---:B------:R-:W-:Y:S01]  /*7000*/  FMUL.FTZ R159, R89.reuse, R159 ;  /* 0x0000009f599f7220 */ /* 0x040fe20000410000 */
[----:B------:R-:W-:Y:S02]  /*7010*/  HADD2.F32 R40, -RZ, R40.H0_H0 ;  /* 0x20000028ff287230 */ /* 0x000fe40000004100 */
[-C--:B------:R-:W-:Y:S01]  /*7020*/  FFMA.FTZ R89, R89, R158.reuse, -R160 ;  /* 0x0000009e59597223 */ /* 0x080fe200000108a0 */
[----:B------:R-:W-:Y:S01]  /*7030*/  FFMA.FTZ R85, R85, R158, R159 ;  /* 0x0000009e55557223 */ /* 0x000fe2000001009f */
[----:B------:R-:W-:-:S02]  /*7040*/  IMAD.MOV.U32 R158, RZ, RZ, R91 ;  /* 0x000000ffff9e7224 */ /* 0x000fc400078e005b */
[----:B------:R-:W-:Y:S01]  /*7050*/  FMUL.FTZ R41, R88, R48 ;  /* 0x0000003058297220 */ /* 0x000fe20000410000 */
[--C-:B------:R-:W-:Y:S01]  /*7060*/  HADD2.F32 R91, -RZ, R87.reuse.H0_H0 ;  /* 0x20000057ff5b7230 */ /* 0x100fe20000004100 */
[----:B------:R-:W-:Y:S01]  /*7070*/  F2FP.F16.F32.PACK_AB R89, R89, R157 ;  /* 0x0000009d5959723e */ /* 0x000fe200000000ff */
[----:B------:R-:W-:Y:S01]  /*7080*/  HADD2.F32 R160, -RZ, R162.H0_H0 ;  /* 0x200000a2ffa07230 */ /* 0x000fe20000004100 */
[----:B------:R-:W-:Y:S01]  /*7090*/  F2FP.F16.F32.PACK_AB R156, R85, R156 ;  /* 0x0000009c559c723e */ /* 0x000fe200000000ff */
[--C-:B------:R-:W-:Y:S01]  /*70a0*/  HADD2.F32 R159, -RZ, R158.reuse.H0_H0 ;  /* 0x2000009eff9f7230 */ /* 0x100fe20000004100 */
[----:B------:R-:W-:Y:S01]  /*70b0*/  MOV R85, R89 ;  /* 0x0000005900557202 */ /* 0x000fe20000000f00 */
[----:B------:R-:W-:Y:S02]  /*70c0*/  HADD2.F32 R158, -RZ, R158.H1_H1 ;  /* 0x3000009eff9e7230 */ /* 0x000fe40000004100 */
[----:B------:R-:W-:Y:S02]  /*70d0*/  HADD2.F32 R87, -RZ, R87.H1_H1 ;  /* 0x30000057ff577230 */ /* 0x000fe40000004100 */
[-C--:B------:R-:W-:Y:S01]  /*70e0*/  FMUL.FTZ R162, R159, R161.reuse ;  /* 0x000000a19fa27220 */ /* 0x080fe20000410000 */
[----:B------:R-:W-:Y:S01]  /*70f0*/  FMUL.FTZ R161, R91, R161 ;  /* 0x000000a15ba17220 */ /* 0x000fe20000410000 */
[----:B------:R-:W-:-:S02]  /*7100*/  HADD2.F32 R50, -RZ, R50.H0_H0 ;  /* 0x20000032ff327230 */ /* 0x000fc40000004100 */
[-C--:B------:R-:W-:Y:S01]  /*7110*/  FFMA.FTZ R91, R91, R160.reuse, -R162 ;  /* 0x000000a05b5b7223 */ /* 0x080fe200000108a2 */
[----:B------:R-:W-:Y:S01]  /*7120*/  FFMA.FTZ R161, R159, R160, R161 ;  /* 0x000000a09fa17223 */ /* 0x000fe200000100a1 */
[----:B------:R-:W-:Y:S01]  /*7130*/  SHF.R.U32.HI R159, RZ, 0x10, R51 ;  /* 0x00000010ff9f7819 */ /* 0x000fe20000011633 */
[--C-:B------:R-:W-:Y:S01]  /*7140*/  HADD2.F32 R51, -RZ, R86.reuse.H0_H0 ;  /* 0x20000056ff337230 */ /* 0x100fe20000004100 */
[----:B------:R-:W-:Y:S01]  /*7150*/  SHF.R.U32.HI R160, RZ, 0x10, R43 ;  /* 0x00000010ffa07819 */ /* 0x000fe2000001162b */
[----:B------:R-:W-:Y:S02]  /*7160*/  HADD2.F32 R86, -RZ, R86.H1_H1 ;  /* 0x30000056ff567230 */ /* 0x000fe40000004100 */
[----:B------:R-:W-:Y:S02]  /*7170*/  HADD2.F32 R159, -RZ, R159.H0_H0 ;  /* 0x2000009fff9f7230 */ /* 0x000fe40000004100 */
[----:B------:R-:W-:Y:S02]  /*7180*/  HADD2.F32 R160, -RZ, R160.H0_H0 ;  /* 0x200000a0ffa07230 */ /* 0x000fe40000004100 */
[----:B------:R-:W-:-:S02]  /*7190*/  HADD2.F32 R42, -RZ, R42.H0_H0 ;  /* 0x2000002aff2a7230 */ /* 0x000fc40000004100 */
[CC--:B------:R-:W-:Y:S01]  /*71a0*/  FMUL.FTZ R162, R158.reuse, R159.reuse ;  /* 0x0000009f9ea27220 */ /* 0x0c0fe20000410000 */
[C---:B------:R-:W-:Y:S01]  /*71b0*/  FMUL.FTZ R159, R87.reuse, R159 ;  /* 0x0000009f579f7220 */ /* 0x040fe20000410000 */
[----:B------:R-:W-:Y:S02]  /*71c0*/  IMAD.MOV.U32 R89, RZ, RZ, R156 ;  /* 0x000000ffff597224 */ /* 0x000fe400078e009c */
[-C--:B------:R-:W-:Y:S01]  /*71d0*/  FFMA.FTZ R162, R87, R160.reuse, -R162 ;  /* 0x000000a057a27223 */ /* 0x080fe200000108a2 */
[----:B------:R-:W-:Y:S01]  /*71e0*/  FFMA.FTZ R159, R158, R160, R159 ;  /* 0x000000a09e9f7223 */ /* 0x000fe2000001009f */
[--C-:B------:R-:W-:Y:S02]  /*71f0*/  HADD2.F32 R158, -RZ, R84.reuse.H0_H0 ;  /* 0x20000054ff9e7230 */ /* 0x100fe40000004100 */
[----:B------:R-:W-:Y:S01]  /*7200*/  FMUL.FTZ R160, R49, R163 ;  /* 0x000000a331a07220 */ /* 0x000fe20000410000 */
[----:B------:R-:W-:Y:S01]  /*7210*/  HADD2.F32 R84, -RZ, R84.H1_H1 ;  /* 0x30000054ff547230 */ /* 0x000fe20000004100 */
[----:B------:R-:W-:Y:S01]  /*7220*/  F2FP.F16.F32.PACK_AB R91, R162, R91 ;  /* 0x0000005ba25b723e */ /* 0x000fe200000000ff */
[----:B------:R-:W-:-:S02]  /*7230*/  HADD2.F32 R87, -RZ, R182.H1_H1 ;  /* 0x300000b6ff577230 */ /* 0x000fc40000004100 */
[----:B------:R-:W-:Y:S01]  /*7240*/  FMUL.FTZ R163, R158, R163 ;  /* 0x000000a39ea37220 */ /* 0x000fe20000410000 */
[----:B------:R-:W-:Y:S01]  /*7250*/  F2FP.F16.F32.PACK_AB R159, R159, R161 ;  /* 0x000000a19f9f723e */ /* 0x000fe200000000ff */
[C---:B------:R-:W-:Y:S01]  /*7260*/  FMUL.FTZ R48, R84.reuse, R48 ;  /* 0x0000003054307220 */ /* 0x040fe20000410000 */
[-C--:B------:R-:W-:Y:S01]  /*7270*/  FFMA.FTZ R41, R84, R40.reuse, -R41 ;  /* 0x0000002854297223 */ /* 0x080fe20000010829 */
[-C--:B------:R-:W-:Y:S01]  /*7280*/  FFMA.FTZ R160, R158, R87.reuse, -R160 ;  /* 0x000000579ea07223 */ /* 0x080fe200000108a0 */
[----:B------:R-:W-:Y:S01]  /*7290*/  FFMA.FTZ R163, R49, R87, R163 ;  /* 0x0000005731a37223 */ /* 0x000fe200000100a3 */
[----:B------:R-:W-:Y:S01]  /*72a0*/  FFMA.FTZ R48, R88, R40, R48 ;  /* 0x0000002858307223 */ /* 0x000fe20000010030 */
[----:B------:R-:W-:Y:S02]  /*72b0*/  HADD2.F32 R87, -RZ, R183.H0_H0 ;  /* 0x200000b7ff577230 */ /* 0x000fe40000004100 */
[----:B------:R-:W-:Y:S01]  /*72c0*/  HADD2.F32 R40, -RZ, R90.H0_H0 ;  /* 0x2000005aff287230 */ /* 0x000fe20000004100 */
[----:B------:R-:W-:Y:S01]  /*72d0*/  F2FP.F16.F32.PACK_AB R41, R41, R160 ;  /* 0x000000a02929723e */ /* 0x000fe200000000ff */
[----:B------:R-:W-:Y:S01]  /*72e0*/  HADD2.F32 R49, -RZ, R182.H0_H0 ;  /* 0x200000b6ff317230 */ /* 0x000fe20000004100 */
[----:B------:R-:W-:Y:S01]  /*72f0*/  F2FP.F16.F32.PACK_AB R48, R48, R163 ;  /* 0x000000a33030723e */ /* 0x000fe200000000ff */
[----:B------:R-:W-:-:S02]  /*7300*/  HADD2.F32 R90, -RZ, R90.H1_H1 ;  /* 0x3000005aff5a7230 */ /* 0x000fc40000004100 */
[CC--:B------:R-:W-:Y:S01]  /*7310*/  FMUL.FTZ R84, R40.reuse, R87.reuse ;  /* 0x0000005728547220 */ /* 0x0c0fe20000410000 */
[C---:B------:R-:W-:Y:S01]  /*7320*/  FMUL.FTZ R87, R51.reuse, R87 ;  /* 0x0000005733577220 */ /* 0x040fe20000410000 */
[----:B------:R-:W-:Y:S02]  /*7330*/  IMAD.MOV.U32 R88, RZ, RZ, R48 ;  /* 0x000000ffff587224 */ /* 0x000fe400078e0030 */
[-C--:B------:R-:W-:Y:S01]  /*7340*/  FFMA.FTZ R84, R51, R49.reuse, -R84 ;  /* 0x0000003133547223 */ /* 0x080fe20000010854 */
[----:B------:R-:W-:Y:S01]  /*7350*/  FFMA.FTZ R87, R40, R49, R87 ;  /* 0x0000003128577223 */ /* 0x000fe20000010057 */
[-C--:B------:R-:W-:Y:S01]  /*7360*/  FMUL.FTZ R40, R90, R50.reuse ;  /* 0x000000325a287220 */ /* 0x080fe20000410000 */
[----:B------:R-:W-:-:S03]  /*7370*/  FMUL.FTZ R50, R86, R50 ;  /* 0x0000003256327220 */ /* 0x000fc60000410000 */
[-C--:B------:R-:W-:Y:S01]  /*7380*/  FFMA.FTZ R40, R86, R42.reuse, -R40 ;  /* 0x0000002a56287223 */ /* 0x080fe20000010828 */
[----:B------:R-:W-:-:S04]  /*7390*/  FFMA.FTZ R50, R90, R42, R50 ;  /* 0x0000002a5a327223 */ /* 0x000fc80000010032 */
[----:B------:R-:W-:Y:S01]  /*73a0*/  F2FP.F16.F32.PACK_AB R40, R40, R84 ;  /* 0x000000542828723e */ /* 0x000fe200000000ff */
[----:B------:R-:W-:Y:S01]  /*73b0*/  IMAD.MOV.U32 R84, RZ, RZ, R41 ;  /* 0x000000ffff547224 */ /* 0x000fe200078e0029 */
[----:B------:R-:W-:Y:S01]  /*73c0*/  F2FP.F16.F32.PACK_AB R50, R50, R87 ;  /* 0x000000573232723e */ /* 0x000fe200000000ff */
[----:B------:R-:W-:Y:S01]  /*73d0*/  IMAD.MOV.U32 R87, RZ, RZ, R91 ;  /* 0x000000ffff577224 */ /* 0x000fe200078e005b */
[----:B------:R-:W-:Y:S02]  /*73e0*/  MOV R86, R40 ;  /* 0x0000002800567202 */ /* 0x000fe40000000f00 */
[----:B------:R-:W-:Y:S01]  /*73f0*/  MOV R91, R159 ;  /* 0x0000009f005b7202 */ /* 0x000fe20000000f00 */
[----:B------:R-:W-:-:S07]  /*7400*/  IMAD.MOV.U32 R90, RZ, RZ, R50 ;  /* 0x000000ffff5a7224 */ /* 0x000fce00078e0032 */
.L_x_727:
[----:B------:R-:W-:Y:S05]  /*7410*/  BSYNC B3 ;  /* 0x0000000000037941 */ /* 0x000fea0003800000 */
.L_x_726:
[----:B------:R-:W-:Y:S02]  /*7420*/  ULDC.64 UR4, c[0x0][0x208] ;  /* 0x0000820000047ab9 */ /* 0x000fe40000000a00 */
[----:B0-----:R0:W-:Y:S04]  /*7430*/  STG.E.128 desc[UR4][R136.64], R84 ;  /* 0x0000005488007986 */ /* 0x0011e8000c101d04 */
[----:B--2---:R0:W-:Y:S02]  /*7440*/  @!P5 STG.E.128 desc[UR4][R138.64], R88 ;  /* 0x000000588a00d986 */ /* 0x0041e4000c101d04 */
.L_x_725:
[----:B------:R-:W-:Y:S05]  /*7450*/  BSYNC B2 ;  /* 0x0000000000027941 */ /* 0x000fea0003800000 */
.L_x_724:
[----:B------:R-:W-:-:S13]  /*7460*/  ISETP.NE.AND P5, PT, R10, RZ, PT ;  /* 0x000000ff0a00720c */ /* 0x000fda0003fa5270 */
[----:B------:R-:W-:Y:S05]  /*7470*/  @!P5 BRA `(.L_x_723) ;  /* 0x000000080004d947 */ /* 0x000fea0003800000 */
        /* <DEDUP_REMOVED lines=8> */
[----:B------:R-:W-:-:S05]  /*7500*/  LEA.HI.SX32 R41, R41, R12, 0x1c ;  /* 0x0000000c29297211 */ /* 0x000fca00078fe2ff */
[----:B------:R-:W-:-:S05]  /*7510*/  IMAD.SHL.U32 R40, R41, 0x8, RZ ;  /* 0x0000000829287824 */ /* 0x000fca00078e00ff */
[----:B------:R-:W-:-:S13]  /*7520*/  ISETP.GE.AND P5, PT, R40, R145, PT ;  /* 0x000000912800720c */ /* 0x000fda0003fa6270 */
[--C-:B------:R-:W-:Y:S02]  /*7530*/  @!P5 SHF.R.S32.HI R49, RZ, 0x1f, R40.reuse ;  /* 0x0000001fff31d819 */ /* 0x100fe40000011428 */
[----:B------:R-:W-:Y:S02]  /*7540*/  @!P5 IADD3 R134, P0, P6, R96, R134, R40 ;  /* 0x000000866086d210 */ /* 0x000fe40007e1e028 */
[----:B------:R-:W-:Y:S02]  /*7550*/  LOP3.LUT R40, R40, 0x38, RZ, 0xc0, !PT ;  /* 0x0000003828287812 */ /* 0x000fe400078ec0ff */
[----:B------:R-:W-:Y:S02]  /*7560*/  @!P5 IADD3.X R155, R92, R155, R49, P0, P6 ;  /* 0x0000009b5c9bd210 */ /* 0x000fe400007ec431 */
[----:B0-----:R-:W-:Y:S02]  /*7570*/  LEA R84, P6, R43, R116, 0x1 ;  /* 0x000000742b547211 */ /* 0x001fe400078c08ff */
[----:B------:R-:W-:-:S02]  /*7580*/  LOP3.LUT R40, R40, 0x1c0, R50, 0xf8, !PT ;  /* 0x000001c028287812 */ /* 0x000fc400078ef832 */
[----:B------:R-:W-:Y:S02]  /*7590*/  LEA.HI.X R85, R43, R117, R42, 0x1, P6 ;  /* 0x000000752b557211 */ /* 0x000fe400030f0c2a */
[----:B------:R-:W-:Y:S02]  /*75a0*/  SHF.R.S32.HI R42, RZ, 0x1f, R41 ;  /* 0x0000001fff2a7819 */ /* 0x000fe40000011429 */
[----:B------:R-:W-:Y:S02]  /*75b0*/  LOP3.LUT R40, R40, R229, RZ, 0x3c, !PT ;  /* 0x000000e528287212 */ /* 0x000fe400078e3cff */
[----:B------:R-:W-:Y:S02]  /*75c0*/  LEA.HI R42, R42, R41, RZ, 0x3 ;  /* 0x000000292a2a7211 */ /* 0x000fe400078f18ff */
[----:B------:R-:W-:Y:S02]  /*75d0*/  ISETP.NE.AND P0, PT, R48, RZ, PT ;  /* 0x000000ff3000720c */ /* 0x000fe40003f05270 */
[----:B------:R-:W-:-:S02]  /*75e0*/  SHF.R.S32.HI R42, RZ, 0x3, R42 ;  /* 0x00000003ff2a7819 */ /* 0x000fc4000001142a */
[----:B------:R-:W-:-:S03]  /*75f0*/  @!P5 LEA R86, P6, R134, R116, 0x1 ;  /* 0x000000748656d211 */ /* 0x000fc600078c08ff */
[----:B------:R-:W-:Y:S01]  /*7600*/  IMAD R42, R42, 0x1400, R228 ;  /* 0x000014002a2a7824 */ /* 0x000fe200078e02e4 */
[----:B------:R-:W-:Y:S02]  /*7610*/  @!P5 LEA.HI.X R87, R134, R117, R155, 0x1, P6 ;  /* 0x000000758657d211 */ /* 0x000fe400030f0c9b */
[----:B------:R-:W-:Y:S02]  /*7620*/  ISETP.GE.AND P6, PT, R213, R115, PT ;  /* 0x00000073d500720c */ /* 0x000fe40003fc6270 */
[----:B------:R-:W-:Y:S01]  /*7630*/  IADD3 R42, R42, R40, RZ ;  /* 0x000000282a2a7210 */ /* 0x000fe20007ffe0ff */
[----:B------:R-:W-:-:S04]  /*7640*/  IMAD R40, R19, 0x5000, R142 ;  /* 0x0000500013287824 */ /* 0x000fc800078e028e */
[----:B------:R-:W-:Y:S02]  /*7650*/  IMAD R48, R19, 0x5000, R42 ;  /* 0x0000500013307824 */ /* 0x000fe400078e022a */
[--C-:B------:R-:W-:Y:S02]  /*7660*/  IMAD R40, R40, 0x2, R18.reuse ;  /* 0x0000000228287824 */ /* 0x100fe400078e0212 */
[----:B------:R-:W-:-:S04]  /*7670*/  IMAD R48, R48, 0x2, R18 ;  /* 0x0000000230307824 */ /* 0x000fc800078e0212 */
[----:B------:R-:W0:Y:S04]  /*7680*/  LDS.128 R40, [R40+0x24400] ;  /* 0x0244000028287984 */ /* 0x000e280000000c00 */
[----:B------:R-:W2:Y:S01]  /*7690*/  LDS.128 R48, [R48+0x24400] ;  /* 0x0244000030307984 */ /* 0x000ea20000000c00 */
[----:B------:R-:W-:Y:S05]  /*76a0*/  @P6 BRA `(.L_x_729) ;  /* 0x0000000400686947 */ /* 0x000fea0003800000 */
[--C-:B------:R-:W-:Y:S01]  /*76b0*/  SHF.R.U64 R36, R36, 0x10, R37.reuse ;  /* 0x0000001024247819 */ /* 0x100fe20000001225 */
[----:B------:R-:W-:Y:S01]  /*76c0*/  HADD2.F32 R89, -RZ, R181.H1_H1 ;  /* 0x300000b5ff597230 */ /* 0x000fe20000004100 */
[----:B------:R-:W-:Y:S02]  /*76d0*/  SHF.R.U32.HI R88, RZ, 0x10, R37 ;  /* 0x00000010ff587819 */ /* 0x000fe40000011625 */
[--C-:B------:R-:W-:Y:S02]  /*76e0*/  SHF.R.U64 R37, R44, 0x10, R45.reuse ;  /* 0x000000102c257819 */ /* 0x100fe4000000122d */
[----:B------:R-:W-:Y:S01]  /*76f0*/  SHF.R.U32.HI R44, RZ, 0x10, R45 ;  /* 0x00000010ff2c7819 */ /* 0x000fe2000001162d */
[----:B------:R-:W-:Y:S01]  /*7700*/  HADD2.F32 R134, -RZ, R88.H0_H0 ;  /* 0x20000058ff867230 */ /* 0x000fe20000004100 */
[--C-:B------:R-:W-:Y:S01]  /*7710*/  SHF.R.U64 R45, R46, 0x10, R47.reuse ;  /* 0x000000102e2d7819 */ /* 0x100fe2000000122f */
[----:B------:R-:W-:Y:S01]  /*7720*/  HADD2.F32 R37, -RZ, R37.H0_H0 ;  /* 0x20000025ff257230 */ /* 0x000fe20000004100 */
[----:B------:R-:W-:Y:S01]  /*7730*/  SHF.R.U32.HI R46, RZ, 0x10, R47 ;  /* 0x00000010ff2e7819 */ /* 0x000fe2000001162f */
[----:B------:R-:W-:Y:S01]  /*7740*/  HADD2.F32 R44, -RZ, R44.H0_H0 ;  /* 0x2000002cff2c7230 */ /* 0x000fe20000004100 */
[----:B--2---:R-:W-:Y:S01]  /*7750*/  MOV R47, R49 ;  /* 0x00000031002f7202 */ /* 0x004fe20000000f00 */
[----:B------:R-:W-:Y:S01]  /*7760*/  IMAD.MOV.U32 R49, RZ, RZ, R51 ;  /* 0x000000ffff317224 */ /* 0x000fe200078e0033 */
[--C-:B------:R-:W-:Y:S01]  /*7770*/  SHF.R.U64 R38, R38, 0x10, R39.reuse ;  /* 0x0000001026267819 */ /* 0x100fe20000001227 */
[----:B------:R-:W-:Y:S01]  /*7780*/  IMAD.MOV.U32 R51, RZ, RZ, R50 ;  /* 0x000000ffff337224 */ /* 0x000fe200078e0032 */
[----:B------:R-:W-:Y:S01]  /*7790*/  SHF.R.U32.HI R39, RZ, 0x10, R39 ;  /* 0x00000010ff277819 */ /* 0x000fe20000011627 */
[----:B------:R-:W-:-:S02]  /*77a0*/  HADD2.F32 R90, -RZ, R47.H0_H0 ;  /* 0x2000002fff5a7230 */ /* 0x000fc40000004100 */
[----:B------:R-:W-:Y:S02]  /*77b0*/  HADD2.F32 R91, -RZ, R47.H1_H1 ;  /* 0x3000002fff5b7230 */ /* 0x000fe40000004100 */
[----:B------:R-:W-:Y:S02]  /*77c0*/  HADD2.F32 R50, -RZ, R181.H0_H0 ;  /* 0x200000b5ff327230 */ /* 0x000fe40000004100 */
[--C-:B0-----:R-:W-:Y:S02]  /*77d0*/  HADD2.F32 R47, -RZ, R41.reuse.H0_H0 ;  /* 0x20000029ff2f7230 */ /* 0x101fe40000004100 */
[----:B------:R-:W-:Y:S02]  /*77e0*/  HADD2.F32 R41, -RZ, R41.H1_H1 ;  /* 0x30000029ff297230 */ /* 0x000fe40000004100 */
[CC--:B------:R-:W-:Y:S01]  /*77f0*/  FMUL.FTZ R88, R90.reuse, R50.reuse ;  /* 0x000000325a587220 */ /* 0x0c0fe20000410000 */
[----:B------:R-:W-:Y:S02]  /*7800*/  HADD2.F32 R46, -RZ, R46.H0_H0 ;  /* 0x2000002eff2e7230 */ /* 0x000fe40000004100 */
[----:B------:R-:W-:Y:S01]  /*7810*/  FMUL.FTZ R135, R47, R50 ;  /* 0x000000322f877220 */ /* 0x000fe20000410000 */
[-C--:B------:R-:W-:Y:S01]  /*7820*/  FMUL.FTZ R50, R91, R44.reuse ;  /* 0x0000002c5b327220 */ /* 0x080fe20000410000 */
[-C--:B------:R-:W-:Y:S01]  /*7830*/  FFMA.FTZ R88, R47, R89.reuse, -R88 ;  /* 0x000000592f587223 */ /* 0x080fe20000010858 */
[C---:B------:R-:W-:Y:S01]  /*7840*/  FMUL.FTZ R44, R41.reuse, R44 ;  /* 0x0000002c292c7220 */ /* 0x040fe20000410000 */
[----:B------:R-:W-:Y:S01]  /*7850*/  FFMA.FTZ R135, R90, R89, R135 ;  /* 0x000000595a877223 */ /* 0x000fe20000010087 */
[----:B------:R-:W-:Y:S01]  /*7860*/  FFMA.FTZ R50, R41, R134, -R50 ;  /* 0x0000008629327223 */ /* 0x000fe20000010832 */
[----:B------:R-:W-:-:S02]  /*7870*/  HADD2.F32 R89, -RZ, R49.H0_H0 ;  /* 0x20000031ff597230 */ /* 0x000fc40000004100 */
[----:B------:R-:W-:Y:S01]  /*7880*/  FFMA.FTZ R44, R91, R134, R44 ;  /* 0x000000865b2c7223 */ /* 0x000fe2000001002c */
[----:B------:R-:W-:Y:S02]  /*7890*/  HADD2.F32 R90, -RZ, R49.H1_H1 ;  /* 0x30000031ff5a7230 */ /* 0x000fe40000004100 */
[----:B------:R-:W-:Y:S01]  /*78a0*/  HADD2.F32 R41, -RZ, R177.H0_H0 ;  /* 0x200000b1ff297230 */ /* 0x000fe20000004100 */
[----:B------:R-:W-:Y:S01]  /*78b0*/  F2FP.F16.F32.PACK_AB R50, R50, R88 ;  /* 0x000000583232723e */ /* 0x000fe200000000ff */
[----:B------:R-:W-:Y:S01]  /*78c0*/  HADD2.F32 R49, -RZ, R43.H0_H0 ;  /* 0x2000002bff317230 */ /* 0x000fe20000004100 */
[----:B------:R-:W-:Y:S01]  /*78d0*/  F2FP.F16.F32.PACK_AB R44, R44, R135 ;  /* 0x000000872c2c723e */ /* 0x000fe200000000ff */
[----:B------:R-:W-:Y:S02]  /*78e0*/  HADD2.F32 R91, -RZ, R39.H0_H0 ;  /* 0x20000027ff5b7230 */ /* 0x000fe40000004100 */
[----:B------:R-:W-:Y:S01]  /*78f0*/  FMUL.FTZ R39, R89, R41 ;  /* 0x0000002959277220 */ /* 0x000fe20000410000 */
[----:B------:R-:W-:-:S02]  /*7900*/  HADD2.F32 R47, -RZ, R177.H1_H1 ;  /* 0x300000b1ff2f7230 */ /* 0x000fc40000004100 */
[C---:B------:R-:W-:Y:S01]  /*7910*/  FMUL.FTZ R134, R49.reuse, R41 ;  /* 0x0000002931867220 */ /* 0x040fe20000410000 */
[----:B------:R-:W-:Y:S02]  /*7920*/  HADD2.F32 R43, -RZ, R43.H1_H1 ;  /* 0x3000002bff2b7230 */ /* 0x000fe40000004100 */
[-C--:B------:R-:W-:Y:S01]  /*7930*/  FMUL.FTZ R41, R90, R46.reuse ;  /* 0x0000002e5a297220 */ /* 0x080fe20000410000 */
[----:B------:R-:W-:Y:S02]  /*7940*/  HADD2.F32 R45, -RZ, R45.H0_H0 ;  /* 0x2000002dff2d7230 */ /* 0x000fe40000004100 */
[-C--:B------:R-:W-:Y:S01]  /*7950*/  FFMA.FTZ R39, R49, R47.reuse, -R39 ;  /* 0x0000002f31277223 */ /* 0x080fe20000010827 */
[----:B------:R-:W-:Y:S01]  /*7960*/  FFMA.FTZ R134, R89, R47, R134 ;  /* 0x0000002f59867223 */ /* 0x000fe20000010086 */
[C---:B------:R-:W-:Y:S01]  /*7970*/  FMUL.FTZ R46, R43.reuse, R46 ;  /* 0x0000002e2b2e7220 */ /* 0x040fe20000410000 */
[----:B------:R-:W-:Y:S01]  /*7980*/  FFMA.FTZ R41, R43, R91, -R41 ;  /* 0x0000005b2b297223 */ /* 0x000fe20000010829 */
[----:B------:R-:W-:-:S02]  /*7990*/  HADD2.F32 R43, -RZ, R176.H0_H0 ;  /* 0x200000b0ff2b7230 */ /* 0x000fc40000004100 */
[----:B------:R-:W-:Y:S02]  /*79a0*/  HADD2.F32 R89, -RZ, R48.H0_H0 ;  /* 0x20000030ff597230 */ /* 0x000fe40000004100 */
[----:B------:R-:W-:Y:S01]  /*79b0*/  FFMA.FTZ R46, R90, R91, R46 ;  /* 0x0000005b5a2e7223 */ /* 0x000fe2000001002e */
[----:B------:R-:W-:Y:S01]  /*79c0*/  HADD2.F32 R49, -RZ, R40.H0_H0 ;  /* 0x20000028ff317230 */ /* 0x000fe20000004100 */
[----:B------:R-:W-:Y:S01]  /*79d0*/  F2FP.F16.F32.PACK_AB R39, R41, R39 ;  /* 0x000000272927723e */ /* 0x000fe200000000ff */
[----:B------:R-:W-:Y:S02]  /*79e0*/  HADD2.F32 R48, -RZ, R48.H1_H1 ;  /* 0x30000030ff307230 */ /* 0x000fe40000004100 */
[----:B------:R-:W-:Y:S02]  /*79f0*/  HADD2.F32 R40, -RZ, R40.H1_H1 ;  /* 0x30000028ff287230 */ /* 0x000fe40000004100 */
[----:B------:R-:W-:Y:S01]  /*7a00*/  FMUL.FTZ R91, R49, R43 ;  /* 0x0000002b315b7220 */ /* 0x000fe20000410000 */
[----:B------:R-:W-:-:S02]  /*7a10*/  HADD2.F32 R90, -RZ, R36.H0_H0 ;  /* 0x20000024ff5a7230 */ /* 0x000fc40000004100 */
[----:B------:R-:W-:Y:S01]  /*7a20*/  FMUL.FTZ R36, R89, R43 ;  /* 0x0000002b59247220 */ /* 0x000fe20000410000 */
[----:B------:R-:W-:Y:S02]  /*7a30*/  HADD2.F32 R47, -RZ, R176.H1_H1 ;  /* 0x300000b0ff2f7230 */ /* 0x000fe40000004100 */
[-C--:B------:R-:W-:Y:S01]  /*7a40*/  FMUL.FTZ R43, R48, R37.reuse ;  /* 0x00000025302b7220 */ /* 0x080fe20000410000 */
[----:B------:R-:W-:Y:S01]  /*7a50*/  FMUL.FTZ R37, R40, R37 ;  /* 0x0000002528257220 */ /* 0x000fe20000410000 */
[----:B------:R-:W-:Y:S01]  /*7a60*/  F2FP.F16.F32.PACK_AB R46, R46, R134 ;  /* 0x000000862e2e723e */ /* 0x000fe200000000ff */
[----:B------:R-:W-:Y:S02]  /*7a70*/  IMAD.MOV.U32 R41, RZ, RZ, R50 ;  /* 0x000000ffff297224 */ /* 0x000fe400078e0032 */
[-C--:B------:R-:W-:Y:S01]  /*7a80*/  FFMA.FTZ R36, R49, R47.reuse, -R36 ;  /* 0x0000002f31247223 */ /* 0x080fe20000010824 */
[----:B------:R-:W-:Y:S01]  /*7a90*/  FFMA.FTZ R91, R89, R47, R91 ;  /* 0x0000002f595b7223 */ /* 0x000fe2000001005b */
[----:B------:R-:W-:Y:S01]  /*7aa0*/  FFMA.FTZ R48, R48, R90, R37 ;  /* 0x0000005a30307223 */ /* 0x000fe20000010025 */
[----:B------:R-:W-:-:S02]  /*7ab0*/  HADD2.F32 R37, -RZ, R175.H0_H0 ;  /* 0x200000afff257230 */ /* 0x000fc40000004100 */
[----:B------:R-:W-:Y:S01]  /*7ac0*/  FFMA.FTZ R43, R40, R90, -R43 ;  /* 0x0000005a282b7223 */ /* 0x000fe2000001082b */
[--C-:B------:R-:W-:Y:S02]  /*7ad0*/  HADD2.F32 R49, -RZ, R51.reuse.H0_H0 ;  /* 0x20000033ff317230 */ /* 0x100fe40000004100 */
[--C-:B------:R-:W-:Y:S01]  /*7ae0*/  HADD2.F32 R47, -RZ, R42.reuse.H0_H0 ;  /* 0x2000002aff2f7230 */ /* 0x100fe20000004100 */
[----:B------:R-:W-:Y:S01]  /*7af0*/  F2FP.F16.F32.PACK_AB R48, R48, R91 ;  /* 0x0000005b3030723e */ /* 0x000fe200000000ff */
[----:B------:R-:W-:Y:S01]  /*7b00*/  HADD2.F32 R51, -RZ, R51.H1_H1 ;  /* 0x30000033ff337230 */ /* 0x000fe20000004100 */
[----:B------:R-:W-:Y:S01]  /*7b10*/  F2FP.F16.F32.PACK_AB R36, R43, R36 ;  /* 0x000000242b24723e */ /* 0x000fe200000000ff */
[----:B------:R-:W-:Y:S02]  /*7b20*/  HADD2.F32 R42, -RZ, R42.H1_H1 ;  /* 0x3000002aff2a7230 */ /* 0x000fe40000004100 */
[----:B------:R-:W-:Y:S01]  /*7b30*/  FMUL.FTZ R90, R47, R37 ;  /* 0x000000252f5a7220 */ /* 0x000fe20000410000 */
[----:B------:R-:W-:-:S02]  /*7b40*/  HADD2.F32 R89, -RZ, R38.H0_H0 ;  /* 0x20000026ff597230 */ /* 0x000fc40000004100 */
[----:B------:R-:W-:Y:S01]  /*7b50*/  FMUL.FTZ R38, R49, R37 ;  /* 0x0000002531267220 */ /* 0x000fe20000410000 */
[----:B------:R-:W-:Y:S02]  /*7b60*/  HADD2.F32 R40, -RZ, R175.H1_H1 ;  /* 0x300000afff287230 */ /* 0x000fe40000004100 */
[-C--:B------:R-:W-:Y:S01]  /*7b70*/  FMUL.FTZ R37, R51, R45.reuse ;  /* 0x0000002d33257220 */ /* 0x080fe20000410000 */
[C---:B------:R-:W-:Y:S01]  /*7b80*/  FMUL.FTZ R45, R42.reuse, R45 ;  /* 0x0000002d2a2d7220 */ /* 0x040fe20000410000 */
[----:B------:R-:W-:Y:S02]  /*7b90*/  IMAD.MOV.U32 R43, RZ, RZ, R39 ;  /* 0x000000ffff2b7224 */ /* 0x000fe400078e0027 */
[-C--:B------:R-:W-:Y:S01]  /*7ba0*/  FFMA.FTZ R90, R49, R40.reuse, R90 ;  /* 0x00000028315a7223 */ /* 0x080fe2000001005a */
[-C--:B------:R-:W-:Y:S01]  /*7bb0*/  FFMA.FTZ R45, R51, R89.reuse, R45 ;  /* 0x00000059332d7223 */ /* 0x080fe2000001002d */
[----:B------:R-:W-:Y:S01]  /*7bc0*/  FFMA.FTZ R38, R47, R40, -R38 ;  /* 0x000000282f267223 */ /* 0x000fe20000010826 */
[----:B------:R-:W-:Y:S01]  /*7bd0*/  FFMA.FTZ R37, R42, R89, -R37 ;  /* 0x000000592a257223 */ /* 0x000fe20000010825 */
[----:B------:R-:W-:Y:S01]  /*7be0*/  MOV R40, R36 ;  /* 0x0000002400287202 */ /* 0x000fe20000000f00 */
[----:B------:R-:W-:Y:S01]  /*7bf0*/  IMAD.MOV.U32 R49, RZ, RZ, R44 ;  /* 0x000000ffff317224 */ /* 0x000fe200078e002c */
[----:B------:R-:W-:-:S02]  /*7c00*/  F2FP.F16.F32.PACK_AB R45, R45, R90 ;  /* 0x0000005a2d2d723e */ /* 0x000fc400000000ff */
[----:B------:R-:W-:Y:S02]  /*7c10*/  F2FP.F16.F32.PACK_AB R37, R37, R38 ;  /* 0x000000262525723e */ /* 0x000fe400000000ff */
[----:B------:R-:W-:Y:S01]  /*7c20*/  MOV R51, R46 ;  /* 0x0000002e00337202 */ /* 0x000fe20000000f00 */
[----:B------:R-:W-:Y:S01]  /*7c30*/  IMAD.MOV.U32 R50, RZ, RZ, R45 ;  /* 0x000000ffff327224 */ /* 0x000fe200078e002d */
[----:B------:R-:W-:-:S07]  /*7c40*/  MOV R42, R37 ;  /* 0x00000025002a7202 */ /* 0x000fce0000000f00 */
.L_x_729:
[----:B------:R-:W-:Y:S05]  /*7c50*/  BSYNC B2 ;  /* 0x0000000000027941 */ /* 0x000fea0003800000 */
.L_x_728:
[----:B------:R-:W-:Y:S02]  /*7c60*/  ULDC.64 UR4, c[0x0][0x208] ;  /* 0x0000820000047ab9 */ /* 0x000fe40000000a00 */
[----:B0-----:R3:W-:Y:S04]  /*7c70*/  STG.E.128 desc[UR4][R84.64], R40 ;  /* 0x0000002854007986 */ /* 0x0017e8000c101d04 */
[----:B--2---:R3:W-:Y:S02]  /*7c80*/  @!P5 STG.E.128 desc[UR4][R86.64], R48 ;  /* 0x000000305600d986 */ /* 0x0047e4000c101d04 */
.L_x_723:
[----:B------:R-:W-:Y:S05]  /*7c90*/  BSYNC B1 ;  /* 0x0000000000017941 */ /* 0x000fea0003800000 */
.L_x_722:
[----:B------:R-:W-:Y:S04]  /*7ca0*/  BSSY B1, `(.L_x_730) ;  /* 0x00000fc000017945 */ /* 0x000fe80003800000 */
[----:B------:R-:W-:Y:S05]  /*7cb0*/  @P3 BRA `(.L_x_731) ;  /* 0x0000000c00e83947 */ /* 0x000fea0003800000 */
[----:B------:R-:W-:Y:S01]  /*7cc0*/  ISETP.NE.AND P3, PT, R26, RZ, PT ;  /* 0x000000ff1a00720c */ /* 0x000fe20003f65270 */
[----:B------:R-:W-:Y:S01]  /*7cd0*/  VIADD R37, R212, 0x20 ;  /* 0x00000020d4257836 */ /* 0x000fe20000000000 */
[----:B------:R-:W-:Y:S01]  /*7ce0*/  BSSY B2, `(.L_x_732) ;  /* 0x000007e000027945 */ /* 0x000fe20003800000 */
[-C--:B--2---:R-:W-:Y:S02]  /*7cf0*/  IMAD R36, R147, R122.reuse, RZ ;  /* 0x0000007a93247224 */ /* 0x084fe400078e02ff */
[----:B------:R-:W-:-:S04]  /*7d00*/  IMAD.WIDE.U32 R44, R37, R122, R124 ;  /* 0x0000007a252c7225 */ /* 0x000fc800078e007c */
[----:B------:R-:W-:-:S04]  /*7d10*/  IMAD R37, R37, R123, R36 ;  /* 0x0000007b25257224 */ /* 0x000fc800078e0224 */
[----:B---3--:R-:W-:Y:S01]  /*7d20*/  IMAD.IADD R50, R45, 0x1, R37 ;  /* 0x000000012d327824 */ /* 0x008fe200078e0225 */
[----:B------:R-:W-:Y:S06]  /*7d30*/  @!P3 BRA `(.L_x_733) ;  /* 0x0000000400e0b947 */ /* 0x000fec0003800000 */
[----:B------:R-:W-:Y:S01]  /*7d40*/  SEL R36, R118, R148, !P0 ;  /* 0x0000009476247207 */ /* 0x000fe20004000000 */
[----:B------:R-:W-:Y:S01]  /*7d50*/  BSSY B3, `(.L_x_734) ;  /* 0x0000073000037945 */ /* 0x000fe20003800000 */
[----:B------:R-:W-:Y:S02]  /*7d60*/  IADD3 R38, P3, P5, R96, R44, R13 ;  /* 0x0000002c60267210 */ /* 0x000fe40007d7e00d */
[----:B------:R-:W-:Y:S02]  /*7d70*/  SHF.R.S32.HI R37, RZ, 0x1f, R36 ;  /* 0x0000001fff257819 */ /* 0x000fe40000011424 */
[----:B------:R-:W-:Y:S02]  /*7d80*/  IADD3.X R40, R92, R50, R7, P3, P5 ;  /* 0x000000325c287210 */ /* 0x000fe40001fea407 */
[----:B------:R-:W-:Y:S02]  /*7d90*/  LEA.HI R37, R37, R36, RZ, 0x4 ;  /* 0x0000002425257211 */ /* 0x000fe400078f20ff */
[----:B------:R-:W-:-:S02]  /*7da0*/  SHF.R.U32.HI R46, RZ, 0x3, R223 ;  /* 0x00000003ff2e7819 */ /* 0x000fc400000116df */
[----:B------:R-:W-:-:S04]  /*7db0*/  LEA.HI.SX32 R41, R37, R14, 0x1c ;  /* 0x0000000e25297211 */ /* 0x000fc800078fe2ff */
[----:B------:R-:W-:Y:S02]  /*7dc0*/  SHF.L.U32 R39, R41, 0x3, RZ ;  /* 0x0000000329277819 */ /* 0x000fe400000006ff */
[----:B------:R-:W-:Y:S02]  /*7dd0*/  SHF.R.S32.HI R42, RZ, 0x1f, R41 ;  /* 0x0000001fff2a7819 */ /* 0x000fe40000011429 */
[----:B------:R-:W-:Y:S02]  /*7de0*/  ISETP.GE.AND P3, PT, R39, R145, PT ;  /* 0x000000912700720c */ /* 0x000fe40003f66270 */
[----:B------:R-:W-:-:S04]  /*7df0*/  LEA.HI R42, R42, R41, RZ, 0x3 ;  /* 0x000000292a2a7211 */ /* 0x000fc800078f18ff */
[----:B------:R-:W-:-:S05]  /*7e00*/  SHF.R.S32.HI R42, RZ, 0x3, R42 ;  /* 0x00000003ff2a7819 */ /* 0x000fca000001142a */
[----:B------:R-:W-:Y:S02]  /*7e10*/  IMAD R41, R42, 0x1400, R225 ;  /* 0x000014002a297824 */ /* 0x000fe400078e02e1 */
[--C-:B------:R-:W-:Y:S02]  /*7e20*/  @!P3 SHF.R.S32.HI R43, RZ, 0x1f, R39.reuse ;  /* 0x0000001fff2bb819 */ /* 0x100fe40000011427 */
[--C-:B------:R-:W-:Y:S02]  /*7e30*/  @!P3 IADD3 R37, P5, P6, R96, R44, R39.reuse ;  /* 0x0000002c6025b210 */ /* 0x100fe40007ebe027 */
[----:B------:R-:W-:Y:S02]  /*7e40*/  LOP3.LUT R39, R223, 0x38, R39, 0xf8, !PT ;  /* 0x00000038df277812 */ /* 0x000fe400078ef827 */
[----:B------:R-:W-:Y:S02]  /*7e50*/  @!P3 IADD3.X R36, R92, R50, R43, P5, P6 ;  /* 0x000000325c24b210 */ /* 0x000fe40002fec42b */
[----:B------:R-:W-:-:S02]  /*7e60*/  LOP3.LUT R42, R39, R46, RZ, 0x3c, !PT ;  /* 0x0000002e272a7212 */ /* 0x000fc400078e3cff */
[----:B------:R-:W-:-:S03]  /*7e70*/  LEA R46, P5, R38, R116, 0x1 ;  /* 0x00000074262e7211 */ /* 0x000fc600078a08ff */
[----:B------:R-:W-:Y:S01]  /*7e80*/  IMAD.IADD R42, R41, 0x1, R42 ;  /* 0x00000001292a7824 */ /* 0x000fe200078e022a */
[-C--:B------:R-:W-:Y:S01]  /*7e90*/  LEA.HI.X R47, R38, R117.reuse, R40, 0x1, P5 ;  /* 0x00000075262f7211 */ /* 0x080fe200028f0c28 */
[----:B------:R-:W-:Y:S01]  /*7ea0*/  IMAD R41, R19, 0x5000, R141 ;  /* 0x0000500013297824 */ /* 0x000fe200078e028d */
[----:B------:R-:W-:Y:S01]  /*7eb0*/  @!P3 LEA R48, P5, R37, R116, 0x1 ;  /* 0x000000742530b211 */ /* 0x000fe200078a08ff */
[----:B------:R-:W-:Y:S02]  /*7ec0*/  IMAD R39, R19, 0x5000, R42 ;  /* 0x0000500013277824 */ /* 0x000fe400078e022a */
[----:B------:R-:W-:Y:S01]  /*7ed0*/  IMAD R38, R41, 0x2, R18 ;  /* 0x0000000229267824 */ /* 0x000fe200078e0212 */
[----:B------:R-:W-:Y:S02]  /*7ee0*/  @!P3 LEA.HI.X R49, R37, R117, R36, 0x1, P5 ;  /* 0x000000752531b211 */ /* 0x000fe400028f0c24 */
[----:B------:R-:W-:Y:S02]  /*7ef0*/  LEA R40, R39, R18, 0x1 ;  /* 0x0000001227287211 */ /* 0x000fe400078e08ff */
[----:B------:R-:W-:Y:S01]  /*7f00*/  ISETP.GE.AND P5, PT, R16, R115, PT ;  /* 0x000000731000720c */ /* 0x000fe20003fa6270 */
[----:B------:R-:W2:Y:S04]  /*7f10*/  LDS.128 R36, [R38+0x24400] ;  /* 0x0244000026247984 */ /* 0x000ea80000000c00 */
[----:B------:R-:W3:Y:S08]  /*7f20*/  LDS.128 R40, [R40+0x24400] ;  /* 0x0244000028287984 */ /* 0x000ef00000000c00 */
[----:B------:R-:W-:Y:S05]  /*7f30*/  @P5 BRA `(.L_x_735) ;  /* 0x0000000400505947 */ /* 0x000fea0003800000 */
[--C-:B------:R-:W-:Y:S01]  /*7f40*/  SHF.R.U64 R51, R56, 0x10, R57.reuse ;  /* 0x0000001038337819 */ /* 0x100fe20000001239 */
[--C-:B0--3--:R-:W-:Y:S01]  /*7f50*/  HADD2.F32 R85, -RZ, R41.reuse.H0_H0 ;  /* 0x20000029ff557230 */ /* 0x109fe20000004100 */
[----:B------:R-:W-:Y:S01]  /*7f60*/  SHF.R.U32.HI R57, RZ, 0x10, R57 ;  /* 0x00000010ff397819 */ /* 0x000fe20000011639 */
[----:B------:R-:W-:Y:S01]  /*7f70*/  HADD2.F32 R86, -RZ, R41.H1_H1 ;  /* 0x30000029ff567230 */ /* 0x000fe20000004100 */
[--C-:B------:R-:W-:Y:S01]  /*7f80*/  SHF.R.U64 R56, R64, 0x10, R65.reuse ;  /* 0x0000001040387819 */ /* 0x100fe20000001241 */
[----:B------:R-:W-:Y:S01]  /*7f90*/  HADD2.F32 R84, -RZ, R174.H0_H0 ;  /* 0x200000aeff547230 */ /* 0x000fe20000004100 */
[----:B------:R-:W-:Y:S01]  /*7fa0*/  SHF.R.U32.HI R64, RZ, 0x10, R65 ;  /* 0x00000010ff407819 */ /* 0x000fe20000011641 */
[----:B--2---:R-:W-:Y:S01]  /*7fb0*/  HADD2.F32 R41, -RZ, R37.H0_H0 ;  /* 0x20000025ff297230 */ /* 0x004fe20000004100 */
[--C-:B------:R-:W-:Y:S01]  /*7fc0*/  SHF.R.U64 R65, R66, 0x10, R67.reuse ;  /* 0x0000001042417819 */ /* 0x100fe20000001243 */
[----:B------:R-:W-:Y:S01]  /*7fd0*/  HADD2.F32 R87, -RZ, R57.H0_H0 ;  /* 0x20000039ff577230 */ /* 0x000fe20000004100 */
[----:B------:R-:W-:Y:S01]  /*7fe0*/  SHF.R.U32.HI R66, RZ, 0x10, R67 ;  /* 0x00000010ff427819 */ /* 0x000fe20000011643 */
[----:B------:R-:W-:-:S02]  /*7ff0*/  HADD2.F32 R67, -RZ, R173.H0_H0 ;  /* 0x200000adff437230 */ /* 0x000fc40000004100 */
[-C--:B------:R-:W-:Y:S01]  /*8000*/  FMUL.FTZ R57, R85, R84.reuse ;  /* 0x0000005455397220 */ /* 0x080fe20000410000 */
[----:B------:R-:W-:Y:S02]  /*8010*/  HADD2.F32 R64, -RZ, R64.H0_H0 ;  /* 0x20000040ff407230 */ /* 0x000fe40000004100 */
[C---:B------:R-:W-:Y:S01]  /*8020*/  FMUL.FTZ R88, R41.reuse, R84 ;  /* 0x0000005429587220 */ /* 0x040fe20000410000 */
[----:B------:R-:W-:Y:S01]  /*8030*/  HADD2.F32 R37, -RZ, R37.H1_H1 ;  /* 0x30000025ff257230 */ /* 0x000fe20000004100 */
[----:B------:R-:W-:Y:S01]  /*8040*/  SHF.R.U64 R58, R58, 0x10, R59 ;  /* 0x000000103a3a7819 */ /* 0x000fe2000000123b */
[-C--:B------:R-:W-:Y:S01]  /*8050*/  FFMA.FTZ R57, R41, R67.reuse, -R57 ;  /* 0x0000004329397223 */ /* 0x080fe20000010839 */
[----:B------:R-:W-:Y:S01]  /*8060*/  SHF.R.U32.HI R59, RZ, 0x10, R59 ;  /* 0x00000010ff3b7819 */ /* 0x000fe2000001163b */
[----:B------:R-:W-:Y:S01]  /*8070*/  FFMA.FTZ R88, R85, R67, R88 ;  /* 0x0000004355587223 */ /* 0x000fe20000010058 */
[----:B------:R-:W-:Y:S01]  /*8080*/  FMUL.FTZ R84, R86, R64 ;  /* 0x0000004056547220 */ /* 0x000fe20000410000 */
[----:B------:R-:W-:-:S02]  /*8090*/  HADD2.F32 R173, -RZ, R173.H1_H1 ;  /* 0x300000adffad7230 */ /* 0x000fc40000004100 */
[C---:B------:R-:W-:Y:S01]  /*80a0*/  FMUL.FTZ R64, R37.reuse, R64 ;  /* 0x0000004025407220 */ /* 0x040fe20000410000 */
[--C-:B------:R-:W-:Y:S02]  /*80b0*/  HADD2.F32 R41, -RZ, R43.reuse.H0_H0 ;  /* 0x2000002bff297230 */ /* 0x100fe40000004100 */
[-C--:B------:R-:W-:Y:S01]  /*80c0*/  FFMA.FTZ R84, R37, R87.reuse, -R84 ;  /* 0x0000005725547223 */ /* 0x080fe20000010854 */
[----:B------:R-:W-:Y:S02]  /*80d0*/  HADD2.F32 R67, -RZ, R43.H1_H1 ;  /* 0x3000002bff437230 */ /* 0x000fe40000004100 */
[----:B------:R-:W-:Y:S01]  /*80e0*/  FFMA.FTZ R64, R86, R87, R64 ;  /* 0x0000005756407223 */ /* 0x000fe20000010040 */
[----:B------:R-:W-:Y:S02]  /*80f0*/  HADD2.F32 R43, -RZ, R39.H0_H0 ;  /* 0x20000027ff2b7230 */ /* 0x000fe40000004100 */
[----:B------:R-:W-:Y:S01]  /*8100*/  HADD2.F32 R66, -RZ, R66.H0_H0 ;  /* 0x20000042ff427230 */ /* 0x000fe20000004100 */
[----:B------:R-:W-:Y:S01]  /*8110*/  F2FP.F16.F32.PACK_AB R57, R84, R57 ;  /* 0x000000395439723e */ /* 0x000fe200000000ff */
[----:B------:R-:W-:-:S02]  /*8120*/  HADD2.F32 R85, -RZ, R59.H0_H0 ;  /* 0x2000003bff557230 */ /* 0x000fc40000004100 */
[-C--:B------:R-:W-:Y:S01]  /*8130*/  FMUL.FTZ R59, R41, R173.reuse ;  /* 0x000000ad293b7220 */ /* 0x080fe20000410000 */
[----:B------:R-:W-:Y:S02]  /*8140*/  HADD2.F32 R37, -RZ, R171.H1_H1 ;  /* 0x300000abff257230 */ /* 0x000fe40000004100 */
[----:B------:R-:W-:Y:S01]  /*8150*/  FMUL.FTZ R173, R43, R173 ;  /* 0x000000ad2bad7220 */ /* 0x000fe20000410000 */
[----:B------:R-:W-:Y:S02]  /*8160*/  HADD2.F32 R39, -RZ, R39.H1_H1 ;  /* 0x30000027ff277230 */ /* 0x000fe40000004100 */
[-C--:B------:R-:W-:Y:S01]  /*8170*/  FMUL.FTZ R86, R67, R66.reuse ;  /* 0x0000004243567220 */ /* 0x080fe20000410000 */
[----:B------:R-:W-:Y:S02]  /*8180*/  HADD2.F32 R56, -RZ, R56.H0_H0 ;  /* 0x20000038ff387230 */ /* 0x000fe40000004100 */
[-C--:B------:R-:W-:Y:S01]  /*8190*/  FFMA.FTZ R59, R43, R37.reuse, -R59 ;  /* 0x000000252b3b7223 */ /* 0x080fe2000001083b */
[----:B------:R-:W-:Y:S01]  /*81a0*/  FFMA.FTZ R173, R41, R37, R173 ;  /* 0x0000002529ad7223 */ /* 0x000fe200000100ad */
[C---:B------:R-:W-:Y:S01]  /*81b0*/  FMUL.FTZ R66, R39.reuse, R66 ;  /* 0x0000004227427220 */ /* 0x040fe20000410000 */
[----:B------:R-:W-:Y:S01]  /*81c0*/  FFMA.FTZ R86, R39, R85, -R86 ;  /* 0x0000005527567223 */ /* 0x000fe20000010856 */
[----:B------:R-:W-:Y:S01]  /*81d0*/  HADD2.F32 R37, -RZ, R172.H0_H0 ;  /* 0x200000acff257230 */ /* 0x000fe20000004100 */
[----:B------:R-:W-:Y:S01]  /*81e0*/  F2FP.F16.F32.PACK_AB R64, R64, R88 ;  /* 0x000000584040723e */ /* 0x000fe200000000ff */
[----:B------:R-:W-:-:S02]  /*81f0*/  HADD2.F32 R41, -RZ, R40.H0_H0 ;  /* 0x20000028ff297230 */ /* 0x000fc40000004100 */
[----:B------:R-:W-:Y:S01]  /*8200*/  FFMA.FTZ R66, R67, R85, R66 ;  /* 0x0000005543427223 */ /* 0x000fe20000010042 */
[----:B------:R-:W-:Y:S02]  /*8210*/  HADD2.F32 R39, -RZ, R36.H0_H0 ;  /* 0x20000024ff277230 */ /* 0x000fe40000004100 */
[----:B------:R-:W-:Y:S02]  /*8220*/  HADD2.F32 R40, -RZ, R40.H1_H1 ;  /* 0x30000028ff287230 */ /* 0x000fe40000004100 */
[-C--:B------:R-:W-:Y:S01]  /*8230*/  FMUL.FTZ R43, R41, R37.reuse ;  /* 0x00000025292b7220 */ /* 0x080fe20000410000 */
[----:B------:R-:W-:Y:S02]  /*8240*/  HADD2.F32 R171, -RZ, R171.H0_H0 ;  /* 0x200000abffab7230 */ /* 0x000fe40000004100 */
[----:B------:R-:W-:Y:S01]  /*8250*/  FMUL.FTZ R67, R39, R37 ;  /* 0x0000002527437220 */ /* 0x000fe20000410000 */
[----:B------:R-:W-:Y:S02]  /*8260*/  HADD2.F32 R36, -RZ, R36.H1_H1 ;  /* 0x30000024ff247230 */ /* 0x000fe40000004100 */
[----:B------:R-:W-:Y:S01]  /*8270*/  FMUL.FTZ R37, R40, R56 ;  /* 0x0000003828257220 */ /* 0x000fe20000410000 */
[----:B------:R-:W-:-:S02]  /*8280*/  HADD2.F32 R51, -RZ, R51.H0_H0 ;  /* 0x20000033ff337230 */ /* 0x000fc40000004100 */
[----:B------:R-:W-:Y:S01]  /*8290*/  FFMA.FTZ R43, R39, R171, -R43 ;  /* 0x000000ab272b7223 */ /* 0x000fe2000001082b */
[----:B------:R-:W-:Y:S02]  /*82a0*/  HADD2.F32 R39, -RZ, R42.H0_H0 ;  /* 0x2000002aff277230 */ /* 0x000fe40000004100 */
[C---:B------:R-:W-:Y:S01]  /*82b0*/  FMUL.FTZ R56, R36.reuse, R56 ;  /* 0x0000003824387220 */ /* 0x040fe20000410000 */
[----:B------:R-:W-:Y:S02]  /*82c0*/  HADD2.F32 R174, -RZ, R174.H1_H1 ;  /* 0x300000aeffae7230 */ /* 0x000fe40000004100 */
[----:B------:R-:W-:Y:S01]  /*82d0*/  FFMA.FTZ R37, R36, R51, -R37 ;  /* 0x0000003324257223 */ /* 0x000fe20000010825 */
[----:B------:R-:W-:Y:S02]  /*82e0*/  HADD2.F32 R65, -RZ, R65.H0_H0 ;  /* 0x20000041ff417230 */ /* 0x000fe40000004100 */
[----:B------:R-:W-:Y:S01]  /*82f0*/  FFMA.FTZ R67, R41, R171, R67 ;  /* 0x000000ab29437223 */ /* 0x000fe20000010043 */
[----:B------:R-:W-:-:S02]  /*8300*/  HADD2.F32 R36, -RZ, R38.H0_H0 ;  /* 0x20000026ff247230 */ /* 0x000fc40000004100 */
[----:B------:R-:W-:Y:S01]  /*8310*/  FFMA.FTZ R56, R40, R51, R56 ;  /* 0x0000003328387223 */ /* 0x000fe20000010038 */
[----:B------:R-:W-:Y:S02]  /*8320*/  HADD2.F32 R42, -RZ, R42.H1_H1 ;  /* 0x3000002aff2a7230 */ /* 0x000fe40000004100 */
[-C--:B------:R-:W-:Y:S01]  /*8330*/  FMUL.FTZ R40, R39, R174.reuse ;  /* 0x000000ae27287220 */ /* 0x080fe20000410000 */
[----:B------:R-:W-:Y:S02]  /*8340*/  HADD2.F32 R38, -RZ, R38.H1_H1 ;  /* 0x30000026ff267230 */ /* 0x000fe40000004100 */
[----:B------:R-:W-:Y:S01]  /*8350*/  FMUL.FTZ R174, R36, R174 ;  /* 0x000000ae24ae7220 */ /* 0x000fe20000410000 */
[----:B------:R-:W-:Y:S02]  /*8360*/  HADD2.F32 R172, -RZ, R172.H1_H1 ;  /* 0x300000acffac7230 */ /* 0x000fe40000004100 */
[----:B------:R-:W-:Y:S01]  /*8370*/  FMUL.FTZ R41, R42, R65 ;  /* 0x000000412a297220 */ /* 0x000fe20000410000 */
[----:B------:R-:W-:-:S02]  /*8380*/  HADD2.F32 R58, -RZ, R58.H0_H0 ;  /* 0x2000003aff3a7230 */ /* 0x000fc40000004100 */
[----:B------:R-:W-:Y:S01]  /*8390*/  FMUL.FTZ R65, R38, R65 ;  /* 0x0000004126417220 */ /* 0x000fe20000410000 */
[----:B------:R-:W-:Y:S01]  /*83a0*/  F2FP.F16.F32.PACK_AB R66, R66, R173 ;  /* 0x000000ad4242723e */ /* 0x000fe200000000ff */
[-C--:B------:R-:W-:Y:S01]  /*83b0*/  FFMA.FTZ R40, R36, R172.reuse, -R40 ;  /* 0x000000ac24287223 */ /* 0x080fe20000010828 */
[----:B------:R-:W-:Y:S01]  /*83c0*/  FFMA.FTZ R174, R39, R172, R174 ;  /* 0x000000ac27ae7223 */ /* 0x000fe200000100ae */
[-C--:B------:R-:W-:Y:S01]  /*83d0*/  FFMA.FTZ R41, R38, R58.reuse, -R41 ;  /* 0x0000003a26297223 */ /* 0x080fe20000010829 */
[----:B------:R-:W-:Y:S01]  /*83e0*/  FFMA.FTZ R65, R42, R58, R65 ;  /* 0x0000003a2a417223 */ /* 0x000fe20000010041 */
[----:B------:R-:W-:Y:S02]  /*83f0*/  F2FP.F16.F32.PACK_AB R67, R56, R67 ;  /* 0x000000433843723e */ /* 0x000fe400000000ff */
[----:B------:R-:W-:Y:S01]  /*8400*/  F2FP.F16.F32.PACK_AB R36, R37, R43 ;  /* 0x0000002b2524723e */ /* 0x000fe200000000ff */
[----:B------:R-:W-:Y:S01]  /*8410*/  IMAD.MOV.U32 R37, RZ, RZ, R57 ;  /* 0x000000ffff257224 */ /* 0x000fe200078e0039 */
[----:B------:R-:W-:Y:S01]  /*8420*/  F2FP.F16.F32.PACK_AB R38, R41, R40 ;  /* 0x000000282926723e */ /* 0x000fe200000000ff */
[----:B------:R-:W-:Y:S01]  /*8430*/  IMAD.MOV.U32 R40, RZ, RZ, R67 ;  /* 0x000000ffff287224 */ /* 0x000fe200078e0043 */
[----:B------:R-:W-:Y:S01]  /*8440*/  F2FP.F16.F32.PACK_AB R39, R86, R59 ;  /* 0x0000003b5627723e */ /* 0x000fe200000000ff */
[----:B------:R-:W-:Y:S01]  /*8450*/  IMAD.MOV.U32 R43, RZ, RZ, R66 ;  /* 0x000000ffff2b7224 */ /* 0x000fe200078e0042 */
[----:B------:R-:W-:-:S02]  /*8460*/  F2FP.F16.F32.PACK_AB R42, R65, R174 ;  /* 0x000000ae412a723e */ /* 0x000fc400000000ff */
[----:B------:R-:W-:-:S07]  /*8470*/  MOV R41, R64 ;  /* 0x0000004000297202 */ /* 0x000fce0000000f00 */
.L_x_735:
[----:B------:R-:W-:Y:S05]  /*8480*/  BSYNC B3 ;  /* 0x0000000000037941 */ /* 0x000fea0003800000 */
.L_x_734:
[----:B------:R-:W-:Y:S02]  /*8490*/  ULDC.64 UR4, c[0x0][0x208] ;  /* 0x0000820000047ab9 */ /* 0x000fe40000000a00 */
[----:B--2---:R2:W-:Y:S04]  /*84a0*/  STG.E.128 desc[UR4][R46.64], R36 ;  /* 0x000000242e007986 */ /* 0x0045e8000c101d04 */
[----:B---3--:R2:W-:Y:S02]  /*84b0*/  @!P3 STG.E.128 desc[UR4][R48.64], R40 ;  /* 0x000000283000b986 */ /* 0x0085e4000c101d04 */
.L_x_733:
[----:B------:R-:W-:Y:S05]  /*84c0*/  BSYNC B2 ;  /* 0x0000000000027941 */ /* 0x000fea0003800000 */
.L_x_732:
[----:B------:R-:W-:-:S13]  /*84d0*/  ISETP.NE.AND P3, PT, R10, RZ, PT ;  /* 0x000000ff0a00720c */ /* 0x000fda0003f65270 */
[----:B------:R-:W-:Y:S05]  /*84e0*/  @!P3 BRA `(.L_x_731) ;  /* 0x0000000400dcb947 */ /* 0x000fea0003800000 */
[----:B--2---:R-:W-:Y:S01]  /*84f0*/  SEL R36, R118, R148, !P1 ;  /* 0x0000009476247207 */ /* 0x004fe20004800000 */
[----:B------:R-:W-:Y:S01]  /*8500*/  BSSY B2, `(.L_x_736) ;  /* 0x0000072000027945 */ /* 0x000fe20003800000 */
[----:B------:R-:W-:Y:S02]  /*8510*/  IADD3 R40, P3, P5, R96, R44, R11 ;  /* 0x0000002c60287210 */ /* 0x000fe40007d7e00b */
[----:B------:R-:W-:Y:S02]  /*8520*/  SHF.R.S32.HI R37, RZ, 0x1f, R36 ;  /* 0x0000001fff257819 */ /* 0x000fe40000011424 */
[----:B------:R-:W-:Y:S02]  /*8530*/  IADD3.X R41, R92, R50, R6, P3, P5 ;  /* 0x000000325c297210 */ /* 0x000fe40001fea406 */
[----:B------:R-:W-:Y:S02]  /*8540*/  LEA.HI R37, R37, R36, RZ, 0x4 ;  /* 0x0000002425257211 */ /* 0x000fe400078f20ff */
[----:B------:R-:W-:-:S02]  /*8550*/  SHF.R.U32.HI R43, RZ, 0x3, R223 ;  /* 0x00000003ff2b7819 */ /* 0x000fc400000116df */
[----:B------:R-:W-:-:S04]  /*8560*/  LEA.HI.SX32 R37, R37, R12, 0x1c ;  /* 0x0000000c25257211 */ /* 0x000fc800078fe2ff */
[----:B------:R-:W-:Y:S01]  /*8570*/  SHF.R.S32.HI R42, RZ, 0x1f, R37 ;  /* 0x0000001fff2a7819 */ /* 0x000fe20000011425 */
[----:B------:R-:W-:-:S03]  /*8580*/  IMAD.SHL.U32 R36, R37, 0x8, RZ ;  /* 0x0000000825247824 */ /* 0x000fc600078e00ff */
[----:B------:R-:W-:Y:S02]  /*8590*/  LEA.HI R42, R42, R37, RZ, 0x3 ;  /* 0x000000252a2a7211 */ /* 0x000fe400078f18ff */
[----:B------:R-:W-:Y:S02]  /*85a0*/  ISETP.GE.AND P3, PT, R36, R145, PT ;  /* 0x000000912400720c */ /* 0x000fe40003f66270 */
[----:B------:R-:W-:-:S05]  /*85b0*/  SHF.R.S32.HI R42, RZ, 0x3, R42 ;  /* 0x00000003ff2a7819 */ /* 0x000fca000001142a */
[----:B------:R-:W-:-:S06]  /*85c0*/  IMAD R37, R42, 0x1400, R225 ;  /* 0x000014002a257824 */ /* 0x000fcc00078e02e1 */
[--C-:B------:R-:W-:Y:S02]  /*85d0*/  @!P3 SHF.R.S32.HI R39, RZ, 0x1f, R36.reuse ;  /* 0x0000001fff27b819 */ /* 0x100fe40000011424 */
[--C-:B------:R-:W-:Y:S02]  /*85e0*/  @!P3 IADD3 R38, P5, P6, R96, R44, R36.reuse ;  /* 0x0000002c6026b210 */ /* 0x100fe40007ebe024 */
[----:B------:R-:W-:Y:S02]  /*85f0*/  LOP3.LUT R36, R223, 0x38, R36, 0xf8, !PT ;  /* 0x00000038df247812 */ /* 0x000fe400078ef824 */
[----:B------:R-:W-:Y:S02]  /*8600*/  @!P3 IADD3.X R50, R92, R50, R39, P5, P6 ;  /* 0x000000325c32b210 */ /* 0x000fe40002fec427 */
[----:B------:R-:W-:Y:S02]  /*8610*/  LOP3.LUT R36, R36, R43, RZ, 0x3c, !PT ;  /* 0x0000002b24247212 */ /* 0x000fe400078e3cff */
[----:B------:R-:W-:-:S02]  /*8620*/  LEA R44, P5, R40, R116, 0x1 ;  /* 0x00000074282c7211 */ /* 0x000fc400078a08ff */
[----:B------:R-:W-:Y:S01]  /*8630*/  IADD3 R36, R37, R36, RZ ;  /* 0x0000002425247210 */ /* 0x000fe20007ffe0ff */
[C---:B------:R-:W-:Y:S01]  /*8640*/  IMAD R37, R19.reuse, 0x5000, R140 ;  /* 0x0000500013257824 */ /* 0x040fe200078e028c */
[-C--:B------:R-:W-:Y:S02]  /*8650*/  LEA.HI.X R45, R40, R117.reuse, R41, 0x1, P5 ;  /* 0x00000075282d7211 */ /* 0x080fe400028f0c29 */
[C---:B------:R-:W-:Y:S01]  /*8660*/  @!P3 LEA R46, P5, R38.reuse, R116, 0x1 ;  /* 0x00000074262eb211 */ /* 0x040fe200078a08ff */
[----:B------:R-:W-:Y:S02]  /*8670*/  IMAD R39, R19, 0x5000, R36 ;  /* 0x0000500013277824 */ /* 0x000fe400078e0224 */
[----:B------:R-:W-:Y:S01]  /*8680*/  IMAD R37, R37, 0x2, R18 ;  /* 0x0000000225257824 */ /* 0x000fe200078e0212 */
[----:B------:R-:W-:Y:S01]  /*8690*/  @!P3 LEA.HI.X R47, R38, R117, R50, 0x1, P5 ;  /* 0x00000075262fb211 */ /* 0x000fe200028f0c32 */
[----:B------:R-:W-:Y:S01]  /*86a0*/  IMAD R40, R39, 0x2, R18 ;  /* 0x0000000227287824 */ /* 0x000fe200078e0212 */
[----:B------:R-:W-:-:S03]  /*86b0*/  ISETP.GE.AND P5, PT, R213, R115, PT ;  /* 0x00000073d500720c */ /* 0x000fc60003fa6270 */
[----:B------:R-:W2:Y:S04]  /*86c0*/  LDS.128 R36, [R37+0x24400] ;  /* 0x0244000025247984 */ /* 0x000ea80000000c00 */
[----:B------:R-:W3:Y:S06]  /*86d0*/  LDS.128 R40, [R40+0x24400] ;  /* 0x0244000028287984 */ /* 0x000eec0000000c00 */
[----:B------:R-:W-:Y:S05]  /*86e0*/  @P5 BRA `(.L_x_737) ;  /* 0x00000004004c5947 */ /* 0x000fea0003800000 */
[--C-:B------:R-:W-:Y:S01]  /*86f0*/  SHF.R.U64 R48, R52, 0x10, R53.reuse ;  /* 0x0000001034307819 */ /* 0x100fe20000001235 */
[----:B------:R-:W-:Y:S01]  /*8700*/  HADD2.F32 R64, -RZ, R170.H1_H1 ;  /* 0x300000aaff407230 */ /* 0x000fe20000004100 */
[----:B------:R-:W-:Y:S01]  /*8710*/  SHF.R.U32.HI R52, RZ, 0x10, R53 ;  /* 0x00000010ff347819 */ /* 0x000fe20000011635 */
[----:B------:R-:W-:Y:S01]  /*8720*/  HADD2.F32 R58, -RZ, R167.H0_H0 ;  /* 0x200000a7ff3a7230 */ /* 0x000fe20000004100 */
[----:B---3--:R-:W-:Y:S01]  /*8730*/  MOV R53, R41 ;  /* 0x0000002900357202 */ /* 0x008fe20000000f00 */
[----:B--2---:R-:W-:Y:S01]  /*8740*/  IMAD.MOV.U32 R41, RZ, RZ, R39 ;  /* 0x000000ffff297224 */ /* 0x004fe200078e0027 */
[--C-:B------:R-:W-:Y:S01]  /*8750*/  SHF.R.U64 R49, R60, 0x10, R61.reuse ;  /* 0x000000103c317819 */ /* 0x100fe2000000123d */
[----:B------:R-:W-:Y:S01]  /*8760*/  HADD2.F32 R39, -RZ, R37.H0_H0 ;  /* 0x20000025ff277230 */ /* 0x000fe20000004100 */
[----:B------:R-:W-:Y:S01]  /*8770*/  SHF.R.U32.HI R60, RZ, 0x10, R61 ;  /* 0x00000010ff3c7819 */ /* 0x000fe2000001163d */
[--C-:B------:R-:W-:Y:S01]  /*8780*/  HADD2.F32 R56, -RZ, R53.reuse.H1_H1 ;  /* 0x30000035ff387230 */ /* 0x100fe20000004100 */
[--C-:B------:R-:W-:Y:S01]  /*8790*/  SHF.R.U64 R50, R54, 0x10, R55.reuse ;  /* 0x0000001036327819 */ /* 0x100fe20000001237 */
[----:B------:R-:W-:Y:S01]  /*87a0*/  HADD2.F32 R57, -RZ, R52.H0_H0 ;  /* 0x20000034ff397230 */ /* 0x000fe20000004100 */
[----:B------:R-:W-:Y:S01]  /*87b0*/  SHF.R.U32.HI R54, RZ, 0x10, R55 ;  /* 0x00000010ff367819 */ /* 0x000fe20000011637 */
[----:B------:R-:W-:Y:S01]  /*87c0*/  HADD2.F32 R55, -RZ, R53.H0_H0 ;  /* 0x20000035ff377230 */ /* 0x000fe20000004100 */
[--C-:B------:R-:W-:Y:S01]  /*87d0*/  SHF.R.U64 R51, R62, 0x10, R63.reuse ;  /* 0x000000103e337819 */ /* 0x100fe2000000123f */
[----:B------:R-:W-:Y:S01]  /*87e0*/  HADD2.F32 R60, -RZ, R60.H0_H0 ;  /* 0x2000003cff3c7230 */ /* 0x000fe20000004100 */
[----:B------:R-:W-:Y:S01]  /*87f0*/  SHF.R.U32.HI R62, RZ, 0x10, R63 ;  /* 0x00000010ff3e7819 */ /* 0x000fe2000001163f */
[----:B------:R-:W-:-:S02]  /*8800*/  HADD2.F32 R53, -RZ, R37.H1_H1 ;  /* 0x30000025ff357230 */ /* 0x000fc40000004100 */
[-C--:B------:R-:W-:Y:S01]  /*8810*/  FMUL.FTZ R52, R55, R64.reuse ;  /* 0x0000004037347220 */ /* 0x080fe20000410000 */
[C---:B------:R-:W-:Y:S01]  /*8820*/  FMUL.FTZ R64, R39.reuse, R64 ;  /* 0x0000004027407220 */ /* 0x040fe20000410000 */
[C---:B------:R-:W-:Y:S01]  /*8830*/  FMUL.FTZ R66, R56.reuse, R60 ;  /* 0x0000003c38427220 */ /* 0x040fe20000410000 */
[----:B------:R-:W-:Y:S02]  /*8840*/  HADD2.F32 R62, -RZ, R62.H0_H0 ;  /* 0x2000003eff3e7230 */ /* 0x000fe40000004100 */
[----:B------:R-:W-:Y:S01]  /*8850*/  FFMA.FTZ R37, R39, R58, -R52 ;  /* 0x0000003a27257223 */ /* 0x000fe20000010834 */
[----:B------:R-:W-:Y:S01]  /*8860*/  FMUL.FTZ R59, R53, R60 ;  /* 0x0000003c353b7220 */ /* 0x000fe20000410000 */
[----:B------:R-:W-:Y:S01]  /*8870*/  FFMA.FTZ R39, R55, R58, R64 ;  /* 0x0000003a37277223 */ /* 0x000fe20000010040 */
[-C--:B------:R-:W-:Y:S01]  /*8880*/  FFMA.FTZ R52, R53, R57.reuse, -R66 ;  /* 0x0000003935347223 */ /* 0x080fe20000010842 */
[----:B------:R-:W-:Y:S02]  /*8890*/  HADD2.F32 R64, -RZ, R169.H1_H1 ;  /* 0x300000a9ff407230 */ /* 0x000fe40000004100 */
[----:B------:R-:W-:Y:S01]  /*88a0*/  FFMA.FTZ R56, R56, R57, R59 ;  /* 0x0000003938387223 */ /* 0x000fe2000001003b */
[----:B------:R-:W-:-:S02]  /*88b0*/  HADD2.F32 R55, -RZ, R43.H0_H0 ;  /* 0x2000002bff377230 */ /* 0x000fc40000004100 */
[----:B------:R-:W-:Y:S01]  /*88c0*/  HADD2.F32 R58, -RZ, R43.H1_H1 ;  /* 0x3000002bff3a7230 */ /* 0x000fe20000004100 */
[----:B------:R-:W-:Y:S01]  /*88d0*/  F2FP.F16.F32.PACK_AB R37, R52, R37 ;  /* 0x000000253425723e */ /* 0x000fe200000000ff */
[--C-:B------:R-:W-:Y:S02]  /*88e0*/  HADD2.F32 R43, -RZ, R41.reuse.H0_H0 ;  /* 0x20000029ff2b7230 */ /* 0x100fe40000004100 */
[----:B------:R-:W-:Y:S02]  /*88f0*/  HADD2.F32 R53, -RZ, R41.H1_H1 ;  /* 0x30000029ff357230 */ /* 0x000fe40000004100 */
[----:B------:R-:W-:Y:S01]  /*8900*/  FMUL.FTZ R66, R58, R62 ;  /* 0x0000003e3a427220 */ /* 0x000fe20000410000 */
[----:B------:R-:W-:Y:S02]  /*8910*/  HADD2.F32 R60, -RZ, R168.H0_H0 ;  /* 0x200000a8ff3c7230 */ /* 0x000fe40000004100 */
[----:B------:R-:W-:Y:S02]  /*8920*/  HADD2.F32 R57, -RZ, R54.H0_H0 ;  /* 0x20000036ff397230 */ /* 0x000fe40000004100 */
[-C--:B------:R-:W-:Y:S01]  /*8930*/  FMUL.FTZ R54, R55, R64.reuse ;  /* 0x0000004037367220 */ /* 0x080fe20000410000 */
[----:B------:R-:W-:Y:S01]  /*8940*/  FMUL.FTZ R64, R43, R64 ;  /* 0x000000402b407220 */ /* 0x000fe20000410000 */
[----:B------:R-:W-:Y:S01]  /*8950*/  FMUL.FTZ R59, R53, R62 ;  /* 0x0000003e353b7220 */ /* 0x000fe20000410000 */
[----:B------:R-:W-:-:S02]  /*8960*/  HADD2.F32 R62, -RZ, R49.H0_H0 ;  /* 0x20000031ff3e7230 */ /* 0x000fc40000004100 */
[-C--:B------:R-:W-:Y:S01]  /*8970*/  FFMA.FTZ R41, R43, R60.reuse, -R54 ;  /* 0x0000003c2b297223 */ /* 0x080fe20000010836 */
[----:B------:R-:W-:Y:S01]  /*8980*/  FFMA.FTZ R43, R55, R60, R64 ;  /* 0x0000003c372b7223 */ /* 0x000fe20000010040 */
[-C--:B------:R-:W-:Y:S01]  /*8990*/  FFMA.FTZ R54, R53, R57.reuse, -R66 ;  /* 0x0000003935367223 */ /* 0x080fe20000010842 */
[----:B------:R-:W-:Y:S01]  /*89a0*/  FFMA.FTZ R58, R58, R57, R59 ;  /* 0x000000393a3a7223 */ /* 0x000fe2000001003b */
[----:B------:R-:W-:Y:S02]  /*89b0*/  HADD2.F32 R170, -RZ, R170.H0_H0 ;  /* 0x200000aaffaa7230 */ /* 0x000fe40000004100 */
[----:B------:R-:W-:Y:S01]  /*89c0*/  HADD2.F32 R49, -RZ, R36.H0_H0 ;  /* 0x20000024ff317230 */ /* 0x000fe20000004100 */
[----:B------:R-:W-:Y:S01]  /*89d0*/  F2FP.F16.F32.PACK_AB R54, R54, R41 ;  /* 0x000000293636723e */ /* 0x000fe200000000ff */
[--C-:B------:R-:W-:Y:S01]  /*89e0*/  HADD2.F32 R55, -RZ, R40.reuse.H0_H0 ;  /* 0x20000028ff377230 */ /* 0x100fe20000004100 */
[----:B------:R-:W-:Y:S01]  /*89f0*/  F2FP.F16.F32.PACK_AB R41, R56, R39 ;  /* 0x000000273829723e */ /* 0x000fe200000000ff */
[----:B------:R-:W-:-:S02]  /*8a00*/  HADD2.F32 R57, -RZ, R40.H1_H1 ;  /* 0x30000028ff397230 */ /* 0x000fc40000004100 */
[-C--:B------:R-:W-:Y:S01]  /*8a10*/  FMUL.FTZ R40, R49, R170.reuse ;  /* 0x000000aa31287220 */ /* 0x080fe20000410000 */
[----:B------:R-:W-:Y:S02]  /*8a20*/  HADD2.F32 R53, -RZ, R36.H1_H1 ;  /* 0x30000024ff357230 */ /* 0x000fe40000004100 */
[----:B------:R-:W-:Y:S01]  /*8a30*/  FMUL.FTZ R36, R55, R170 ;  /* 0x000000aa37247220 */ /* 0x000fe20000410000 */
[----:B------:R-:W-:Y:S02]  /*8a40*/  HADD2.F32 R60, -RZ, R167.H1_H1 ;  /* 0x300000a7ff3c7230 */ /* 0x000fe40000004100 */
[-C--:B------:R-:W-:Y:S01]  /*8a50*/  FMUL.FTZ R64, R57, R62.reuse ;  /* 0x0000003e39407220 */ /* 0x080fe20000410000 */
[----:B------:R-:W-:Y:S02]  /*8a60*/  HADD2.F32 R48, -RZ, R48.H0_H0 ;  /* 0x20000030ff307230 */ /* 0x000fe40000004100 */
[----:B------:R-:W-:Y:S01]  /*8a70*/  FMUL.FTZ R62, R53, R62 ;  /* 0x0000003e353e7220 */ /* 0x000fe20000410000 */
[----:B------:R-:W-:-:S02]  /*8a80*/  HADD2.F32 R169, -RZ, R169.H0_H0 ;  /* 0x200000a9ffa97230 */ /* 0x000fc40000004100 */
[-C--:B------:R-:W-:Y:S01]  /*8a90*/  FFMA.FTZ R40, R55, R60.reuse, R40 ;  /* 0x0000003c37287223 */ /* 0x080fe20000010028 */
[----:B------:R-:W-:Y:S01]  /*8aa0*/  FFMA.FTZ R36, R49, R60, -R36 ;  /* 0x0000003c31247223 */ /* 0x000fe20000010824 */
[----:B------:R-:W-:Y:S02]  /*8ab0*/  HADD2.F32 R55, -RZ, R51.H0_H0 ;  /* 0x20000033ff377230 */ /* 0x000fe40000004100 */
[-C--:B------:R-:W-:Y:S01]  /*8ac0*/  FFMA.FTZ R49, R53, R48.reuse, -R64 ;  /* 0x0000003035317223 */ /* 0x080fe20000010840 */
[----:B------:R-:W-:Y:S01]  /*8ad0*/  FFMA.FTZ R57, R57, R48, R62 ;  /* 0x0000003039397223 */ /* 0x000fe2000001003e */
[----:B------:R-:W-:Y:S01]  /*8ae0*/  HADD2.F32 R51, -RZ, R42.H0_H0 ;  /* 0x2000002aff337230 */ /* 0x000fe20000004100 */
[----:B------:R-:W-:Y:S01]  /*8af0*/  F2FP.F16.F32.PACK_AB R43, R58, R43 ;  /* 0x0000002b3a2b723e */ /* 0x000fe200000000ff */
[----:B------:R-:W-:Y:S01]  /*8b00*/  HADD2.F32 R48, -RZ, R38.H0_H0 ;  /* 0x20000026ff307230 */ /* 0x000fe20000004100 */
[----:B------:R-:W-:Y:S01]  /*8b10*/  F2FP.F16.F32.PACK_AB R36, R49, R36 ;  /* 0x000000243124723e */ /* 0x000fe200000000ff */
[----:B------:R-:W-:-:S02]  /*8b20*/  HADD2.F32 R42, -RZ, R42.H1_H1 ;  /* 0x3000002aff2a7230 */ /* 0x000fc40000004100 */
[----:B------:R-:W-:Y:S01]  /*8b30*/  FMUL.FTZ R59, R51, R169 ;  /* 0x000000a9333b7220 */ /* 0x000fe20000410000 */
[----:B------:R-:W-:Y:S01]  /*8b40*/  HADD2.F32 R38, -RZ, R38.H1_H1 ;  /* 0x30000026ff267230 */ /* 0x000fe20000004100 */
[----:B------:R-:W-:Y:S01]  /*8b50*/  F2FP.F16.F32.PACK_AB R40, R57, R40 ;  /* 0x000000283928723e */ /* 0x000fe200000000ff */
[----:B------:R-:W-:Y:S02]  /*8b60*/  HADD2.F32 R168, -RZ, R168.H1_H1 ;  /* 0x300000a8ffa87230 */ /* 0x000fe40000004100 */
[----:B------:R-:W-:Y:S01]  /*8b70*/  FMUL.FTZ R61, R42, R55 ;  /* 0x000000372a3d7220 */ /* 0x000fe20000410000 */
[----:B------:R-:W-:Y:S02]  /*8b80*/  HADD2.F32 R53, -RZ, R50.H0_H0 ;  /* 0x20000032ff357230 */ /* 0x000fe40000004100 */
[----:B------:R-:W-:Y:S01]  /*8b90*/  FMUL.FTZ R50, R48, R169 ;  /* 0x000000a930327220 */ /* 0x000fe20000410000 */
[----:B------:R-:W-:Y:S01]  /*8ba0*/  FMUL.FTZ R55, R38, R55 ;  /* 0x0000003726377220 */ /* 0x000fe20000410000 */
[----:B------:R-:W-:Y:S01]  /*8bb0*/  FFMA.FTZ R59, R48, R168, -R59 ;  /* 0x000000a8303b7223 */ /* 0x000fe2000001083b */
[----:B------:R-:W-:-:S02]  /*8bc0*/  IMAD.MOV.U32 R39, RZ, RZ, R54 ;  /* 0x000000ffff277224 */ /* 0x000fc400078e0036 */
[----:B------:R-:W-:Y:S01]  /*8bd0*/  FFMA.FTZ R50, R51, R168, R50 ;  /* 0x000000a833327223 */ /* 0x000fe20000010032 */
[-C--:B------:R-:W-:Y:S01]  /*8be0*/  FFMA.FTZ R38, R38, R53.reuse, -R61 ;  /* 0x0000003526267223 */ /* 0x080fe2000001083d */
[----:B------:R-:W-:-:S04]  /*8bf0*/  FFMA.FTZ R55, R42, R53, R55 ;  /* 0x000000352a377223 */ /* 0x000fc80000010037 */
[----:B------:R-:W-:Y:S02]  /*8c00*/  F2FP.F16.F32.PACK_AB R38, R38, R59 ;  /* 0x0000003b2626723e */ /* 0x000fe400000000ff */
[----:B------:R-:W-:-:S07]  /*8c10*/  F2FP.F16.F32.PACK_AB R42, R55, R50 ;  /* 0x00000032372a723e */ /* 0x000fce00000000ff */
.L_x_737:
[----:B------:R-:W-:Y:S05]  /*8c20*/  BSYNC B2 ;  /* 0x0000000000027941 */ /* 0x000fea0003800000 */
.L_x_736:
[----:B------:R-:W-:Y:S02]  /*8c30*/  ULDC.64 UR4, c[0x0][0x208] ;  /* 0x0000820000047ab9 */ /* 0x000fe40000000a00 */
[----:B--2---:R4:W-:Y:S04]  /*8c40*/  STG.E.128 desc[UR4][R44.64], R36 ;  /* 0x000000242c007986 */ /* 0x0049e8000c101d04 */
[----:B---3--:R4:W-:Y:S02]  /*8c50*/  @!P3 STG.E.128 desc[UR4][R46.64], R40 ;  /* 0x000000282e00b986 */ /* 0x0089e4000c101d04 */
.L_x_731:
[----:B------:R-:W-:Y:S05]  /*8c60*/  BSYNC B1 ;  /* 0x0000000000017941 */ /* 0x000fea0003800000 */
.L_x_730:
[-C--:B--2-4-:R-:W-:Y:S02]  /*8c70*/  IMAD R36, R146, R122.reuse, RZ ;  /* 0x0000007a92247224 */ /* 0x094fe400078e02ff */
[----:B------:R-:W-:-:S04]  /*8c80*/  IMAD.WIDE.U32 R124, R237, R122, R124 ;  /* 0x0000007aed7c7225 */ /* 0x000fc800078e007c */
[----:B---3--:R-:W-:Y:S01]  /*8c90*/  IMAD R49, R237, R123, R36 ;  /* 0x0000007bed317224 */ /* 0x008fe200078e0224 */
[----:B------:R-:W-:Y:S06]  /*8ca0*/  @P4 BRA `(.L_x_698) ;  /* 0x0000001000ec4947 */ /* 0x000fec0003800000 */
[----:B------:R-:W-:Y:S01]  /*8cb0*/  ISETP.NE.AND P3, PT, R26, RZ, PT ;  /* 0x000000ff1a00720c */ /* 0x000fe20003f65270 */
[----:B------:R-:W-:Y:S01]  /*8cc0*/  BSSY B1, `(.L_x_738) ;  /* 0x000007e000017945 */ /* 0x000fe20003800000 */
[----:B------:R-:W-:-:S11]  /*8cd0*/  IADD3 R49, R125, R49, RZ ;  /* 0x000000317d317210 */ /* 0x000fd60007ffe0ff */
[----:B------:R-:W-:Y:S05]  /*8ce0*/  @!P3 BRA `(.L_x_739) ;  /* 0x0000000400ecb947 */ /* 0x000fea0003800000 */
[----:B------:R-:W-:Y:S01]  /*8cf0*/  SEL R36, R118, R148, !P0 ;  /* 0x0000009476247207 */ /* 0x000fe20004000000 */
[----:B------:R-:W-:Y:S01]  /*8d00*/  BSSY B2, `(.L_x_740) ;  /* 0x0000076000027945 */ /* 0x000fe20003800000 */
[----:B------:R-:W-:Y:S02]  /*8d10*/  SHF.R.U32.HI R39, RZ, 0x3, R224 ;  /* 0x00000003ff277819 */ /* 0x000fe400000116e0 */
[----:B------:R-:W-:Y:S02]  /*8d20*/  SHF.R.S32.HI R37, RZ, 0x1f, R36 ;  /* 0x0000001fff257819 */ /* 0x000fe40000011424 */
[----:B------:R-:W-:Y:S02]  /*8d30*/  IADD3 R38, P4, P5, R96, R124, R13 ;  /* 0x0000007c60267210 */ /* 0x000fe40007d9e00d */
[----:B------:R-:W-:-:S04]  /*8d40*/  LEA.HI R37, R37, R36, RZ, 0x4 ;  /* 0x0000002425257211 */ /* 0x000fc800078f20ff */
[----:B------:R-:W-:-:S04]  /*8d50*/  LEA.HI.SX32 R37, R37, R14, 0x1c ;  /* 0x0000000e25257211 */ /* 0x000fc800078fe2ff */
[----:B------:R-:W-:Y:S01]  /*8d60*/  SHF.R.S32.HI R36, RZ, 0x1f, R37 ;  /* 0x0000001fff247819 */ /* 0x000fe20000011425 */
[----:B------:R-:W-:-:S03]  /*8d70*/  IMAD.SHL.U32 R47, R37, 0x8, RZ ;  /* 0x00000008252f7824 */ /* 0x000fc600078e00ff */
[----:B------:R-:W-:Y:S02]  /*8d80*/  LEA.HI R36, R36, R37, RZ, 0x3 ;  /* 0x0000002524247211 */ /* 0x000fe400078f18ff */
[----:B------:R-:W-:Y:S02]  /*8d90*/  ISETP.GE.AND P3, PT, R47, R145, PT ;  /* 0x000000912f00720c */ /* 0x000fe40003f66270 */
[----:B------:R-:W-:Y:S02]  /*8da0*/  SHF.R.S32.HI R40, RZ, 0x3, R36 ;  /* 0x00000003ff287819 */ /* 0x000fe40000011424 */
[----:B------:R-:W-:-:S03]  /*8db0*/  LOP3.LUT R36, R224, 0x38, R47, 0xf8, !PT ;  /* 0x00000038e0247812 */ /* 0x000fc600078ef82f */
[----:B------:R-:W-:Y:S01]  /*8dc0*/  IMAD R37, R40, 0x1400, R227 ;  /* 0x0000140028257824 */ /* 0x000fe200078e02e3 */
[----:B------:R-:W-:Y:S02]  /*8dd0*/  LOP3.LUT R36, R36, R39, RZ, 0x3c, !PT ;  /* 0x0000002724247212 */ /* 0x000fe400078e3cff */
[----:B------:R-:W-:Y:S02]  /*8de0*/  IADD3.X R39, R92, R49, R7, P4, P5 ;  /* 0x000000315c277210 */ /* 0x000fe400027ea407 */
[C---:B------:R-:W-:Y:S01]  /*8df0*/  LEA R44, P4, R38.reuse, R116, 0x1 ;  /* 0x00000074262c7211 */ /* 0x040fe200078808ff */
[----:B------:R-:W-:Y:S01]  /*8e00*/  IMAD.IADD R36, R37, 0x1, R36 ;  /* 0x0000000125247824 */ /* 0x000fe200078e0224 */
[----:B------:R-:W-:Y:S01]  /*8e10*/  @!P3 SHF.R.S32.HI R48, RZ, 0x1f, R47 ;  /* 0x0000001fff30b819 */ /* 0x000fe2000001142f */
[C---:B------:R-:W-:Y:S01]  /*8e20*/  IMAD R37, R19.reuse, 0x5000, R133 ;  /* 0x0000500013257824 */ /* 0x040fe200078e0285 */
[----:B------:R-:W-:Y:S01]  /*8e30*/  LEA.HI.X R45, R38, R117, R39, 0x1, P4 ;  /* 0x00000075262d7211 */ /* 0x000fe200020f0c27 */
[----:B------:R-:W-:Y:S01]  /*8e40*/  IMAD R39, R19, 0x5000, R36 ;  /* 0x0000500013277824 */ /* 0x000fe200078e0224 */
[----:B------:R-:W-:-:S02]  /*8e50*/  @!P3 IADD3 R47, P4, P5, R96, R124, R47 ;  /* 0x0000007c602fb210 */ /* 0x000fc40007d9e02f */
[----:B------:R-:W-:Y:S01]  /*8e60*/  LEA R37, R37, R18, 0x1 ;  /* 0x0000001225257211 */ /* 0x000fe200078e08ff */
[----:B------:R-:W-:Y:S01]  /*8e70*/  IMAD R40, R39, 0x2, R18 ;  /* 0x0000000227287824 */ /* 0x000fe200078e0212 */
[----:B------:R-:W-:Y:S02]  /*8e80*/  @!P3 IADD3.X R48, R92, R49, R48, P4, P5 ;  /* 0x000000315c30b210 */ /* 0x000fe400027ea430 */
[----:B------:R-:W-:Y:S02]  /*8e90*/  ISETP.GE.AND P5, PT, R16, R115, PT ;  /* 0x000000731000720c */ /* 0x000fe40003fa6270 */
[----:B------:R-:W2:Y:S01]  /*8ea0*/  LDS.128 R36, [R37+0x24400] ;  /* 0x0244000025247984 */ /* 0x000ea20000000c00 */
[----:B------:R-:W-:-:S03]  /*8eb0*/  @!P3 LEA R46, P4, R47, R116, 0x1 ;  /* 0x000000742f2eb211 */ /* 0x000fc600078808ff */
[----:B------:R-:W3:Y:S01]  /*8ec0*/  LDS.128 R40, [R40+0x24400] ;  /* 0x0244000028287984 */ /* 0x000ee20000000c00 */
[----:B------:R-:W-:-:S06]  /*8ed0*/  @!P3 LEA.HI.X R47, R47, R117, R48, 0x1, P4 ;  /* 0x000000752f2fb211 */ /* 0x000fcc00020f0c30 */
[----:B------:R-:W-:Y:S05]  /*8ee0*/  @P5 BRA `(.L_x_741) ;  /* 0x00000004005c5947 */ /* 0x000fea0003800000 */
[----:B--2---:R-:W-:Y:S01]  /*8ef0*/  IMAD.MOV.U32 R53, RZ, RZ, R36 ;  /* 0x000000ffff357224 */ /* 0x004fe200078e0024 */
[----:B---3--:R-:W-:Y:S01]  /*8f00*/  MOV R36, R41 ;  /* 0x0000002900247202 */ /* 0x008fe20000000f00 */
[----:B------:R-:W-:Y:S01]  /*8f10*/  IMAD.MOV.U32 R54, RZ, RZ, R40 ;  /* 0x000000ffff367224 */ /* 0x000fe200078e0028 */
[----:B------:R-:W-:Y:S01]  /*8f20*/  SHF.R.U32.HI R58, RZ, 0x10, R81 ;  /* 0x00000010ff3a7819 */ /* 0x000fe20000011651 */
[----:B------:R-:W-:Y:S01]  /*8f30*/  HADD2.F32 R59, -RZ, R166.H1_H1 ;  /* 0x300000a6ff3b7230 */ /* 0x000fe20000004100 */
[----:B------:R-:W-:Y:S01]  /*8f40*/  MOV R55, R43 ;  /* 0x0000002b00377202 */ /* 0x000fe20000000f00 */
[--C-:B------:R-:W-:Y:S01]  /*8f50*/  HADD2.F32 R40, -RZ, R36.reuse.H0_H0 ;  /* 0x20000024ff287230 */ /* 0x100fe20000004100 */
[----:B------:R-:W-:Y:S01]  /*8f60*/  SHF.R.U32.HI R56, RZ, 0x10, R73 ;  /* 0x00000010ff387819 */ /* 0x000fe20000011649 */
[----:B------:R-:W-:Y:S01]  /*8f70*/  HADD2.F32 R43, -RZ, R36.H1_H1 ;  /* 0x30000024ff2b7230 */ /* 0x000fe20000004100 */
[----:B------:R-:W-:Y:S01]  /*8f80*/  SHF.R.U64 R51, R82, 0x10, R83 ;  /* 0x0000001052337819 */ /* 0x000fe20000001253 */
[----:B------:R-:W-:Y:S01]  /*8f90*/  IMAD.MOV.U32 R41, RZ, RZ, R39 ;  /* 0x000000ffff297224 */ /* 0x000fe200078e0027 */
[----:B------:R-:W-:Y:S01]  /*8fa0*/  SHF.R.U32.HI R82, RZ, 0x10, R83 ;  /* 0x00000010ff527819 */ /* 0x000fe20000011653 */
[--C-:B------:R-:W-:Y:S01]  /*8fb0*/  HADD2.F32 R36, -RZ, R37.reuse.H0_H0 ;  /* 0x20000025ff247230 */ /* 0x100fe20000004100 */
[--C-:B------:R-:W-:Y:S01]  /*8fc0*/  SHF.R.U64 R48, R74, 0x10, R75.reuse ;  /* 0x000000104a307819 */ /* 0x100fe2000000124b */
[----:B------:R-:W-:Y:S01]  /*8fd0*/  HADD2.F32 R58, -RZ, R58.H0_H0 ;  /* 0x2000003aff3a7230 */ /* 0x000fe20000004100 */
[----:B------:R-:W-:Y:S01]  /*8fe0*/  SHF.R.U32.HI R74, RZ, 0x10, R75 ;  /* 0x00000010ff4a7819 */ /* 0x000fe2000001164b */
[----:B------:R-:W-:-:S02]  /*8ff0*/  HADD2.F32 R39, -RZ, R37.H1_H1 ;  /* 0x30000025ff277230 */ /* 0x000fc40000004100 */
[-C--:B------:R-:W-:Y:S01]  /*9000*/  FMUL.FTZ R37, R40, R59.reuse ;  /* 0x0000003b28257220 */ /* 0x080fe20000410000 */
[----:B------:R-:W-:Y:S02]  /*9010*/  HADD2.F32 R57, -RZ, R164.H1_H1 ;  /* 0x300000a4ff397230 */ /* 0x000fe40000004100 */
[C---:B------:R-:W-:Y:S01]  /*9020*/  FMUL.FTZ R59, R36.reuse, R59 ;  /* 0x0000003b243b7220 */ /* 0x040fe20000410000 */
[----:B------:R-:W-:Y:S02]  /*9030*/  HADD2.F32 R56, -RZ, R56.H0_H0 ;  /* 0x20000038ff387230 */ /* 0x000fe40000004100 */
[-C--:B------:R-:W-:Y:S01]  /*9040*/  FMUL.FTZ R60, R43, R58.reuse ;  /* 0x0000003a2b3c7220 */ /* 0x080fe20000410000 */
[C---:B------:R-:W-:Y:S01]  /*9050*/  FMUL.FTZ R58, R39.reuse, R58 ;  /* 0x0000003a273a7220 */ /* 0x040fe20000410000 */
[-C--:B------:R-:W-:Y:S01]  /*9060*/  FFMA.FTZ R36, R36, R57.reuse, -R37 ;  /* 0x0000003924247223 */ /* 0x080fe20000010825 */
[----:B------:R-:W-:Y:S01]  /*9070*/  FFMA.FTZ R37, R40, R57, R59 ;  /* 0x0000003928257223 */ /* 0x000fe2000001003b */
[-C--:B------:R-:W-:Y:S01]  /*9080*/  FFMA.FTZ R39, R39, R56.reuse, -R60 ;  /* 0x0000003827277223 */ /* 0x080fe2000001083c */
[----:B------:R-:W-:Y:S01]  /*9090*/  FFMA.FTZ R40, R43, R56, R58 ;  /* 0x000000382b287223 */ /* 0x000fe2000001003a */
[----:B------:R-:W-:Y:S01]  /*90a0*/  HADD2.F32 R59, -RZ, R165.H1_H1 ;  /* 0x300000a5ff3b7230 */ /* 0x000fe20000004100 */
[----:B------:R-:W-:Y:S01]  /*90b0*/  SHF.R.U64 R52, R80, 0x10, R81 ;  /* 0x0000001050347819 */ /* 0x000fe20000001251 */
[--C-:B------:R-:W-:Y:S01]  /*90c0*/  HADD2.F32 R56, -RZ, R55.reuse.H0_H0 ;  /* 0x20000037ff387230 */ /* 0x100fe20000004100 */
[----:B------:R-:W-:Y:S01]  /*90d0*/  SHF.R.U64 R50, R72, 0x10, R73 ;  /* 0x0000001048327819 */ /* 0x000fe20000001249 */
[----:B------:R-:W-:Y:S01]  /*90e0*/  HADD2.F32 R57, -RZ, R55.H1_H1 ;  /* 0x30000037ff397230 */ /* 0x000fe20000004100 */
[----:B------:R-:W-:Y:S01]  /*90f0*/  F2FP.F16.F32.PACK_AB R39, R39, R36 ;  /* 0x000000242727723e */ /* 0x000fe200000000ff */
[----:B------:R-:W-:-:S02]  /*9100*/  HADD2.F32 R43, -RZ, R41.H0_H0 ;  /* 0x20000029ff2b7230 */ /* 0x000fc40000004100 */
[CC--:B------:R-:W-:Y:S01]  /*9110*/  FMUL.FTZ R62, R56.reuse, R59.reuse ;  /* 0x0000003b383e7220 */ /* 0x0c0fe20000410000 */
[----:B------:R-:W-:Y:S02]  /*9120*/  HADD2.F32 R60, -RZ, R82.H0_H0 ;  /* 0x20000052ff3c7230 */ /* 0x000fe40000004100 */
[----:B------:R-:W-:Y:S02]  /*9130*/  HADD2.F32 R58, -RZ, R154.H1_H1 ;  /* 0x3000009aff3a7230 */ /* 0x000fe40000004100 */
[----:B------:R-:W-:Y:S01]  /*9140*/  FMUL.FTZ R59, R43, R59 ;  /* 0x0000003b2b3b7220 */ /* 0x000fe20000410000 */
[----:B------:R-:W-:Y:S02]  /*9150*/  HADD2.F32 R55, -RZ, R41.H1_H1 ;  /* 0x30000029ff377230 */ /* 0x000fe40000004100 */
[----:B------:R-:W-:Y:S01]  /*9160*/  FMUL.FTZ R64, R57, R60 ;  /* 0x0000003c39407220 */ /* 0x000fe20000410000 */
[----:B------:R-:W-:Y:S02]  /*9170*/  HADD2.F32 R74, -RZ, R74.H0_H0 ;  /* 0x2000004aff4a7230 */ /* 0x000fe40000004100 */
[-C--:B------:R-:W-:Y:S01]  /*9180*/  FFMA.FTZ R41, R43, R58.reuse, -R62 ;  /* 0x0000003a2b297223 */ /* 0x080fe2000001083e */
[----:B------:R-:W-:Y:S01]  /*9190*/  FFMA.FTZ R43, R56, R58, R59 ;  /* 0x0000003a382b7223 */ /* 0x000fe2000001003b */
[----:B------:R-:W-:Y:S01]  /*91a0*/  FMUL.FTZ R60, R55, R60 ;  /* 0x0000003c373c7220 */ /* 0x000fe20000410000 */
[----:B------:R-:W-:-:S02]  /*91b0*/  HADD2.F32 R166, -RZ, R166.H0_H0 ;  /* 0x200000a6ffa67230 */ /* 0x000fc40000004100 */
[-C--:B------:R-:W-:Y:S01]  /*91c0*/  FFMA.FTZ R64, R55, R74.reuse, -R64 ;  /* 0x0000004a37407223 */ /* 0x080fe20000010840 */
[----:B------:R-:W-:Y:S02]  /*91d0*/  HADD2.F32 R56, -RZ, R52.H0_H0 ;  /* 0x20000034ff387230 */ /* 0x000fe40000004100 */
[----:B------:R-:W-:Y:S01]  /*91e0*/  FFMA.FTZ R60, R57, R74, R60 ;  /* 0x0000004a393c7223 */ /* 0x000fe2000001003c */
[--C-:B------:R-:W-:Y:S02]  /*91f0*/  HADD2.F32 R55, -RZ, R54.reuse.H0_H0 ;  /* 0x20000036ff377230 */ /* 0x100fe40000004100 */
[--C-:B------:R-:W-:Y:S01]  /*9200*/  HADD2.F32 R52, -RZ, R53.reuse.H0_H0 ;  /* 0x20000035ff347230 */ /* 0x100fe20000004100 */
[----:B------:R-:W-:Y:S01]  /*9210*/  F2FP.F16.F32.PACK_AB R64, R64, R41 ;  /* 0x000000294040723e */ /* 0x000fe200000000ff */
[----:B------:R-:W-:Y:S02]  /*9220*/  HADD2.F32 R54, -RZ, R54.H1_H1 ;  /* 0x30000036ff367230 */ /* 0x000fe40000004100 */
[----:B------:R-:W-:Y:S01]  /*9230*/  FMUL.FTZ R57, R55, R166 ;  /* 0x000000a637397220 */ /* 0x000fe20000410000 */
[----:B------:R-:W-:-:S02]  /*9240*/  HADD2.F32 R53, -RZ, R53.H1_H1 ;  /* 0x30000035ff357230 */ /* 0x000fc40000004100 */
[----:B------:R-:W-:Y:S01]  /*9250*/  FMUL.FTZ R166, R52, R166 ;  /* 0x000000a634a67220 */ /* 0x000fe20000410000 */
[----:B------:R-:W-:Y:S02]  /*9260*/  HADD2.F32 R164, -RZ, R164.H0_H0 ;  /* 0x200000a4ffa47230 */ /* 0x000fe40000004100 */
[-C--:B------:R-:W-:Y:S01]  /*9270*/  FMUL.FTZ R58, R54, R56.reuse ;  /* 0x00000038363a7220 */ /* 0x080fe20000410000 */
[----:B------:R-:W-:Y:S02]  /*9280*/  HADD2.F32 R50, -RZ, R50.H0_H0 ;  /* 0x20000032ff327230 */ /* 0x000fe40000004100 */
[----:B------:R-:W-:Y:S01]  /*9290*/  FMUL.FTZ R59, R53, R56 ;  /* 0x00000038353b7220 */ /* 0x000fe20000410000 */
[----:B------:R-:W-:Y:S02]  /*92a0*/  HADD2.F32 R165, -RZ, R165.H0_H0 ;  /* 0x200000a5ffa57230 */ /* 0x000fe40000004100 */
[----:B------:R-:W-:Y:S01]  /*92b0*/  FFMA.FTZ R166, R55, R164, R166 ;  /* 0x000000a437a67223 */ /* 0x000fe200000100a6 */
[----:B------:R-:W-:-:S02]  /*92c0*/  HADD2.F32 R55, -RZ, R51.H0_H0 ;  /* 0x20000033ff377230 */ /* 0x000fc40000004100 */
[-C--:B------:R-:W-:Y:S01]  /*92d0*/  FFMA.FTZ R58, R53, R50.reuse, -R58 ;  /* 0x00000032353a7223 */ /* 0x080fe2000001083a */
[----:B------:R-:W-:Y:S01]  /*92e0*/  FFMA.FTZ R59, R54, R50, R59 ;  /* 0x00000032363b7223 */ /* 0x000fe2000001003b */
[----:B------:R-:W-:Y:S02]  /*92f0*/  HADD2.F32 R51, -RZ, R42.H0_H0 ;  /* 0x2000002aff337230 */ /* 0x000fe40000004100 */
[----:B------:R-:W-:Y:S01]  /*9300*/  FFMA.FTZ R57, R52, R164, -R57 ;  /* 0x000000a434397223 */ /* 0x000fe20000010839 */
[----:B------:R-:W-:Y:S01]  /*9310*/  HADD2.F32 R50, -RZ, R38.H0_H0 ;  /* 0x20000026ff327230 */ /* 0x000fe20000004100 */
[----:B------:R-:W-:Y:S01]  /*9320*/  F2FP.F16.F32.PACK_AB R41, R40, R37 ;  /* 0x000000252829723e */ /* 0x000fe200000000ff */
[----:B------:R-:W-:Y:S02]  /*9330*/  HADD2.F32 R42, -RZ, R42.H1_H1 ;  /* 0x3000002aff2a7230 */ /* 0x000fe40000004100 */
[----:B------:R-:W-:Y:S01]  /*9340*/  FMUL.FTZ R61, R51, R165 ;  /* 0x000000a5333d7220 */ /* 0x000fe20000410000 */
[----:B------:R-:W-:Y:S01]  /*9350*/  HADD2.F32 R38, -RZ, R38.H1_H1 ;  /* 0x30000026ff267230 */ /* 0x000fe20000004100 */
[----:B------:R-:W-:Y:S01]  /*9360*/  F2FP.F16.F32.PACK_AB R43, R60, R43 ;  /* 0x0000002b3c2b723e */ /* 0x000fe200000000ff */
[----:B------:R-:W-:-:S02]  /*9370*/  HADD2.F32 R154, -RZ, R154.H0_H0 ;  /* 0x2000009aff9a7230 */ /* 0x000fc40000004100 */
[----:B------:R-:W-:Y:S01]  /*9380*/  FMUL.FTZ R63, R42, R55 ;  /* 0x000000372a3f7220 */ /* 0x000fe20000410000 */
[----:B------:R-:W-:Y:S02]  /*9390*/  HADD2.F32 R53, -RZ, R48.H0_H0 ;  /* 0x20000030ff357230 */ /* 0x000fe40000004100 */
[----:B------:R-:W-:Y:S01]  /*93a0*/  FMUL.FTZ R48, R50, R165 ;  /* 0x000000a532307220 */ /* 0x000fe20000410000 */
[----:B------:R-:W-:Y:S01]  /*93b0*/  FMUL.FTZ R55, R38, R55 ;  /* 0x0000003726377220 */ /* 0x000fe20000410000 */
[-C--:B------:R-:W-:Y:S01]  /*93c0*/  FFMA.FTZ R61, R50, R154.reuse, -R61 ;  /* 0x0000009a323d7223 */ /* 0x080fe2000001083d */
[----:B------:R-:W-:Y:S02]  /*93d0*/  IMAD.MOV.U32 R37, RZ, RZ, R39 ;  /* 0x000000ffff257224 */ /* 0x000fe400078e0027 */
[----:B------:R-:W-:Y:S01]  /*93e0*/  FFMA.FTZ R48, R51, R154, R48 ;  /* 0x0000009a33307223 */ /* 0x000fe20000010030 */
[-C--:B------:R-:W-:Y:S01]  /*93f0*/  FFMA.FTZ R38, R38, R53.reuse, -R63 ;  /* 0x0000003526267223 */ /* 0x080fe2000001083f */
[----:B------:R-:W-:Y:S01]  /*9400*/  FFMA.FTZ R55, R42, R53, R55 ;  /* 0x000000352a377223 */ /* 0x000fe20000010037 */
[----:B------:R-:W-:Y:S01]  /*9410*/  F2FP.F16.F32.PACK_AB R36, R58, R57 ;  /* 0x000000393a24723e */ /* 0x000fe200000000ff */
[----:B------:R-:W-:Y:S01]  /*9420*/  IMAD.MOV.U32 R39, RZ, RZ, R64 ;  /* 0x000000ffff277224 */ /* 0x000fe200078e0040 */
[----:B------:R-:W-:-:S02]  /*9430*/  F2FP.F16.F32.PACK_AB R40, R59, R166 ;  /* 0x000000a63b28723e */ /* 0x000fc400000000ff */
[----:B------:R-:W-:Y:S02]  /*9440*/  F2FP.F16.F32.PACK_AB R38, R38, R61 ;  /* 0x0000003d2626723e */ /* 0x000fe400000000ff */
[----:B------:R-:W-:-:S07]  /*9450*/  F2FP.F16.F32.PACK_AB R42, R55, R48 ;  /* 0x00000030372a723e */ /* 0x000fce00000000ff */
.L_x_741:
[----:B------:R-:W-:Y:S05]  /*9460*/  BSYNC B2 ;  /* 0x0000000000027941 */ /* 0x000fea0003800000 */
.L_x_740:
[----:B------:R-:W-:Y:S02]  /*9470*/  ULDC.64 UR4, c[0x0][0x208] ;  /* 0x0000820000047ab9 */ /* 0x000fe40000000a00 */
[----:B--2---:R2:W-:Y:S04]  /*9480*/  STG.E.128 desc[UR4][R44.64], R36 ;  /* 0x000000242c007986 */ /* 0x0045e8000c101d04 */
[----:B---3--:R2:W-:Y:S02]  /*9490*/  @!P3 STG.E.128 desc[UR4][R46.64], R40 ;  /* 0x000000282e00b986 */ /* 0x0085e4000c101d04 */
.L_x_739:
[----:B------:R-:W-:Y:S05]  /*94a0*/  BSYNC B1 ;  /* 0x0000000000017941 */ /* 0x000fea0003800000 */
.L_x_738:
[----:B------:R-:W-:-:S13]  /*94b0*/  ISETP.NE.AND P3, PT, R10, RZ, PT ;  /* 0x000000ff0a00720c */ /* 0x000fda0003f65270 */
[----:B------:R-:W-:Y:S05]  /*94c0*/  @!P3 BRA `(.L_x_698) ;  /* 0x0000000800e4b947 */ /* 0x000fea0003800000 */
[----:B------:R-:W-:Y:S01]  /*94d0*/  SEL R148, R118, R148, !P1 ;  /* 0x0000009476947207 */ /* 0x000fe20004800000 */
[----:B------:R-:W-:Y:S01]  /*94e0*/  BSSY B1, `(.L_x_742) ;  /* 0x000006e000017945 */ /* 0x000fe20003800000 */
[----:B--2---:R-:W-:Y:S02]  /*94f0*/  SHF.R.U32.HI R39, RZ, 0x3, R224 ;  /* 0x00000003ff277819 */ /* 0x004fe400000116e0 */
[----:B------:R-:W-:Y:S02]  /*9500*/  SHF.R.S32.HI R37, RZ, 0x1f, R148 ;  /* 0x0000001fff257819 */ /* 0x000fe40000011494 */
[----:B------:R-:W-:Y:S02]  /*9510*/  IADD3 R45, P3, P4, R96, R124, R11 ;  /* 0x0000007c602d7210 */ /* 0x000fe40007c7e00b */
[----:B------:R-:W-:Y:S02]  /*9520*/  LEA.HI R37, R37, R148, RZ, 0x4 ;  /* 0x0000009425257211 */ /* 0x000fe400078f20ff */
[----:B------:R-:W-:-:S02]  /*9530*/  IADD3.X R46, R92, R49, R6, P3, P4 ;  /* 0x000000315c2e7210 */ /* 0x000fc40001fe8406 */
[----:B------:R-:W-:Y:S02]  /*9540*/  LEA.HI.SX32 R37, R37, R12, 0x1c ;  /* 0x0000000c25257211 */ /* 0x000fe400078fe2ff */
[----:B------:R-:W-:Y:S02]  /*9550*/  ISETP.GE.AND P4, PT, R213, R115, PT ;  /* 0x00000073d500720c */ /* 0x000fe40003f86270 */
[----:B------:R-:W-:Y:S02]  /*9560*/  SHF.R.S32.HI R36, RZ, 0x1f, R37 ;  /* 0x0000001fff247819 */ /* 0x000fe40000011425 */
[----:B------:R-:W-:Y:S02]  /*9570*/  SHF.L.U32 R47, R37, 0x3, RZ ;  /* 0x00000003252f7819 */ /* 0x000fe400000006ff */
[----:B------:R-:W-:Y:S02]  /*9580*/  LEA.HI R36, R36, R37, RZ, 0x3 ;  /* 0x0000002524247211 */ /* 0x000fe400078f18ff */
[----:B------:R-:W-:-:S02]  /*9590*/  LEA R44, P3, R45, R116, 0x1 ;  /* 0x000000742d2c7211 */ /* 0x000fc400078608ff */
[----:B------:R-:W-:Y:S02]  /*95a0*/  SHF.R.S32.HI R38, RZ, 0x3, R36 ;  /* 0x00000003ff267819 */ /* 0x000fe40000011424 */
[----:B------:R-:W-:Y:S02]  /*95b0*/  LOP3.LUT R36, R224, 0x38, R47, 0xf8, !PT ;  /* 0x00000038e0247812 */ /* 0x000fe400078ef82f */
[----:B------:R-:W-:Y:S01]  /*95c0*/  LEA.HI.X R45, R45, R117, R46, 0x1, P3 ;  /* 0x000000752d2d7211 */ /* 0x000fe200018f0c2e */
[----:B------:R-:W-:Y:S01]  /*95d0*/  IMAD R37, R38, 0x1400, R227 ;  /* 0x0000140026257824 */ /* 0x000fe200078e02e3 */
[----:B------:R-:W-:-:S05]  /*95e0*/  LOP3.LUT R36, R36, R39, RZ, 0x3c, !PT ;  /* 0x0000002724247212 */ /* 0x000fca00078e3cff */
[----:B------:R-:W-:Y:S02]  /*95f0*/  IMAD.IADD R36, R37, 0x1, R36 ;  /* 0x0000000125247824 */ /* 0x000fe400078e0224 */
[C---:B------:R-:W-:Y:S02]  /*9600*/  IMAD R37, R19.reuse, 0x5000, R132 ;  /* 0x0000500013257824 */ /* 0x040fe400078e0284 */
[----:B------:R-:W-:Y:S02]  /*9610*/  IMAD R39, R19, 0x5000, R36 ;  /* 0x0000500013277824 */ /* 0x000fe400078e0224 */
[----:B------:R-:W-:-:S03]  /*9620*/  IMAD R37, R37, 0x2, R18 ;  /* 0x0000000225257824 */ /* 0x000fc600078e0212 */
[----:B------:R-:W-:-:S03]  /*9630*/  LEA R40, R39, R18, 0x1 ;  /* 0x0000001227287211 */ /* 0x000fc600078e08ff */
[----:B------:R-:W2:Y:S04]  /*9640*/  LDS.128 R36, [R37+0x24400] ;  /* 0x0244000025247984 */ /* 0x000ea80000000c00 */
[----:B------:R-:W3:Y:S01]  /*9650*/  LDS.128 R40, [R40+0x24400] ;  /* 0x0244000028287984 */ /* 0x000ee20000000c00 */
[----:B------:R-:W-:Y:S05]  /*9660*/  @P4 BRA `(.L_x_743) ;  /* 0x0000000400544947 */ /* 0x000fea0003800000 */
[----:B------:R-:W-:Y:S01]  /*9670*/  SHF.R.U32.HI R58, RZ, 0x10, R77 ;  /* 0x00000010ff3a7819 */ /* 0x000fe2000001164d */
[----:B---3--:R-:W-:Y:S01]  /*9680*/  IMAD.MOV.U32 R53, RZ, RZ, R43 ;  /* 0x000000ffff357224 */ /* 0x008fe200078e002b */
[----:B------:R-:W-:Y:S01]  /*9690*/  SHF.R.U32.HI R56, RZ, 0x10, R69 ;  /* 0x00000010ff387819 */ /* 0x000fe20000011645 */
[----:B------:R-:W-:Y:S01]  /*96a0*/  IMAD.MOV.U32 R52, RZ, RZ, R40 ;  /* 0x000000ffff347224 */ /* 0x000fe200078e0028 */
[----:B--2---:R-:W-:Y:S01]  /*96b0*/  MOV R40, R39 ;  /* 0x0000002700287202 */ /* 0x004fe20000000f00 */
[--C-:B------:R-:W-:Y:S01]  /*96c0*/  HADD2.F32 R43, -RZ, R41.reuse.H0_H0 ;  /* 0x20000029ff2b7230 */ /* 0x100fe20000004100 */
[--C-:B------:R-:W-:Y:S01]  /*96d0*/  SHF.R.U64 R48, R78, 0x10, R79.reuse ;  /* 0x000000104e307819 */ /* 0x100fe2000000124f */
[----:B------:R-:W-:Y:S01]  /*96e0*/  HADD2.F32 R41, -RZ, R41.H1_H1 ;  /* 0x30000029ff297230 */ /* 0x000fe20000004100 */
[----:B------:R-:W-:Y:S01]  /*96f0*/  SHF.R.U32.HI R78, RZ, 0x10, R79 ;  /* 0x00000010ff4e7819 */ /* 0x000fe2000001164f */
[----:B------:R-:W-:Y:S01]  /*9700*/  HADD2.F32 R58, -RZ, R58.H0_H0 ;  /* 0x2000003aff3a7230 */ /* 0x000fe20000004100 */
[--C-:B------:R-:W-:Y:S01]  /*9710*/  SHF.R.U64 R46, R70, 0x10, R71.reuse ;  /* 0x00000010462e7819 */ /* 0x100fe20000001247 */
[----:B------:R-:W-:Y:S01]  /*9720*/  HADD2.F32 R39, -RZ, R37.H1_H1 ;  /* 0x30000025ff277230 */ /* 0x000fe20000004100 */
[----:B------:R-:W-:Y:S01]  /*9730*/  SHF.R.U32.HI R70, RZ, 0x10, R71 ;  /* 0x00000010ff467819 */ /* 0x000fe20000011647 */
[----:B------:R-:W-:-:S02]  /*9740*/  IMAD.MOV.U32 R51, RZ, RZ, R36 ;  /* 0x000000ffff337224 */ /* 0x000fc400078e0024 */
[-C--:B------:R-:W-:Y:S01]  /*9750*/  FMUL.FTZ R62, R41, R58.reuse ;  /* 0x0000003a293e7220 */ /* 0x080fe20000410000 */
[----:B------:R-:W-:Y:S02]  /*9760*/  HADD2.F32 R55, -RZ, R153.H1_H1 ;  /* 0x30000099ff377230 */ /* 0x000fe40000004100 */
[----:B------:R-:W-:Y:S01]  /*9770*/  FMUL.FTZ R58, R39, R58 ;  /* 0x0000003a273a7220 */ /* 0x000fe20000410000 */
[----:B------:R-:W-:Y:S01]  /*9780*/  HADD2.F32 R56, -RZ, R56.H0_H0 ;  /* 0x20000038ff387230 */ /* 0x000fe20000004100 */
[----:B------:R-:W-:Y:S01]  /*9790*/  SHF.R.U64 R63, R76, 0x10, R77 ;  /* 0x000000104c3f7819 */ /* 0x000fe2000000124d */
[----:B------:R-:W-:Y:S02]  /*97a0*/  HADD2.F32 R36, -RZ, R37.H0_H0 ;  /* 0x20000025ff247230 */ /* 0x000fe40000004100 */
[----:B------:R-:W-:Y:S01]  /*97b0*/  FMUL.FTZ R37, R43, R55 ;  /* 0x000000372b257220 */ /* 0x000fe20000410000 */
[----:B------:R-:W-:Y:S02]  /*97c0*/  HADD2.F32 R54, -RZ, R151.H1_H1 ;  /* 0x30000097ff367230 */ /* 0x000fe40000004100 */
[----:B------:R-:W-:Y:S01]  /*97d0*/  FFMA.FTZ R58, R41, R56, R58 ;  /* 0x00000038293a7223 */ /* 0x000fe2000001003a */
[----:B------:R-:W-:-:S02]  /*97e0*/  HADD2.F32 R41, -RZ, R53.H0_H0 ;  /* 0x20000035ff297230 */ /* 0x000fc40000004100 */
[C---:B------:R-:W-:Y:S01]  /*97f0*/  FMUL.FTZ R60, R36.reuse, R55 ;  /* 0x00000037243c7220 */ /* 0x040fe20000410000 */
[----:B------:R-:W-:Y:S01]  /*9800*/  FFMA.FTZ R57, R39, R56, -R62 ;  /* 0x0000003827397223 */ /* 0x000fe2000001083e */
[----:B------:R-:W-:Y:S02]  /*9810*/  HADD2.F32 R53, -RZ, R53.H1_H1 ;  /* 0x30000035ff357230 */ /* 0x000fe40000004100 */
[-C--:B------:R-:W-:Y:S01]  /*9820*/  FFMA.FTZ R36, R36, R54.reuse, -R37 ;  /* 0x0000003624247223 */ /* 0x080fe20000010825 */
[----:B------:R-:W-:Y:S02]  /*9830*/  HADD2.F32 R55, -RZ, R78.H0_H0 ;  /* 0x2000004eff377230 */ /* 0x000fe40000004100 */
[----:B------:R-:W-:Y:S01]  /*9840*/  FFMA.FTZ R37, R43, R54, R60 ;  /* 0x000000362b257223 */ /* 0x000fe2000001003c */
[----:B------:R-:W-:Y:S01]  /*9850*/  HADD2.F32 R56, -RZ, R152.H1_H1 ;  /* 0x30000098ff387230 */ /* 0x000fe20000004100 */
[----:B------:R-:W-:Y:S01]  /*9860*/  SHF.R.U64 R50, R68, 0x10, R69 ;  /* 0x0000001044327819 */ /* 0x000fe20000001245 */
[----:B------:R-:W-:-:S02]  /*9870*/  HADD2.F32 R39, -RZ, R40.H0_H0 ;  /* 0x20000028ff277230 */ /* 0x000fc40000004100 */
[-C--:B------:R-:W-:Y:S01]  /*9880*/  FMUL.FTZ R61, R53, R55.reuse ;  /* 0x00000037353d7220 */ /* 0x080fe20000410000 */
        /* <DEDUP_REMOVED lines=9> */
[-C--:B------:R-:W-:Y:S01]  /*9920*/  FFMA.FTZ R60, R39, R54.reuse, -R60 ;  /* 0x00000036273c7223 */ /* 0x080fe2000001083c */
[----:B------:R-:W-:Y:S02]  /*9930*/  HADD2.F32 R39, -RZ, R51.H0_H0 ;  /* 0x20000033ff277230 */ /* 0x000fe40000004100 */
[----:B------:R-:W-:Y:S01]  /*9940*/  FFMA.FTZ R59, R41, R54, R56 ;  /* 0x00000036293b7223 */ /* 0x000fe20000010038 */
[----:B------:R-:W-:Y:S02]  /*9950*/  HADD2.F32 R151, -RZ, R151.H0_H0 ;  /* 0x20000097ff977230 */ /* 0x000fe40000004100 */
[----:B------:R-:W-:Y:S01]  /*9960*/  FMUL.FTZ R54, R40, R153 ;  /* 0x0000009928367220 */ /* 0x000fe20000410000 */
[----:B------:R-:W-:-:S02]  /*9970*/  HADD2.F32 R41, -RZ, R63.H0_H0 ;  /* 0x2000003fff297230 */ /* 0x000fc40000004100 */
[----:B------:R-:W-:Y:S01]  /*9980*/  FMUL.FTZ R153, R39, R153 ;  /* 0x0000009927997220 */ /* 0x000fe20000410000 */
[----:B------:R-:W-:Y:S02]  /*9990*/  HADD2.F32 R52, -RZ, R52.H1_H1 ;  /* 0x30000034ff347230 */ /* 0x000fe40000004100 */
[----:B------:R-:W-:Y:S01]  /*99a0*/  FFMA.FTZ R62, R53, R43, R62 ;  /* 0x0000002b353e7223 */ /* 0x000fe2000001003e */
[----:B------:R-:W-:Y:S02]  /*99b0*/  HADD2.F32 R51, -RZ, R51.H1_H1 ;  /* 0x30000033ff337230 */ /* 0x000fe40000004100 */
[----:B------:R-:W-:Y:S01]  /*99c0*/  FFMA.FTZ R153, R40, R151, R153 ;  /* 0x0000009728997223 */ /* 0x000fe20000010099 */
[----:B------:R-:W-:Y:S02]  /*99d0*/  HADD2.F32 R50, -RZ, R50.H0_H0 ;  /* 0x20000032ff327230 */ /* 0x000fe40000004100 */
[----:B------:R-:W-:Y:S01]  /*99e0*/  FMUL.FTZ R56, R52, R41 ;  /* 0x0000002934387220 */ /* 0x000fe20000410000 */
[----:B------:R-:W-:Y:S01]  /*99f0*/  FFMA.FTZ R54, R39, R151, -R54 ;  /* 0x0000009727367223 */ /* 0x000fe20000010836 */
[----:B------:R-:W-:-:S02]  /*9a00*/  HADD2.F32 R40, -RZ, R42.H0_H0 ;  /* 0x2000002aff287230 */ /* 0x000fc40000004100 */
[C---:B------:R-:W-:Y:S01]  /*9a10*/  FMUL.FTZ R41, R51.reuse, R41 ;  /* 0x0000002933297220 */ /* 0x040fe20000410000 */
[----:B------:R-:W-:Y:S02]  /*9a20*/  HADD2.F32 R43, -RZ, R48.H0_H0 ;  /* 0x20000030ff2b7230 */ /* 0x000fe40000004100 */
[-C--:B------:R-:W-:Y:S01]  /*9a30*/  FFMA.FTZ R51, R51, R50.reuse, -R56 ;  /* 0x0000003233337223 */ /* 0x080fe20000010838 */
[----:B------:R-:W-:Y:S02]  /*9a40*/  HADD2.F32 R39, -RZ, R38.H0_H0 ;  /* 0x20000026ff277230 */ /* 0x000fe40000004100 */
[----:B------:R-:W-:Y:S01]  /*9a50*/  FFMA.FTZ R50, R52, R50, R41 ;  /* 0x0000003234327223 */ /* 0x000fe20000010029 */
[----:B------:R-:W-:Y:S01]  /*9a60*/  HADD2.F32 R42, -RZ, R42.H1_H1 ;  /* 0x3000002aff2a7230 */ /* 0x000fe20000004100 */
[----:B------:R-:W-:Y:S01]  /*9a70*/  F2FP.F16.F32.PACK_AB R57, R57, R36 ;  /* 0x000000243939723e */ /* 0x000fe200000000ff */
[----:B------:R-:W-:Y:S01]  /*9a80*/  HADD2.F32 R152, -RZ, R152.H0_H0 ;  /* 0x20000098ff987230 */ /* 0x000fe20000004100 */
[----:B------:R-:W-:Y:S01]  /*9a90*/  F2FP.F16.F32.PACK_AB R36, R51, R54 ;  /* 0x000000363324723e */ /* 0x000fe200000000ff */
[----:B------:R-:W-:-:S02]  /*9aa0*/  HADD2.F32 R38, -RZ, R38.H1_H1 ;  /* 0x30000026ff267230 */ /* 0x000fc40000004100 */
[-C--:B------:R-:W-:Y:S01]  /*9ab0*/  FMUL.FTZ R55, R42, R43.reuse ;  /* 0x0000002b2a377220 */ /* 0x080fe20000410000 */
[----:B------:R-:W-:Y:S02]  /*9ac0*/  HADD2.F32 R150, -RZ, R150.H0_H0 ;  /* 0x20000096ff967230 */ /* 0x000fe40000004100 */
[CC--:B------:R-:W-:Y:S01]  /*9ad0*/  FMUL.FTZ R53, R39.reuse, R152.reuse ;  /* 0x0000009827357220 */ /* 0x0c0fe20000410000 */
[----:B------:R-:W-:Y:S02]  /*9ae0*/  HADD2.F32 R41, -RZ, R46.H0_H0 ;  /* 0x2000002eff297230 */ /* 0x000fe40000004100 */
[----:B------:R-:W-:Y:S01]  /*9af0*/  FMUL.FTZ R46, R40, R152 ;  /* 0x00000098282e7220 */ /* 0x000fe20000410000 */
[----:B------:R-:W-:Y:S01]  /*9b00*/  FMUL.FTZ R43, R38, R43 ;  /* 0x0000002b262b7220 */ /* 0x000fe20000410000 */
[-C--:B------:R-:W-:Y:S01]  /*9b10*/  FFMA.FTZ R53, R40, R150.reuse, R53 ;  /* 0x0000009628357223 */ /* 0x080fe20000010035 */
[----:B------:R-:W-:Y:S01]  /*9b20*/  F2FP.F16.F32.PACK_AB R40, R50, R153 ;  /* 0x000000993228723e */ /* 0x000fe200000000ff */
[----:B------:R-:W-:Y:S01]  /*9b30*/  FFMA.FTZ R46, R39, R150, -R46 ;  /* 0x00000096272e7223 */ /* 0x000fe2000001082e */
[-C--:B------:R-:W-:Y:S01]  /*9b40*/  FFMA.FTZ R55, R38, R41.reuse, -R55 ;  /* 0x0000002926377223 */ /* 0x080fe20000010837 */
[----:B------:R-:W-:Y:S01]  /*9b50*/  FFMA.FTZ R42, R42, R41, R43 ;  /* 0x000000292a2a7223 */ /* 0x000fe2000001002b */
[----:B------:R-:W-:Y:S01]  /*9b60*/  F2FP.F16.F32.PACK_AB R41, R58, R37 ;  /* 0x000000253a29723e */ /* 0x000fe200000000ff */
[----:B------:R-:W-:Y:S01]  /*9b70*/  IMAD.MOV.U32 R37, RZ, RZ, R57 ;  /* 0x000000ffff257224 */ /* 0x000fe200078e0039 */
[----:B------:R-:W-:-:S02]  /*9b80*/  F2FP.F16.F32.PACK_AB R39, R61, R60 ;  /* 0x0000003c3d27723e */ /* 0x000fc400000000ff */
[----:B------:R-:W-:Y:S02]  /*9b90*/  F2FP.F16.F32.PACK_AB R43, R62, R59 ;  /* 0x0000003b3e2b723e */ /* 0x000fe400000000ff */
[----:B------:R-:W-:Y:S02]  /*9ba0*/  F2FP.F16.F32.PACK_AB R38, R55, R46 ;  /* 0x0000002e3726723e */ /* 0x000fe400000000ff */
[----:B------:R-:W-:-:S07]  /*9bb0*/  F2FP.F16.F32.PACK_AB R42, R42, R53 ;  /* 0x000000352a2a723e */ /* 0x000fce00000000ff */
.L_x_743:
[----:B------:R-:W-:Y:S05]  /*9bc0*/  BSYNC B1 ;  /* 0x0000000000017941 */ /* 0x000fea0003800000 */
.L_x_742:
[----:B------:R-:W-:Y:S01]  /*9bd0*/  ISETP.GE.AND P3, PT, R47, R145, PT ;  /* 0x000000912f00720c */ /* 0x000fe20003f66270 */
[----:B------:R-:W-:Y:S02]  /*9be0*/  ULDC.64 UR4, c[0x0][0x208] ;  /* 0x0000820000047ab9 */ /* 0x000fe40000000a00 */
[----:B--2---:R2:W-:Y:S10]  /*9bf0*/  STG.E.128 desc[UR4][R44.64], R36 ;  /* 0x000000242c007986 */ /* 0x0045f4000c101d04 */
[----:B------:R-:W-:Y:S05]  /*9c00*/  @P3 BRA `(.L_x_698) ;  /* 0x0000000400143947 */ /* 0x000fea0003800000 */
[--C-:B------:R-:W-:Y:S01]  /*9c10*/  IADD3 R124, P3, P4, R96, R124, R47.reuse ;  /* 0x0000007c607c7210 */ /* 0x100fe20007c7e02f */
[----:B------:R-:W-:Y:S01]  /*9c20*/  ULDC.64 UR4, c[0x0][0x208] ;  /* 0x0000820000047ab9 */ /* 0x000fe20000000a00 */
[----:B------:R-:W-:-:S04]  /*9c30*/  SHF.R.S32.HI R47, RZ, 0x1f, R47 ;  /* 0x0000001fff2f7819 */ /* 0x000fc8000001142f */
[----:B------:R-:W-:Y:S02]  /*9c40*/  IADD3.X R49, R92, R49, R47, P3, P4 ;  /* 0x000000315c317210 */ /* 0x000fe40001fe842f */
[----:B------:R-:W-:-:S04]  /*9c50*/  LEA R116, P3, R124, R116, 0x1 ;  /* 0x000000747c747211 */ /* 0x000fc800078608ff */
[----:B------:R-:W-:-:S05]  /*9c60*/  LEA.HI.X R117, R124, R117, R49, 0x1, P3 ;  /* 0x000000757c757211 */ /* 0x000fca00018f0c31 */
[----:B---3--:R3:W-:Y:S01]  /*9c70*/  STG.E.128 desc[UR4][R116.64], R40 ;  /* 0x0000002874007986 */ /* 0x0087e2000c101d04 */
[----:B------:R-:W-:Y:S05]  /*9c80*/  BRA `(.L_x_698) ;  /* 0x0000000000f47947 */ /* 0x000fea0003800000 */
.L_x_655:
[----:B------:R-:W-:-:S13]  /*9c90*/  ISETP.NE.AND P2, PT, R220, 0x3, PT ;  /* 0x00000003dc00780c */ /* 0x000fda0003f45270 */
[----:B------:R-:W-:Y:S05]  /*9ca0*/  @!P2 BRA `(.L_x_744) ;  /* 0x000000000004a947 */ /* 0x000fea0003800000 */
[----:B------:R-:W-:Y:S01]  /*9cb0*/  BPT.TRAP 0x1 ;  /* 0x000000040000795c */ /* 0x000fe20000300000 */
.L_x_744:
[----:B------:R-:W-:Y:S01]  /*9cc0*/  LEA R0, R19, R18, 0x3 ;  /* 0x0000001213007211 */ /* 0x000fe200078e18ff */
[----:B------:R-:W-:Y:S01]  /*9cd0*/  IMAD R3, R24, -0x50, R2 ;  /* 0xffffffb018037824 */ /* 0x000fe200078e0202 */
[----:B------:R-:W-:Y:S01]  /*9ce0*/  SHF.L.U32 R114, R217, 0x1f, RZ ;  /* 0x0000001fd9727819 */ /* 0x000fe200000006ff */
[----:B------:R-:W-:Y:S03]  /*9cf0*/  BSSY B1, `(.L_x_745) ;  /* 0x0000005000017945 */ /* 0x000fe60003800000 */
[----:B------:R-:W1:Y:S01]  /*9d00*/  SYNCS.PHASECHK.TRANS64.TRYWAIT P3, [R0+URZ+0x38890], R114 ;  /* 0x03889072000075a7 */ /* 0x000e62000806017f */
[----:B------:R-:W-:-:S04]  /*9d10*/  VIMNMX R3, R3, 0x50, PT ;  /* 0x0000005003037848 */ /* 0x000fc80003fe0100 */
[----:B------:R-:W-:Y:S01]  /*9d20*/  ISETP.GE.AND P4, PT, R212, R3, PT ;  /* 0x00000003d400720c */ /* 0x000fe20003f86270 */
[----:B-1----:R-:W-:-:S12]  /*9d30*/  @!P3 BRA `(.L_x_746) ;  /* 0x000001ec0058b947 */ /* 0x002fd80003800000 */
.L_x_1050:
[----:B------:R-:W-:Y:S05]  /*9d40*/  BSYNC B1 ;  /* 0x0000000000017941 */ /* 0x000fea0003800000 */
.L_x_745:
[----:B------:R-:W-:Y:S04]  /*9d50*/  BSSY B1, `(.L_x_747) ;  /* 0x000000f000017945 */ /* 0x000fe80003800000 */
[----:B------:R-:W-:Y:S05]  /*9d60*/  @P4 BRA `(.L_x_748) ;  /* 0x0000000000344947 */ /* 0x000fea0003800000 */
[----:B------:R-:W-:Y:S01]  /*9d70*/  ISETP.NE.AND P5, PT, R26, RZ, PT ;  /* 0x000000ff1a00720c */ /* 0x000fe20003fa5270 */
[----:B------:R-:W-:Y:S01]  /*9d80*/  ULDC.64 UR4, c[0x0][0x208] ;  /* 0x0000820000047ab9 */ /* 0x000fe20000000a00 */
[----:B------:R-:W-:Y:S02]  /*9d90*/  ISETP.NE.AND P4, PT, R10, RZ, PT ;  /* 0x000000ff0a00720c */ /* 0x000fe40003f85270 */
[----:B------:R-:W-:-:S09]  /*9da0*/  ISETP.NE.AND P3, PT, R9, RZ, PT ;  /* 0x000000ff0900720c */ /* 0x000fd20003f65270 */
[----:B0-----:R-:W0:Y:S04]  /*9db0*/  @P5 LDS.128 R36, [R4+0x24400] ;  /* 0x0244000004245984 */ /* 0x001e280000000c00 */
[----:B------:R-:W2:Y:S04]  /*9dc0*/  @P3 LDS.128 R40, [R4+0x29400] ;  /* 0x0294000004283984 */ /* 0x000ea80000000c00 */
[----:B0-----:R-:W-:Y:S01]  /*9dd0*/  @P5 STG.E.128 desc[UR4][R56.64], R36 ;  /* 0x0000002438005986 */ /* 0x001fe2000c101d04 */
[----:B------:R-:W-:-:S03]  /*9de0*/  ISETP.NE.AND P5, PT, R8, RZ, PT ;  /* 0x000000ff0800720c */ /* 0x000fc60003fa5270 */
[----:B------:R-:W0:Y:S04]  /*9df0*/  @P4 LDS.128 R36, [R4+0x26c00] ;  /* 0x026c000004244984 */ /* 0x000e280000000c00 */
[----:B--2---:R-:W-:Y:S06]  /*9e00*/  @P3 STG.E.128 desc[UR4][R56.64+0x100], R40 ;  /* 0x0001002838003986 */ /* 0x004fec000c101d04 */
[----:B------:R-:W2:Y:S04]  /*9e10*/  @P5 LDS.128 R44, [R4+0x2bc00] ;  /* 0x02bc0000042c5984 */ /* 0x000ea80000000c00 */
[----:B0-----:R3:W-:Y:S04]  /*9e20*/  @P4 STG.E.128 desc[UR4][R56.64+0x80], R36 ;  /* 0x0000802438004986 */ /* 0x0017e8000c101d04 */
[----:B--2---:R3:W-:Y:S02]  /*9e30*/  @P5 STG.E.128 desc[UR4][R56.64+0x180], R44 ;  /* 0x0001802c38005986 */ /* 0x0047e4000c101d04 */
.L_x_748:
[----:B------:R-:W-:Y:S05]  /*9e40*/  BSYNC B1 ;  /* 0x0000000000017941 */ /* 0x000fea0003800000 */
.L_x_747:
[----:B---3--:R-:W-:Y:S01]  /*9e50*/  VIADD R36, R212, 0x20 ;  /* 0x00000020d4247836 */ /* 0x008fe20000000000 */
[----:B------:R-:W-:Y:S04]  /*9e60*/  BSSY B1, `(.L_x_749) ;  /* 0x0000010000017945 */ /* 0x000fe80003800000 */
[----:B------:R-:W-:-:S13]  /*9e70*/  ISETP.GE.AND P3, PT, R36, R3, PT ;  /* 0x000000032400720c */ /* 0x000fda0003f66270 */
        /* <DEDUP_REMOVED lines=14> */
.L_x_750:
[----:B------:R-:W-:Y:S05]  /*9f60*/  BSYNC B1 ;  /* 0x0000000000017941 */ /* 0x000fea0003800000 */
.L_x_749:
[----:B------:R-:W-:-:S13]  /*9f70*/  ISETP.GE.AND P3, PT, R237, R3, PT ;  /* 0x00000003ed00720c */ /* 0x000fda0003f66270 */
[----:B------:R-:W-:Y:S05]  /*9f80*/  @P3 BRA `(.L_x_698) ;  /* 0x0000000000343947 */ /* 0x000fea0003800000 */
[----:B------:R-:W-:Y:S01]  /*9f90*/  ISETP.NE.AND P5, PT, R26, RZ, PT ;  /* 0x000000ff1a00720c */ /* 0x000fe20003fa5270 */
[----:B------:R-:W-:Y:S01]  /*9fa0*/  ULDC.64 UR4, c[0x0][0x208] ;  /* 0x0000820000047ab9 */ /* 0x000fe20000000a00 */
[----:B------:R-:W-:Y:S02]  /*9fb0*/  ISETP.NE.AND P4, PT, R10, RZ, PT ;  /* 0x000000ff0a00720c */ /* 0x000fe40003f85270 */
[----:B------:R-:W-:-:S09]  /*9fc0*/  ISETP.NE.AND P3, PT, R9, RZ, PT ;  /* 0x000000ff0900720c */ /* 0x000fd20003f65270 */
[----:B0--3--:R-:W0:Y:S04]  /*9fd0*/  @P5 LDS.128 R36, [R4+0x26400] ;  /* 0x0264000004245984 */ /* 0x009e280000000c00 */
        /* <DEDUP_REMOVED lines=8> */
.L_x_698:
[----:B------:R-:W-:Y:S05]  /*a060*/  BSYNC B0 ;  /* 0x0000000000007941 */ /* 0x000fea0003800000 */
.L_x_654:
[----:B-1234-:R-:W1:Y:S01]  /*a070*/  S2R R36, SR_TID.X ;  /* 0x0000000000247919 */ /* 0x01ee620000002100 */
[----:B------:R-:W-:Y:S01]  /*a080*/  @!PT LDS RZ, [RZ] ;  /* 0x00000000fffff984 */ /* 0x000fe20000000800 */
[----:B------:R-:W-:Y:S01]  /*a090*/  @!PT LDS RZ, [RZ] ;  /* 0x00000000fffff984 */ /* 0x000fe20000000800 */
[----:B------:R-:W-:Y:S01]  /*a0a0*/  @!PT LDS RZ, [RZ] ;  /* 0x00000000fffff984 */ /* 0x000fe20000000800 */
[----:B------:R-:W-:Y:S01]  /*a0b0*/  @!PT LDS RZ, [RZ] ;  /* 0x00000000fffff984 */ /* 0x000fe20000000800 */
[----:B------:R2:W-:Y:S06]  /*a0c0*/  MEMBAR.ALL.CTA ;  /* 0x0000000000007992 */ /* 0x0005ec0000008000 */
[----:B--2---:R-:W2:Y:S01]  /*a0d0*/  FENCE.VIEW.ASYNC.S ;  /* 0x00000000000073c6 */ /* 0x004ea20000000000 */
[----:B------:R-:W-:Y:S05]  /*a0e0*/  WARPSYNC.ALL ;  /* 0x0000000000007948 */ /* 0x000fea0003800000 */
[----:B------:R-:W-:Y:S01]  /*a0f0*/  BSSY B0, `(.L_x_751) ;  /* 0x0000009000007945 */ /* 0x000fe20003800000 */
[----:B-1----:R-:W-:Y:S01]  /*a100*/  LOP3.LUT R36, R36, 0x7f, RZ, 0xc0, !PT ;  /* 0x0000007f24247812 */ /* 0x002fe200078ec0ff */
[----:B--2---:R1:W-:Y:S03]  /*a110*/  BAR.SYNC.DEFER_BLOCKING R149, 0x80 ;  /* 0x000200950000751d */ /* 0x0043e60000010000 */
[----:B------:R-:W-:-:S13]  /*a120*/  ISETP.NE.AND P3, PT, R36, RZ, PT ;  /* 0x000000ff2400720c */ /* 0x000fda0003f65270 */
[----:B------:R-:W-:-:S05]  /*a130*/  @!P3 VIADD R36, R0, 0x388a0 ;  /* 0x000388a00024b836 */ /* 0x000fca0000000000 */
[----:B------:R-:W-:-:S04]  /*a140*/  @!P3 PRMT R36, RZ, 0x654, R36 ;  /* 0x00000654ff24b816 */ /* 0x000fc80000000024 */
[----:B------:R1:W-:Y:S01]  /*a150*/  @!P3 SYNCS.ARRIVE.TRANS64.RED.A1T0 RZ, [R36+URZ], RZ ;  /* 0x000000ff24ffb9a7 */ /* 0x0003e2000810043f */
[----:B------:R-:W-:Y:S05]  /*a160*/  @!P2 BRA `(.L_x_752) ;  /* 0x000000000004a947 */ /* 0x000fea0003800000 */
[----:B------:R-:W-:Y:S01]  /*a170*/  BPT.TRAP 0x1 ;  /* 0x000000040000795c */ /* 0x000fe20000300000 */
.L_x_752:
[----:B------:R-:W-:Y:S05]  /*a180*/  BSYNC B0 ;  /* 0x0000000000007941 */ /* 0x000fea0003800000 */
.L_x_751:
[----:B------:R-:W2:Y:S01]  /*a190*/  SYNCS.PHASECHK.TRANS64.TRYWAIT P2, [R0+URZ+0x388b0], R114 ;  /* 0x0388b072000075a7 */ /* 0x000ea2000804017f */
[----:B------:R-:W-:Y:S01]  /*a1a0*/  ULDC UR60, c[0x0][0x2f4] ;  /* 0x0000bd00003c7ab9 */ /* 0x000fe20000000800 */
[----:B------:R-:W-:Y:S01]  /*a1b0*/  ULDC.64 UR56, c[0x0][0x328] ;  /* 0x0000ca0000387ab9 */ /* 0x000fe20000000a00 */
[----:B------:R-:W-:Y:S01]  /*a1c0*/  ULDC.64 UR58, c[0x0][0x318] ;  /* 0x0000c600003a7ab9 */ /* 0x000fe20000000a00 */
[----:B------:R-:W-:Y:S01]  /*a1d0*/  BSSY B0, `(.L_x_753) ;  /* 0x0000004000007945 */ /* 0x000fe20003800000 */
[----:B------:R-:W-:Y:S01]  /*a1e0*/  ISETP.GE.AND P4, PT, R212, R3, PT ;  /* 0x00000003d400720c */ /* 0x000fe20003f86270 */
[----:B------:R-:W-:Y:S02]  /*a1f0*/  IMAD.WIDE R48, R24, 0x50, R112 ;  /* 0x0000005018307825 */ /* 0x000fe400078e0270 */
[----:B--2---:R-:W-:Y:S10]  /*a200*/  @!P2 BRA `(.L_x_754) ;  /* 0x000001e80038a947 */ /* 0x004ff40003800000 */
.L_x_1051:
[----:B------:R-:W-:Y:S05]  /*a210*/  BSYNC B0 ;  /* 0x0000000000007941 */ /* 0x000fea0003800000 */
.L_x_753:
[----:B------:R-:W-:Y:S04]  /*a220*/  BSSY B0, `(.L_x_755) ;  /* 0x0000017000007945 */ /* 0x000fe80003800000 */
[----:B------:R-:W-:Y:S05]  /*a230*/  @P4 BRA `(.L_x_756) ;  /* 0x0000000000544947 */ /* 0x000fea0003800000 */
[----:B------:R-:W-:Y:S01]  /*a240*/  ISETP.GE.AND P5, PT, R16, UR60, PT ;  /* 0x0000003c10007c0c */ /* 0x000fe2000bfa6270 */
[----:B------:R-:W-:Y:S01]  /*a250*/  IMAD R43, R49, UR56, RZ ;  /* 0x00000038312b7c24 */ /* 0x000fe2000f8e02ff */
[----:B------:R-:W-:Y:S01]  /*a260*/  MOV R40, R94 ;  /* 0x0000005e00287202 */ /* 0x000fe20000000f00 */
[----:B------:R-:W-:Y:S01]  /*a270*/  IMAD.MOV.U32 R41, RZ, RZ, R5 ;  /* 0x000000ffff297224 */ /* 0x000fe200078e0005 */
[----:B------:R-:W-:Y:S01]  /*a280*/  ULDC.64 UR4, c[0x0][0x208] ;  /* 0x0000820000047ab9 */ /* 0x000fe20000000a00 */
[C---:B------:R-:W-:Y:S01]  /*a290*/  IMAD R43, R48.reuse, UR57, R43 ;  /* 0x00000039302b7c24 */ /* 0x040fe2000f8e022b */
[----:B------:R-:W-:Y:S01]  /*a2a0*/  ISETP.GE.AND P4, PT, R213, UR60, PT ;  /* 0x0000003cd5007c0c */ /* 0x000fe2000bf86270 */
[----:B------:R-:W-:-:S04]  /*a2b0*/  IMAD.WIDE.U32 R40, R48, UR56, R40 ;  /* 0x0000003830287c25 */ /* 0x000fc8000f8e0028 */
[----:B------:R-:W-:Y:S01]  /*a2c0*/  IMAD.IADD R41, R41, 0x1, R43 ;  /* 0x0000000129297824 */ /* 0x000fe200078e022b */
[C---:B------:R-:W-:Y:S01]  /*a2d0*/  LEA R50, P2, R40.reuse, UR58, 0x1 ;  /* 0x0000003a28327c11 */ /* 0x040fe2000f8408ff */
[----:B01----:R-:W0:Y:S03]  /*a2e0*/  @!P5 LDS.128 R36, [R4+0x400] ;  /* 0x000400000424d984 */ /* 0x003e260000000c00 */
[----:B------:R-:W-:Y:S02]  /*a2f0*/  LEA.HI.X R51, R40, UR59, R41, 0x1, P2 ;  /* 0x0000003b28337c11 */ /* 0x000fe400090f0c29 */
[----:B------:R-:W-:-:S13]  /*a300*/  ISETP.GE.AND P2, PT, R218, UR60, PT ;  /* 0x0000003cda007c0c */ /* 0x000fda000bf46270 */
[----:B------:R-:W1:Y:S04]  /*a310*/  @!P2 LDS.128 R40, [R4+0x5400] ;  /* 0x005400000428a984 */ /* 0x000e680000000c00 */
[----:B0-----:R-:W-:Y:S01]  /*a320*/  @!P5 STG.E.128 desc[UR4][R50.64], R36 ;  /* 0x000000243200d986 */ /* 0x001fe2000c101d04 */
[----:B------:R-:W-:-:S03]  /*a330*/  ISETP.GE.AND P5, PT, R219, UR60, PT ;  /* 0x0000003cdb007c0c */ /* 0x000fc6000bfa6270 */
[----:B------:R-:W0:Y:S10]  /*a340*/  @!P4 LDS.128 R36, [R4+0x2c00] ;  /* 0x002c00000424c984 */ /* 0x000e340000000c00 */
[----:B------:R-:W3:Y:S04]  /*a350*/  @!P5 LDS.128 R44, [R4+0x7c00] ;  /* 0x007c0000042cd984 */ /* 0x000ee80000000c00 */
[----:B-1----:R4:W-:Y:S04]  /*a360*/  @!P2 STG.E.128 desc[UR4][R50.64+0x100], R40 ;  /* 0x000100283200a986 */ /* 0x0029e8000c101d04 */
[----:B0-----:R4:W-:Y:S04]  /*a370*/  @!P4 STG.E.128 desc[UR4][R50.64+0x80], R36 ;  /* 0x000080243200c986 */ /* 0x0019e8000c101d04 */
[----:B---3--:R4:W-:Y:S02]  /*a380*/  @!P5 STG.E.128 desc[UR4][R50.64+0x180], R44 ;  /* 0x0001802c3200d986 */ /* 0x0089e4000c101d04 */
.L_x_756:
[----:B------:R-:W-:Y:S05]  /*a390*/  BSYNC B0 ;  /* 0x0000000000007941 */ /* 0x000fea0003800000 */
.L_x_755:
[----:B-1--4-:R-:W-:Y:S01]  /*a3a0*/  IADD3 R36, R212, 0x20, RZ ;  /* 0x00000020d4247810 */ /* 0x012fe20007ffe0ff */
[----:B------:R-:W-:Y:S03]  /*a3b0*/  BSSY B0, `(.L_x_757) ;  /* 0x000001a000007945 */ /* 0x000fe60003800000 */
[----:B------:R-:W-:-:S13]  /*a3c0*/  ISETP.GE.AND P2, PT, R36, R3, PT ;  /* 0x000000032400720c */ /* 0x000fda0003f46270 */
[----:B------:R-:W-:Y:S05]  /*a3d0*/  @P2 BRA `(.L_x_758) ;  /* 0x00000000005c2947 */ /* 0x000fea0003800000 */
[----:B------:R-:W-:Y:S01]  /*a3e0*/  ISETP.GE.AND P2, PT, R16, UR60, PT ;  /* 0x0000003c10007c0c */ /* 0x000fe2000bf46270 */
[----:B------:R-:W-:Y:S01]  /*a3f0*/  ULDC.64 UR4, c[0x0][0x208] ;  /* 0x0000820000047ab9 */ /* 0x000fe20000000a00 */
[----:B------:R-:W-:Y:S02]  /*a400*/  IADD3 R43, P4, R48, 0x20, RZ ;  /* 0x00000020302b7810 */ /* 0x000fe40007f9e0ff */
[----:B------:R-:W-:Y:S02]  /*a410*/  MOV R41, R5 ;  /* 0x0000000500297202 */ /* 0x000fe40000000f00 */
[----:B------:R-:W-:Y:S01]  /*a420*/  ISETP.GE.AND P5, PT, R213, UR60, PT ;  /* 0x0000003cd5007c0c */ /* 0x000fe2000bfa6270 */
[----:B------:R-:W-:-:S04]  /*a430*/  IMAD.X R40, RZ, RZ, R49, P4 ;  /* 0x000000ffff287224 */ /* 0x000fc800020e0631 */
[----:B------:R-:W-:Y:S02]  /*a440*/  IMAD R42, R40, UR56, RZ ;  /* 0x00000038282a7c24 */ /* 0x000fe4000f8e02ff */
[----:B0-----:R-:W0:Y:S01]  /*a450*/  @!P2 LDS.128 R36, [R4+0x1400] ;  /* 0x001400000424a984 */ /* 0x001e220000000c00 */
[----:B------:R-:W-:-:S04]  /*a460*/  IMAD.MOV.U32 R40, RZ, RZ, R94 ;  /* 0x000000ffff287224 */ /* 0x000fc800078e005e */
[----:B------:R-:W-:-:S04]  /*a470*/  IMAD.WIDE.U32 R40, R43, UR56, R40 ;  /* 0x000000382b287c25 */ /* 0x000fc8000f8e0028 */
[----:B------:R-:W-:Y:S01]  /*a480*/  IMAD R43, R43, UR57, R42 ;  /* 0x000000392b2b7c24 */ /* 0x000fe2000f8e022a */
[----:B------:R-:W-:-:S03]  /*a490*/  LEA R50, P4, R40, UR58, 0x1 ;  /* 0x0000003a28327c11 */ /* 0x000fc6000f8808ff */
[----:B------:R-:W-:-:S05]  /*a4a0*/  IMAD.IADD R41, R41, 0x1, R43 ;  /* 0x0000000129297824 */ /* 0x000fca00078e022b */
        /* <DEDUP_REMOVED lines=10> */
.L_x_758:
[----:B------:R-:W-:Y:S05]  /*a550*/  BSYNC B0 ;  /* 0x0000000000007941 */ /* 0x000fea0003800000 */
.L_x_757:
[----:B------:R-:W-:Y:S01]  /*a560*/  ISETP.GE.AND P2, PT, R237, R3, PT ;  /* 0x00000003ed00720c */ /* 0x000fe20003f46270 */
[----:B------:R-:W-:-:S12]  /*a570*/  BSSY B0, `(.L_x_759) ;  /* 0x0000019000007945 */ /* 0x000fd80003800000 */
[----:B------:R-:W-:Y:S05]  /*a580*/  @P2 BRA `(.L_x_760) ;  /* 0x00000000005c2947 */ /* 0x000fea0003800000 */
[----:B------:R-:W-:Y:S01]  /*a590*/  ISETP.GE.AND P2, PT, R16, UR60, PT ;  /* 0x0000003c10007c0c */ /* 0x000fe2000bf46270 */
[----:B-1----:R-:W-:Y:S01]  /*a5a0*/  IMAD.MOV.U32 R41, RZ, RZ, R5 ;  /* 0x000000ffff297224 */ /* 0x002fe200078e0005 */
[----:B------:R-:W-:Y:S01]  /*a5b0*/  IADD3 R3, P4, R48, 0x40, RZ ;  /* 0x0000004030037810 */ /* 0x000fe20007f9e0ff */
[----:B------:R-:W-:Y:S01]  /*a5c0*/  ULDC.64 UR4, c[0x0][0x208] ;  /* 0x0000820000047ab9 */ /* 0x000fe20000000a00 */
[----:B------:R-:W-:Y:S02]  /*a5d0*/  MOV R40, R94 ;  /* 0x0000005e00287202 */ /* 0x000fe40000000f00 */
[----:B------:R-:W-:Y:S01]  /*a5e0*/  ISETP.GE.AND P5, PT, R213, UR60, PT ;  /* 0x0000003cd5007c0c */ /* 0x000fe2000bfa6270 */
[----:B------:R-:W-:Y:S02]  /*a5f0*/  IMAD.X R48, RZ, RZ, R49, P4 ;  /* 0x000000ffff307224 */ /* 0x000fe400020e0631 */
[----:B------:R-:W-:-:S04]  /*a600*/  IMAD.WIDE.U32 R40, R3, UR56, R40 ;  /* 0x0000003803287c25 */ /* 0x000fc8000f8e0028 */
[----:B0-----:R-:W0:Y:S01]  /*a610*/  @!P2 LDS.128 R36, [R4+0x2400] ;  /* 0x002400000424a984 */ /* 0x001e220000000c00 */
[----:B------:R-:W-:-:S04]  /*a620*/  IMAD R48, R48, UR56, RZ ;  /* 0x0000003830307c24 */ /* 0x000fc8000f8e02ff */
[----:B------:R-:W-:Y:S01]  /*a630*/  IMAD R3, R3, UR57, R48 ;  /* 0x0000003903037c24 */ /* 0x000fe2000f8e0230 */
[----:B------:R-:W-:-:S03]  /*a640*/  LEA R48, P4, R40, UR58, 0x1 ;  /* 0x0000003a28307c11 */ /* 0x000fc6000f8808ff */
[----:B------:R-:W-:-:S05]  /*a650*/  IMAD.IADD R3, R41, 0x1, R3 ;  /* 0x0000000129037824 */ /* 0x000fca00078e0203 */
[----:B------:R-:W-:Y:S02]  /*a660*/  LEA.HI.X R49, R40, UR59, R3, 0x1, P4 ;  /* 0x0000003b28317c11 */ /* 0x000fe4000a0f0c03 */
[----:B------:R-:W-:Y:S01]  /*a670*/  ISETP.GE.AND P4, PT, R218, UR60, PT ;  /* 0x0000003cda007c0c */ /* 0x000fe2000bf86270 */
[----:B------:R-:W1:Y:S04]  /*a680*/  @!P5 LDS.128 R40, [R4+0x4c00] ;  /* 0x004c00000428d984 */ /* 0x000e680000000c00 */
[----:B0-----:R-:W-:Y:S01]  /*a690*/  @!P2 STG.E.128 desc[UR4][R48.64], R36 ;  /* 0x000000243000a986 */ /* 0x001fe2000c101d04 */
[----:B------:R-:W-:-:S07]  /*a6a0*/  ISETP.GE.AND P2, PT, R219, UR60, PT ;  /* 0x0000003cdb007c0c */ /* 0x000fce000bf46270 */
[----:B------:R-:W0:Y:S06]  /*a6b0*/  @!P4 LDS.128 R36, [R4+0x7400] ;  /* 0x007400000424c984 */ /* 0x000e2c0000000c00 */
[----:B------:R-:W3:Y:S04]  /*a6c0*/  @!P2 LDS.128 R44, [R4+0x9c00] ;  /* 0x009c0000042ca984 */ /* 0x000ee80000000c00 */
[----:B-1----:R4:W-:Y:S04]  /*a6d0*/  @!P5 STG.E.128 desc[UR4][R48.64+0x80], R40 ;  /* 0x000080283000d986 */ /* 0x0029e8000c101d04 */
[----:B0-----:R4:W-:Y:S04]  /*a6e0*/  @!P4 STG.E.128 desc[UR4][R48.64+0x100], R36 ;  /* 0x000100243000c986 */ /* 0x0019e8000c101d04 */
[----:B---3--:R4:W-:Y:S02]  /*a6f0*/  @!P2 STG.E.128 desc[UR4][R48.64+0x180], R44 ;  /* 0x0001802c3000a986 */ /* 0x0089e4000c101d04 */
.L_x_760:
[----:B------:R-:W-:Y:S05]  /*a700*/  BSYNC B0 ;  /* 0x0000000000007941 */ /* 0x000fea0003800000 */
.L_x_759:
[----:B------:R-:W3:Y:S01]  /*a710*/  LDL R3, [R1+0x20] ;  /* 0x0000200001037983 */ /* 0x000ee20000100800 */
[----:B0-2---:R-:W-:Y:S01]  /*a720*/  @!P3 IADD3 R0, R0, 0x388c0, RZ ;  /* 0x000388c00000b810 */ /* 0x005fe20007ffe0ff */
[----:B------:R-:W-:Y:S01]  /*a730*/  VIADD R19, R19, 0x1 ;  /* 0x0000000113137836 */ /* 0x000fe20000000000 */
[----:B------:R-:W-:Y:S01]  /*a740*/  PLOP3.LUT P2, PT, PT, PT, PT, 0x8, 0x0 ;  /* 0x000000000000781c */ /* 0x000fe20003f4e170 */
[----:B------:R-:W-:Y:S01]  /*a750*/  @!PT LDS RZ, [RZ] ;  /* 0x00000000fffff984 */ /* 0x000fe20000000800 */
[----:B------:R-:W-:Y:S01]  /*a760*/  @!PT LDS RZ, [RZ] ;  /* 0x00000000fffff984 */ /* 0x000fe20000000800 */
[----:B------:R-:W-:Y:S01]  /*a770*/  @!PT LDS RZ, [RZ] ;  /* 0x00000000fffff984 */ /* 0x000fe20000000800 */
[----:B------:R-:W-:Y:S01]  /*a780*/  @!PT LDS RZ, [RZ] ;  /* 0x00000000fffff984 */ /* 0x000fe20000000800 */
[----:B------:R0:W-:Y:S06]  /*a790*/  MEMBAR.ALL.CTA ;  /* 0x0000000000007992 */ /* 0x0001ec0000008000 */
[----:B0-----:R-:W0:Y:S01]  /*a7a0*/  FENCE.VIEW.ASYNC.S ;  /* 0x00000000000073c6 */ /* 0x001e220000000000 */
[----:B------:R-:W-:Y:S01]  /*a7b0*/  @!P3 PRMT R0, RZ, 0x654, R0 ;  /* 0x00000654ff00b816 */ /* 0x000fe20000000000 */
[----:B0-----:R0:W-:Y:S06]  /*a7c0*/  BAR.SYNC.DEFER_BLOCKING R149, 0x80 ;  /* 0x000200950000751d */ /* 0x0011ec0000010000 */
[----:B------:R2:W-:Y:S01]  /*a7d0*/  @!P3 SYNCS.ARRIVE.TRANS64.RED.A1T0 RZ, [R0+URZ], RZ ;  /* 0x000000ff00ffb9a7 */ /* 0x0005e2000810043f */
[----:B------:R-:W-:-:S04]  /*a7e0*/  ISETP.NE.AND P3, PT, R19, 0x2, PT ;  /* 0x000000021300780c */ /* 0x000fc80003f65270 */
[----:B------:R-:W-:Y:S02]  /*a7f0*/  SEL R19, R19, RZ, P3 ;  /* 0x000000ff13137207 */ /* 0x000fe40001800000 */
[----:B--2---:R-:W-:-:S04]  /*a800*/  SEL R0, RZ, 0x1, P3 ;  /* 0x00000001ff007807 */ /* 0x004fc80001800000 */
[----:B------:R-:W-:Y:S02]  /*a810*/  LOP3.LUT R217, R217, R0, RZ, 0x3c, !PT ;  /* 0x00000000d9d97212 */ /* 0x000fe400078e3cff */
[----:B---3--:R-:W-:-:S13]  /*a820*/  LOP3.LUT P4, RZ, R3, 0x2, RZ, 0xc0, !PT ;  /* 0x0000000203ff7812 */ /* 0x008fda000788c0ff */
[----:B0-----:R-:W-:Y:S05]  /*a830*/  @P4 BRA `(.L_x_761) ;  /* 0xffffff7c00b84947 */ /* 0x001fea000383ffff */
.L_x_649:
[----:B------:R-:W-:Y:S01]  /*a840*/  BSSY B0, `(.L_x_762) ;  /* 0x0000049000007945 */ /* 0x000fe20003800000 */
[----:B------:R-:W-:Y:S02]  /*a850*/  ISETP.GE.AND P1, PT, R179, 0x1, PT ;  /* 0x00000001b300780c */ /* 0x000fe40003f26270 */
[----:B------:R-:W-:Y:S02]  /*a860*/  CS2R R2, SRZ ;  /* 0x0000000000027805 */ /* 0x000fe4000001ff00 */
[----:B------:R-:W-:Y:S01]  /*a870*/  PLOP3.LUT P0, PT, PT, PT, PT, 0x80, 0x0 ;  /* 0x000000000000781c */ /* 0x000fe20003f0f070 */
[----:B------:R-:W-:Y:S01]  /*a880*/  IMAD.MOV.U32 R0, RZ, RZ, RZ ;  /* 0x000000ffff007224 */ /* 0x000fe200078e00ff */
[----:B------:R-:W-:Y:S02]  /*a890*/  CS2R R150, SRZ ;  /* 0x0000000000967805 */ /* 0x000fe4000001ff00 */
        /* <DEDUP_REMOVED lines=22> */
[----:B-1----:R-:W-:Y:S02]  /*aa00*/  CS2R R50, SRZ ;  /* 0x0000000000327805 */ /* 0x002fe4000001ff00 */
[----:B----4-:R-:W-:Y:S02]  /*aa10*/  CS2R R48, SRZ ;  /* 0x0000000000307805 */ /* 0x010fe4000001ff00 */
        /* <DEDUP_REMOVED lines=15> */
[----:B------:R-:W-:Y:S01]  /*ab10*/  CS2R R30, SRZ ;  /* 0x00000000001e7805 */ /* 0x000fe2000001ff00 */
[----:B------:R-:W-:Y:S01]  /*ab20*/  IMAD.MOV.U32 R86, RZ, RZ, RZ ;  /* 0x000000ffff567224 */ /* 0x000fe200078e00ff */
        /* <DEDUP_REMOVED lines=11> */
[----:B------:R-:W-:Y:S01]  /*abe0*/  IMAD.MOV.U32 R55, RZ, RZ, RZ ;  /* 0x000000ffff377224 */ /* 0x000fe200078e00ff */
[----:B------:R-:W-:Y:S02]  /*abf0*/  CS2R R14, SRZ ;  /* 0x00000000000e7805 */ /* 0x000fe4000001ff00 */
[----:B------:R-:W-:Y:S02]  /*ac00*/  CS2R R52, SRZ ;  /* 0x0000000000347805 */ /* 0x000fe4000001ff00 */
[----:B------:R-:W-:Y:S02]  /*ac10*/  CS2R R12, SRZ ;  /* 0x00000000000c7805 */ /* 0x000fe4000001ff00 */
[----:B------:R-:W-:Y:S02]  /*ac20*/  CS2R R156, SRZ ;  /* 0x00000000009c7805 */ /* 0x000fe4000001ff00 */
[----:B------:R-:W-:-:S02]  /*ac30*/  CS2R R10, SRZ ;  /* 0x00000000000a7805 */ /* 0x000fc4000001ff00 */
[----:B------:R-:W-:Y:S02]  /*ac40*/  MOV R43, RZ ;  /* 0x000000ff002b7202 */ /* 0x000fe40000000f00 */
[----:B------:R-:W-:Y:S02]  /*ac50*/  CS2R R8, SRZ ;  /* 0x0000000000087805 */ /* 0x000fe4000001ff00 */
[----:B------:R-:W-:Y:S01]  /*ac60*/  CS2R R40, SRZ ;  /* 0x0000000000287805 */ /* 0x000fe2000001ff00 */
[----:B------:R-:W-:Y:S01]  /*ac70*/  IMAD.MOV.U32 R7, RZ, RZ, RZ ;  /* 0x000000ffff077224 */ /* 0x000fe200078e00ff */
[----:B------:R-:W-:Y:S02]  /*ac80*/  CS2R R4, SRZ ;  /* 0x0000000000047805 */ /* 0x000fe4000001ff00 */
[----:B------:R-:W-:Y:S01]  /*ac90*/  CS2R R28, SRZ ;  /* 0x00000000001c7805 */ /* 0x000fe2000001ff00 */
[----:B------:R-:W-:Y:S06]  /*aca0*/  @P2 BRA `(.L_x_763) ;  /* 0x0000000000082947 */ /* 0x000fec0003800000 */
[----:B------:R-:W0:Y:S02]  /*acb0*/  FENCE.VIEW.ASYNC.G ;  /* 0x00000000000073c6 */ /* 0x000e240000000100 */
[----:B0-----:R-:W-:Y:S06]  /*acc0*/  BAR.ARV 0xc, 0x180 ;  /* 0x0306000000007b1d */ /* 0x001fec0000002000 */
.L_x_763:
[----:B------:R-:W-:Y:S05]  /*acd0*/  BSYNC B0 ;  /* 0x0000000000007941 */ /* 0x000fea0003800000 */
.L_x_762:
[----:B------:R-:W-:Y:S01]  /*ace0*/  CS2R R24, SRZ ;  /* 0x0000000000187805 */ /* 0x000fe2000001ff00 */
[----:B------:R-:W-:Y:S06]  /*acf0*/  @!P1 BRA `(.L_x_764) ;  /* 0x0000012400389947 */ /* 0x000fec0003800000 */
[----:B------:R-:W0:Y:S02]  /*ad00*/  S2R R6, SR_TID.X ;  /* 0x0000000000067919 */ /* 0x000e240000002100 */
[----:B0-----:R-:W-:-:S05]  /*ad10*/  VIADD R6, R6, 0xffffff80 ;  /* 0xffffff8006067836 */ /* 0x001fca0000000000 */
[----:B------:R-:W-:-:S04]  /*ad20*/  SHF.R.S32.HI R20, RZ, 0x1f, R6 ;  /* 0x0000001fff147819 */ /* 0x000fc80000011406 */
[----:B------:R-:W-:Y:S02]  /*ad30*/  LEA.HI R20, R20, R6, RZ, 0x7 ;  /* 0x0000000614147211 */ /* 0x000fe400078f38ff */
[----:B------:R-:W2:Y:S02]  /*ad40*/  LDL R6, [R1+0x60] ;  /* 0x0000600001067983 */ /* 0x000ea40000100800 */
[----:B------:R-:W-:-:S05]  /*ad50*/  SHF.R.S32.HI R20, RZ, 0x7, R20 ;  /* 0x00000007ff147819 */ /* 0x000fca0000011414 */
[----:B------:R-:W0:Y:S02]  /*ad60*/  SHFL.IDX PT, R0, R20, RZ, 0x1f ;  /* 0x00001fff14007589 */ /* 0x000e2400000e0000 */
[----:B0-----:R-:W-:-:S04]  /*ad70*/  LEA.HI R2, R0, R0, RZ, 0x1 ;  /* 0x0000000000027211 */ /* 0x001fc800078f08ff */
[----:B------:R-:W-:-:S04]  /*ad80*/  LOP3.LUT R3, R2, 0x1e, RZ, 0xc0, !PT ;  /* 0x0000001e02037812 */ /* 0x000fc800078ec0ff */
[----:B------:R-:W-:Y:S02]  /*ad90*/  IADD3 R3, R0, -R3, RZ ;  /* 0x8000000300037210 */ /* 0x000fe40007ffe0ff */
[----:B--2---:R-:W-:-:S03]  /*ada0*/  LOP3.LUT P0, RZ, R6, 0x9f, RZ, 0xc0, !PT ;  /* 0x0000009f06ff7812 */ /* 0x004fc6000780c0ff */
[----:B------:R-:W-:-:S05]  /*adb0*/  IMAD R3, R3, 0x2000, R6 ;  /* 0x0000200003037824 */ /* 0x000fca00078e0206 */
[----:B------:R-:W-:-:S04]  /*adc0*/  SHF.R.U32.HI R2, RZ, 0x4, R3 ;  /* 0x00000004ff027819 */ /* 0x000fc80000011603 */
[----:B------:R-:W-:Y:S01]  /*add0*/  LOP3.LUT R2, R2, 0x3fff, RZ, 0xc0, !PT ;  /* 0x00003fff02027812 */ /* 0x000fe200078ec0ff */
[----:B------:R-:W-:Y:S06]  /*ade0*/  @!P0 BRA `(.L_x_765) ;  /* 0x0000000000408947 */ /* 0x000fec0003800000 */
[----:B------:R-:W-:Y:S01]  /*adf0*/  MOV R0, 0x0 ;  /* 0x0000000000007802 */ /* 0x000fe20000000f00 */
[----:B------:R-:W-:Y:S01]  /*ae00*/  ULDC.64 UR4, c[0x4][0xa8] ;  /* 0x01002a0000047ab9 */ /* 0x000fe20000000a00 */
[----:B------:R-:W-:Y:S01]  /*ae10*/  ULDC.64 UR6, c[0x4][0xb0] ;  /* 0x01002c0000067ab9 */ /* 0x000fe20000000a00 */
[----:B------:R-:W-:Y:S01]  /*ae20*/  IMAD.U32 R4, RZ, RZ, UR4 ;  /* 0x00000004ff047e24 */ /* 0x000fe2000f8e00ff */
[----:B------:R0:W1:Y:S01]  /*ae30*/  LDC.64 R14, c[0x4][R0] ;  /* 0x01000000000e7b82 */ /* 0x0000620000000a00 */
[----:B------:R-:W-:Y:S01]  /*ae40*/  MOV R5, UR5 ;  /* 0x0000000500057c02 */ /* 0x000fe20008000f00 */
[----:B------:R-:W-:Y:S01]  /*ae50*/  ULDC.64 UR4, c[0x4][0x28] ;  /* 0x01000a0000047ab9 */ /* 0x000fe20000000a00 */
[----:B------:R-:W-:Y:S01]  /*ae60*/  IMAD.U32 R6, RZ, RZ, UR6 ;  /* 0x00000006ff067e24 */ /* 0x000fe2000f8e00ff */
[----:B------:R-:W-:Y:S01]  /*ae70*/  MOV R10, UR4 ;  /* 0x00000004000a7c02 */ /* 0x000fe20008000f00 */
[----:B------:R-:W-:Y:S01]  /*ae80*/  IMAD.U32 R7, RZ, RZ, UR7 ;  /* 0x00000007ff077e24 */ /* 0x000fe2000f8e00ff */
[----:B------:R-:W-:Y:S01]  /*ae90*/  MOV R12, 0x1 ;  /* 0x00000001000c7802 */ /* 0x000fe20000000f00 */
[----:B------:R-:W-:-:S02]  /*aea0*/  IMAD.U32 R11, RZ, RZ, UR5 ;  /* 0x00000005ff0b7e24 */ /* 0x000fc4000f8e00ff */
[----:B------:R-:W-:Y:S02]  /*aeb0*/  IMAD.MOV.U32 R8, RZ, RZ, 0x70 ;  /* 0x00000070ff087424 */ /* 0x000fe400078e00ff */
[----:B0-----:R-:W-:-:S07]  /*aec0*/  IMAD.MOV.U32 R13, RZ, RZ, RZ ;  /* 0x000000ffff0d7224 */ /* 0x001fce00078e00ff */
[----:B------:R-:W-:-:S07]  /*aed0*/  LEPC R20, `(.L_x_765) ;  /* 0x000000001014794e */ /* 0x000fce0000000000 */
[----:B-1---5:R-:W-:Y:S05]  /*aee0*/  CALL.ABS.NOINC R14 ;  /* 0x000000000e007343 */ /* 0x022fea0003c00000 */
.L_x_765:
[----:B------:R-:W-:Y:S02]  /*aef0*/  ULDC UR4, c[0x0][0x3f4] ;  /* 0x0000fd0000047ab9 */ /* 0x000fe40000000800 */
[----:B------:R-:W-:-:S13]  /*af00*/  ISETP.LT.AND P0, PT, RZ, UR4, PT ;  /* 0x00000004ff007c0c */ /* 0x000fda000bf01270 */
[----:B------:R-:W-:Y:S05]  /*af10*/  @P0 BRA `(.L_x_766) ;  /* 0x00000000003c0947 */ /* 0x000fea0003800000 */
[----:B------:R-:W-:-:S04]  /*af20*/  LEA.HI R0, R235, R235, RZ, 0x1 ;  /* 0x000000ebeb007211 */ /* 0x000fc800078f08ff */
[----:B------:R-:W-:-:S05]  /*af30*/  LOP3.LUT R0, R0, 0xfffffffe, RZ, 0xc0, !PT ;  /* 0xfffffffe00007812 */ /* 0x000fca00078ec0ff */
[----:B------:R-:W-:-:S05]  /*af40*/  IMAD.IADD R0, R235, 0x1, -R0 ;  /* 0x00000001eb007824 */ /* 0x000fca00078e0a00 */
[----:B------:R-:W-:-:S04]  /*af50*/  SHF.L.U32 R3, R0, 0x1f, RZ ;  /* 0x0000001f00037819 */ /* 0x000fc800000006ff */
[----:B------:R0:W1:Y:S03]  /*af60*/  SYNCS.PHASECHK.TRANS64.TRYWAIT P0, [R18+URZ+0x38800], R3 ;  /* 0x03880003120075a7 */ /* 0x000066000800017f */
[----:B-1----:R-:W-:Y:S05]  /*af70*/  @!P0 NANOSLEEP.SYNCS 0x989680 ;  /* 0x009896800000895d */ /* 0x002fea0003900000 */
[----:B------:R-:W1:Y:S01]  /*af80*/  @!P0 SYNCS.PHASECHK.TRANS64 P0, [R18+URZ+0x38800], R3 ;  /* 0x03880003120085a7 */ /* 0x000e62000800007f */
[----:B------:R-:W-:Y:S04]  /*af90*/  BSSY B0, `(.L_x_767) ;  /* 0x0000006000007945 */ /* 0x000fe80003800000 */
[----:B-1----:R-:W-:Y:S05]  /*afa0*/  @P0 BRA `(.L_x_768) ;  /* 0x0000000000100947 */ /* 0x002fea0003800000 */
.L_x_769:
[----:B-1----:R1:W2:Y:S02]  /*afb0*/  SYNCS.PHASECHK.TRANS64.TRYWAIT P0, [R18+URZ+0x38800], R3 ;  /* 0x03880003120075a7 */ /* 0x0022a4000800017f */
[----:B--2---:R-:W-:Y:S05]  /*afc0*/  @!P0 NANOSLEEP.SYNCS 0x989680 ;  /* 0x009896800000895d */ /* 0x004fea0003900000 */
[----:B------:R-:W2:Y:S02]  /*afd0*/  @!P0 SYNCS.PHASECHK.TRANS64 P0, [R18+URZ+0x38800], R3 ;  /* 0x03880003120085a7 */ /* 0x000ea4000800007f */
[----:B--2---:R-:W-:Y:S05]  /*afe0*/  @!P0 BRA `(.L_x_769) ;  /* 0xfffffffc00f08947 */ /* 0x004fea000383ffff */
.L_x_768:
[----:B------:R-:W-:Y:S05]  /*aff0*/  BSYNC B0 ;  /* 0x0000000000007941 */ /* 0x000fea0003800000 */
.L_x_767:
[----:B------:R-:W-:Y:S05]  /*b000*/  BRA `(.L_x_770) ;  /* 0x0000006800ec7947 */ /* 0x000fea0003800000 */
.L_x_766:
[----:B------:R-:W2:Y:S01]  /*b010*/  LDL R29, [R1+0x60] ;  /* 0x00006000011d7983 */ /* 0x000ea20000100800 */
[----:B-----5:R-:W-:Y:S01]  /*b020*/  SHF.R.S32.HI R0, RZ, 0x1f, R144 ;  /* 0x0000001fff007819 */ /* 0x020fe20000011490 */
[----:B------:R-:W-:Y:S01]  /*b030*/  ULDC.64 UR4, c[0x0][0x3f8] ;  /* 0x0000fe0000047ab9 */ /* 0x000fe20000000a00 */
[----:B------:R-:W-:Y:S01]  /*b040*/  ULDC.64 UR6, c[0x0][0x408] ;  /* 0x0001020000067ab9 */ /* 0x000fe20000000a00 */
[----:B------:R-:W-:-:S04]  /*b050*/  IMAD.WIDE.U32 R4, R144, UR4, RZ ;  /* 0x0000000490047c25 */ /* 0x000fc8000f8e00ff */
[C---:B------:R-:W-:Y:S02]  /*b060*/  IMAD R3, R0.reuse, UR4, RZ ;  /* 0x0000000400037c24 */ /* 0x040fe4000f8e02ff */
[----:B------:R-:W-:Y:S02]  /*b070*/  IMAD R7, R0, UR6, RZ ;  /* 0x0000000600077c24 */ /* 0x000fe4000f8e02ff */
[C---:B------:R-:W-:Y:S01]  /*b080*/  IMAD R3, R144.reuse, UR5, R3 ;  /* 0x0000000590037c24 */ /* 0x040fe2000f8e0203 */
[----:B------:R-:W-:Y:S01]  /*b090*/  ULDC.64 UR4, c[0x0][0x3e8] ;  /* 0x0000fa0000047ab9 */ /* 0x000fe20000000a00 */
[----:B------:R-:W-:Y:S01]  /*b0a0*/  IMAD R7, R144, UR7, R7 ;  /* 0x0000000790077c24 */ /* 0x000fe2000f8e0207 */
[----:B------:R-:W-:Y:S01]  /*b0b0*/  LEA R24, P1, R4, UR4, 0x1 ;  /* 0x0000000404187c11 */ /* 0x000fe2000f8208ff */
[----:B------:R-:W-:Y:S01]  /*b0c0*/  IMAD.WIDE.U32 R26, R144, UR6, RZ ;  /* 0x00000006901a7c25 */ /* 0x000fe2000f8e00ff */
[----:B------:R-:W-:Y:S01]  /*b0d0*/  ULDC.64 UR6, c[0x0][0x400] ;  /* 0x0001000000067ab9 */ /* 0x000fe20000000a00 */
[----:B------:R-:W-:-:S02]  /*b0e0*/  IADD3 R25, R3, R5, RZ ;  /* 0x0000000503197210 */ /* 0x000fc40007ffe0ff */
[----:B------:R-:W-:Y:S01]  /*b0f0*/  IMAD.IADD R3, R7, 0x1, R27 ;  /* 0x0000000107037824 */ /* 0x000fe200078e021b */
[----:B------:R-:W-:Y:S02]  /*b100*/  LEA R28, P2, R26, UR6, 0x1 ;  /* 0x000000061a1c7c11 */ /* 0x000fe4000f8408ff */
[----:B------:R-:W-:Y:S02]  /*b110*/  LEA.HI.X R25, R4, UR5, R25, 0x1, P1 ;  /* 0x0000000504197c11 */ /* 0x000fe400088f0c19 */
[----:B------:R-:W-:Y:S02]  /*b120*/  LEA.HI.X R26, R26, UR7, R3, 0x1, P2 ;  /* 0x000000071a1a7c11 */ /* 0x000fe400090f0c03 */
[----:B--2---:R-:W-:-:S13]  /*b130*/  LOP3.LUT P0, RZ, R29, 0x3ff, RZ, 0xc0, !PT ;  /* 0x000003ff1dff7812 */ /* 0x004fda000780c0ff */
        /* <DEDUP_REMOVED lines=16> */
[----:B-1----:R-:W-:Y:S05]  /*b240*/  CALL.ABS.NOINC R14 ;  /* 0x000000000e007343 */ /* 0x002fea0003c00000 */
.L_x_771:
[----:B------:R-:W-:Y:S01]  /*b250*/  ULDC.U8 UR4, c[0x0][0x410] ;  /* 0x0001040000047ab9 */ /* 0x000fe20000000000 */
[----:B------:R-:W-:Y:S01]  /*b260*/  BSSY B0, `(.L_x_772) ;  /* 0x000068d000007945 */ /* 0x000fe20003800000 */
[----:B------:R-:W-:Y:S01]  /*b270*/  ISETP.NE.AND P0, PT, RZ, UR4, PT ;  /* 0x00000004ff007c0c */ /* 0x000fe2000bf05270 */
[----:B------:R-:W-:Y:S01]  /*b280*/  IMAD R0, R230, 0x2, R29 ;  /* 0x00000002e6007824 */ /* 0x000fe200078e021d */
[----:B------:R-:W-:-:S11]  /*b290*/  LEA R8, R121, R212, 0x7 ;  /* 0x000000d479087211 */ /* 0x000fd600078e38ff */
[----:B------:R-:W-:Y:S05]  /*b2a0*/  @!P0 BRA `(.L_x_773) ;  /* 0x0000003000ac8947 */ /* 0x000fea0003800000 */
[----:B------:R-:W-:-:S03]  /*b2b0*/  UMOV UR4, 0xffffffff ;  /* 0xffffffff00047882 */ /* 0x000fc60000000000 */
[----:B------:R-:W-:Y:S05]  /*b2c0*/  BRA.DIV UR4, `(.L_x_774) ;  /* 0x000001da041c7947 */ /* 0x000fea000b800000 */
[----:B------:R0:W1:Y:S04]  /*b2d0*/  SHFL.IDX PT, R3, R25, RZ, 0x181f ;  /* 0x00181fff19037589 */ /* 0x00006800000e0000 */
[----:B------:R0:W2:Y:S04]  /*b2e0*/  SHFL.IDX PT, R4, R24, RZ, 0x181f ;  /* 0x00181fff18047589 */ /* 0x0000a800000e0000 */
[----:B------:R0:W3:Y:S04]  /*b2f0*/  SHFL.IDX PT, R5, R26, RZ, 0x181f ;  /* 0x00181fff1a057589 */ /* 0x0000e800000e0000 */
[----:B------:R0:W4:Y:S02]  /*b300*/  SHFL.IDX PT, R14, R28, RZ, 0x181f ;  /* 0x00181fff1c0e7589 */ /* 0x00012400000e0000 */
.L_x_1057:
[----:B------:R-:W-:Y:S01]  /*b310*/  ULDC UR4, c[0x0][0x448] ;  /* 0x0001120000047ab9 */ /* 0x000fe20000000800 */
[----:B------:R-:W-:Y:S01]  /*b320*/  BSSY B1, `(.L_x_775) ;  /* 0x000003d000017945 */ /* 0x000fe20003800000 */
[----:B------:R-:W-:Y:S01]  /*b330*/  IMAD R44, R178, UR4, RZ ;  /* 0x00000004b22c7c24 */ /* 0x000fe2000f8e02ff */
[----:B------:R-:W-:Y:S02]  /*b340*/  CS2R R6, SRZ ;  /* 0x0000000000067805 */ /* 0x000fe4000001ff00 */
[----:B------:R-:W-:Y:S02]  /*b350*/  CS2R R10, SRZ ;  /* 0x00000000000a7805 */ /* 0x000fe4000001ff00 */
[----:B------:R-:W-:Y:S02]  /*b360*/  CS2R R12, SRZ ;  /* 0x00000000000c7805 */ /* 0x000fe4000001ff00 */
[----:B------:R-:W-:Y:S02]  /*b370*/  CS2R R20, SRZ ;  /* 0x0000000000147805 */ /* 0x000fe4000001ff00 */
[----:B------:R-:W-:Y:S01]  /*b380*/  ISETP.GE.AND P0, PT, R8, R44, PT ;  /* 0x0000002c0800720c */ /* 0x000fe20003f06270 */
[----:B------:R-:W-:Y:S01]  /*b390*/  IMAD R44, R121, -0x80, R44 ;  /* 0xffffff80792c7824 */ /* 0x000fe200078e022c */
[----:B------:R-:W-:-:S02]  /*b3a0*/  CS2R R8, SRZ ;  /* 0x0000000000087805 */ /* 0x000fc4000001ff00 */
[----:B0-----:R-:W-:Y:S02]  /*b3b0*/  CS2R R24, SRZ ;  /* 0x0000000000187805 */ /* 0x001fe4000001ff00 */
[----:B------:R-:W-:Y:S02]  /*b3c0*/  CS2R R26, SRZ ;  /* 0x00000000001a7805 */ /* 0x000fe4000001ff00 */
[----:B------:R-:W-:-:S05]  /*b3d0*/  CS2R R28, SRZ ;  /* 0x00000000001c7805 */ /* 0x000fca000001ff00 */
[----:B------:R-:W-:Y:S05]  /*b3e0*/  @P0 BRA `(.L_x_776) ;  /* 0x0000000000c00947 */ /* 0x000fea0003800000 */
[----:B------:R-:W-:Y:S01]  /*b3f0*/  ULDC UR4, c[0x0][0x3f4] ;  /* 0x0000fd0000047ab9 */ /* 0x000fe20000000800 */
[C---:B------:R-:W-:Y:S01]  /*b400*/  IMAD.SHL.U32 R35, R215.reuse, 0x2, RZ ;  /* 0x00000002d7237824 */ /* 0x040fe200078e00ff */
[----:B------:R-:W-:Y:S01]  /*b410*/  ISETP.GE.AND P2, PT, R215, UR4, PT ;  /* 0x00000004d7007c0c */ /* 0x000fe2000bf46270 */
[C---:B------:R-:W-:Y:S01]  /*b420*/  IMAD.SHL.U32 R39, R214.reuse, 0x2, RZ ;  /* 0x00000002d6277824 */ /* 0x040fe200078e00ff */
[----:B------:R-:W-:Y:S02]  /*b430*/  ISETP.GE.AND P1, PT, R214, UR4, PT ;  /* 0x00000004d6007c0c */ /* 0x000fe4000bf26270 */
[----:B------:R-:W-:Y:S02]  /*b440*/  CS2R R20, SRZ ;  /* 0x0000000000147805 */ /* 0x000fe4000001ff00 */
[----:B------:R-:W-:Y:S02]  /*b450*/  ISETP.GE.AND P0, PT, R216, UR4, PT ;  /* 0x00000004d8007c0c */ /* 0x000fe4000bf06270 */
[----:B------:R-:W-:-:S02]  /*b460*/  CS2R R6, SRZ ;  /* 0x0000000000067805 */ /* 0x000fc4000001ff00 */
[----:B------:R-:W-:Y:S02]  /*b470*/  ISETP.GE.AND P3, PT, R22, UR4, PT ;  /* 0x0000000416007c0c */ /* 0x000fe4000bf66270 */
[----:B------:R-:W-:Y:S02]  /*b480*/  CS2R R24, SRZ ;  /* 0x0000000000187805 */ /* 0x000fe4000001ff00 */
[----:B------:R-:W-:Y:S01]  /*b490*/  SHF.R.S32.HI R8, RZ, 0x1f, R215 ;  /* 0x0000001fff087819 */ /* 0x000fe200000114d7 */
[----:B------:R-:W-:Y:S01]  /*b4a0*/  ULDC.64 UR6, c[0x0][0x208] ;  /* 0x0000820000067ab9 */ /* 0x000fe20000000a00 */
[----:B------:R-:W-:Y:S02]  /*b4b0*/  SHF.R.S32.HI R11, RZ, 0x1f, R214 ;  /* 0x0000001fff0b7819 */ /* 0x000fe400000114d6 */
[----:B------:R-:W-:Y:S02]  /*b4c0*/  SHF.L.U64.HI R8, R215, 0x1, R8 ;  /* 0x00000001d7087819 */ /* 0x000fe40000010208 */
[----:B--2---:R-:W-:-:S02]  /*b4d0*/  @!P2 IADD3 R32, P4, R4, R35, RZ ;  /* 0x000000230420a210 */ /* 0x004fc40007f9e0ff */
[----:B----4-:R-:W-:Y:S02]  /*b4e0*/  @!P2 IADD3 R34, P6, R14, R35, RZ ;  /* 0x000000230e22a210 */ /* 0x010fe40007fde0ff */
[----:B------:R-:W-:Y:S01]  /*b4f0*/  SHF.R.S32.HI R9, RZ, 0x1f, R216 ;  /* 0x0000001fff097819 */ /* 0x000fe200000114d8 */
[--C-:B-1----:R-:W-:Y:S01]  /*b500*/  @!P2 IMAD.X R33, R3, 0x1, R8.reuse, P4 ;  /* 0x000000010321a824 */ /* 0x102fe200020e0608 */
[----:B------:R-:W-:Y:S01]  /*b510*/  SHF.L.U32 R43, R216, 0x1, RZ ;  /* 0x00000001d82b7819 */ /* 0x000fe200000006ff */
[----:B---3--:R-:W-:Y:S01]  /*b520*/  @!P2 IMAD.X R35, R5, 0x1, R8, P6 ;  /* 0x000000010523a824 */ /* 0x008fe200030e0608 */
[----:B------:R-:W-:Y:S01]  /*b530*/  SHF.L.U64.HI R12, R214, 0x1, R11 ;  /* 0x00000001d60c7819 */ /* 0x000fe2000001020b */
[----:B------:R-:W-:Y:S01]  /*b540*/  @!P3 IMAD.MOV.U32 R8, RZ, RZ, R4 ;  /* 0x000000ffff08b224 */ /* 0x000fe200078e0004 */
[----:B------:R-:W-:Y:S02]  /*b550*/  @!P1 IADD3 R36, P5, R4, R39, RZ ;  /* 0x0000002704249210 */ /* 0x000fe40007fbe0ff */
[----:B------:R-:W-:-:S02]  /*b560*/  CS2R R26, SRZ ;  /* 0x00000000001a7805 */ /* 0x000fc4000001ff00 */
[----:B------:R-:W-:Y:S01]  /*b570*/  SHF.L.U64.HI R10, R216, 0x1, R9 ;  /* 0x00000001d80a7819 */ /* 0x000fe20000010209 */
[----:B------:R-:W-:Y:S01]  /*b580*/  @!P3 IMAD.MOV.U32 R9, RZ, RZ, R3 ;  /* 0x000000ffff09b224 */ /* 0x000fe200078e0003 */
[----:B------:R-:W-:Y:S02]  /*b590*/  @!P1 IADD3 R38, P4, R14, R39, RZ ;  /* 0x000000270e269210 */ /* 0x000fe40007f9e0ff */
[----:B------:R-:W-:Y:S02]  /*b5a0*/  CS2R R28, SRZ ;  /* 0x00000000001c7805 */ /* 0x000fe4000001ff00 */
[-C--:B------:R-:W-:Y:S01]  /*b5b0*/  @!P0 IADD3 R40, P6, R4, R43.reuse, RZ ;  /* 0x0000002b04288210 */ /* 0x080fe20007fde0ff */
[----:B------:R0:W5:Y:S01]  /*b5c0*/  @!P2 LD.E.64 R24, desc[UR6][R32.64] ;  /* 0x000000062018a980 */ /* 0x000162000c101b00 */
[----:B------:R-:W-:Y:S01]  /*b5d0*/  @!P1 IADD3.X R37, R3, R12, RZ, P5, !PT ;  /* 0x0000000c03259210 */ /* 0x000fe20002ffe4ff */
[----:B------:R-:W-:Y:S01]  /*b5e0*/  @!P1 IMAD.X R39, R5, 0x1, R12, P4 ;  /* 0x0000000105279824 */ /* 0x000fe200020e060c */
[----:B------:R-:W-:Y:S01]  /*b5f0*/  @!P0 IADD3 R42, P5, R14, R43, RZ ;  /* 0x0000002b0e2a8210 */ /* 0x000fe20007fbe0ff */
[----:B------:R-:W-:Y:S01]  /*b600*/  @!P0 IMAD.X R41, R3, 0x1, R10, P6 ;  /* 0x0000000103298824 */ /* 0x000fe200030e060a */
[----:B------:R-:W-:Y:S01]  /*b610*/  @!P3 MOV R4, R14 ;  /* 0x0000000e0004b202 */ /* 0x000fe20000000f00 */
[----:B------:R-:W-:Y:S01]  /*b620*/  @!P3 IMAD.WIDE R14, R22, 0x2, R8 ;  /* 0x00000002160eb825 */ /* 0x000fe200078e0208 */
[----:B------:R-:W-:-:S02]  /*b630*/  @!P0 IADD3.X R43, R5, R10, RZ, P5, !PT ;  /* 0x0000000a052b8210 */ /* 0x000fc40002ffe4ff */
[----:B------:R-:W-:Y:S02]  /*b640*/  CS2R R10, SRZ ;  /* 0x00000000000a7805 */ /* 0x000fe4000001ff00 */
[----:B------:R-:W-:Y:S02]  /*b650*/  CS2R R12, SRZ ;  /* 0x00000000000c7805 */ /* 0x000fe4000001ff00 */
[----:B------:R-:W-:Y:S01]  /*b660*/  CS2R R8, SRZ ;  /* 0x0000000000087805 */ /* 0x000fe2000001ff00 */
[----:B------:R-:W-:Y:S01]  /*b670*/  @!P3 IMAD.WIDE R30, R22, 0x2, R4 ;  /* 0x00000002161eb825 */ /* 0x000fe200078e0204 */
[----:B------:R0:W5:Y:S04]  /*b680*/  @!P3 LD.E.64 R20, desc[UR6][R14.64] ;  /* 0x000000060e14b980 */ /* 0x000168000c101b00 */
[----:B------:R0:W5:Y:S04]  /*b690*/  @!P3 LD.E.64 R6, desc[UR6][R30.64] ;  /* 0x000000061e06b980 */ /* 0x000168000c101b00 */
[----:B------:R0:W5:Y:S04]  /*b6a0*/  @!P2 LD.E.64 R10, desc[UR6][R34.64] ;  /* 0x00000006220aa980 */ /* 0x000168000c101b00 */
[----:B------:R0:W5:Y:S04]  /*b6b0*/  @!P1 LD.E.64 R26, desc[UR6][R36.64] ;  /* 0x00000006241a9980 */ /* 0x000168000c101b00 */
[----:B------:R0:W5:Y:S04]  /*b6c0*/  @!P1 LD.E.64 R12, desc[UR6][R38.64] ;  /* 0x00000006260c9980 */ /* 0x000168000c101b00 */
[----:B------:R0:W5:Y:S04]  /*b6d0*/  @!P0 LD.E.64 R28, desc[UR6][R40.64] ;  /* 0x00000006281c8980 */ /* 0x000168000c101b00 */
[----:B------:R0:W5:Y:S02]  /*b6e0*/  @!P0 LD.E.64 R8, desc[UR6][R42.64] ;  /* 0x000000062a088980 */ /* 0x000164000c101b00 */
.L_x_776:
[----:B------:R-:W-:Y:S05]  /*b6f0*/  BSYNC B1 ;  /* 0x0000000000017941 */ /* 0x000fea0003800000 */
.L_x_775:
[----:B-1----:R-:W-:Y:S01]  /*b700*/  LEA.HI R3, R235, R235, RZ, 0x1 ;  /* 0x000000ebeb037211 */ /* 0x002fe200078f08ff */
[----:B0----5:R-:W-:Y:S01]  /*b710*/  IMAD.MOV.U32 R32, RZ, RZ, R28 ;  /* 0x000000ffff207224 */ /* 0x021fe200078e001c */
[----:B------:R-:W-:Y:S01]  /*b720*/  SHF.R.U64 R40, R28, 0x10, R29 ;  /* 0x000000101c287819 */ /* 0x000fe2000000121d */
[----:B------:R-:W-:Y:S01]  /*b730*/  IMAD.MOV.U32 R15, RZ, RZ, R20 ;  /* 0x000000ffff0f7224 */ /* 0x000fe200078e0014 */
[----:B--2---:R-:W-:Y:S01]  /*b740*/  LOP3.LUT R4, R3, 0xfffffffe, RZ, 0xc0, !PT ;  /* 0xfffffffe03047812 */ /* 0x004fe200078ec0ff */
[----:B------:R-:W-:Y:S01]  /*b750*/  IMAD.MOV.U32 R3, RZ, RZ, R7 ;  /* 0x000000ffff037224 */ /* 0x000fe200078e0007 */
[----:B------:R-:W-:Y:S01]  /*b760*/  MOV R28, R6 ;  /* 0x00000006001c7202 */ /* 0x000fe20000000f00 */
[--C-:B------:R-:W-:Y:S01]  /*b770*/  IMAD.MOV.U32 R30, RZ, RZ, R21.reuse ;  /* 0x000000ffff1e7224 */ /* 0x100fe200078e0015 */
[--C-:B------:R-:W-:Y:S01]  /*b780*/  SHF.R.U64 R34, R20, 0x10, R21.reuse ;  /* 0x0000001014227819 */ /* 0x100fe20000001215 */
[----:B------:R-:W-:Y:S01]  /*b790*/  IMAD.IADD R4, R235, 0x1, -R4 ;  /* 0x00000001eb047824 */ /* 0x000fe200078e0a04 */
[----:B------:R-:W-:Y:S01]  /*b7a0*/  SHF.R.U32.HI R35, RZ, 0x10, R21 ;  /* 0x00000010ff237819 */ /* 0x000fe20000011615 */
[----:B------:R-:W-:Y:S01]  /*b7b0*/  IMAD.MOV.U32 R21, RZ, RZ, R25 ;  /* 0x000000ffff157224 */ /* 0x000fe200078e0019 */
[----:B------:R-:W-:Y:S01]  /*b7c0*/  MOV R20, R24 ;  /* 0x0000001800147202 */ /* 0x000fe20000000f00 */
[----:B------:R-:W-:Y:S01]  /*b7d0*/  IMAD.MOV.U32 R33, RZ, RZ, R29 ;  /* 0x000000ffff217224 */ /* 0x000fe200078e001d */
[----:B---3--:R-:W-:Y:S01]  /*b7e0*/  SHF.L.U32 R5, R4, 0x1f, RZ ;  /* 0x0000001f04057819 */ /* 0x008fe200000006ff */
[----:B----4-:R-:W-:Y:S01]  /*b7f0*/  IMAD.MOV.U32 R14, RZ, RZ, R12 ;  /* 0x000000ffff0e7224 */ /* 0x010fe200078e000c */
[--C-:B------:R-:W-:Y:S01]  /*b800*/  SHF.R.U64 R36, R24, 0x10, R25.reuse ;  /* 0x0000001018247819 */ /* 0x100fe20000001219 */
[----:B------:R-:W-:Y:S01]  /*b810*/  BSSY B1, `(.L_x_777) ;  /* 0x0000027000017945 */ /* 0x000fe20003800000 */
[----:B------:R-:W0:Y:S01]  /*b820*/  SYNCS.PHASECHK.TRANS64.TRYWAIT P0, [R18+URZ+0x38800], R5 ;  /* 0x03880005120075a7 */ /* 0x000e22000800017f */
[----:B------:R-:W-:Y:S01]  /*b830*/  SHF.R.U32.HI R37, RZ, 0x10, R25 ;  /* 0x00000010ff257819 */ /* 0x000fe20000011619 */
[----:B------:R-:W-:Y:S01]  /*b840*/  IMAD.MOV.U32 R25, RZ, RZ, R26 ;  /* 0x000000ffff197224 */ /* 0x000fe200078e001a */
[----:B------:R-:W-:Y:S01]  /*b850*/  SHF.R.U64 R41, R6, 0x10, R7 ;  /* 0x0000001006297819 */ /* 0x000fe20000001207 */
[----:B------:R-:W-:Y:S01]  /*b860*/  IMAD.MOV.U32 R6, RZ, RZ, R11 ;  /* 0x000000ffff067224 */ /* 0x000fe200078e000b */
[----:B------:R-:W-:Y:S01]  /*b870*/  SHF.R.U32.HI R42, RZ, 0x10, R7 ;  /* 0x00000010ff2a7819 */ /* 0x000fe20000011607 */
[----:B------:R-:W-:Y:S01]  /*b880*/  IMAD.MOV.U32 R7, RZ, RZ, R9 ;  /* 0x000000ffff077224 */ /* 0x000fe200078e0009 */
[----:B------:R-:W-:-:S02]  /*b890*/  MOV R24, R10 ;  /* 0x0000000a00187202 */ /* 0x000fc40000000f00 */
[----:B------:R-:W-:Y:S01]  /*b8a0*/  SHF.R.U64 R43, R10, 0x10, R11 ;  /* 0x000000100a2b7819 */ /* 0x000fe2000000120b */
[----:B------:R-:W-:Y:S01]  /*b8b0*/  IMAD.MOV.U32 R10, RZ, RZ, R8 ;  /* 0x000000ffff0a7224 */ /* 0x000fe200078e0008 */
[----:B------:R-:W-:Y:S02]  /*b8c0*/  MOV R31, R27 ;  /* 0x0000001b001f7202 */ /* 0x000fe40000000f00 */
[----:B------:R-:W-:Y:S02]  /*b8d0*/  SHF.R.U32.HI R29, RZ, 0x10, R29 ;  /* 0x00000010ff1d7819 */ /* 0x000fe4000001161d */
[----:B------:R-:W-:Y:S02]  /*b8e0*/  PRMT R28, R28, 0x5410, R3 ;  /* 0x000054101c1c7816 */ /* 0x000fe40000000003 */
[--C-:B------:R-:W-:Y:S02]  /*b8f0*/  SHF.R.U64 R38, R26, 0x10, R27.reuse ;  /* 0x000000101a267819 */ /* 0x100fe4000000121b */
[----:B------:R-:W-:-:S02]  /*b900*/  SHF.R.U32.HI R39, RZ, 0x10, R27 ;  /* 0x00000010ff277819 */ /* 0x000fc4000001161b */
[----:B------:R-:W-:Y:S02]  /*b910*/  SHF.R.U32.HI R11, RZ, 0x10, R11 ;  /* 0x00000010ff0b7819 */ /* 0x000fe4000001160b */
[----:B------:R-:W-:Y:S02]  /*b920*/  MOV R4, R13 ;  /* 0x0000000d00047202 */ /* 0x000fe40000000f00 */
[--C-:B------:R-:W-:Y:S02]  /*b930*/  SHF.R.U64 R45, R12, 0x10, R13.reuse ;  /* 0x000000100c2d7819 */ /* 0x100fe4000000120d */
[----:B------:R-:W-:Y:S02]  /*b940*/  SHF.R.U32.HI R46, RZ, 0x10, R13 ;  /* 0x00000010ff2e7819 */ /* 0x000fe4000001160d */
[----:B------:R-:W-:Y:S02]  /*b950*/  VIMNMX R3, R44, 0x80, PT ;  /* 0x000000802c037848 */ /* 0x000fe40003fe0100 */
[----:B------:R-:W-:-:S02]  /*b960*/  SHF.R.U64 R47, R8, 0x10, R9 ;  /* 0x00000010082f7819 */ /* 0x000fc40000001209 */
[----:B------:R-:W-:Y:S02]  /*b970*/  SHF.R.U32.HI R48, RZ, 0x10, R9 ;  /* 0x00000010ff307819 */ /* 0x000fe40000011609 */
[----:B------:R-:W-:Y:S02]  /*b980*/  PRMT R26, R15, 0x5410, R30 ;  /* 0x000054100f1a7816 */ /* 0x000fe4000000001e */
[----:B------:R-:W-:Y:S02]  /*b990*/  PRMT R20, R20, 0x5410, R21 ;  /* 0x0000541014147816 */ /* 0x000fe40000000015 */
[----:B------:R-:W-:Y:S02]  /*b9a0*/  PRMT R12, R25, 0x5410, R31 ;  /* 0x00005410190c7816 */ /* 0x000fe4000000001f */
[----:B------:R-:W-:Y:S02]  /*b9b0*/  PRMT R9, R40, 0x5410, R29 ;  /* 0x0000541028097816 */ /* 0x000fe4000000001d */
[----:B------:R-:W-:-:S02]  /*b9c0*/  PRMT R27, R34, 0x5410, R35 ;  /* 0x00005410221b7816 */ /* 0x000fc40000000023 */
[----:B------:R-:W-:Y:S02]  /*b9d0*/  PRMT R21, R36, 0x5410, R37 ;  /* 0x0000541024157816 */ /* 0x000fe40000000025 */
[----:B------:R-:W-:Y:S02]  /*b9e0*/  PRMT R13, R38, 0x5410, R39 ;  /* 0x00005410260d7816 */ /* 0x000fe40000000027 */
[----:B------:R-:W-:Y:S02]  /*b9f0*/  PRMT R8, R32, 0x5410, R33 ;  /* 0x0000541020087816 */ /* 0x000fe40000000021 */
[----:B------:R-:W-:Y:S02]  /*ba00*/  PRMT R29, R41, 0x5410, R42 ;  /* 0x00005410291d7816 */ /* 0x000fe4000000002a */
[----:B------:R-:W-:Y:S02]  /*ba10*/  PRMT R24, R24, 0x5410, R6 ;  /* 0x0000541018187816 */ /* 0x000fe40000000006 */
[----:B------:R-:W-:-:S02]  /*ba20*/  PRMT R25, R43, 0x5410, R11 ;  /* 0x000054102b197816 */ /* 0x000fc4000000000b */
[----:B------:R-:W-:Y:S02]  /*ba30*/  ISETP.GE.AND P1, PT, R212, R3, PT ;  /* 0x00000003d400720c */ /* 0x000fe40003f26270 */
[----:B------:R-:W-:Y:S02]  /*ba40*/  PRMT R14, R14, 0x5410, R4 ;  /* 0x000054100e0e7816 */ /* 0x000fe40000000004 */
[----:B------:R-:W-:Y:S02]  /*ba50*/  PRMT R15, R45, 0x5410, R46 ;  /* 0x000054102d0f7816 */ /* 0x000fe4000000002e */
[----:B------:R-:W-:Y:S01]  /*ba60*/  PRMT R10, R10, 0x5410, R7 ;  /* 0x000054100a0a7816 */ /* 0x000fe20000000007 */
[----:B0-----:R-:W-:Y:S06]  /*ba70*/  @!P0 BRA `(.L_x_778) ;  /* 0x000001d000a08947 */ /* 0x001fec0003800000 */
.L_x_1058:
[----:B------:R-:W-:Y:S05]  /*ba80*/  BSYNC B1 ;  /* 0x0000000000017941 */ /* 0x000fea0003800000 */
.L_x_777:
[----:B------:R-:W-:Y:S01]  /*ba90*/  BSSY B1, `(.L_x_779) ;  /* 0x00000aa000017945 */ /* 0x000fe20003800000 */
[----:B------:R-:W-:-:S03]  /*baa0*/  PRMT R11, R47, 0x5410, R48 ;  /* 0x000054102f0b7816 */ /* 0x000fc60000000030 */
[----:B------:R-:W-:Y:S05]  /*bab0*/  @P1 BRA `(.L_x_780) ;  /* 0x00000008009c1947 */ /* 0x000fea0003800000 */
[----:B0-----:R-:W0:Y:S01]  /*bac0*/  LDC R5, c[0x0][0x3f4] ;  /* 0x0000fd00ff057b82 */ /* 0x001e220000000800 */
[----:B------:R-:W-:Y:S01]  /*bad0*/  BSSY B2, `(.L_x_781) ;  /* 0x000002c000027945 */ /* 0x000fe20003800000 */
[-C--:B0-----:R-:W-:Y:S02]  /*bae0*/  ISETP.GE.AND P0, PT, R22, R5.reuse, PT ;  /* 0x000000051600720c */ /* 0x081fe40003f06270 */
[-C--:B------:R-:W-:Y:S02]  /*baf0*/  ISETP.GE.AND P1, PT, R215, R5.reuse, PT ;  /* 0x00000005d700720c */ /* 0x080fe40003f26270 */
[-C--:B------:R-:W-:Y:S02]  /*bb00*/  ISETP.GE.AND P2, PT, R214, R5.reuse, PT ;  /* 0x00000005d600720c */ /* 0x080fe40003f46270 */
[----:B------:R-:W-:-:S07]  /*bb10*/  ISETP.GE.AND P3, PT, R216, R5, PT ;  /* 0x00000005d800720c */ /* 0x000fce0003f66270 */
[----:B------:R-:W-:Y:S06]  /*bb20*/  @P0 BRA `(.L_x_782) ;  /* 0x0000000000980947 */ /* 0x000fec0003800000 */
[----:B------:R-:W0:Y:S01]  /*bb30*/  LDS.128 R4, [R0] ;  /* 0x0000000000047984 */ /* 0x000e220000000c00 */
[----:B------:R-:W-:Y:S02]  /*bb40*/  HADD2.F32 R37, -RZ, R28.H0_H0 ;  /* 0x2000001cff257230 */ /* 0x000fe40000004100 */
[----:B------:R-:W-:Y:S02]  /*bb50*/  HADD2.F32 R35, -RZ, R26.H0_H0 ;  /* 0x2000001aff237230 */ /* 0x000fe40000004100 */
[----:B------:R-:W-:Y:S02]  /*bb60*/  HADD2.F32 R34, -RZ, R27.H0_H0 ;  /* 0x2000001bff227230 */ /* 0x000fe40000004100 */
[----:B------:R-:W-:Y:S02]  /*bb70*/  HADD2.F32 R36, -RZ, R29.H0_H0 ;  /* 0x2000001dff247230 */ /* 0x000fe40000004100 */
[--C-:B0-----:R-:W-:Y:S02]  /*bb80*/  HADD2.F32 R30, -RZ, R4.reuse.H0_H0 ;  /* 0x20000004ff1e7230 */ /* 0x101fe40000004100 */
[----:B------:R-:W-:-:S02]  /*bb90*/  HADD2.F32 R4, -RZ, R4.H1_H1 ;  /* 0x30000004ff047230 */ /* 0x000fc40000004100 */
[--C-:B------:R-:W-:Y:S02]  /*bba0*/  HADD2.F32 R31, -RZ, R5.reuse.H0_H0 ;  /* 0x20000005ff1f7230 */ /* 0x100fe40000004100 */
[----:B------:R-:W-:Y:S02]  /*bbb0*/  HADD2.F32 R5, -RZ, R5.H1_H1 ;  /* 0x30000005ff057230 */ /* 0x000fe40000004100 */
[C---:B------:R-:W-:Y:S01]  /*bbc0*/  FMUL.FTZ R39, R4.reuse, R37 ;  /* 0x0000002504277220 */ /* 0x040fe20000410000 */
[-C--:B------:R-:W-:Y:S01]  /*bbd0*/  FMUL.FTZ R4, R4, R35.reuse ;  /* 0x0000002304047220 */ /* 0x080fe20000410000 */
[--C-:B------:R-:W-:Y:S02]  /*bbe0*/  HADD2.F32 R32, -RZ, R6.reuse.H0_H0 ;  /* 0x20000006ff207230 */ /* 0x100fe40000004100 */
[----:B------:R-:W-:Y:S02]  /*bbf0*/  HADD2.F32 R33, -RZ, R7.H0_H0 ;  /* 0x20000007ff217230 */ /* 0x000fe40000004100 */
[C---:B------:R-:W-:Y:S01]  /*bc00*/  FMUL.FTZ R40, R5.reuse, R36 ;  /* 0x0000002405287220 */ /* 0x040fe20000410000 */
[C---:B------:R-:W-:Y:S01]  /*bc10*/  FFMA.FTZ R39, R30.reuse, R35, -R39 ;  /* 0x000000231e277223 */ /* 0x040fe20000010827 */
[----:B------:R-:W-:Y:S01]  /*bc20*/  FFMA.FTZ R38, R30, R37, R4 ;  /* 0x000000251e267223 */ /* 0x000fe20000010004 */
[----:B------:R-:W-:Y:S01]  /*bc30*/  FMUL.FTZ R42, R5, R34 ;  /* 0x00000022052a7220 */ /* 0x000fe20000410000 */
[----:B------:R-:W-:-:S02]  /*bc40*/  HADD2.F32 R6, -RZ, R6.H1_H1 ;  /* 0x30000006ff067230 */ /* 0x000fc40000004100 */
[C---:B------:R-:W-:Y:S01]  /*bc50*/  FFMA.FTZ R40, R31.reuse, R34, -R40 ;  /* 0x000000221f287223 */ /* 0x040fe20000010828 */
[----:B------:R-:W-:Y:S02]  /*bc60*/  HADD2.F32 R7, -RZ, R7.H1_H1 ;  /* 0x30000007ff077230 */ /* 0x000fe40000004100 */
[----:B------:R-:W-:Y:S01]  /*bc70*/  FFMA.FTZ R31, R31, R36, R42 ;  /* 0x000000241f1f7223 */ /* 0x000fe2000001002a */
[----:B------:R-:W-:Y:S02]  /*bc80*/  HADD2.F32 R35, -RZ, R28.H1_H1 ;  /* 0x3000001cff237230 */ /* 0x000fe40000004100 */
[----:B------:R-:W-:Y:S02]  /*bc90*/  HADD2.F32 R5, -RZ, R26.H1_H1 ;  /* 0x3000001aff057230 */ /* 0x000fe40000004100 */
[----:B------:R-:W-:Y:S02]  /*bca0*/  HADD2.F32 R30, -RZ, R29.H1_H1 ;  /* 0x3000001dff1e7230 */ /* 0x000fe40000004100 */
[----:B------:R-:W-:Y:S01]  /*bcb0*/  FMUL.FTZ R37, R6, R35 ;  /* 0x0000002306257220 */ /* 0x000fe20000410000 */
[----:B------:R-:W-:-:S02]  /*bcc0*/  HADD2.F32 R4, -RZ, R27.H1_H1 ;  /* 0x3000001bff047230 */ /* 0x000fc40000004100 */
[-C--:B------:R-:W-:Y:S01]  /*bcd0*/  FMUL.FTZ R34, R6, R5.reuse ;  /* 0x0000000506227220 */ /* 0x080fe20000410000 */
[C---:B------:R-:W-:Y:S01]  /*bce0*/  FMUL.FTZ R36, R7.reuse, R30 ;  /* 0x0000001e07247220 */ /* 0x040fe20000410000 */
[C---:B------:R-:W-:Y:S01]  /*bcf0*/  FFMA.FTZ R6, R32.reuse, R5, -R37 ;  /* 0x0000000520067223 */ /* 0x040fe20000010825 */
[-C--:B------:R-:W-:Y:S01]  /*bd00*/  FMUL.FTZ R41, R7, R4.reuse ;  /* 0x0000000407297220 */ /* 0x080fe20000410000 */
[----:B------:R-:W-:Y:S01]  /*bd10*/  FFMA.FTZ R35, R32, R35, R34 ;  /* 0x0000002320237223 */ /* 0x000fe20000010022 */
[C---:B------:R-:W-:Y:S01]  /*bd20*/  FFMA.FTZ R7, R33.reuse, R4, -R36 ;  /* 0x0000000421077223 */ /* 0x040fe20000010824 */
[----:B------:R-:W-:Y:S01]  /*bd30*/  F2FP.F16.F32.PACK_AB R4, R38, R39 ;  /* 0x000000272604723e */ /* 0x000fe200000000ff */
[----:B------:R-:W-:Y:S01]  /*bd40*/  FFMA.FTZ R30, R33, R30, R41 ;  /* 0x0000001e211e7223 */ /* 0x000fe20000010029 */
[----:B------:R-:W-:Y:S02]  /*bd50*/  F2FP.F16.F32.PACK_AB R5, R31, R40 ;  /* 0x000000281f05723e */ /* 0x000fe400000000ff */
[----:B------:R-:W-:-:S02]  /*bd60*/  F2FP.F16.F32.PACK_AB R6, R35, R6 ;  /* 0x000000062306723e */ /* 0x000fc400000000ff */
[----:B------:R-:W-:-:S05]  /*bd70*/  F2FP.F16.F32.PACK_AB R7, R30, R7 ;  /* 0x000000071e07723e */ /* 0x000fca00000000ff */
[----:B------:R0:W-:Y:S02]  /*bd80*/  STS.128 [R0], R4 ;  /* 0x0000000400007388 */ /* 0x0001e40000000c00 */
.L_x_782:
[----:B------:R-:W-:Y:S05]  /*bd90*/  BSYNC B2 ;  /* 0x0000000000027941 */ /* 0x000fea0003800000 */
.L_x_781:
[----:B------:R-:W-:Y:S04]  /*bda0*/  BSSY B2, `(.L_x_783) ;  /* 0x0000028000027945 */ /* 0x000fe80003800000 */
[----:B------:R-:W-:Y:S05]  /*bdb0*/  @P1 BRA `(.L_x_784) ;  /* 0x0000000000981947 */ /* 0x000fea0003800000 */
[----:B0-----:R-:W0:Y:S01]  /*bdc0*/  LDS.128 R4, [R0+0x4000] ;  /* 0x0040000000047984 */ /* 0x001e220000000c00 */
        /* <DEDUP_REMOVED lines=36> */
[----:B------:R1:W-:Y:S02]  /*c010*/  STS.128 [R0+0x4000], R4 ;  /* 0x0040000400007388 */ /* 0x0003e40000000c00 */
.L_x_784:
[----:B------:R-:W-:Y:S05]  /*c020*/  BSYNC B2 ;  /* 0x0000000000027941 */ /* 0x000fea0003800000 */
.L_x_783:
[----:B------:R-:W-:Y:S04]  /*c030*/  BSSY B2, `(.L_x_785) ;  /* 0x0000028000027945 */ /* 0x000fe80003800000 */
[----:B------:R-:W-:Y:S05]  /*c040*/  @P2 BRA `(.L_x_786) ;  /* 0x0000000000982947 */ /* 0x000fea0003800000 */
[----:B01----:R-:W0:Y:S01]  /*c050*/  LDS.128 R4, [R0+0x8000] ;  /* 0x0080000000047984 */ /* 0x003e220000000c00 */
        /* <DEDUP_REMOVED lines=37> */
.L_x_786:
[----:B------:R-:W-:Y:S05]  /*c2b0*/  BSYNC B2 ;  /* 0x0000000000027941 */ /* 0x000fea0003800000 */
.L_x_785:
[----:B------:R-:W-:Y:S05]  /*c2c0*/  @P3 BRA `(.L_x_780) ;  /* 0x0000000000983947 */ /* 0x000fea0003800000 */
[----:B012---:R-:W0:Y:S01]  /*c2d0*/  LDS.128 R4, [R0+0xc000] ;  /* 0x00c0000000047984 */ /* 0x007e220000000c00 */
        /* <DEDUP_REMOVED lines=37> */
.L_x_780:
[----:B------:R-:W-:Y:S05]  /*c530*/  BSYNC B1 ;  /* 0x0000000000017941 */ /* 0x000fea0003800000 */
.L_x_779:
[----:B0123--:R-:W-:Y:S01]  /*c540*/  IADD3 R4, R212, 0x20, RZ ;  /* 0x00000020d4047810 */ /* 0x00ffe20007ffe0ff */
[----:B------:R-:W-:Y:S03]  /*c550*/  BSSY B1, `(.L_x_787) ;  /* 0x00000aa000017945 */ /* 0x000fe60003800000 */
[----:B------:R-:W-:-:S13]  /*c560*/  ISETP.GE.AND P0, PT, R4, R3, PT ;  /* 0x000000030400720c */ /* 0x000fda0003f06270 */
[----:B------:R-:W-:Y:S05]  /*c570*/  @P0 BRA `(.L_x_788) ;  /* 0x00000008009c0947 */ /* 0x000fea0003800000 */
[----:B------:R-:W0:Y:S01]  /*c580*/  LDC R5, c[0x0][0x3f4] ;  /* 0x0000fd00ff057b82 */ /* 0x000e220000000800 */
[----:B------:R-:W-:Y:S01]  /*c590*/  BSSY B2, `(.L_x_789) ;  /* 0x000002c000027945 */ /* 0x000fe20003800000 */
[-C--:B0-----:R-:W-:Y:S02]  /*c5a0*/  ISETP.GE.AND P0, PT, R22, R5.reuse, PT ;  /* 0x000000051600720c */ /* 0x081fe40003f06270 */
[-C--:B------:R-:W-:Y:S02]  /*c5b0*/  ISETP.GE.AND P1, PT, R215, R5.reuse, PT ;  /* 0x00000005d700720c */ /* 0x080fe40003f26270 */
[-C--:B------:R-:W-:Y:S02]  /*c5c0*/  ISETP.GE.AND P2, PT, R214, R5.reuse, PT ;  /* 0x00000005d600720c */ /* 0x080fe40003f46270 */
[----:B------:R-:W-:-:S07]  /*c5d0*/  ISETP.GE.AND P3, PT, R216, R5, PT ;  /* 0x00000005d800720c */ /* 0x000fce0003f66270 */
[----:B------:R-:W-:Y:S06]  /*c5e0*/  @P0 BRA `(.L_x_790) ;  /* 0x0000000000980947 */ /* 0x000fec0003800000 */
[----:B------:R-:W0:Y:S01]  /*c5f0*/  LDS.128 R4, [R0+0x1000] ;  /* 0x0010000000047984 */ /* 0x000e220000000c00 */
[----:B------:R-:W-:Y:S02]  /*c600*/  HADD2.F32 R36, -RZ, R26.H0_H0 ;  /* 0x2000001aff247230 */ /* 0x000fe40000004100 */
[--C-:B------:R-:W-:Y:S02]  /*c610*/  HADD2.F32 R38, -RZ, R28.reuse.H0_H0 ;  /* 0x2000001cff267230 */ /* 0x100fe40000004100 */
[----:B------:R-:W-:Y:S02]  /*c620*/  HADD2.F32 R41, -RZ, R29.H0_H0 ;  /* 0x2000001dff297230 */ /* 0x000fe40000004100 */
[----:B------:R-:W-:Y:S02]  /*c630*/  HADD2.F32 R39, -RZ, R27.H0_H0 ;  /* 0x2000001bff277230 */ /* 0x000fe40000004100 */
[----:B------:R-:W-:Y:S02]  /*c640*/  HADD2.F32 R40, -RZ, R28.H1_H1 ;  /* 0x3000001cff287230 */ /* 0x000fe40000004100 */
[----:B------:R-:W-:-:S02]  /*c650*/  HADD2.F32 R43, -RZ, R29.H1_H1 ;  /* 0x3000001dff2b7230 */ /* 0x000fc40000004100 */
[--C-:B0-----:R-:W-:Y:S02]  /*c660*/  HADD2.F32 R30, -RZ, R4.reuse.H0_H0 ;  /* 0x20000004ff1e7230 */ /* 0x101fe40000004100 */
[----:B------:R-:W-:Y:S02]  /*c670*/  HADD2.F32 R4, -RZ, R4.H1_H1 ;  /* 0x30000004ff047230 */ /* 0x000fe40000004100 */
[--C-:B------:R-:W-:Y:S02]  /*c680*/  HADD2.F32 R31, -RZ, R5.reuse.H0_H0 ;  /* 0x20000005ff1f7230 */ /* 0x100fe40000004100 */
[----:B------:R-:W-:Y:S02]  /*c690*/  HADD2.F32 R5, -RZ, R5.H1_H1 ;  /* 0x30000005ff057230 */ /* 0x000fe40000004100 */
[-C--:B------:R-:W-:Y:S01]  /*c6a0*/  FMUL.FTZ R35, R38, R4.reuse ;  /* 0x0000000426237220 */ /* 0x080fe20000410000 */
[----:B------:R-:W-:Y:S01]  /*c6b0*/  FMUL.FTZ R37, R36, R4 ;  /* 0x0000000424257220 */ /* 0x000fe20000410000 */
[----:B------:R-:W-:-:S02]  /*c6c0*/  HADD2.F32 R32, -RZ, R6.H0_H0 ;  /* 0x20000006ff207230 */ /* 0x000fc40000004100 */
[-C--:B------:R-:W-:Y:S01]  /*c6d0*/  FMUL.FTZ R34, R41, R5.reuse ;  /* 0x0000000529227220 */ /* 0x080fe20000410000 */
[-C--:B------:R-:W-:Y:S01]  /*c6e0*/  FFMA.FTZ R4, R36, R30.reuse, -R35 ;  /* 0x0000001e24047223 */ /* 0x080fe20000010823 */
[----:B------:R-:W-:Y:S01]  /*c6f0*/  FFMA.FTZ R37, R38, R30, R37 ;  /* 0x0000001e26257223 */ /* 0x000fe20000010025 */
[C---:B------:R-:W-:Y:S01]  /*c700*/  FMUL.FTZ R30, R39.reuse, R5 ;  /* 0x00000005271e7220 */ /* 0x040fe20000410000 */
[--C-:B------:R-:W-:Y:S02]  /*c710*/  HADD2.F32 R33, -RZ, R7.reuse.H0_H0 ;  /* 0x20000007ff217230 */ /* 0x100fe40000004100 */
[-C--:B------:R-:W-:Y:S01]  /*c720*/  FFMA.FTZ R5, R39, R31.reuse, -R34 ;  /* 0x0000001f27057223 */ /* 0x080fe20000010822 */
[----:B------:R-:W-:Y:S02]  /*c730*/  HADD2.F32 R6, -RZ, R6.H1_H1 ;  /* 0x30000006ff067230 */ /* 0x000fe40000004100 */
[----:B------:R-:W-:Y:S01]  /*c740*/  FFMA.FTZ R30, R41, R31, R30 ;  /* 0x0000001f291e7223 */ /* 0x000fe2000001001e */
[----:B------:R-:W-:Y:S01]  /*c750*/  HADD2.F32 R7, -RZ, R7.H1_H1 ;  /* 0x30000007ff077230 */ /* 0x000fe20000004100 */
[----:B------:R-:W-:Y:S01]  /*c760*/  F2FP.F16.F32.PACK_AB R4, R37, R4 ;  /* 0x000000042504723e */ /* 0x000fe200000000ff */
[----:B------:R-:W-:-:S02]  /*c770*/  HADD2.F32 R38, -RZ, R26.H1_H1 ;  /* 0x3000001aff267230 */ /* 0x000fc40000004100 */
[-C--:B------:R-:W-:Y:S01]  /*c780*/  FMUL.FTZ R31, R40, R6.reuse ;  /* 0x00000006281f7220 */ /* 0x080fe20000410000 */
[----:B------:R-:W-:Y:S02]  /*c790*/  HADD2.F32 R39, -RZ, R27.H1_H1 ;  /* 0x3000001bff277230 */ /* 0x000fe40000004100 */
[----:B------:R-:W-:Y:S01]  /*c7a0*/  FMUL.FTZ R34, R43, R7 ;  /* 0x000000072b227220 */ /* 0x000fe20000410000 */
[----:B------:R-:W-:Y:S01]  /*c7b0*/  F2FP.F16.F32.PACK_AB R5, R30, R5 ;  /* 0x000000051e05723e */ /* 0x000fe200000000ff */
[C---:B------:R-:W-:Y:S01]  /*c7c0*/  FMUL.FTZ R35, R38.reuse, R6 ;  /* 0x0000000626237220 */ /* 0x040fe20000410000 */
[-C--:B------:R-:W-:Y:S01]  /*c7d0*/  FFMA.FTZ R6, R38, R32.reuse, -R31 ;  /* 0x0000002026067223 */ /* 0x080fe2000001081f */
[C---:B------:R-:W-:Y:S01]  /*c7e0*/  FMUL.FTZ R36, R39.reuse, R7 ;  /* 0x0000000727247220 */ /* 0x040fe20000410000 */
[-C--:B------:R-:W-:Y:S01]  /*c7f0*/  FFMA.FTZ R7, R39, R33.reuse, -R34 ;  /* 0x0000002127077223 */ /* 0x080fe20000010822 */
[----:B------:R-:W-:Y:S02]  /*c800*/  FFMA.FTZ R35, R40, R32, R35 ;  /* 0x0000002028237223 */ /* 0x000fe40000010023 */
[----:B------:R-:W-:-:S03]  /*c810*/  FFMA.FTZ R36, R43, R33, R36 ;  /* 0x000000212b247223 */ /* 0x000fc60000010024 */
[----:B------:R-:W-:Y:S02]  /*c820*/  F2FP.F16.F32.PACK_AB R6, R35, R6 ;  /* 0x000000062306723e */ /* 0x000fe400000000ff */
[----:B------:R-:W-:-:S05]  /*c830*/  F2FP.F16.F32.PACK_AB R7, R36, R7 ;  /* 0x000000072407723e */ /* 0x000fca00000000ff */
[----:B------:R0:W-:Y:S02]  /*c840*/  STS.128 [R0+0x1000], R4 ;  /* 0x0010000400007388 */ /* 0x0001e40000000c00 */
.L_x_790:
[----:B------:R-:W-:Y:S05]  /*c850*/  BSYNC B2 ;  /* 0x0000000000027941 */ /* 0x000fea0003800000 */
.L_x_789:
[----:B------:R-:W-:Y:S04]  /*c860*/  BSSY B2, `(.L_x_791) ;  /* 0x0000028000027945 */ /* 0x000fe80003800000 */
[----:B------:R-:W-:Y:S05]  /*c870*/  @P1 BRA `(.L_x_792) ;  /* 0x0000000000981947 */ /* 0x000fea0003800000 */
[----:B0-----:R-:W0:Y:S01]  /*c880*/  LDS.128 R4, [R0+0x5000] ;  /* 0x0050000000047984 */ /* 0x001e220000000c00 */
        /* <DEDUP_REMOVED lines=37> */
.L_x_792:
[----:B------:R-:W-:Y:S05]  /*cae0*/  BSYNC B2 ;  /* 0x0000000000027941 */ /* 0x000fea0003800000 */
.L_x_791:
[----:B------:R-:W-:Y:S04]  /*caf0*/  BSSY B2, `(.L_x_793) ;  /* 0x0000028000027945 */ /* 0x000fe80003800000 */
[----:B------:R-:W-:Y:S05]  /*cb00*/  @P2 BRA `(.L_x_794) ;  /* 0x0000000000982947 */ /* 0x000fea0003800000 */
[----:B01----:R-:W0:Y:S01]  /*cb10*/  LDS.128 R4, [R0+0x9000] ;  /* 0x0090000000047984 */ /* 0x003e220000000c00 */
        /* <DEDUP_REMOVED lines=37> */
.L_x_794:
[----:B------:R-:W-:Y:S05]  /*cd70*/  BSYNC B2 ;  /* 0x0000000000027941 */ /* 0x000fea0003800000 */
.L_x_793:
[----:B------:R-:W-:Y:S05]  /*cd80*/  @P3 BRA `(.L_x_788) ;  /* 0x0000000000983947 */ /* 0x000fea0003800000 */
[----:B012---:R-:W0:Y:S01]  /*cd90*/  LDS.128 R4, [R0+0xd000] ;  /* 0x00d0000000047984 */ /* 0x007e220000000c00 */
        /* <DEDUP_REMOVED lines=37> */
.L_x_788:
[----:B------:R-:W-:Y:S05]  /*cff0*/  BSYNC B1 ;  /* 0x0000000000017941 */ /* 0x000fea0003800000 */
.L_x_787:
[----:B------:R-:W-:Y:S01]  /*d000*/  ISETP.GE.AND P0, PT, R237, R3, PT ;  /* 0x00000003ed00720c */ /* 0x000fe20003f06270 */
[----:B------:R-:W-:-:S12]  /*d010*/  BSSY B1, `(.L_x_795) ;  /* 0x00000a9000017945 */ /* 0x000fd80003800000 */
[----:B------:R-:W-:Y:S05]  /*d020*/  @P0 BRA `(.L_x_796) ;  /* 0x00000008009c0947 */ /* 0x000fea0003800000 */
[----:B0123--:R-:W0:Y:S01]  /*d030*/  LDC R5, c[0x0][0x3f4] ;  /* 0x0000fd00ff057b82 */ /* 0x00fe220000000800 */
        /* <DEDUP_REMOVED lines=44> */
.L_x_798:
[----:B------:R-:W-:Y:S05]  /*d300*/  BSYNC B2 ;  /* 0x0000000000027941 */ /* 0x000fea0003800000 */
.L_x_797:
        /* <DEDUP_REMOVED lines=40> */
.L_x_800:
[----:B------:R-:W-:Y:S05]  /*d590*/  BSYNC B2 ;  /* 0x0000000000027941 */ /* 0x000fea0003800000 */
.L_x_799:
        /* <DEDUP_REMOVED lines=40> */
.L_x_802:
[----:B------:R-:W-:Y:S05]  /*d820*/  BSYNC B2 ;  /* 0x0000000000027941 */ /* 0x000fea0003800000 */
.L_x_801:
        /* <DEDUP_REMOVED lines=39> */
.L_x_796:
[----:B------:R-:W-:Y:S05]  /*daa0*/  BSYNC B1 ;  /* 0x0000000000017941 */ /* 0x000fea0003800000 */
.L_x_795:
[----:B01234-:R-:W-:-:S05]  /*dab0*/  VIADD R4, R212, 0x60 ;  /* 0x00000060d4047836 */ /* 0x01ffca0000000000 */
        /* <DEDUP_REMOVED lines=18> */
[-C--:B------:R-:W-:Y:S01]  /*dbe0*/  FMUL.FTZ R34, R37, R4.reuse ;  /* 0x0000000425227220 */ /* 0x080fe20000410000 */
[C---:B------:R-:W-:Y:S01]  /*dbf0*/  FMUL.FTZ R36, R35.reuse, R4 ;  /* 0x0000000423247220 */ /* 0x040fe20000410000 */
[----:B------:R-:W-:Y:S02]  /*dc00*/  HADD2.F32 R31, -RZ, R6.H0_H0 ;  /* 0x20000006ff1f7230 */ /* 0x000fe40000004100 */
[----:B------:R-:W-:Y:S01]  /*dc10*/  FMUL.FTZ R33, R40, R5 ;  /* 0x0000000528217220 */ /* 0x000fe20000410000 */
[----:B------:R-:W-:Y:S01]  /*dc20*/  FFMA.FTZ R4, R35, R3, -R34 ;  /* 0x0000000323047223 */ /* 0x000fe20000010822 */
[----:B------:R-:W-:-:S02]  /*dc30*/  HADD2.F32 R32, -RZ, R7.H0_H0 ;  /* 0x20000007ff207230 */ /* 0x000fc40000004100 */
[----:B------:R-:W-:Y:S01]  /*dc40*/  FFMA.FTZ R3, R37, R3, R36 ;  /* 0x0000000325037223 */ /* 0x000fe20000010024 */
[C---:B------:R-:W-:Y:S01]  /*dc50*/  FMUL.FTZ R35, R38.reuse, R5 ;  /* 0x0000000526237220 */ /* 0x040fe20000410000 */
[----:B------:R-:W-:Y:S02]  /*dc60*/  HADD2.F32 R6, -RZ, R6.H1_H1 ;  /* 0x30000006ff067230 */ /* 0x000fe40000004100 */
[-C--:B------:R-:W-:Y:S01]  /*dc70*/  FFMA.FTZ R5, R38, R30.reuse, -R33 ;  /* 0x0000001e26057223 */ /* 0x080fe20000010821 */
[----:B------:R-:W-:Y:S02]  /*dc80*/  HADD2.F32 R7, -RZ, R7.H1_H1 ;  /* 0x30000007ff077230 */ /* 0x000fe40000004100 */
[----:B------:R-:W-:Y:S01]  /*dc90*/  FFMA.FTZ R30, R40, R30, R35 ;  /* 0x0000001e281e7223 */ /* 0x000fe20000010023 */
[----:B------:R-:W-:Y:S01]  /*dca0*/  HADD2.F32 R37, -RZ, R28.H1_H1 ;  /* 0x3000001cff257230 */ /* 0x000fe20000004100 */
[----:B------:R-:W-:Y:S01]  /*dcb0*/  F2FP.F16.F32.PACK_AB R4, R3, R4 ;  /* 0x000000040304723e */ /* 0x000fe200000000ff */
[----:B------:R-:W-:-:S02]  /*dcc0*/  HADD2.F32 R36, -RZ, R29.H1_H1 ;  /* 0x3000001dff247230 */ /* 0x000fc40000004100 */
[----:B------:R-:W-:Y:S02]  /*dcd0*/  HADD2.F32 R33, -RZ, R26.H1_H1 ;  /* 0x3000001aff217230 */ /* 0x000fe40000004100 */
[-C--:B------:R-:W-:Y:S01]  /*dce0*/  FMUL.FTZ R26, R37, R6.reuse ;  /* 0x00000006251a7220 */ /* 0x080fe20000410000 */
[----:B------:R-:W-:Y:S02]  /*dcf0*/  HADD2.F32 R34, -RZ, R27.H1_H1 ;  /* 0x3000001bff227230 */ /* 0x000fe40000004100 */
[----:B------:R-:W-:Y:S01]  /*dd00*/  FMUL.FTZ R27, R36, R7 ;  /* 0x00000007241b7220 */ /* 0x000fe20000410000 */
[----:B------:R-:W-:Y:S01]  /*dd10*/  F2FP.F16.F32.PACK_AB R5, R30, R5 ;  /* 0x000000051e05723e */ /* 0x000fe200000000ff */
[C---:B------:R-:W-:Y:S01]  /*dd20*/  FMUL.FTZ R28, R33.reuse, R6 ;  /* 0x00000006211c7220 */ /* 0x040fe20000410000 */
[----:B------:R-:W-:Y:S01]  /*dd30*/  FFMA.FTZ R6, R33, R31, -R26 ;  /* 0x0000001f21067223 */ /* 0x000fe2000001081a */
[C---:B------:R-:W-:Y:S01]  /*dd40*/  FMUL.FTZ R29, R34.reuse, R7 ;  /* 0x00000007221d7220 */ /* 0x040fe20000410000 */
[----:B------:R-:W-:Y:S01]  /*dd50*/  FFMA.FTZ R7, R34, R32, -R27 ;  /* 0x0000002022077223 */ /* 0x000fe2000001081b */
[----:B------:R-:W-:-:S02]  /*dd60*/  FFMA.FTZ R31, R37, R31, R28 ;  /* 0x0000001f251f7223 */ /* 0x000fc4000001001c */
[----:B------:R-:W-:-:S03]  /*dd70*/  FFMA.FTZ R32, R36, R32, R29 ;  /* 0x0000002024207223 */ /* 0x000fc6000001001d */
[----:B------:R-:W-:Y:S02]  /*dd80*/  F2FP.F16.F32.PACK_AB R6, R31, R6 ;  /* 0x000000061f06723e */ /* 0x000fe400000000ff */
[----:B------:R-:W-:-:S05]  /*dd90*/  F2FP.F16.F32.PACK_AB R7, R32, R7 ;  /* 0x000000072007723e */ /* 0x000fca00000000ff */
[----:B------:R0:W-:Y:S02]  /*dda0*/  STS.128 [R0+0x3000], R4 ;  /* 0x0030000400007388 */ /* 0x0001e40000000c00 */
.L_x_805:
[----:B------:R-:W-:Y:S05]  /*ddb0*/  BSYNC B1 ;  /* 0x0000000000017941 */ /* 0x000fea0003800000 */
.L_x_804:
        /* <DEDUP_REMOVED lines=40> */
.L_x_807:
[----:B------:R-:W-:Y:S05]  /*e040*/  BSYNC B1 ;  /* 0x0000000000017941 */ /* 0x000fea0003800000 */
.L_x_806:
        /* <DEDUP_REMOVED lines=40> */
.L_x_809:
[----:B------:R-:W-:Y:S05]  /*e2d0*/  BSYNC B1 ;  /* 0x0000000000017941 */ /* 0x000fea0003800000 */
.L_x_808:
        /* <DEDUP_REMOVED lines=38> */
[----:B------:R3:W-:Y:S01]  /*e540*/  STS.128 [R0+0xf000], R4 ;  /* 0x00f0000400007388 */ /* 0x0007e20000000c00 */
[----:B------:R-:W-:Y:S05]  /*e550*/  BRA `(.L_x_803) ;  /* 0x0000003400747947 */ /* 0x000fea0003800000 */
.L_x_773:
[----:B------:R-:W-:-:S03]  /*e560*/  UMOV UR4, 0xffffffff ;  /* 0xffffffff00047882 */ /* 0x000fc60000000000 */
[----:B------:R-:W-:Y:S05]  /*e570*/  BRA.DIV UR4, `(.L_x_810) ;  /* 0x000001a604f47947 */ /* 0x000fea000b800000 */
[----:B------:R0:W1:Y:S04]  /*e580*/  SHFL.IDX PT, R3, R25, RZ, 0x181f ;  /* 0x00181fff19037589 */ /* 0x00006800000e0000 */
[----:B------:R0:W2:Y:S04]  /*e590*/  SHFL.IDX PT, R20, R24, RZ, 0x181f ;  /* 0x00181fff18147589 */ /* 0x0000a800000e0000 */
[----:B------:R0:W3:Y:S04]  /*e5a0*/  SHFL.IDX PT, R21, R26, RZ, 0x181f ;  /* 0x00181fff1a157589 */ /* 0x0000e800000e0000 */
[----:B------:R-:W4:Y:S02]  /*e5b0*/  SHFL.IDX PT, R28, R28, RZ, 0x181f ;  /* 0x00181fff1c1c7589 */ /* 0x000f2400000e0000 */
.L_x_1064:
        /* <DEDUP_REMOVED lines=10> */
[----:B------:R-:W-:Y:S02]  /*e660*/  CS2R R14, SRZ ;  /* 0x00000000000e7805 */ /* 0x000fe4000001ff00 */
[----:B0-----:R-:W-:Y:S02]  /*e670*/  CS2R R24, SRZ ;  /* 0x0000000000187805 */ /* 0x001fe4000001ff00 */
[----:B------:R-:W-:-:S05]  /*e680*/  CS2R R26, SRZ ;  /* 0x00000000001a7805 */ /* 0x000fca000001ff00 */
[----:B------:R-:W-:Y:S05]  /*e690*/  @P0 BRA `(.L_x_812) ;  /* 0x0000000000700947 */ /* 0x000fea0003800000 */
[----:B------:R-:W-:Y:S01]  /*e6a0*/  ULDC UR4, c[0x0][0x3f4] ;  /* 0x0000fd0000047ab9 */ /* 0x000fe20000000800 */
[----:B--2---:R-:W-:Y:S01]  /*e6b0*/  IMAD.MOV.U32 R4, RZ, RZ, R20 ;  /* 0x000000ffff047224 */ /* 0x004fe200078e0014 */
[----:B------:R-:W-:Y:S02]  /*e6c0*/  ISETP.GE.AND P2, PT, R16, UR4, PT ;  /* 0x0000000410007c0c */ /* 0x000fe4000bf46270 */
[----:B------:R-:W-:Y:S02]  /*e6d0*/  CS2R R24, SRZ ;  /* 0x0000000000187805 */ /* 0x000fe4000001ff00 */
[----:B------:R-:W-:Y:S02]  /*e6e0*/  ISETP.GE.AND P3, PT, R213, UR4, PT ;  /* 0x00000004d5007c0c */ /* 0x000fe4000bf66270 */
[----:B------:R-:W-:Y:S02]  /*e6f0*/  CS2R R26, SRZ ;  /* 0x00000000001a7805 */ /* 0x000fe4000001ff00 */
[----:B-1----:R-:W-:Y:S01]  /*e700*/  MOV R5, R3 ;  /* 0x0000000300057202 */ /* 0x002fe20000000f00 */
[----:B------:R-:W-:Y:S01]  /*e710*/  ULDC.64 UR6, c[0x0][0x208] ;  /* 0x0000820000067ab9 */ /* 0x000fe20000000a00 */
[----:B---3--:R-:W-:-:S03]  /*e720*/  MOV R29, R21 ;  /* 0x00000015001d7202 */ /* 0x008fc60000000f00 */
[C---:B------:R-:W-:Y:S01]  /*e730*/  @!P2 IMAD.SHL.U32 R9, R16.reuse, 0x2, RZ ;  /* 0x000000021009a824 */ /* 0x040fe200078e00ff */
[----:B------:R-:W-:-:S03]  /*e740*/  @!P2 SHF.L.U64.HI R6, R16, 0x1, R17 ;  /* 0x000000011006a819 */ /* 0x000fc60000010211 */
[----:B------:R-:W-:Y:S01]  /*e750*/  @!P3 IMAD.SHL.U32 R7, R234, 0x8, RZ ;  /* 0x00000008ea07b824 */ /* 0x000fe200078e00ff */
[----:B------:R-:W-:-:S03]  /*e760*/  @!P2 IADD3 R32, P0, R20, R9, RZ ;  /* 0x000000091420a210 */ /* 0x000fc60007f1e0ff */
[C---:B------:R-:W-:Y:S01]  /*e770*/  @!P3 IMAD.WIDE R30, R7.reuse, 0x2, R4 ;  /* 0x00000002071eb825 */ /* 0x040fe200078e0204 */
[----:B----4-:R-:W-:Y:S02]  /*e780*/  @!P2 IADD3 R20, P1, R28, R9, RZ ;  /* 0x000000091c14a210 */ /* 0x010fe40007f3e0ff */
[----:B------:R-:W-:Y:S02]  /*e790*/  CS2R R8, SRZ ;  /* 0x0000000000087805 */ /* 0x000fe4000001ff00 */
[----:B------:R-:W-:Y:S01]  /*e7a0*/  CS2R R10, SRZ ;  /* 0x00000000000a7805 */ /* 0x000fe2000001ff00 */
[----:B------:R-:W-:Y:S01]  /*e7b0*/  @!P3 IMAD.WIDE R28, R7, 0x2, R28 ;  /* 0x00000002071cb825 */ /* 0x000fe200078e021c */
[----:B------:R-:W-:Y:S02]  /*e7c0*/  CS2R R12, SRZ ;  /* 0x00000000000c7805 */ /* 0x000fe4000001ff00 */
[----:B------:R-:W-:Y:S02]  /*e7d0*/  CS2R R14, SRZ ;  /* 0x00000000000e7805 */ /* 0x000fe4000001ff00 */
[----:B------:R-:W-:Y:S01]  /*e7e0*/  CS2R R4, SRZ ;  /* 0x0000000000047805 */ /* 0x000fe2000001ff00 */
[--C-:B------:R-:W-:Y:S01]  /*e7f0*/  @!P2 IMAD.X R33, R3, 0x1, R6.reuse, P0 ;  /* 0x000000010321a824 */ /* 0x100fe200000e0606 */
[----:B------:R0:W5:Y:S01]  /*e800*/  @!P3 LD.E.128 R24, desc[UR6][R30.64] ;  /* 0x000000061e18b980 */ /* 0x000162000c101d00 */
[----:B------:R-:W-:Y:S01]  /*e810*/  @!P2 IMAD.X R21, R21, 0x1, R6, P1 ;  /* 0x000000011515a824 */ /* 0x000fe200008e0606 */
[----:B------:R-:W-:-:S02]  /*e820*/  CS2R R6, SRZ ;  /* 0x0000000000067805 */ /* 0x000fc4000001ff00 */
[----:B------:R0:W5:Y:S04]  /*e830*/  @!P3 LD.E.128 R8, desc[UR6][R28.64] ;  /* 0x000000061c08b980 */ /* 0x000168000c101d00 */
[----:B------:R0:W5:Y:S04]  /*e840*/  @!P2 LD.E.128 R12, desc[UR6][R32.64] ;  /* 0x00000006200ca980 */ /* 0x000168000c101d00 */
[----:B------:R0:W5:Y:S02]  /*e850*/  @!P2 LD.E.128 R4, desc[UR6][R20.64] ;  /* 0x000000061404a980 */ /* 0x000164000c101d00 */
.L_x_812:
[----:B------:R-:W-:Y:S05]  /*e860*/  BSYNC B1 ;  /* 0x0000000000017941 */ /* 0x000fea0003800000 */
.L_x_811:
[----:B-1----:R-:W-:Y:S01]  /*e870*/  LEA.HI R3, R235, R235, RZ, 0x1 ;  /* 0x000000ebeb037211 */ /* 0x002fe200078f08ff */
[----:B0----5:R-:W-:Y:S01]  /*e880*/  IMAD.MOV.U32 R30, RZ, RZ, R4 ;  /* 0x000000ffff1e7224 */ /* 0x021fe200078e0004 */
[----:B---3--:R-:W-:Y:S01]  /*e890*/  MOV R21, R12 ;  /* 0x0000000c00157202 */ /* 0x008fe20000000f00 */
[--C-:B----4-:R-:W-:Y:S01]  /*e8a0*/  IMAD.MOV.U32 R28, RZ, RZ, R13.reuse ;  /* 0x000000ffff1c7224 */ /* 0x110fe200078e000d */
[----:B------:R-:W-:Y:S01]  /*e8b0*/  SHF.R.U64 R33, R12, 0x10, R13 ;  /* 0x000000100c217819 */ /* 0x000fe2000000120d */
[----:B------:R-:W-:Y:S01]  /*e8c0*/  IMAD.MOV.U32 R31, RZ, RZ, R27 ;  /* 0x000000ffff1f7224 */ /* 0x000fe200078e001b */
[----:B------:R-:W-:Y:S01]  /*e8d0*/  LOP3.LUT R12, R3, 0xfffffffe, RZ, 0xc0, !PT ;  /* 0xfffffffe030c7812 */ /* 0x000fe200078ec0ff */
[----:B------:R-:W-:Y:S01]  /*e8e0*/  IMAD.MOV.U32 R32, RZ, RZ, R6 ;  /* 0x000000ffff207224 */ /* 0x000fe200078e0006 */
[----:B------:R-:W-:Y:S01]  /*e8f0*/  MOV R3, R5 ;  /* 0x0000000500037202 */ /* 0x000fe20000000f00 */
[----:B--2---:R-:W-:Y:S01]  /*e900*/  IMAD.MOV.U32 R20, RZ, RZ, R8 ;  /* 0x000000ffff147224 */ /* 0x004fe200078e0008 */
[--C-:B------:R-:W-:Y:S01]  /*e910*/  SHF.R.U64 R42, R4, 0x10, R5.reuse ;  /* 0x00000010042a7819 */ /* 0x100fe20000001205 */
[----:B------:R-:W-:Y:S01]  /*e920*/  BSSY B1, `(.L_x_813) ;  /* 0x000002d000017945 */ /* 0x000fe20003800000 */
[----:B------:R-:W-:Y:S01]  /*e930*/  SHF.R.U32.HI R43, RZ, 0x10, R5 ;  /* 0x00000010ff2b7819 */ /* 0x000fe20000011605 */
[----:B------:R-:W-:Y:S01]  /*e940*/  IMAD.IADD R5, R235, 0x1, -R12 ;  /* 0x00000001eb057824 */ /* 0x000fe200078e0a0c */
[----:B------:R-:W-:Y:S01]  /*e950*/  SHF.R.U32.HI R35, RZ, 0x10, R13 ;  /* 0x00000010ff237819 */ /* 0x000fe2000001160d */
[----:B------:R-:W-:Y:S01]  /*e960*/  IMAD.MOV.U32 R13, RZ, RZ, R14 ;  /* 0x000000ffff0d7224 */ /* 0x000fe200078e000e */
[----:B------:R-:W-:-:S02]  /*e970*/  MOV R29, R15 ;  /* 0x0000000f001d7202 */ /* 0x000fc40000000f00 */
[----:B------:R-:W-:Y:S02]  /*e980*/  SHF.L.U32 R5, R5, 0x1f, RZ ;  /* 0x0000001f05057819 */ /* 0x000fe400000006ff */
[--C-:B------:R-:W-:Y:S01]  /*e990*/  SHF.R.U64 R36, R14, 0x10, R15.reuse ;  /* 0x000000100e247819 */ /* 0x100fe2000000120f */
[----:B------:R-:W-:Y:S01]  /*e9a0*/  IMAD.MOV.U32 R14, RZ, RZ, R24 ;  /* 0x000000ffff0e7224 */ /* 0x000fe200078e0018 */
[----:B------:R-:W0:Y:S01]  /*e9b0*/  SYNCS.PHASECHK.TRANS64.TRYWAIT P0, [R18+URZ+0x38800], R5 ;  /* 0x03880005120075a7 */ /* 0x000e22000800017f */
[----:B------:R-:W-:Y:S01]  /*e9c0*/  SHF.R.U32.HI R37, RZ, 0x10, R15 ;  /* 0x00000010ff257819 */ /* 0x000fe2000001160f */
[--C-:B------:R-:W-:Y:S01]  /*e9d0*/  IMAD.MOV.U32 R15, RZ, RZ, R25.reuse ;  /* 0x000000ffff0f7224 */ /* 0x100fe200078e0019 */
[--C-:B------:R-:W-:Y:S02]  /*e9e0*/  SHF.R.U64 R38, R24, 0x10, R25.reuse ;  /* 0x0000001018267819 */ /* 0x100fe40000001219 */
[----:B------:R-:W-:Y:S02]  /*e9f0*/  SHF.R.U32.HI R39, RZ, 0x10, R25 ;  /* 0x00000010ff277819 */ /* 0x000fe40000011619 */
[----:B------:R-:W-:-:S02]  /*ea00*/  MOV R4, R7 ;  /* 0x0000000700047202 */ /* 0x000fc40000000f00 */
[----:B------:R-:W-:Y:S01]  /*ea10*/  SHF.R.U64 R44, R6, 0x10, R7 ;  /* 0x00000010062c7819 */ /* 0x000fe20000001207 */
[----:B------:R-:W-:Y:S01]  /*ea20*/  IMAD.MOV.U32 R6, RZ, RZ, R9 ;  /* 0x000000ffff067224 */ /* 0x000fe200078e0009 */
[----:B------:R-:W-:Y:S01]  /*ea30*/  SHF.R.U32.HI R45, RZ, 0x10, R7 ;  /* 0x00000010ff2d7819 */ /* 0x000fe20000011607 */
[----:B------:R-:W-:Y:S01]  /*ea40*/  IMAD.MOV.U32 R7, RZ, RZ, R11 ;  /* 0x000000ffff077224 */ /* 0x000fe200078e000b */
[----:B------:R-:W-:Y:S02]  /*ea50*/  MOV R25, R26 ;  /* 0x0000001a00197202 */ /* 0x000fe40000000f00 */
[----:B------:R-:W-:Y:S02]  /*ea60*/  SHF.R.U64 R8, R8, 0x10, R9 ;  /* 0x0000001008087819 */ /* 0x000fe40000001209 */
[----:B------:R-:W-:Y:S02]  /*ea70*/  PRMT R30, R30, 0x5410, R3 ;  /* 0x000054101e1e7816 */ /* 0x000fe40000000003 */
[----:B------:R-:W-:-:S02]  /*ea80*/  SHF.R.U64 R40, R26, 0x10, R27 ;  /* 0x000000101a287819 */ /* 0x000fc4000000121b */
[----:B------:R-:W-:Y:S02]  /*ea90*/  SHF.R.U32.HI R41, RZ, 0x10, R27 ;  /* 0x00000010ff297819 */ /* 0x000fe4000001161b */
[----:B------:R-:W-:Y:S02]  /*eaa0*/  SHF.R.U32.HI R9, RZ, 0x10, R9 ;  /* 0x00000010ff097819 */ /* 0x000fe40000011609 */
[----:B------:R-:W-:Y:S02]  /*eab0*/  MOV R24, R10 ;  /* 0x0000000a00187202 */ /* 0x000fe40000000f00 */
[----:B------:R-:W-:Y:S02]  /*eac0*/  VIMNMX R3, R34, 0x80, PT ;  /* 0x0000008022037848 */ /* 0x000fe40003fe0100 */
[----:B------:R-:W-:Y:S02]  /*ead0*/  PRMT R26, R21, 0x5410, R28 ;  /* 0x00005410151a7816 */ /* 0x000fe4000000001c */
[----:B------:R-:W-:-:S02]  /*eae0*/  PRMT R12, R14, 0x5410, R15 ;  /* 0x000054100e0c7816 */ /* 0x000fc4000000000f */
[----:B------:R-:W-:Y:S02]  /*eaf0*/  SHF.R.U64 R10, R10, 0x10, R11 ;  /* 0x000000100a0a7819 */ /* 0x000fe4000000120b */
[----:B------:R-:W-:Y:S02]  /*eb00*/  PRMT R27, R33, 0x5410, R35 ;  /* 0x00005410211b7816 */ /* 0x000fe40000000023 */
[----:B------:R-:W-:Y:S02]  /*eb10*/  PRMT R28, R13, 0x5410, R29 ;  /* 0x000054100d1c7816 */ /* 0x000fe4000000001d */
[----:B------:R-:W-:Y:S02]  /*eb20*/  PRMT R14, R25, 0x5410, R31 ;  /* 0x00005410190e7816 */ /* 0x000fe4000000001f */
[----:B------:R-:W-:Y:S02]  /*eb30*/  SHF.R.U32.HI R11, RZ, 0x10, R11 ;  /* 0x00000010ff0b7819 */ /* 0x000fe4000001160b */
[----:B------:R-:W-:-:S02]  /*eb40*/  PRMT R29, R36, 0x5410, R37 ;  /* 0x00005410241d7816 */ /* 0x000fc40000000025 */
[----:B------:R-:W-:Y:S02]  /*eb50*/  PRMT R13, R38, 0x5410, R39 ;  /* 0x00005410260d7816 */ /* 0x000fe40000000027 */
[----:B------:R-:W-:Y:S02]  /*eb60*/  PRMT R15, R40, 0x5410, R41 ;  /* 0x00005410280f7816 */ /* 0x000fe40000000029 */
[----:B------:R-:W-:Y:S02]  /*eb70*/  PRMT R31, R42, 0x5410, R43 ;  /* 0x000054102a1f7816 */ /* 0x000fe4000000002b */
[----:B------:R-:W-:Y:S02]  /*eb80*/  PRMT R32, R32, 0x5410, R4 ;  /* 0x0000541020207816 */ /* 0x000fe40000000004 */
[----:B------:R-:W-:Y:S02]  /*eb90*/  PRMT R33, R44, 0x5410, R45 ;  /* 0x000054102c217816 */ /* 0x000fe4000000002d */
[----:B------:R-:W-:-:S02]  /*eba0*/  ISETP.GE.AND P1, PT, R212, R3, PT ;  /* 0x00000003d400720c */ /* 0x000fc40003f26270 */
[----:B------:R-:W-:Y:S02]  /*ebb0*/  PRMT R20, R20, 0x5410, R6 ;  /* 0x0000541014147816 */ /* 0x000fe40000000006 */
[----:B------:R-:W-:Y:S02]  /*ebc0*/  PRMT R21, R8, 0x5410, R9 ;  /* 0x0000541008157816 */ /* 0x000fe40000000009 */
[----:B------:R-:W-:Y:S01]  /*ebd0*/  PRMT R24, R24, 0x5410, R7 ;  /* 0x0000541018187816 */ /* 0x000fe20000000007 */
[----:B0-----:R-:W-:Y:S06]  /*ebe0*/  @!P0 BRA `(.L_x_814) ;  /* 0x000001a000cc8947 */ /* 0x001fec0003800000 */
.L_x_1065:
[----:B------:R-:W-:Y:S05]  /*ebf0*/  BSYNC B1 ;  /* 0x0000000000017941 */ /* 0x000fea0003800000 */
.L_x_813:
[----:B------:R-:W-:Y:S01]  /*ec00*/  BSSY B1, `(.L_x_815) ;  /* 0x00000ba000017945 */ /* 0x000fe20003800000 */
[----:B------:R-:W-:-:S03]  /*ec10*/  PRMT R25, R10, 0x5410, R11 ;  /* 0x000054100a197816 */ /* 0x000fc6000000000b */
[----:B------:R-:W-:Y:S05]  /*ec20*/  @P1 BRA `(.L_x_816) ;  /* 0x0000000800dc1947 */ /* 0x000fea0003800000 */
[----:B------:R-:W1:Y:S01]  /*ec30*/  LDC R51, c[0x0][0x3f4] ;  /* 0x0000fd00ff337b82 */ /* 0x000e620000000800 */
[----:B------:R-:W-:Y:S01]  /*ec40*/  BSSY B2, `(.L_x_817) ;  /* 0x000005c000027945 */ /* 0x000fe20003800000 */
[----:B------:R-:W-:Y:S01]  /*ec50*/  IMAD.SHL.U32 R53, R212, 0x40, RZ ;  /* 0x00000040d4357824 */ /* 0x000fe200078e00ff */
[-C--:B-1----:R-:W-:Y:S02]  /*ec60*/  ISETP.GE.AND P0, PT, R16, R51.reuse, PT ;  /* 0x000000331000720c */ /* 0x082fe40003f06270 */
[----:B------:R-:W-:-:S11]  /*ec70*/  ISETP.GE.AND P1, PT, R213, R51, PT ;  /* 0x00000033d500720c */ /* 0x000fd60003f26270 */
[----:B------:R-:W-:Y:S05]  /*ec80*/  @P0 BRA `(.L_x_818) ;  /* 0x00000004005c0947 */ /* 0x000fea0003800000 */
[----:B------:R-:W-:Y:S01]  /*ec90*/  LEA.HI R4, R51, R233, RZ, 0x1d ;  /* 0x000000e933047211 */ /* 0x000fe200078fe8ff */
[----:B------:R-:W-:Y:S02]  /*eca0*/  HADD2.F32 R44, -RZ, R26.H0_H0 ;  /* 0x2000001aff2c7230 */ /* 0x000fe40000004100 */
[--C-:B------:R-:W-:Y:S01]  /*ecb0*/  HADD2.F32 R46, -RZ, R30.reuse.H0_H0 ;  /* 0x2000001eff2e7230 */ /* 0x100fe20000004100 */
[----:B------:R-:W-:Y:S01]  /*ecc0*/  SHF.R.S32.HI R7, RZ, 0x1f, R4 ;  /* 0x0000001fff077819 */ /* 0x000fe20000011404 */
[----:B------:R-:W-:Y:S01]  /*ecd0*/  HADD2.F32 R43, -RZ, R31.H0_H0 ;  /* 0x2000001fff2b7230 */ /* 0x000fe20000004100 */
[----:B0-----:R-:W-:Y:S01]  /*ece0*/  SHF.L.U32 R5, R4, 0x3, RZ ;  /* 0x0000000304057819 */ /* 0x001fe200000006ff */
[----:B------:R-:W-:Y:S01]  /*ecf0*/  HADD2.F32 R45, -RZ, R30.H1_H1 ;  /* 0x3000001eff2d7230 */ /* 0x000fe20000004100 */
[----:B------:R-:W-:Y:S02]  /*ed00*/  LEA.HI R7, R7, R4, RZ, 0x3 ;  /* 0x0000000407077211 */ /* 0x000fe400078f18ff */
[----:B------:R-:W-:-:S03]  /*ed10*/  LOP3.LUT R5, R5, 0x38, RZ, 0xc0, !PT ;  /* 0x0000003805057812 */ /* 0x000fc600078ec0ff */
[----:B------:R-:W-:Y:S01]  /*ed20*/  IMAD.SHL.U32 R7, R7, 0x400, RZ ;  /* 0x0000040007077824 */ /* 0x000fe200078e00ff */
[----:B------:R-:W-:-:S04]  /*ed30*/  LOP3.LUT R4, R5, 0x1c0, R53, 0xf8, !PT ;  /* 0x000001c005047812 */ /* 0x000fc800078ef835 */
[----:B------:R-:W-:Y:S02]  /*ed40*/  LOP3.LUT R8, R4, R229, RZ, 0x3c, !PT ;  /* 0x000000e504087212 */ /* 0x000fe400078e3cff */
[----:B------:R-:W-:Y:S02]  /*ed50*/  LOP3.LUT R9, R7, 0x7fffe000, RZ, 0xc0, !PT ;  /* 0x7fffe00007097812 */ /* 0x000fe400078ec0ff */
[----:B------:R-:W0:Y:S02]  /*ed60*/  LDS.128 R4, [R0] ;  /* 0x0000000000047984 */ /* 0x000e240000000c00 */
[----:B------:R-:W-:-:S05]  /*ed70*/  IADD3 R9, R8, R9, R228 ;  /* 0x0000000908097210 */ /* 0x000fca0007ffe0e4 */
[----:B------:R-:W-:-:S05]  /*ed80*/  IMAD R34, R9, 0x2, R18 ;  /* 0x0000000209227824 */ /* 0x000fca00078e0212 */
[----:B------:R-:W1:Y:S01]  /*ed90*/  LDS.128 R8, [R34+0x14400] ;  /* 0x0144000022087984 */ /* 0x000e620000000c00 */
[--C-:B0-----:R-:W-:Y:S02]  /*eda0*/  HADD2.F32 R35, -RZ, R4.reuse.H0_H0 ;  /* 0x20000004ff237230 */ /* 0x101fe40000004100 */
[----:B------:R-:W-:Y:S02]  /*edb0*/  HADD2.F32 R4, -RZ, R4.H1_H1 ;  /* 0x30000004ff047230 */ /* 0x000fe40000004100 */
[--C-:B------:R-:W-:Y:S02]  /*edc0*/  HADD2.F32 R36, -RZ, R5.reuse.H0_H0 ;  /* 0x20000005ff247230 */ /* 0x100fe40000004100 */
[----:B------:R-:W-:Y:S02]  /*edd0*/  HADD2.F32 R5, -RZ, R5.H1_H1 ;  /* 0x30000005ff057230 */ /* 0x000fe40000004100 */
[--C-:B------:R-:W-:Y:S02]  /*ede0*/  HADD2.F32 R37, -RZ, R6.reuse.H0_H0 ;  /* 0x20000006ff257230 */ /* 0x100fe40000004100 */
[----:B------:R-:W-:-:S02]  /*edf0*/  HADD2.F32 R6, -RZ, R6.H1_H1 ;  /* 0x30000006ff067230 */ /* 0x000fc40000004100 */
[--C-:B-1----:R-:W-:Y:S02]  /*ee00*/  HADD2.F32 R39, -RZ, R8.reuse.H0_H0 ;  /* 0x20000008ff277230 */ /* 0x102fe40000004100 */
[----:B------:R-:W-:Y:S02]  /*ee10*/  HADD2.F32 R8, -RZ, R8.H1_H1 ;  /* 0x30000008ff087230 */ /* 0x000fe40000004100 */
[----:B------:R-:W-:Y:S02]  /*ee20*/  HADD2.F32 R40, -RZ, R9.H0_H0 ;  /* 0x20000009ff287230 */ /* 0x000fe40000004100 */
[C---:B------:R-:W-:Y:S01]  /*ee30*/  FMUL.FTZ R48, R39.reuse, R46 ;  /* 0x0000002e27307220 */ /* 0x040fe20000410000 */
[-C--:B------:R-:W-:Y:S01]  /*ee40*/  FMUL.FTZ R50, R39, R44.reuse ;  /* 0x0000002c27327220 */ /* 0x080fe20000410000 */
[----:B------:R-:W-:Y:S02]  /*ee50*/  HADD2.F32 R39, -RZ, R27.H0_H0 ;  /* 0x2000001bff277230 */ /* 0x000fe40000004100 */
[----:B------:R-:W-:Y:S01]  /*ee60*/  FMUL.FTZ R47, R8, R43 ;  /* 0x0000002b082f7220 */ /* 0x000fe20000410000 */
[C---:B------:R-:W-:Y:S01]  /*ee70*/  FFMA.FTZ R48, R35.reuse, R44, -R48 ;  /* 0x0000002c23307223 */ /* 0x040fe20000010830 */
[----:B------:R-:W-:Y:S01]  /*ee80*/  FFMA.FTZ R50, R35, R46, R50 ;  /* 0x0000002e23327223 */ /* 0x000fe20000010032 */
[----:B------:R-:W-:-:S02]  /*ee90*/  HADD2.F32 R35, -RZ, R26.H1_H1 ;  /* 0x3000001aff237230 */ /* 0x000fc40000004100 */
[-C--:B------:R-:W-:Y:S01]  /*eea0*/  FMUL.FTZ R49, R8, R39.reuse ;  /* 0x0000002708317220 */ /* 0x080fe20000410000 */
[----:B------:R-:W-:Y:S01]  /*eeb0*/  FFMA.FTZ R47, R4, R39, -R47 ;  /* 0x00000027042f7223 */ /* 0x000fe2000001082f */
[C---:B------:R-:W-:Y:S01]  /*eec0*/  FMUL.FTZ R39, R40.reuse, R45 ;  /* 0x0000002d28277220 */ /* 0x040fe20000410000 */
[----:B------:R-:W-:Y:S02]  /*eed0*/  HADD2.F32 R9, -RZ, R9.H1_H1 ;  /* 0x30000009ff097230 */ /* 0x000fe40000004100 */
[----:B------:R-:W-:Y:S01]  /*eee0*/  FMUL.FTZ R40, R40, R35 ;  /* 0x0000002328287220 */ /* 0x000fe20000410000 */
[----:B------:R-:W-:Y:S02]  /*eef0*/  HADD2.F32 R44, -RZ, R31.H1_H1 ;  /* 0x3000001fff2c7230 */ /* 0x000fe40000004100 */
[----:B------:R-:W-:Y:S01]  /*ef00*/  FFMA.FTZ R49, R4, R43, R49 ;  /* 0x0000002b04317223 */ /* 0x000fe20000010031 */
[----:B------:R-:W-:Y:S02]  /*ef10*/  HADD2.F32 R4, -RZ, R27.H1_H1 ;  /* 0x3000001bff047230 */ /* 0x000fe40000004100 */
[C---:B------:R-:W-:Y:S01]  /*ef20*/  FFMA.FTZ R39, R36.reuse, R35, -R39 ;  /* 0x0000002324277223 */ /* 0x040fe20000010827 */
[----:B------:R-:W-:Y:S01]  /*ef30*/  FFMA.FTZ R40, R36, R45, R40 ;  /* 0x0000002d24287223 */ /* 0x000fe20000010028 */
[----:B------:R-:W-:-:S02]  /*ef40*/  HADD2.F32 R41, -RZ, R10.H0_H0 ;  /* 0x2000000aff297230 */ /* 0x000fc40000004100 */
[C---:B------:R-:W-:Y:S01]  /*ef50*/  FMUL.FTZ R46, R9.reuse, R44 ;  /* 0x0000002c092e7220 */ /* 0x040fe20000410000 */
[----:B------:R-:W-:Y:S02]  /*ef60*/  HADD2.F32 R8, -RZ, R28.H0_H0 ;  /* 0x2000001cff087230 */ /* 0x000fe40000004100 */
[-C--:B------:R-:W-:Y:S01]  /*ef70*/  FMUL.FTZ R52, R9, R4.reuse ;  /* 0x0000000409347220 */ /* 0x080fe20000410000 */
[----:B------:R-:W-:Y:S02]  /*ef80*/  HADD2.F32 R36, -RZ, R32.H0_H0 ;  /* 0x20000020ff247230 */ /* 0x000fe40000004100 */
[----:B------:R-:W-:Y:S01]  /*ef90*/  FFMA.FTZ R46, R5, R4, -R46 ;  /* 0x00000004052e7223 */ /* 0x000fe2000001082e */
[----:B------:R-:W-:Y:S02]  /*efa0*/  HADD2.F32 R10, -RZ, R10.H1_H1 ;  /* 0x3000000aff0a7230 */ /* 0x000fe40000004100 */
[----:B------:R-:W-:Y:S01]  /*efb0*/  FMUL.FTZ R45, R41, R8 ;  /* 0x00000008292d7220 */ /* 0x000fe20000410000 */
[----:B------:R-:W-:-:S02]  /*efc0*/  HADD2.F32 R35, -RZ, R33.H0_H0 ;  /* 0x20000021ff237230 */ /* 0x000fc40000004100 */
[----:B------:R-:W-:Y:S01]  /*efd0*/  FMUL.FTZ R4, R41, R36 ;  /* 0x0000002429047220 */ /* 0x000fe20000410000 */
[----:B------:R-:W-:Y:S02]  /*efe0*/  HADD2.F32 R9, -RZ, R29.H0_H0 ;  /* 0x2000001dff097230 */ /* 0x000fe40000004100 */
[----:B------:R-:W-:Y:S01]  /*eff0*/  FFMA.FTZ R41, R5, R44, R52 ;  /* 0x0000002c05297223 */ /* 0x000fe20000010034 */
[C---:B------:R-:W-:Y:S01]  /*f000*/  FFMA.FTZ R45, R37.reuse, R36, R45 ;  /* 0x00000024252d7223 */ /* 0x040fe2000001002d */
[C---:B------:R-:W-:Y:S01]  /*f010*/  FMUL.FTZ R5, R10.reuse, R35 ;  /* 0x000000230a057220 */ /* 0x040fe20000410000 */
[----:B------:R-:W-:Y:S01]  /*f020*/  FFMA.FTZ R43, R37, R8, -R4 ;  /* 0x00000008252b7223 */ /* 0x000fe20000010804 */
[-C--:B------:R-:W-:Y:S01]  /*f030*/  FMUL.FTZ R37, R10, R9.reuse ;  /* 0x000000090a257220 */ /* 0x080fe20000410000 */
[----:B------:R-:W-:Y:S02]  /*f040*/  HADD2.F32 R42, -RZ, R11.H0_H0 ;  /* 0x2000000bff2a7230 */ /* 0x000fe40000004100 */
[----:B------:R-:W-:Y:S01]  /*f050*/  FFMA.FTZ R10, R6, R9, -R5 ;  /* 0x00000009060a7223 */ /* 0x000fe20000010805 */
[----:B------:R-:W-:-:S02]  /*f060*/  HADD2.F32 R9, -RZ, R32.H1_H1 ;  /* 0x30000020ff097230 */ /* 0x000fc40000004100 */
[----:B------:R-:W-:Y:S01]  /*f070*/  FFMA.FTZ R36, R6, R35, R37 ;  /* 0x0000002306247223 */ /* 0x000fe20000010025 */
[----:B------:R-:W-:Y:S02]  /*f080*/  HADD2.F32 R5, -RZ, R28.H1_H1 ;  /* 0x3000001cff057230 */ /* 0x000fe40000004100 */
[----:B------:R-:W-:Y:S02]  /*f090*/  HADD2.F32 R11, -RZ, R11.H1_H1 ;  /* 0x3000000bff0b7230 */ /* 0x000fe40000004100 */
[C---:B------:R-:W-:Y:S01]  /*f0a0*/  FMUL.FTZ R35, R42.reuse, R9 ;  /* 0x000000092a237220 */ /* 0x040fe20000410000 */
[----:B------:R-:W-:Y:S02]  /*f0b0*/  HADD2.F32 R8, -RZ, R33.H1_H1 ;  /* 0x30000021ff087230 */ /* 0x000fe40000004100 */
[----:B------:R-:W-:Y:S01]  /*f0c0*/  FMUL.FTZ R42, R42, R5 ;  /* 0x000000052a2a7220 */ /* 0x000fe20000410000 */
[----:B------:R-:W-:Y:S02]  /*f0d0*/  HADD2.F32 R4, -RZ, R29.H1_H1 ;  /* 0x3000001dff047230 */ /* 0x000fe40000004100 */
[----:B------:R-:W-:-:S02]  /*f0e0*/  HADD2.F32 R38, -RZ, R7.H0_H0 ;  /* 0x20000007ff267230 */ /* 0x000fc40000004100 */
[C---:B------:R-:W-:Y:S01]  /*f0f0*/  FMUL.FTZ R6, R11.reuse, R8 ;  /* 0x000000080b067220 */ /* 0x040fe20000410000 */
[----:B------:R-:W-:Y:S02]  /*f100*/  HADD2.F32 R7, -RZ, R7.H1_H1 ;  /* 0x30000007ff077230 */ /* 0x000fe40000004100 */
[-C--:B------:R-:W-:Y:S01]  /*f110*/  FMUL.FTZ R37, R11, R4.reuse ;  /* 0x000000040b257220 */ /* 0x080fe20000410000 */
[C---:B------:R-:W-:Y:S01]  /*f120*/  FFMA.FTZ R35, R38.reuse, R5, -R35 ;  /* 0x0000000526237223 */ /* 0x040fe20000010823 */
[----:B------:R-:W-:Y:S01]  /*f130*/  FFMA.FTZ R11, R38, R9, R42 ;  /* 0x00000009260b7223 */ /* 0x000fe2000001002a */
[C---:B------:R-:W-:Y:S01]  /*f140*/  FFMA.FTZ R38, R7.reuse, R4, -R6 ;  /* 0x0000000407267223 */ /* 0x040fe20000010806 */
[----:B------:R-:W-:Y:S01]  /*f150*/  FFMA.FTZ R42, R7, R8, R37 ;  /* 0x00000008072a7223 */ /* 0x000fe20000010025 */
[----:B------:R-:W-:Y:S02]  /*f160*/  F2FP.F16.F32.PACK_AB R4, R47, R48 ;  /* 0x000000302f04723e */ /* 0x000fe400000000ff */
[----:B------:R-:W-:-:S02]  /*f170*/  F2FP.F16.F32.PACK_AB R5, R46, R39 ;  /* 0x000000272e05723e */ /* 0x000fc400000000ff */
[----:B------:R-:W-:Y:S02]  /*f180*/  F2FP.F16.F32.PACK_AB R6, R10, R43 ;  /* 0x0000002b0a06723e */ /* 0x000fe400000000ff */
[----:B------:R-:W-:Y:S02]  /*f190*/  F2FP.F16.F32.PACK_AB R7, R38, R35 ;  /* 0x000000232607723e */ /* 0x000fe400000000ff */
[----:B------:R-:W-:Y:S02]  /*f1a0*/  F2FP.F16.F32.PACK_AB R8, R49, R50 ;  /* 0x000000323108723e */ /* 0x000fe400000000ff */
[----:B------:R-:W-:Y:S01]  /*f1b0*/  F2FP.F16.F32.PACK_AB R9, R41, R40 ;  /* 0x000000282909723e */ /* 0x000fe200000000ff */
[----:B------:R1:W-:Y:S01]  /*f1c0*/  STS.128 [R0], R4 ;  /* 0x0000000400007388 */ /* 0x0003e20000000c00 */
[----:B------:R-:W-:Y:S02]  /*f1d0*/  F2FP.F16.F32.PACK_AB R10, R36, R45 ;  /* 0x0000002d240a723e */ /* 0x000fe400000000ff */
[----:B------:R-:W-:-:S05]  /*f1e0*/  F2FP.F16.F32.PACK_AB R11, R42, R11 ;  /* 0x0000000b2a0b723e */ /* 0x000fca00000000ff */
[----:B------:R1:W-:Y:S02]  /*f1f0*/  STS.128 [R34+0x14400], R8 ;  /* 0x0144000822007388 */ /* 0x0003e40000000c00 */
.L_x_818:
[----:B------:R-:W-:Y:S05]  /*f200*/  BSYNC B2 ;  /* 0x0000000000027941 */ /* 0x000fea0003800000 */
.L_x_817:
[----:B------:R-:W-:Y:S05]  /*f210*/  @P1 BRA `(.L_x_816) ;  /* 0x0000000400601947 */ /* 0x000fea0003800000 */
[----:B------:R-:W2:Y:S01]  /*f220*/  LDL R50, [R1+0x7c] ;  /* 0x00007c0001327983 */ /* 0x000ea20000100800 */
[----:B-1----:R-:W-:Y:S01]  /*f230*/  LEA.HI R0, R51, R234, RZ, 0x1d ;  /* 0x000000ea33007211 */ /* 0x002fe200078fe8ff */
[----:B------:R-:W-:Y:S02]  /*f240*/  HADD2.F32 R45, -RZ, R20.H0_H0 ;  /* 0x20000014ff2d7230 */ /* 0x000fe40000004100 */
[----:B------:R-:W-:Y:S01]  /*f250*/  HADD2.F32 R43, -RZ, R12.H0_H0 ;  /* 0x2000000cff2b7230 */ /* 0x000fe20000004100 */
[----:B0-----:R-:W-:Y:S01]  /*f260*/  SHF.R.S32.HI R5, RZ, 0x1f, R0 ;  /* 0x0000001fff057819 */ /* 0x001fe20000011400 */
[----:B------:R-:W-:Y:S01]  /*f270*/  HADD2.F32 R47, -RZ, R21.H0_H0 ;  /* 0x20000015ff2f7230 */ /* 0x000fe20000004100 */
[----:B------:R-:W-:Y:S02]  /*f280*/  SHF.L.U32 R4, R0, 0x3, RZ ;  /* 0x0000000300047819 */ /* 0x000fe400000006ff */
[----:B------:R-:W-:Y:S02]  /*f290*/  LEA.HI R5, R5, R0, RZ, 0x3 ;  /* 0x0000000005057211 */ /* 0x000fe400078f18ff */
[----:B------:R-:W-:-:S03]  /*f2a0*/  LOP3.LUT R4, R4, 0x38, RZ, 0xc0, !PT ;  /* 0x0000003804047812 */ /* 0x000fc600078ec0ff */
[----:B------:R-:W-:Y:S01]  /*f2b0*/  IMAD.SHL.U32 R5, R5, 0x400, RZ ;  /* 0x0000040005057824 */ /* 0x000fe200078e00ff */
[----:B------:R-:W-:-:S04]  /*f2c0*/  LOP3.LUT R4, R4, 0x1c0, R53, 0xf8, !PT ;  /* 0x000001c004047812 */ /* 0x000fc800078ef835 */
[----:B------:R-:W-:Y:S02]  /*f2d0*/  LOP3.LUT R0, R4, R229, RZ, 0x3c, !PT ;  /* 0x000000e504007212 */ /* 0x000fe400078e3cff */
[----:B------:R-:W-:-:S04]  /*f2e0*/  LOP3.LUT R9, R5, 0x7fffe000, RZ, 0xc0, !PT ;  /* 0x7fffe00005097812 */ /* 0x000fc800078ec0ff */
[----:B------:R-:W-:-:S05]  /*f2f0*/  IADD3 R9, R0, R9, R228 ;  /* 0x0000000900097210 */ /* 0x000fca0007ffe0e4 */
[----:B------:R-:W-:-:S05]  /*f300*/  IMAD R0, R9, 0x2, R18 ;  /* 0x0000000209007824 */ /* 0x000fca00078e0212 */
[----:B------:R-:W0:Y:S02]  /*f310*/  LDS.128 R8, [R0+0x14400] ;  /* 0x0144000000087984 */ /* 0x000e240000000c00 */
[--C-:B0-----:R-:W-:Y:S02]  /*f320*/  HADD2.F32 R38, -RZ, R8.reuse.H0_H0 ;  /* 0x20000008ff267230 */ /* 0x101fe40000004100 */
[----:B------:R-:W-:Y:S02]  /*f330*/  HADD2.F32 R8, -RZ, R8.H1_H1 ;  /* 0x30000008ff087230 */ /* 0x000fe40000004100 */
[----:B------:R-:W-:Y:S02]  /*f340*/  HADD2.F32 R39, -RZ, R9.H0_H0 ;  /* 0x20000009ff277230 */ /* 0x000fe40000004100 */
[C---:B------:R-:W-:Y:S01]  /*f350*/  FMUL.FTZ R49, R38.reuse, R45 ;  /* 0x0000002d26317220 */ /* 0x040fe20000410000 */
[----:B------:R-:W-:Y:S01]  /*f360*/  FMUL.FTZ R51, R38, R43 ;  /* 0x0000002b26337220 */ /* 0x000fe20000410000 */
[----:B------:R-:W-:-:S02]  /*f370*/  HADD2.F32 R38, -RZ, R20.H1_H1 ;  /* 0x30000014ff267230 */ /* 0x000fc40000004100 */
[----:B------:R-:W-:Y:S01]  /*f380*/  FMUL.FTZ R53, R8, R47 ;  /* 0x0000002f08357220 */ /* 0x000fe20000410000 */
[----:B------:R-:W-:Y:S02]  /*f390*/  HADD2.F32 R9, -RZ, R9.H1_H1 ;  /* 0x30000009ff097230 */ /* 0x000fe40000004100 */
[--C-:B------:R-:W-:Y:S02]  /*f3a0*/  HADD2.F32 R40, -RZ, R10.reuse.H0_H0 ;  /* 0x2000000aff287230 */ /* 0x100fe40000004100 */
[----:B------:R-:W-:Y:S01]  /*f3b0*/  FMUL.FTZ R46, R39, R38 ;  /* 0x00000026272e7220 */ /* 0x000fe20000410000 */
[----:B------:R-:W-:Y:S02]  /*f3c0*/  HADD2.F32 R10, -RZ, R10.H1_H1 ;  /* 0x3000000aff0a7230 */ /* 0x000fe40000004100 */
[--C-:B------:R-:W-:Y:S02]  /*f3d0*/  HADD2.F32 R41, -RZ, R11.reuse.H0_H0 ;  /* 0x2000000bff297230 */ /* 0x100fe40000004100 */
[----:B------:R-:W-:Y:S01]  /*f3e0*/  HADD2.F32 R11, -RZ, R11.H1_H1 ;  /* 0x3000000bff0b7230 */ /* 0x000fe20000004100 */
[----:B--2---:R-:W0:Y:S02]  /*f3f0*/  LDS.128 R4, [R50] ;  /* 0x0000000032047984 */ /* 0x004e240000000c00 */
[----:B0-----:R-:W-:-:S02]  /*f400*/  HADD2.F32 R34, -RZ, R4.H0_H0 ;  /* 0x20000004ff227230 */ /* 0x001fc40000004100 */
[----:B------:R-:W-:Y:S02]  /*f410*/  HADD2.F32 R4, -RZ, R4.H1_H1 ;  /* 0x30000004ff047230 */ /* 0x000fe40000004100 */
[----:B------:R-:W-:Y:S02]  /*f420*/  HADD2.F32 R35, -RZ, R5.H0_H0 ;  /* 0x20000005ff237230 */ /* 0x000fe40000004100 */
[C---:B------:R-:W-:Y:S01]  /*f430*/  FFMA.FTZ R49, R34.reuse, R43, -R49 ;  /* 0x0000002b22317223 */ /* 0x040fe20000010831 */
[----:B------:R-:W-:Y:S02]  /*f440*/  HADD2.F32 R43, -RZ, R13.H0_H0 ;  /* 0x2000000dff2b7230 */ /* 0x000fe40000004100 */
[----:B------:R-:W-:Y:S01]  /*f450*/  FFMA.FTZ R51, R34, R45, R51 ;  /* 0x0000002d22337223 */ /* 0x000fe20000010033 */
[----:B------:R-:W-:Y:S02]  /*f460*/  HADD2.F32 R34, -RZ, R12.H1_H1 ;  /* 0x3000000cff227230 */ /* 0x000fe40000004100 */
[----:B------:R-:W-:-:S02]  /*f470*/  HADD2.F32 R5, -RZ, R5.H1_H1 ;  /* 0x30000005ff057230 */ /* 0x000fc40000004100 */
[-C--:B------:R-:W-:Y:S01]  /*f480*/  FMUL.FTZ R45, R8, R43.reuse ;  /* 0x0000002b082d7220 */ /* 0x080fe20000410000 */
[C---:B------:R-:W-:Y:S01]  /*f490*/  FFMA.FTZ R42, R4.reuse, R43, -R53 ;  /* 0x0000002b042a7223 */ /* 0x040fe20000010835 */
[----:B------:R-:W-:Y:S01]  /*f4a0*/  FMUL.FTZ R39, R39, R34 ;  /* 0x0000002227277220 */ /* 0x000fe20000410000 */
[----:B------:R-:W-:Y:S02]  /*f4b0*/  HADD2.F32 R8, -RZ, R21.H1_H1 ;  /* 0x30000015ff087230 */ /* 0x000fe40000004100 */
[----:B------:R-:W-:Y:S01]  /*f4c0*/  FFMA.FTZ R44, R4, R47, R45 ;  /* 0x0000002f042c7223 */ /* 0x000fe2000001002d */
[----:B------:R-:W-:Y:S02]  /*f4d0*/  HADD2.F32 R4, -RZ, R13.H1_H1 ;  /* 0x3000000dff047230 */ /* 0x000fe40000004100 */
[C---:B------:R-:W-:Y:S01]  /*f4e0*/  FFMA.FTZ R38, R35.reuse, R38, R39 ;  /* 0x0000002623267223 */ /* 0x040fe20000010027 */
[----:B------:R-:W-:Y:S02]  /*f4f0*/  HADD2.F32 R39, -RZ, R24.H0_H0 ;  /* 0x20000018ff277230 */ /* 0x000fe40000004100 */
[----:B------:R-:W-:Y:S01]  /*f500*/  FFMA.FTZ R46, R35, R34, -R46 ;  /* 0x00000022232e7223 */ /* 0x000fe2000001082e */
[----:B------:R-:W-:-:S02]  /*f510*/  HADD2.F32 R36, -RZ, R6.H0_H0 ;  /* 0x20000006ff247230 */ /* 0x000fc40000004100 */
[C---:B------:R-:W-:Y:S01]  /*f520*/  FMUL.FTZ R34, R9.reuse, R8 ;  /* 0x0000000809227220 */ /* 0x040fe20000410000 */
[----:B------:R-:W-:Y:S02]  /*f530*/  HADD2.F32 R35, -RZ, R14.H0_H0 ;  /* 0x2000000eff237230 */ /* 0x000fe40000004100 */
[-C--:B------:R-:W-:Y:S01]  /*f540*/  FMUL.FTZ R48, R9, R4.reuse ;  /* 0x0000000409307220 */ /* 0x080fe20000410000 */
[----:B------:R-:W-:Y:S02]  /*f550*/  HADD2.F32 R43, -RZ, R25.H0_H0 ;  /* 0x20000019ff2b7230 */ /* 0x000fe40000004100 */
[C---:B------:R-:W-:Y:S01]  /*f560*/  FMUL.FTZ R53, R40.reuse, R39 ;  /* 0x0000002728357220 */ /* 0x040fe20000410000 */
[----:B------:R-:W-:Y:S02]  /*f570*/  HADD2.F32 R9, -RZ, R15.H0_H0 ;  /* 0x2000000fff097230 */ /* 0x000fe40000004100 */
[C---:B------:R-:W-:Y:S01]  /*f580*/  FFMA.FTZ R45, R5.reuse, R4, -R34 ;  /* 0x00000004052d7223 */ /* 0x040fe20000010822 */
[-C--:B------:R-:W-:Y:S01]  /*f590*/  FMUL.FTZ R40, R40, R35.reuse ;  /* 0x0000002328287220 */ /* 0x080fe20000410000 */
[----:B------:R-:W-:Y:S01]  /*f5a0*/  FFMA.FTZ R47, R5, R8, R48 ;  /* 0x00000008052f7223 */ /* 0x000fe20000010030 */
[----:B------:R-:W-:Y:S01]  /*f5b0*/  FFMA.FTZ R53, R36, R35, -R53 ;  /* 0x0000002324357223 */ /* 0x000fe20000010835 */
[----:B------:R-:W-:-:S02]  /*f5c0*/  HADD2.F32 R6, -RZ, R6.H1_H1 ;  /* 0x30000006ff067230 */ /* 0x000fc40000004100 */
[C---:B------:R-:W-:Y:S01]  /*f5d0*/  FMUL.FTZ R5, R10.reuse, R43 ;  /* 0x0000002b0a057220 */ /* 0x040fe20000410000 */
[----:B------:R-:W-:Y:S01]  /*f5e0*/  FMUL.FTZ R35, R10, R9 ;  /* 0x000000090a237220 */ /* 0x000fe20000410000 */
[----:B------:R-:W-:Y:S02]  /*f5f0*/  HADD2.F32 R10, -RZ, R24.H1_H1 ;  /* 0x30000018ff0a7230 */ /* 0x000fe40000004100 */
[----:B------:R-:W-:Y:S01]  /*f600*/  FFMA.FTZ R40, R36, R39, R40 ;  /* 0x0000002724287223 */ /* 0x000fe20000010028 */
[----:B------:R-:W-:Y:S02]  /*f610*/  HADD2.F32 R34, -RZ, R25.H1_H1 ;  /* 0x30000019ff227230 */ /* 0x000fe40000004100 */
[C---:B------:R-:W-:Y:S01]  /*f620*/  FFMA.FTZ R36, R6.reuse, R9, -R5 ;  /* 0x0000000906247223 */ /* 0x040fe20000010805 */
[----:B------:R-:W-:Y:S02]  /*f630*/  HADD2.F32 R4, -RZ, R14.H1_H1 ;  /* 0x3000000eff047230 */ /* 0x000fe40000004100 */
[----:B------:R-:W-:Y:S01]  /*f640*/  FFMA.FTZ R35, R6, R43, R35 ;  /* 0x0000002b06237223 */ /* 0x000fe20000010023 */
[----:B------:R-:W-:-:S02]  /*f650*/  HADD2.F32 R8, -RZ, R15.H1_H1 ;  /* 0x3000000fff087230 */ /* 0x000fc40000004100 */
[----:B------:R-:W-:Y:S01]  /*f660*/  FMUL.FTZ R6, R41, R10 ;  /* 0x0000000a29067220 */ /* 0x000fe20000410000 */
[--C-:B------:R-:W-:Y:S02]  /*f670*/  HADD2.F32 R37, -RZ, R7.reuse.H0_H0 ;  /* 0x20000007ff257230 */ /* 0x100fe40000004100 */
[----:B------:R-:W-:Y:S01]  /*f680*/  FMUL.FTZ R48, R11, R34 ;  /* 0x000000220b307220 */ /* 0x000fe20000410000 */
[----:B------:R-:W-:Y:S02]  /*f690*/  HADD2.F32 R7, -RZ, R7.H1_H1 ;  /* 0x30000007ff077230 */ /* 0x000fe40000004100 */
[----:B------:R-:W-:Y:S01]  /*f6a0*/  FMUL.FTZ R41, R41, R4 ;  /* 0x0000000429297220 */ /* 0x000fe20000410000 */
[----:B------:R-:W-:Y:S01]  /*f6b0*/  FMUL.FTZ R5, R11, R8 ;  /* 0x000000080b057220 */ /* 0x000fe20000410000 */
[----:B------:R-:W-:Y:S01]  /*f6c0*/  FFMA.FTZ R11, R37, R4, -R6 ;  /* 0x00000004250b7223 */ /* 0x000fe20000010806 */
[----:B------:R-:W-:Y:S01]  /*f6d0*/  F2FP.F16.F32.PACK_AB R4, R42, R49 ;  /* 0x000000312a04723e */ /* 0x000fe200000000ff */
[----:B------:R-:W-:Y:S01]  /*f6e0*/  FFMA.FTZ R48, R7, R8, -R48 ;  /* 0x0000000807307223 */ /* 0x000fe20000010830 */
[----:B------:R-:W-:Y:S01]  /*f6f0*/  FFMA.FTZ R41, R37, R10, R41 ;  /* 0x0000000a25297223 */ /* 0x000fe20000010029 */
[----:B------:R-:W-:Y:S01]  /*f700*/  FFMA.FTZ R34, R7, R34, R5 ;  /* 0x0000002207227223 */ /* 0x000fe20000010005 */
        /* <DEDUP_REMOVED lines=9> */
.L_x_816:
[----:B------:R-:W-:Y:S05]  /*f7a0*/  BSYNC B1 ;  /* 0x0000000000017941 */ /* 0x000fea0003800000 */
.L_x_815:
[----:B-12---:R-:W-:Y:S01]  /*f7b0*/  IADD3 R0, R212, 0x20, RZ ;  /* 0x00000020d4007810 */ /* 0x006fe20007ffe0ff */
[----:B------:R-:W-:Y:S03]  /*f7c0*/  BSSY B1, `(.L_x_819) ;  /* 0x00000bc000017945 */ /* 0x000fe60003800000 */
[----:B------:R-:W-:-:S13]  /*f7d0*/  ISETP.GE.AND P0, PT, R0, R3, PT ;  /* 0x000000030000720c */ /* 0x000fda0003f06270 */
[----:B------:R-:W-:Y:S05]  /*f7e0*/  @P0 BRA `(.L_x_820) ;  /* 0x0000000800e40947 */ /* 0x000fea0003800000 */
[----:B------:R-:W1:Y:S01]  /*f7f0*/  LDC R46, c[0x0][0x3f4] ;  /* 0x0000fd00ff2e7b82 */ /* 0x000e620000000800 */
[----:B------:R-:W-:Y:S01]  /*f800*/  BSSY B2, `(.L_x_821) ;  /* 0x000005f000027945 */ /* 0x000fe20003800000 */
[----:B------:R-:W-:Y:S02]  /*f810*/  SHF.R.U32.HI R56, RZ, 0x3, R223 ;  /* 0x00000003ff387819 */ /* 0x000fe400000116df */
[-C--:B-1----:R-:W-:Y:S02]  /*f820*/  ISETP.GE.AND P0, PT, R16, R46.reuse, PT ;  /* 0x0000002e1000720c */ /* 0x082fe40003f06270 */
[----:B------:R-:W-:-:S11]  /*f830*/  ISETP.GE.AND P1, PT, R213, R46, PT ;  /* 0x0000002ed500720c */ /* 0x000fd60003f26270 */
[----:B------:R-:W-:Y:S05]  /*f840*/  @P0 BRA `(.L_x_822) ;  /* 0x0000000400680947 */ /* 0x000fea0003800000 */
[----:B------:R-:W2:Y:S01]  /*f850*/  LDL R7, [R1+0x60] ;  /* 0x0000600001077983 */ /* 0x000ea20000100800 */
[----:B------:R-:W-:Y:S01]  /*f860*/  LEA.HI R0, R46, R233, RZ, 0x1d ;  /* 0x000000e92e007211 */ /* 0x000fe200078fe8ff */
[----:B------:R-:W-:Y:S01]  /*f870*/  HADD2.F32 R42, -RZ, R26.H0_H0 ;  /* 0x2000001aff2a7230 */ /* 0x000fe20000004100 */
[----:B------:R-:W-:Y:S01]  /*f880*/  LOP3.LUT R6, R223, 0x38, R16, 0xf8, !PT ;  /* 0x00000038df067812 */ /* 0x000fe200078ef810 */
[--C-:B------:R-:W-:Y:S01]  /*f890*/  HADD2.F32 R44, -RZ, R30.reuse.H0_H0 ;  /* 0x2000001eff2c7230 */ /* 0x100fe20000004100 */
[----:B0-----:R-:W-:Y:S01]  /*f8a0*/  SHF.R.S32.HI R5, RZ, 0x1f, R0 ;  /* 0x0000001fff057819 */ /* 0x001fe20000011400 */
[----:B------:R-:W-:Y:S01]  /*f8b0*/  IMAD.SHL.U32 R4, R0, 0x8, RZ ;  /* 0x0000000800047824 */ /* 0x000fe200078e00ff */
[----:B------:R-:W-:Y:S01]  /*f8c0*/  LOP3.LUT R6, R225, R6, R56, 0xf6, !PT ;  /* 0x00000006e1067212 */ /* 0x000fe200078ef638 */
[----:B------:R-:W-:Y:S01]  /*f8d0*/  HADD2.F32 R48, -RZ, R31.H0_H0 ;  /* 0x2000001fff307230 */ /* 0x000fe20000004100 */
[----:B------:R-:W-:Y:S01]  /*f8e0*/  LEA.HI R5, R5, R0, RZ, 0x3 ;  /* 0x0000000005057211 */ /* 0x000fe200078f18ff */
[----:B------:R-:W-:Y:S01]  /*f8f0*/  HADD2.F32 R53, -RZ, R30.H1_H1 ;  /* 0x3000001eff357230 */ /* 0x000fe20000004100 */
[----:B------:R-:W-:Y:S01]  /*f900*/  LOP3.LUT R0, R223, 0x38, R4, 0xf8, !PT ;  /* 0x00000038df007812 */ /* 0x000fe200078ef804 */
[----:B------:R-:W-:-:S02]  /*f910*/  HADD2.F32 R51, -RZ, R26.H1_H1 ;  /* 0x3000001aff337230 */ /* 0x000fc40000004100 */
[----:B------:R-:W-:Y:S01]  /*f920*/  IMAD.SHL.U32 R5, R5, 0x400, RZ ;  /* 0x0000040005057824 */ /* 0x000fe200078e00ff */
[----:B------:R-:W-:Y:S01]  /*f930*/  LOP3.LUT R0, R0, R56, RZ, 0x3c, !PT ;  /* 0x0000003800007212 */ /* 0x000fe200078e3cff */
[----:B------:R-:W-:Y:S02]  /*f940*/  HADD2.F32 R55, -RZ, R31.H1_H1 ;  /* 0x3000001fff377230 */ /* 0x000fe40000004100 */
[----:B------:R-:W-:Y:S01]  /*f950*/  HADD2.F32 R52, -RZ, R33.H0_H0 ;  /* 0x20000021ff347230 */ /* 0x000fe20000004100 */
[----:B------:R-:W-:Y:S01]  /*f960*/  LOP3.LUT R9, R5, 0x7fffe000, RZ, 0xc0, !PT ;  /* 0x7fffe00005097812 */ /* 0x000fe200078ec0ff */
[----:B------:R-:W-:-:S03]  /*f970*/  HADD2.F32 R50, -RZ, R32.H0_H0 ;  /* 0x20000020ff327230 */ /* 0x000fc60000004100 */
[----:B------:R-:W-:-:S05]  /*f980*/  IADD3 R9, R0, R9, R225 ;  /* 0x0000000900097210 */ /* 0x000fca0007ffe0e1 */
[----:B------:R-:W-:-:S05]  /*f990*/  IMAD R0, R9, 0x2, R18 ;  /* 0x0000000209007824 */ /* 0x000fca00078e0212 */
[----:B------:R-:W0:Y:S02]  /*f9a0*/  LDS.128 R8, [R0+0x14400] ;  /* 0x0144000000087984 */ /* 0x000e240000000c00 */
[--C-:B0-----:R-:W-:Y:S02]  /*f9b0*/  HADD2.F32 R38, -RZ, R8.reuse.H0_H0 ;  /* 0x20000008ff267230 */ /* 0x101fe40000004100 */
[----:B------:R-:W-:Y:S02]  /*f9c0*/  HADD2.F32 R8, -RZ, R8.H1_H1 ;  /* 0x30000008ff087230 */ /* 0x000fe40000004100 */
[----:B------:R-:W-:Y:S02]  /*f9d0*/  HADD2.F32 R39, -RZ, R9.H0_H0 ;  /* 0x20000009ff277230 */ /* 0x000fe40000004100 */
[-C--:B------:R-:W-:Y:S01]  /*f9e0*/  FMUL.FTZ R43, R44, R38.reuse ;  /* 0x000000262c2b7220 */ /* 0x080fe20000410000 */
[----:B------:R-:W-:Y:S01]  /*f9f0*/  FMUL.FTZ R45, R42, R38 ;  /* 0x000000262a2d7220 */ /* 0x000fe20000410000 */
[----:B------:R-:W-:-:S02]  /*fa00*/  HADD2.F32 R38, -RZ, R27.H0_H0 ;  /* 0x2000001bff267230 */ /* 0x000fc40000004100 */
[-C--:B------:R-:W-:Y:S01]  /*fa10*/  FMUL.FTZ R47, R48, R8.reuse ;  /* 0x00000008302f7220 */ /* 0x080fe20000410000 */
[----:B------:R-:W-:Y:S02]  /*fa20*/  HADD2.F32 R9, -RZ, R9.H1_H1 ;  /* 0x30000009ff097230 */ /* 0x000fe40000004100 */
[--C-:B------:R-:W-:Y:S02]  /*fa30*/  HADD2.F32 R40, -RZ, R10.reuse.H0_H0 ;  /* 0x2000000aff287230 */ /* 0x100fe40000004100 */
[----:B------:R-:W-:Y:S01]  /*fa40*/  FMUL.FTZ R49, R38, R8 ;  /* 0x0000000826317220 */ /* 0x000fe20000410000 */
[----:B------:R-:W-:Y:S02]  /*fa50*/  HADD2.F32 R10, -RZ, R10.H1_H1 ;  /* 0x3000000aff0a7230 */ /* 0x000fe40000004100 */
[--C-:B------:R-:W-:Y:S02]  /*fa60*/  HADD2.F32 R41, -RZ, R11.reuse.H0_H0 ;  /* 0x2000000bff297230 */ /* 0x100fe40000004100 */
[----:B------:R-:W-:Y:S01]  /*fa70*/  HADD2.F32 R11, -RZ, R11.H1_H1 ;  /* 0x3000000bff0b7230 */ /* 0x000fe20000004100 */
[----:B--2---:R-:W-:-:S05]  /*fa80*/  LEA R54, R6, R7, 0x1 ;  /* 0x0000000706367211 */ /* 0x004fca00078e08ff */
[----:B------:R-:W0:Y:S02]  /*fa90*/  LDS.128 R4, [R54] ;  /* 0x0000000036047984 */ /* 0x000e240000000c00 */
[--C-:B0-----:R-:W-:Y:S02]  /*faa0*/  HADD2.F32 R34, -RZ, R4.reuse.H0_H0 ;  /* 0x20000004ff227230 */ /* 0x101fe40000004100 */
[----:B------:R-:W-:Y:S02]  /*fab0*/  HADD2.F32 R4, -RZ, R4.H1_H1 ;  /* 0x30000004ff047230 */ /* 0x000fe40000004100 */
[----:B------:R-:W-:Y:S02]  /*fac0*/  HADD2.F32 R35, -RZ, R5.H0_H0 ;  /* 0x20000005ff237230 */ /* 0x000fe40000004100 */
[----:B------:R-:W-:Y:S01]  /*fad0*/  FFMA.FTZ R43, R42, R34, -R43 ;  /* 0x000000222a2b7223 */ /* 0x000fe2000001082b */
[-C--:B------:R-:W-:Y:S01]  /*fae0*/  FMUL.FTZ R42, R51, R39.reuse ;  /* 0x00000027332a7220 */ /* 0x080fe20000410000 */
[----:B------:R-:W-:Y:S01]  /*faf0*/  FFMA.FTZ R8, R38, R4, -R47 ;  /* 0x0000000426087223 */ /* 0x000fe2000001082f */
[----:B------:R-:W-:Y:S01]  /*fb00*/  FMUL.FTZ R38, R53, R39 ;  /* 0x0000002735267220 */ /* 0x000fe20000410000 */
[----:B------:R-:W-:-:S02]  /*fb10*/  HADD2.F32 R39, -RZ, R27.H1_H1 ;  /* 0x3000001bff277230 */ /* 0x000fc40000004100 */
[----:B------:R-:W-:Y:S01]  /*fb20*/  FFMA.FTZ R45, R44, R34, R45 ;  /* 0x000000222c2d7223 */ /* 0x000fe2000001002d */
[----:B------:R-:W-:Y:S02]  /*fb30*/  HADD2.F32 R5, -RZ, R5.H1_H1 ;  /* 0x30000005ff057230 */ /* 0x000fe40000004100 */
[----:B------:R-:W-:Y:S01]  /*fb40*/  FFMA.FTZ R34, R48, R4, R49 ;  /* 0x0000000430227223 */ /* 0x000fe20000010031 */
[-C--:B------:R-:W-:Y:S01]  /*fb50*/  FMUL.FTZ R4, R55, R9.reuse ;  /* 0x0000000937047220 */ /* 0x080fe20000410000 */
[----:B------:R-:W-:Y:S01]  /*fb60*/  FMUL.FTZ R44, R39, R9 ;  /* 0x00000009272c7220 */ /* 0x000fe20000410000 */
[----:B------:R-:W-:Y:S02]  /*fb70*/  HADD2.F32 R36, -RZ, R6.H0_H0 ;  /* 0x20000006ff247230 */ /* 0x000fe40000004100 */
[----:B------:R-:W-:Y:S01]  /*fb80*/  FFMA.FTZ R38, R51, R35, -R38 ;  /* 0x0000002333267223 */ /* 0x000fe20000010826 */
[----:B------:R-:W-:Y:S01]  /*fb90*/  FFMA.FTZ R9, R39, R5, -R4 ;  /* 0x0000000527097223 */ /* 0x000fe20000010804 */
[----:B------:R-:W-:Y:S01]  /*fba0*/  FFMA.FTZ R42, R53, R35, R42 ;  /* 0x00000023352a7223 */ /* 0x000fe2000001002a */
[----:B------:R-:W-:-:S02]  /*fbb0*/  HADD2.F32 R4, -RZ, R29.H0_H0 ;  /* 0x2000001dff047230 */ /* 0x000fc40000004100 */
[----:B------:R-:W-:Y:S01]  /*fbc0*/  FFMA.FTZ R35, R55, R5, R44 ;  /* 0x0000000537237223 */ /* 0x000fe2000001002c */
[----:B------:R-:W-:Y:S02]  /*fbd0*/  HADD2.F32 R6, -RZ, R6.H1_H1 ;  /* 0x30000006ff067230 */ /* 0x000fe40000004100 */
[-C--:B------:R-:W-:Y:S01]  /*fbe0*/  FMUL.FTZ R5, R52, R10.reuse ;  /* 0x0000000a34057220 */ /* 0x080fe20000410000 */
[----:B------:R-:W-:Y:S02]  /*fbf0*/  HADD2.F32 R48, -RZ, R28.H0_H0 ;  /* 0x2000001cff307230 */ /* 0x000fe40000004100 */
[----:B------:R-:W-:Y:S01]  /*fc00*/  FMUL.FTZ R49, R4, R10 ;  /* 0x0000000a04317220 */ /* 0x000fe20000410000 */
[----:B------:R-:W-:Y:S01]  /*fc10*/  FMUL.FTZ R39, R50, R40 ;  /* 0x0000002832277220 */ /* 0x000fe20000410000 */
[----:B------:R-:W-:Y:S01]  /*fc20*/  FFMA.FTZ R10, R4, R6, -R5 ;  /* 0x00000006040a7223 */ /* 0x000fe20000010805 */
[----:B------:R-:W-:Y:S02]  /*fc30*/  HADD2.F32 R53, -RZ, R32.H1_H1 ;  /* 0x30000020ff357230 */ /* 0x000fe40000004100 */
[----:B------:R-:W-:Y:S01]  /*fc40*/  FMUL.FTZ R47, R48, R40 ;  /* 0x00000028302f7220 */ /* 0x000fe20000410000 */
[----:B------:R-:W-:-:S02]  /*fc50*/  HADD2.F32 R55, -RZ, R33.H1_H1 ;  /* 0x30000021ff377230 */ /* 0x000fc40000004100 */
[-C--:B------:R-:W-:Y:S01]  /*fc60*/  FFMA.FTZ R39, R48, R36.reuse, -R39 ;  /* 0x0000002430277223 */ /* 0x080fe20000010827 */
[----:B------:R-:W-:Y:S02]  /*fc70*/  HADD2.F32 R5, -RZ, R28.H1_H1 ;  /* 0x3000001cff057230 */ /* 0x000fe40000004100 */
[----:B------:R-:W-:Y:S01]  /*fc80*/  FFMA.FTZ R47, R50, R36, R47 ;  /* 0x00000024322f7223 */ /* 0x000fe2000001002f */
[----:B------:R-:W-:Y:S02]  /*fc90*/  HADD2.F32 R51, -RZ, R29.H1_H1 ;  /* 0x3000001dff337230 */ /* 0x000fe40000004100 */
[----:B------:R-:W-:Y:S01]  /*fca0*/  FFMA.FTZ R36, R52, R6, R49 ;  /* 0x0000000634247223 */ /* 0x000fe20000010031 */
[--C-:B------:R-:W-:Y:S02]  /*fcb0*/  HADD2.F32 R37, -RZ, R7.reuse.H0_H0 ;  /* 0x20000007ff257230 */ /* 0x100fe40000004100 */
[----:B------:R-:W-:Y:S01]  /*fcc0*/  FMUL.FTZ R4, R53, R41 ;  /* 0x0000002935047220 */ /* 0x000fe20000410000 */
[----:B------:R-:W-:-:S02]  /*fcd0*/  HADD2.F32 R7, -RZ, R7.H1_H1 ;  /* 0x30000007ff077230 */ /* 0x000fc40000004100 */
[----:B------:R-:W-:Y:S01]  /*fce0*/  FMUL.FTZ R40, R55, R11 ;  /* 0x0000000b37287220 */ /* 0x000fe20000410000 */
[----:B------:R-:W-:Y:S01]  /*fcf0*/  FMUL.FTZ R6, R5, R41 ;  /* 0x0000002905067220 */ /* 0x000fe20000410000 */
[----:B------:R-:W-:Y:S01]  /*fd00*/  FMUL.FTZ R44, R51, R11 ;  /* 0x0000000b332c7220 */ /* 0x000fe20000410000 */
[----:B------:R-:W-:Y:S01]  /*fd10*/  FFMA.FTZ R11, R5, R37, -R4 ;  /* 0x00000025050b7223 */ /* 0x000fe20000010804 */
[----:B------:R-:W-:Y:S01]  /*fd20*/  FFMA.FTZ R40, R51, R7, -R40 ;  /* 0x0000000733287223 */ /* 0x000fe20000010828 */
[----:B------:R-:W-:Y:S01]  /*fd30*/  FFMA.FTZ R37, R53, R37, R6 ;  /* 0x0000002535257223 */ /* 0x000fe20000010006 */
[----:B------:R-:W-:Y:S01]  /*fd40*/  FFMA.FTZ R44, R55, R7, R44 ;  /* 0x00000007372c7223 */ /* 0x000fe2000001002c */
[----:B------:R-:W-:Y:S02]  /*fd50*/  F2FP.F16.F32.PACK_AB R4, R8, R43 ;  /* 0x0000002b0804723e */ /* 0x000fe400000000ff */
[----:B------:R-:W-:Y:S02]  /*fd60*/  F2FP.F16.F32.PACK_AB R5, R9, R38 ;  /* 0x000000260905723e */ /* 0x000fe400000000ff */
[----:B------:R-:W-:-:S02]  /*fd70*/  F2FP.F16.F32.PACK_AB R6, R10, R39 ;  /* 0x000000270a06723e */ /* 0x000fc400000000ff */
[----:B------:R-:W-:Y:S02]  /*fd80*/  F2FP.F16.F32.PACK_AB R7, R40, R11 ;  /* 0x0000000b2807723e */ /* 0x000fe400000000ff */
[----:B------:R-:W-:Y:S02]  /*fd90*/  F2FP.F16.F32.PACK_AB R8, R34, R45 ;  /* 0x0000002d2208723e */ /* 0x000fe400000000ff */
[----:B------:R-:W-:Y:S01]  /*fda0*/  F2FP.F16.F32.PACK_AB R9, R35, R42 ;  /* 0x0000002a2309723e */ /* 0x000fe200000000ff */
[----:B------:R1:W-:Y:S01]  /*fdb0*/  STS.128 [R54], R4 ;  /* 0x0000000436007388 */ /* 0x0003e20000000c00 */
[----:B------:R-:W-:Y:S02]  /*fdc0*/  F2FP.F16.F32.PACK_AB R10, R36, R47 ;  /* 0x0000002f240a723e */ /* 0x000fe400000000ff */
[----:B------:R-:W-:-:S05]  /*fdd0*/  F2FP.F16.F32.PACK_AB R11, R44, R37 ;  /* 0x000000252c0b723e */ /* 0x000fca00000000ff */
[----:B------:R1:W-:Y:S02]  /*fde0*/  STS.128 [R0+0x14400], R8 ;  /* 0x0144000800007388 */ /* 0x0003e40000000c00 */
.L_x_822:
[----:B------:R-:W-:Y:S05]  /*fdf0*/  BSYNC B2 ;  /* 0x0000000000027941 */ /* 0x000fea0003800000 */
.L_x_821:
[----:B------:R-:W-:Y:S05]  /*fe00*/  @P1 BRA `(.L_x_820) ;  /* 0x00000004005c1947 */ /* 0x000fea0003800000 */
[----:B------:R-:W2:Y:S01]  /*fe10*/  LDL R52, [R1+0x78] ;  /* 0x0000780001347983 */ /* 0x000ea20000100800 */
[----:B------:R-:W-:Y:S01]  /*fe20*/  LEA.HI R46, R46, R234, RZ, 0x1d ;  /* 0x000000ea2e2e7211 */ /* 0x000fe200078fe8ff */
[----:B------:R-:W-:Y:S02]  /*fe30*/  HADD2.F32 R42, -RZ, R12.H0_H0 ;  /* 0x2000000cff2a7230 */ /* 0x000fe40000004100 */
[--C-:B------:R-:W-:Y:S01]  /*fe40*/  HADD2.F32 R44, -RZ, R20.reuse.H0_H0 ;  /* 0x20000014ff2c7230 */ /* 0x100fe20000004100 */
[----:B01----:R-:W-:Y:S01]  /*fe50*/  SHF.R.S32.HI R5, RZ, 0x1f, R46 ;  /* 0x0000001fff057819 */ /* 0x003fe2000001142e */
[----:B------:R-:W-:Y:S02]  /*fe60*/  IMAD.SHL.U32 R0, R46, 0x8, RZ ;  /* 0x000000082e007824 */ /* 0x000fe400078e00ff */
[----:B------:R-:W-:Y:S01]  /*fe70*/  HADD2.F32 R53, -RZ, R20.H1_H1 ;  /* 0x30000014ff357230 */ /* 0x000fe20000004100 */
[----:B------:R-:W-:Y:S01]  /*fe80*/  LEA.HI R5, R5, R46, RZ, 0x3 ;  /* 0x0000002e05057211 */ /* 0x000fe200078f18ff */
[--C-:B------:R-:W-:Y:S01]  /*fe90*/  HADD2.F32 R46, -RZ, R21.reuse.H0_H0 ;  /* 0x20000015ff2e7230 */ /* 0x100fe20000004100 */
[----:B------:R-:W-:Y:S01]  /*fea0*/  LOP3.LUT R0, R223, 0x38, R0, 0xf8, !PT ;  /* 0x00000038df007812 */ /* 0x000fe200078ef800 */
[----:B------:R-:W-:Y:S01]  /*feb0*/  HADD2.F32 R51, -RZ, R12.H1_H1 ;  /* 0x3000000cff337230 */ /* 0x000fe20000004100 */
[----:B------:R-:W-:Y:S01]  /*fec0*/  SHF.L.U32 R5, R5, 0xa, RZ ;  /* 0x0000000a05057819 */ /* 0x000fe200000006ff */
[----:B------:R-:W-:Y:S01]  /*fed0*/  HADD2.F32 R55, -RZ, R21.H1_H1 ;  /* 0x30000015ff377230 */ /* 0x000fe20000004100 */
[----:B------:R-:W-:Y:S01]  /*fee0*/  LOP3.LUT R0, R0, R56, RZ, 0x3c, !PT ;  /* 0x0000003800007212 */ /* 0x000fe200078e3cff */
        /* <DEDUP_REMOVED lines=23> */
[----:B------:R-:W-:Y:S01]  /*10060*/  FFMA.FTZ R43, R42, R34, -R43 ;  /* 0x000000222a2b7223 */ /* 0x000fe2000001082b */
[-C--:B------:R-:W-:Y:S01]  /*10070*/  FMUL.FTZ R42, R51, R39.reuse ;  /* 0x00000027332a7220 */ /* 0x080fe20000410000 */
[----:B------:R-:W-:Y:S01]  /*10080*/  FFMA.FTZ R8, R38, R4, -R47 ;  /* 0x0000000426087223 */ /* 0x000fe2000001082f */
[----:B------:R-:W-:Y:S01]  /*10090*/  FMUL.FTZ R38, R53, R39 ;  /* 0x0000002735267220 */ /* 0x000fe20000410000 */
[----:B------:R-:W-:Y:S02]  /*100a0*/  HADD2.F32 R39, -RZ, R13.H1_H1 ;  /* 0x3000000dff277230 */ /* 0x000fe40000004100 */
[----:B------:R-:W-:Y:S01]  /*100b0*/  FFMA.FTZ R45, R44, R34, R45 ;  /* 0x000000222c2d7223 */ /* 0x000fe2000001002d */
[----:B------:R-:W-:-:S02]  /*100c0*/  HADD2.F32 R5, -RZ, R5.H1_H1 ;  /* 0x30000005ff057230 */ /* 0x000fc40000004100 */
[----:B------:R-:W-:Y:S01]  /*100d0*/  FFMA.FTZ R34, R46, R4, R49 ;  /* 0x000000042e227223 */ /* 0x000fe20000010031 */
[-C--:B------:R-:W-:Y:S01]  /*100e0*/  FMUL.FTZ R4, R55, R9.reuse ;  /* 0x0000000937047220 */ /* 0x080fe20000410000 */
[----:B------:R-:W-:Y:S01]  /*100f0*/  FMUL.FTZ R44, R39, R9 ;  /* 0x00000009272c7220 */ /* 0x000fe20000410000 */
[--C-:B------:R-:W-:Y:S02]  /*10100*/  HADD2.F32 R36, -RZ, R6.reuse.H0_H0 ;  /* 0x20000006ff247230 */ /* 0x100fe40000004100 */
[----:B------:R-:W-:Y:S01]  /*10110*/  FFMA.FTZ R38, R51, R35, -R38 ;  /* 0x0000002333267223 */ /* 0x000fe20000010826 */
[----:B------:R-:W-:Y:S01]  /*10120*/  FFMA.FTZ R9, R39, R5, -R4 ;  /* 0x0000000527097223 */ /* 0x000fe20000010804 */
[----:B------:R-:W-:Y:S01]  /*10130*/  FFMA.FTZ R42, R53, R35, R42 ;  /* 0x00000023352a7223 */ /* 0x000fe2000001002a */
[----:B------:R-:W-:Y:S02]  /*10140*/  HADD2.F32 R4, -RZ, R15.H0_H0 ;  /* 0x2000000fff047230 */ /* 0x000fe40000004100 */
[----:B------:R-:W-:Y:S01]  /*10150*/  FFMA.FTZ R35, R55, R5, R44 ;  /* 0x0000000537237223 */ /* 0x000fe2000001002c */
[----:B------:R-:W-:-:S02]  /*10160*/  HADD2.F32 R6, -RZ, R6.H1_H1 ;  /* 0x30000006ff067230 */ /* 0x000fc40000004100 */
[-C--:B------:R-:W-:Y:S01]  /*10170*/  FMUL.FTZ R5, R50, R10.reuse ;  /* 0x0000000a32057220 */ /* 0x080fe20000410000 */
[----:B------:R-:W-:Y:S02]  /*10180*/  HADD2.F32 R46, -RZ, R14.H0_H0 ;  /* 0x2000000eff2e7230 */ /* 0x000fe40000004100 */
[----:B------:R-:W-:Y:S01]  /*10190*/  FMUL.FTZ R49, R4, R10 ;  /* 0x0000000a04317220 */ /* 0x000fe20000410000 */
[----:B------:R-:W-:Y:S01]  /*101a0*/  FMUL.FTZ R39, R48, R40 ;  /* 0x0000002830277220 */ /* 0x000fe20000410000 */
[----:B------:R-:W-:Y:S01]  /*101b0*/  FFMA.FTZ R10, R4, R6, -R5 ;  /* 0x00000006040a7223 */ /* 0x000fe20000010805 */
[----:B------:R-:W-:Y:S02]  /*101c0*/  HADD2.F32 R53, -RZ, R24.H1_H1 ;  /* 0x30000018ff357230 */ /* 0x000fe40000004100 */
[C---:B------:R-:W-:Y:S01]  /*101d0*/  FMUL.FTZ R47, R46.reuse, R40 ;  /* 0x000000282e2f7220 */ /* 0x040fe20000410000 */
[----:B------:R-:W-:Y:S02]  /*101e0*/  HADD2.F32 R55, -RZ, R25.H1_H1 ;  /* 0x30000019ff377230 */ /* 0x000fe40000004100 */
[----:B------:R-:W-:Y:S01]  /*101f0*/  FFMA.FTZ R39, R46, R36, -R39 ;  /* 0x000000242e277223 */ /* 0x000fe20000010827 */
[----:B------:R-:W-:-:S02]  /*10200*/  HADD2.F32 R5, -RZ, R14.H1_H1 ;  /* 0x3000000eff057230 */ /* 0x000fc40000004100 */
[----:B------:R-:W-:Y:S01]  /*10210*/  FFMA.FTZ R47, R48, R36, R47 ;  /* 0x00000024302f7223 */ /* 0x000fe2000001002f */
[----:B------:R-:W-:Y:S02]  /*10220*/  HADD2.F32 R51, -RZ, R15.H1_H1 ;  /* 0x3000000fff337230 */ /* 0x000fe40000004100 */
[----:B------:R-:W-:Y:S01]  /*10230*/  FFMA.FTZ R36, R50, R6, R49 ;  /* 0x0000000632247223 */ /* 0x000fe20000010031 */
[--C-:B------:R-:W-:Y:S02]  /*10240*/  HADD2.F32 R37, -RZ, R7.reuse.H0_H0 ;  /* 0x20000007ff257230 */ /* 0x100fe40000004100 */
[----:B------:R-:W-:Y:S01]  /*10250*/  FMUL.FTZ R4, R53, R41 ;  /* 0x0000002935047220 */ /* 0x000fe20000410000 */
[----:B------:R-:W-:Y:S02]  /*10260*/  HADD2.F32 R7, -RZ, R7.H1_H1 ;  /* 0x30000007ff077230 */ /* 0x000fe40000004100 */
[----:B------:R-:W-:Y:S01]  /*10270*/  FMUL.FTZ R40, R55, R11 ;  /* 0x0000000b37287220 */ /* 0x000fe20000410000 */
[----:B------:R-:W-:Y:S01]  /*10280*/  FMUL.FTZ R6, R5, R41 ;  /* 0x0000002905067220 */ /* 0x000fe20000410000 */
[----:B------:R-:W-:Y:S01]  /*10290*/  FMUL.FTZ R44, R51, R11 ;  /* 0x0000000b332c7220 */ /* 0x000fe20000410000 */
[----:B------:R-:W-:Y:S01]  /*102a0*/  FFMA.FTZ R11, R5, R37, -R4 ;  /* 0x00000025050b7223 */ /* 0x000fe20000010804 */
[----:B------:R-:W-:Y:S01]  /*102b0*/  FFMA.FTZ R40, R51, R7, -R40 ;  /* 0x0000000733287223 */ /* 0x000fe20000010828 */
[----:B------:R-:W-:Y:S01]  /*102c0*/  FFMA.FTZ R37, R53, R37, R6 ;  /* 0x0000002535257223 */ /* 0x000fe20000010006 */
[----:B------:R-:W-:Y:S01]  /*102d0*/  FFMA.FTZ R44, R55, R7, R44 ;  /* 0x00000007372c7223 */ /* 0x000fe2000001002c */
[----:B------:R-:W-:-:S02]  /*102e0*/  F2FP.F16.F32.PACK_AB R4, R8, R43 ;  /* 0x0000002b0804723e */ /* 0x000fc400000000ff */
[----:B------:R-:W-:Y:S02]  /*102f0*/  F2FP.F16.F32.PACK_AB R5, R9, R38 ;  /* 0x000000260905723e */ /* 0x000fe400000000ff */
[----:B------:R-:W-:Y:S02]  /*10300*/  F2FP.F16.F32.PACK_AB R6, R10, R39 ;  /* 0x000000270a06723e */ /* 0x000fe400000000ff */
[----:B------:R-:W-:Y:S02]  /*10310*/  F2FP.F16.F32.PACK_AB R7, R40, R11 ;  /* 0x0000000b2807723e */ /* 0x000fe400000000ff */
[----:B------:R-:W-:Y:S02]  /*10320*/  F2FP.F16.F32.PACK_AB R8, R34, R45 ;  /* 0x0000002d2208723e */ /* 0x000fe400000000ff */
[----:B------:R-:W-:Y:S01]  /*10330*/  F2FP.F16.F32.PACK_AB R9, R35, R42 ;  /* 0x0000002a2309723e */ /* 0x000fe200000000ff */
[----:B------:R2:W-:Y:S01]  /*10340*/  STS.128 [R52], R4 ;  /* 0x0000000434007388 */ /* 0x0005e20000000c00 */
[----:B------:R-:W-:-:S02]  /*10350*/  F2FP.F16.F32.PACK_AB R10, R36, R47 ;  /* 0x0000002f240a723e */ /* 0x000fc400000000ff */
[----:B------:R-:W-:-:S05]  /*10360*/  F2FP.F16.F32.PACK_AB R11, R44, R37 ;  /* 0x000000252c0b723e */ /* 0x000fca00000000ff */
[----:B------:R2:W-:Y:S02]  /*10370*/  STS.128 [R0+0x14400], R8 ;  /* 0x0144000800007388 */ /* 0x0005e40000000c00 */
.L_x_820:
[----:B------:R-:W-:Y:S05]  /*10380*/  BSYNC B1 ;  /* 0x0000000000017941 */ /* 0x000fea0003800000 */
.L_x_819:
[----:B------:R-:W-:Y:S01]  /*10390*/  ISETP.GE.AND P0, PT, R237, R3, PT ;  /* 0x00000003ed00720c */ /* 0x000fe20003f06270 */
[----:B------:R-:W-:-:S12]  /*103a0*/  BSSY B1, `(.L_x_823) ;  /* 0x00000b8000017945 */ /* 0x000fd80003800000 */
[----:B------:R-:W-:Y:S05]  /*103b0*/  @P0 BRA `(.L_x_824) ;  /* 0x0000000800d80947 */ /* 0x000fea0003800000 */
[----:B------:R-:W3:Y:S01]  /*103c0*/  LDC R46, c[0x0][0x3f4] ;  /* 0x0000fd00ff2e7b82 */ /* 0x000ee20000000800 */
[----:B------:R-:W-:Y:S01]  /*103d0*/  BSSY B2, `(.L_x_825) ;  /* 0x000005c000027945 */ /* 0x000fe20003800000 */
[----:B-1----:R-:W-:Y:S02]  /*103e0*/  SHF.R.U32.HI R54, RZ, 0x3, R224 ;  /* 0x00000003ff367819 */ /* 0x002fe400000116e0 */
[-C--:B---3--:R-:W-:Y:S02]  /*103f0*/  ISETP.GE.AND P0, PT, R16, R46.reuse, PT ;  /* 0x0000002e1000720c */ /* 0x088fe40003f06270 */
[----:B------:R-:W-:-:S11]  /*10400*/  ISETP.GE.AND P1, PT, R213, R46, PT ;  /* 0x0000002ed500720c */ /* 0x000fd60003f26270 */
[----:B------:R-:W-:Y:S05]  /*10410*/  @P0 BRA `(.L_x_826) ;  /* 0x00000004005c0947 */ /* 0x000fea0003800000 */
[----:B------:R-:W3:Y:S01]  /*10420*/  LDL R56, [R1+0x74] ;  /* 0x0000740001387983 */ /* 0x000ee20000100800 */
[----:B--2---:R-:W-:Y:S01]  /*10430*/  LEA.HI R0, R46, R233, RZ, 0x1d ;  /* 0x000000e92e007211 */ /* 0x004fe200078fe8ff */
[----:B------:R-:W-:Y:S02]  /*10440*/  HADD2.F32 R42, -RZ, R26.H0_H0 ;  /* 0x2000001aff2a7230 */ /* 0x000fe40000004100 */
[--C-:B------:R-:W-:Y:S01]  /*10450*/  HADD2.F32 R44, -RZ, R30.reuse.H0_H0 ;  /* 0x2000001eff2c7230 */ /* 0x100fe20000004100 */
[----:B------:R-:W-:Y:S01]  /*10460*/  SHF.R.S32.HI R7, RZ, 0x1f, R0 ;  /* 0x0000001fff077819 */ /* 0x000fe20000011400 */
[----:B0-----:R-:W-:Y:S02]  /*10470*/  IMAD.SHL.U32 R5, R0, 0x8, RZ ;  /* 0x0000000800057824 */ /* 0x001fe400078e00ff */
[--C-:B------:R-:W-:Y:S01]  /*10480*/  HADD2.F32 R48, -RZ, R31.reuse.H0_H0 ;  /* 0x2000001fff307230 */ /* 0x100fe20000004100 */
[----:B------:R-:W-:Y:S01]  /*10490*/  LEA.HI R7, R7, R0, RZ, 0x3 ;  /* 0x0000000007077211 */ /* 0x000fe200078f18ff */
[----:B------:R-:W-:Y:S01]  /*104a0*/  HADD2.F32 R53, -RZ, R30.H1_H1 ;  /* 0x3000001eff357230 */ /* 0x000fe20000004100 */
        /* <DEDUP_REMOVED lines=24> */
[----:B---3--:R-:W0:Y:S02]  /*10630*/  LDS.128 R4, [R56] ;  /* 0x0000000038047984 */ /* 0x008e240000000c00 */
        /* <DEDUP_REMOVED lines=53> */
.L_x_826:
[----:B------:R-:W-:Y:S05]  /*10990*/  BSYNC B2 ;  /* 0x0000000000027941 */ /* 0x000fea0003800000 */
.L_x_825:
[----:B------:R-:W-:Y:S05]  /*109a0*/  @P1 BRA `(.L_x_824) ;  /* 0x00000004005c1947 */ /* 0x000fea0003800000 */
[----:B--2---:R-:W2:Y:S01]  /*109b0*/  LDL R52, [R1+0x70] ;  /* 0x0000700001347983 */ /* 0x004ea20000100800 */
[----:B------:R-:W-:Y:S01]  /*109c0*/  LEA.HI R46, R46, R234, RZ, 0x1d ;  /* 0x000000ea2e2e7211 */ /* 0x000fe200078fe8ff */
[----:B------:R-:W-:Y:S02]  /*109d0*/  HADD2.F32 R42, -RZ, R12.H0_H0 ;  /* 0x2000000cff2a7230 */ /* 0x000fe40000004100 */
[--C-:B------:R-:W-:Y:S01]  /*109e0*/  HADD2.F32 R44, -RZ, R20.reuse.H0_H0 ;  /* 0x20000014ff2c7230 */ /* 0x100fe20000004100 */
[----:B-1----:R-:W-:Y:S01]  /*109f0*/  SHF.R.S32.HI R7, RZ, 0x1f, R46 ;  /* 0x0000001fff077819 */ /* 0x002fe2000001142e */
[----:B0-----:R-:W-:Y:S02]  /*10a00*/  IMAD.SHL.U32 R5, R46, 0x8, RZ ;  /* 0x000000082e057824 */ /* 0x001fe400078e00ff */
        /* <DEDUP_REMOVED lines=81> */
.L_x_824:
[----:B------:R-:W-:Y:S05]  /*10f20*/  BSYNC B1 ;  /* 0x0000000000017941 */ /* 0x000fea0003800000 */
.L_x_823:
[----:B-123--:R-:W-:-:S05]  /*10f30*/  VIADD R0, R212, 0x60 ;  /* 0x00000060d4007836 */ /* 0x00efca0000000000 */
[----:B------:R-:W-:-:S13]  /*10f40*/  ISETP.GE.AND P0, PT, R0, R3, PT ;  /* 0x000000030000720c */ /* 0x000fda0003f06270 */
[----:B------:R-:W-:Y:S05]  /*10f50*/  @P0 BRA `(.L_x_803) ;  /* 0x0000000800f40947 */ /* 0x000fea0003800000 */
[----:B------:R1:W5:Y:S01]  /*10f60*/  LDL R50, [R1+0x64] ;  /* 0x0000640001327983 */ /* 0x0003620000100800 */
[----:B------:R-:W2:Y:S01]  /*10f70*/  LDC R42, c[0x0][0x3f4] ;  /* 0x0000fd00ff2a7b82 */ /* 0x000ea20000000800 */
[C---:B------:R-:W-:Y:S01]  /*10f80*/  IADD3 R51, R212.reuse, 0x60, RZ ;  /* 0x00000060d4337810 */ /* 0x040fe20007ffe0ff */
[----:B------:R-:W-:Y:S01]  /*10f90*/  VIADD R52, R212, 0x60 ;  /* 0x00000060d4347836 */ /* 0x000fe20000000000 */
[----:B------:R-:W-:Y:S03]  /*10fa0*/  BSSY B1, `(.L_x_827) ;  /* 0x0000060000017945 */ /* 0x000fe60003800000 */
[----:B------:R-:W-:Y:S01]  /*10fb0*/  IMAD.SHL.U32 R51, R51, 0x40, RZ ;  /* 0x0000004033337824 */ /* 0x000fe200078e00ff */
[----:B------:R-:W-:-:S04]  /*10fc0*/  SHF.L.U32 R52, R52, 0x6, RZ ;  /* 0x0000000634347819 */ /* 0x000fc800000006ff */
[----:B------:R-:W-:Y:S02]  /*10fd0*/  LOP3.LUT R51, R51, 0x1c0, RZ, 0xc0, !PT ;  /* 0x000001c033337812 */ /* 0x000fe400078ec0ff */
[----:B------:R-:W-:Y:S02]  /*10fe0*/  LOP3.LUT R52, R52, 0x1c0, RZ, 0xc0, !PT ;  /* 0x000001c034347812 */ /* 0x000fe400078ec0ff */
[----:B------:R-:W-:Y:S02]  /*10ff0*/  SHF.R.U32.HI R51, RZ, 0x3, R51 ;  /* 0x00000003ff337819 */ /* 0x000fe40000011633 */
[-C--:B--2---:R-:W-:Y:S02]  /*11000*/  ISETP.GE.AND P0, PT, R16, R42.reuse, PT ;  /* 0x0000002a1000720c */ /* 0x084fe40003f06270 */
[----:B------:R-:W-:-:S11]  /*11010*/  ISETP.GE.AND P1, PT, R213, R42, PT ;  /* 0x0000002ad500720c */ /* 0x000fd60003f26270 */
[----:B-1----:R-:W-:Y:S05]  /*11020*/  @P0 BRA `(.L_x_828) ;  /* 0x00000004005c0947 */ /* 0x002fea0003800000 */
[----:B------:R-:W2:Y:S01]  /*11030*/  LDL R53, [R1+0x6c] ;  /* 0x00006c0001357983 */ /* 0x000ea20000100800 */
[----:B------:R-:W-:Y:S01]  /*11040*/  LEA.HI R0, R42, R233, RZ, 0x1d ;  /* 0x000000e92a007211 */ /* 0x000fe200078fe8ff */
[----:B------:R-:W-:Y:S02]  /*11050*/  HADD2.F32 R46, -RZ, R30.H0_H0 ;  /* 0x2000001eff2e7230 */ /* 0x000fe40000004100 */
[----:B------:R-:W-:Y:S01]  /*11060*/  HADD2.F32 R44, -RZ, R26.H0_H0 ;  /* 0x2000001aff2c7230 */ /* 0x000fe20000004100 */
[----:B0-----:R-:W-:Y:S01]  /*11070*/  SHF.R.S32.HI R5, RZ, 0x1f, R0 ;  /* 0x0000001fff057819 */ /* 0x001fe20000011400 */
[----:B------:R-:W-:Y:S02]  /*11080*/  IMAD.SHL.U32 R3, R0, 0x8, RZ ;  /* 0x0000000800037824 */ /* 0x000fe400078e00ff */
        /* <DEDUP_REMOVED lines=8> */
[--C-:B------:R-:W-:Y:S01]  /*11110*/  HADD2.F32 R49, -RZ, R32.reuse.H0_H0 ;  /* 0x20000020ff317230 */ /* 0x100fe20000004100 */
[----:B------:R-:W-:Y:S01]  /*11120*/  LOP3.LUT R3, R5, 0x7fffe000, RZ, 0xc0, !PT ;  /* 0x7fffe00005037812 */ /* 0x000fe200078ec0ff */
[----:B------:R-:W-:-:S03]  /*11130*/  HADD2.F32 R32, -RZ, R32.H1_H1 ;  /* 0x30000020ff207230 */ /* 0x000fc60000004100 */
[----:B-----5:R-:W-:-:S04]  /*11140*/  IADD3 R3, R0, R3, R50 ;  /* 0x0000000300037210 */ /* 0x020fc80007ffe032 */
[----:B------:R-:W-:-:S05]  /*11150*/  LEA R3, R3, R18, 0x1 ;  /* 0x0000001203037211 */ /* 0x000fca00078e08ff */
[----:B------:R-:W0:Y:S02]  /*11160*/  LDS.128 R8, [R3+0x14400] ;  /* 0x0144000003087984 */ /* 0x000e240000000c00 */
[--C-:B0-----:R-:W-:Y:S02]  /*11170*/  HADD2.F32 R37, -RZ, R8.reuse.H0_H0 ;  /* 0x20000008ff257230 */ /* 0x101fe40000004100 */
[----:B------:R-:W-:Y:S02]  /*11180*/  HADD2.F32 R8, -RZ, R8.H1_H1 ;  /* 0x30000008ff087230 */ /* 0x000fe40000004100 */
[--C-:B------:R-:W-:Y:S02]  /*11190*/  HADD2.F32 R38, -RZ, R9.reuse.H0_H0 ;  /* 0x20000009ff267230 */ /* 0x100fe40000004100 */
[-C--:B------:R-:W-:Y:S01]  /*111a0*/  FMUL.FTZ R41, R46, R37.reuse ;  /* 0x000000252e297220 */ /* 0x080fe20000410000 */
[----:B------:R-:W-:Y:S01]  /*111b0*/  FMUL.FTZ R37, R44, R37 ;  /* 0x000000252c257220 */ /* 0x000fe20000410000 */
[----:B------:R-:W-:Y:S01]  /*111c0*/  FMUL.FTZ R43, R48, R8 ;  /* 0x00000008302b7220 */ /* 0x000fe20000410000 */
[----:B------:R-:W-:-:S02]  /*111d0*/  HADD2.F32 R9, -RZ, R9.H1_H1 ;  /* 0x30000009ff097230 */ /* 0x000fc40000004100 */
[----:B------:R-:W-:Y:S01]  /*111e0*/  FMUL.FTZ R31, R26, R38 ;  /* 0x000000261a1f7220 */ /* 0x000fe20000410000 */
[--C-:B------:R-:W-:Y:S02]  /*111f0*/  HADD2.F32 R39, -RZ, R10.reuse.H0_H0 ;  /* 0x2000000aff277230 */ /* 0x100fe40000004100 */
[----:B------:R-:W-:Y:S02]  /*11200*/  HADD2.F32 R10, -RZ, R10.H1_H1 ;  /* 0x3000000aff0a7230 */ /* 0x000fe40000004100 */
[--C-:B------:R-:W-:Y:S02]  /*11210*/  HADD2.F32 R40, -RZ, R11.reuse.H0_H0 ;  /* 0x2000000bff287230 */ /* 0x100fe40000004100 */
[----:B------:R-:W-:Y:S01]  /*11220*/  HADD2.F32 R11, -RZ, R11.H1_H1 ;  /* 0x3000000bff0b7230 */ /* 0x000fe20000004100 */
[----:B--2---:R-:W0:Y:S02]  /*11230*/  LDS.128 R4, [R53] ;  /* 0x0000000035047984 */ /* 0x004e240000000c00 */
[----:B0-----:R-:W-:-:S02]  /*11240*/  HADD2.F32 R0, -RZ, R4.H0_H0 ;  /* 0x20000004ff007230 */ /* 0x001fc40000004100 */
[----:B------:R-:W-:Y:S02]  /*11250*/  HADD2.F32 R4, -RZ, R4.H1_H1 ;  /* 0x30000004ff047230 */ /* 0x000fe40000004100 */
[----:B------:R-:W-:Y:S02]  /*11260*/  HADD2.F32 R34, -RZ, R5.H0_H0 ;  /* 0x20000005ff227230 */ /* 0x000fe40000004100 */
[-C--:B------:R-:W-:Y:S01]  /*11270*/  FFMA.FTZ R41, R44, R0.reuse, -R41 ;  /* 0x000000002c297223 */ /* 0x080fe20000010829 */
[----:B------:R-:W-:Y:S02]  /*11280*/  HADD2.F32 R44, -RZ, R27.H0_H0 ;  /* 0x2000001bff2c7230 */ /* 0x000fe40000004100 */
[----:B------:R-:W-:Y:S01]  /*11290*/  FFMA.FTZ R37, R46, R0, R37 ;  /* 0x000000002e257223 */ /* 0x000fe20000010025 */
[----:B------:R-:W-:Y:S02]  /*112a0*/  HADD2.F32 R5, -RZ, R5.H1_H1 ;  /* 0x30000005ff057230 */ /* 0x000fe40000004100 */
[----:B------:R-:W-:Y:S01]  /*112b0*/  FFMA.FTZ R31, R30, R34, R31 ;  /* 0x000000221e1f7223 */ /* 0x000fe2000001001f */
[----:B------:R-:W-:-:S02]  /*112c0*/  HADD2.F32 R27, -RZ, R27.H1_H1 ;  /* 0x3000001bff1b7230 */ /* 0x000fc40000004100 */
[C---:B------:R-:W-:Y:S01]  /*112d0*/  FMUL.FTZ R45, R44.reuse, R8 ;  /* 0x000000082c2d7220 */ /* 0x040fe20000410000 */
[----:B------:R-:W-:Y:S01]  /*112e0*/  FFMA.FTZ R0, R44, R4, -R43 ;  /* 0x000000042c007223 */ /* 0x000fe2000001082b */
[----:B------:R-:W-:Y:S01]  /*112f0*/  FMUL.FTZ R43, R30, R38 ;  /* 0x000000261e2b7220 */ /* 0x000fe20000410000 */
[----:B------:R-:W-:Y:S02]  /*11300*/  HADD2.F32 R35, -RZ, R6.H0_H0 ;  /* 0x20000006ff237230 */ /* 0x000fe40000004100 */
[----:B------:R-:W-:Y:S01]  /*11310*/  FFMA.FTZ R8, R48, R4, R45 ;  /* 0x0000000430087223 */ /* 0x000fe2000001002d */
[-C--:B------:R-:W-:Y:S01]  /*11320*/  FMUL.FTZ R4, R47, R9.reuse ;  /* 0x000000092f047220 */ /* 0x080fe20000410000 */
[----:B------:R-:W-:Y:S02]  /*11330*/  HADD2.F32 R45, -RZ, R28.H0_H0 ;  /* 0x2000001cff2d7230 */ /* 0x000fe40000004100 */
[----:B------:R-:W-:Y:S01]  /*11340*/  FFMA.FTZ R43, R26, R34, -R43 ;  /* 0x000000221a2b7223 */ /* 0x000fe2000001082b */
[C---:B------:R-:W-:Y:S01]  /*11350*/  FMUL.FTZ R30, R27.reuse, R9 ;  /* 0x000000091b1e7220 */ /* 0x040fe20000410000 */
[----:B------:R-:W-:Y:S01]  /*11360*/  FFMA.FTZ R26, R27, R5, -R4 ;  /* 0x000000051b1a7223 */ /* 0x000fe20000010804 */
[----:B------:R-:W-:-:S02]  /*11370*/  HADD2.F32 R44, -RZ, R33.H0_H0 ;  /* 0x20000021ff2c7230 */ /* 0x000fc40000004100 */
[-C--:B------:R-:W-:Y:S01]  /*11380*/  FMUL.FTZ R4, R49, R39.reuse ;  /* 0x0000002731047220 */ /* 0x080fe20000410000 */
[----:B------:R-:W-:Y:S01]  /*11390*/  FMUL.FTZ R34, R45, R39 ;  /* 0x000000272d227220 */ /* 0x000fe20000410000 */
[----:B------:R-:W-:Y:S02]  /*113a0*/  HADD2.F32 R38, -RZ, R29.H0_H0 ;  /* 0x2000001dff267230 */ /* 0x000fe40000004100 */
[----:B------:R-:W-:Y:S01]  /*113b0*/  FFMA.FTZ R30, R47, R5, R30 ;  /* 0x000000052f1e7223 */ /* 0x000fe2000001001e */
[----:B------:R-:W-:Y:S02]  /*113c0*/  HADD2.F32 R6, -RZ, R6.H1_H1 ;  /* 0x30000006ff067230 */ /* 0x000fe40000004100 */
[----:B------:R-:W-:Y:S01]  /*113d0*/  FMUL.FTZ R5, R44, R10 ;  /* 0x0000000a2c057220 */ /* 0x000fe20000410000 */
[-C--:B------:R-:W-:Y:S01]  /*113e0*/  FFMA.FTZ R27, R45, R35.reuse, -R4 ;  /* 0x000000232d1b7223 */ /* 0x080fe20000010804 */
[----:B------:R-:W-:Y:S01]  /*113f0*/  FFMA.FTZ R34, R49, R35, R34 ;  /* 0x0000002331227223 */ /* 0x000fe20000010022 */
[----:B------:R-:W-:-:S02]  /*11400*/  HADD2.F32 R35, -RZ, R33.H1_H1 ;  /* 0x30000021ff237230 */ /* 0x000fc40000004100 */
[C---:B------:R-:W-:Y:S01]  /*11410*/  FMUL.FTZ R9, R38.reuse, R10 ;  /* 0x0000000a26097220 */ /* 0x040fe20000410000 */
[----:B------:R-:W-:Y:S02]  /*11420*/  HADD2.F32 R28, -RZ, R28.H1_H1 ;  /* 0x3000001cff1c7230 */ /* 0x000fe40000004100 */
[----:B------:R-:W-:Y:S01]  /*11430*/  FFMA.FTZ R10, R38, R6, -R5 ;  /* 0x00000006260a7223 */ /* 0x000fe20000010805 */
[----:B------:R-:W-:Y:S02]  /*11440*/  HADD2.F32 R33, -RZ, R29.H1_H1 ;  /* 0x3000001dff217230 */ /* 0x000fe40000004100 */
[----:B------:R-:W-:Y:S01]  /*11450*/  FMUL.FTZ R5, R32, R40 ;  /* 0x0000002820057220 */ /* 0x000fe20000410000 */
[--C-:B------:R-:W-:Y:S02]  /*11460*/  HADD2.F32 R36, -RZ, R7.reuse.H0_H0 ;  /* 0x20000007ff247230 */ /* 0x100fe40000004100 */
[----:B------:R-:W-:Y:S01]  /*11470*/  FFMA.FTZ R29, R44, R6, R9 ;  /* 0x000000062c1d7223 */ /* 0x000fe20000010009 */
[----:B------:R-:W-:-:S02]  /*11480*/  HADD2.F32 R7, -RZ, R7.H1_H1 ;  /* 0x30000007ff077230 */ /* 0x000fc40000004100 */
[-C--:B------:R-:W-:Y:S01]  /*11490*/  FMUL.FTZ R4, R35, R11.reuse ;  /* 0x0000000b23047220 */ /* 0x080fe20000410000 */
[C---:B------:R-:W-:Y:S01]  /*114a0*/  FMUL.FTZ R9, R28.reuse, R40 ;  /* 0x000000281c097220 */ /* 0x040fe20000410000 */
[C---:B------:R-:W-:Y:S01]  /*114b0*/  FMUL.FTZ R6, R33.reuse, R11 ;  /* 0x0000000b21067220 */ /* 0x040fe20000410000 */
[-C--:B------:R-:W-:Y:S01]  /*114c0*/  FFMA.FTZ R11, R28, R36.reuse, -R5 ;  /* 0x000000241c0b7223 */ /* 0x080fe20000010805 */
[-C--:B------:R-:W-:Y:S01]  /*114d0*/  FFMA.FTZ R28, R33, R7.reuse, -R4 ;  /* 0x00000007211c7223 */ /* 0x080fe20000010804 */
        /* <DEDUP_REMOVED lines=12> */
.L_x_828:
[----:B------:R-:W-:Y:S05]  /*115a0*/  BSYNC B1 ;  /* 0x0000000000017941 */ /* 0x000fea0003800000 */
.L_x_827:
[----:B------:R-:W-:Y:S05]  /*115b0*/  @P1 BRA `(.L_x_803) ;  /* 0x00000004005c1947 */ /* 0x000fea0003800000 */
[----:B------:R-:W0:Y:S01]  /*115c0*/  LDL R40, [R1+0x68] ;  /* 0x0000680001287983 */ /* 0x000e220000100800 */
[----:B------:R-:W-:Y:S01]  /*115d0*/  LEA.HI R42, R42, R234, RZ, 0x1d ;  /* 0x000000ea2a2a7211 */ /* 0x000fe200078fe8ff */
[----:B------:R-:W-:Y:S02]  /*115e0*/  HADD2.F32 R36, -RZ, R20.H0_H0 ;  /* 0x20000014ff247230 */ /* 0x000fe40000004100 */
[----:B------:R-:W-:Y:S01]  /*115f0*/  HADD2.F32 R34, -RZ, R12.H0_H0 ;  /* 0x2000000cff227230 */ /* 0x000fe20000004100 */
[----:B-1----:R-:W-:Y:S01]  /*11600*/  SHF.R.S32.HI R3, RZ, 0x1f, R42 ;  /* 0x0000001fff037819 */ /* 0x002fe2000001142a */
        /* <DEDUP_REMOVED lines=14> */
[----:B------:R-:W1:Y:S02]  /*116f0*/  LDS.128 R8, [R3+0x14400] ;  /* 0x0144000003087984 */ /* 0x000e640000000c00 */
[--C-:B-1----:R-:W-:Y:S02]  /*11700*/  HADD2.F32 R29, -RZ, R8.reuse.H0_H0 ;  /* 0x20000008ff1d7230 */ /* 0x102fe40000004100 */
        /* <DEDUP_REMOVED lines=11> */
[----:B0-----:R-:W0:Y:S02]  /*117c0*/  LDS.128 R4, [R40] ;  /* 0x0000000028047984 */ /* 0x001e240000000c00 */
        /* <DEDUP_REMOVED lines=54> */
.L_x_803:
[----:B------:R-:W-:Y:S05]  /*11b30*/  BSYNC B0 ;  /* 0x0000000000007941 */ /* 0x000fea0003800000 */
.L_x_772:
[----:B------:R-:W-:Y:S01]  /*11b40*/  @!PT LDS RZ, [RZ] ;  /* 0x00000000fffff984 */ /* 0x000fe20000000800 */
[----:B------:R-:W-:Y:S01]  /*11b50*/  @!PT LDS RZ, [RZ] ;  /* 0x00000000fffff984 */ /* 0x000fe20000000800 */
[----:B------:R-:W-:Y:S01]  /*11b60*/  @!PT LDS RZ, [RZ] ;  /* 0x00000000fffff984 */ /* 0x000fe20000000800 */
[----:B------:R-:W-:Y:S01]  /*11b70*/  @!PT LDS RZ, [RZ] ;  /* 0x00000000fffff984 */ /* 0x000fe20000000800 */
[----:B------:R0:W-:Y:S06]  /*11b80*/  MEMBAR.ALL.CTA ;  /* 0x0000000000007992 */ /* 0x0001ec0000008000 */
[----:B0-----:R-:W0:Y:S01]  /*11b90*/  FENCE.VIEW.ASYNC.S ;  /* 0x00000000000073c6 */ /* 0x001e220000000000 */
[----:B------:R-:W-:Y:S05]  /*11ba0*/  WARPSYNC.ALL ;  /* 0x0000000000007948 */ /* 0x000fea0003800000 */
[----:B0-----:R-:W-:Y:S06]  /*11bb0*/  BAR.SYNC.DEFER_BLOCKING 0xd, 0x100 ;  /* 0x0344000000007b1d */ /* 0x001fec0000010000 */
.L_x_770:
[----:B------:R-:W-:-:S13]  /*11bc0*/  ISETP.NE.AND P0, PT, R220, 0x3, PT ;  /* 0x00000003dc00780c */ /* 0x000fda0003f05270 */
[----:B------:R-:W-:Y:S05]  /*11bd0*/  @!P0 BRA `(.L_x_829) ;  /* 0x0000000000048947 */ /* 0x000fea0003800000 */
[----:B------:R-:W-:Y:S01]  /*11be0*/  BPT.TRAP 0x1 ;  /* 0x000000040000795c */ /* 0x000fe20000300000 */
.L_x_829:
[----:B-123--:R-:W-:Y:S01]  /*11bf0*/  IMAD R0, R221, 0x8, R18 ;  /* 0x00000008dd007824 */ /* 0x00efe200078e0212 */
[----:B0---4-:R-:W-:-:S04]  /*11c00*/  SHF.L.U32 R3, R222, 0x1f, RZ ;  /* 0x0000001fde037819 */ /* 0x011fc800000006ff */
[----:B------:R0:W1:Y:S01]  /*11c10*/  SYNCS.PHASECHK.TRANS64.TRYWAIT P2, [R0+URZ+0x38830], R3 ;  /* 0x03883003000075a7 */ /* 0x000062000804017f */
[----:B------:R-:W-:Y:S05]  /*11c20*/  @!P0 BRA `(.L_x_830) ;  /* 0x0000000000048947 */ /* 0x000fea0003800000 */
[----:B------:R-:W-:Y:S01]  /*11c30*/  BPT.TRAP 0x1 ;  /* 0x000000040000795c */ /* 0x000fe20000300000 */
.L_x_830:
[----:B------:R-:W2:Y:S01]  /*11c40*/  S2R R4, SR_TID.X ;  /* 0x0000000000047919 */ /* 0x000ea20000002100 */
[----:B------:R-:W-:Y:S01]  /*11c50*/  IMAD.MOV.U32 R151, RZ, RZ, RZ ;  /* 0x000000ffff977224 */ /* 0x000fe200078e00ff */
[----:B--2---:R-:W-:-:S04]  /*11c60*/  LOP3.LUT R4, R4, 0x7f, RZ, 0xc0, !PT ;  /* 0x0000007f04047812 */ /* 0x004fc800078ec0ff */
[----:B------:R-:W-:Y:S01]  /*11c70*/  ISETP.NE.AND P1, PT, R4, RZ, PT ;  /* 0x000000ff0400720c */ /* 0x000fe20003f25270 */
[----:B-1----:R-:W-:-:S12]  /*11c80*/  @P2 BRA `(.L_x_831) ;  /* 0x0000000000082947 */ /* 0x002fd80003800000 */
[----:B------:R-:W1:Y:S02]  /*11c90*/  SYNCS.PHASECHK.TRANS64.TRYWAIT P2, [R0+URZ+0x38830], R3 ;  /* 0x03883003000075a7 */ /* 0x000e64000804017f */
[----:B-1----:R-:W-:Y:S05]  /*11ca0*/  @!P2 BRA `(.L_x_832) ;  /* 0x0000017000b0a947 */ /* 0x002fea0003800000 */
.L_x_831:
[----:B------:R-:W-:Y:S05]  /*11cb0*/  WARPSYNC.ALL ;  /* 0x0000000000007948 */ /* 0x000fea0003800000 */
[----:B01----:R-:W-:Y:S01]  /*11cc0*/  IADD3 R3, R18, 0x24400, RZ ;  /* 0x0002440012037810 */ /* 0x003fe20007ffe0ff */
[----:B------:R-:W-:Y:S01]  /*11cd0*/  WARPGROUP.ARRIVE ;  /* 0x00000000000079c5 */ /* 0x000fe20000000000 */
[----:B------:R-:W-:Y:S01]  /*11ce0*/  R2UR UR20, R2 ;  /* 0x00000000021472ca */ /* 0x000fe200000e0000 */
[----:B------:R-:W-:Y:S01]  /*11cf0*/  UMOV UR5, 0x40000040 ;  /* 0x4000004000057882 */ /* 0x000fe20000000000 */
[----:B------:R-:W-:Y:S01]  /*11d00*/  SHF.R.U32.HI R3, RZ, 0x4, R3 ;  /* 0x00000004ff037819 */ /* 0x000fe20000011603 */
[----:B------:R-:W-:Y:S01]  /*11d10*/  UMOV UR17, UR5 ;  /* 0x0000000500117c82 */ /* 0x000fe20008000000 */
[----:B------:R-:W-:Y:S01]  /*11d20*/  MOV R5, 0x40000040 ;  /* 0x4000004000057802 */ /* 0x000fe20000000f00 */
[----:B------:R-:W-:Y:S01]  /*11d30*/  IMAD.MOV.U32 R7, RZ, RZ, 0x40000040 ;  /* 0x40000040ff077424 */ /* 0x000fe200078e00ff */
[----:B------:R-:W-:Y:S01]  /*11d40*/  LOP3.LUT R3, R3, 0x3fff, RZ, 0xc0, !PT ;  /* 0x00003fff03037812 */ /* 0x000fe200078ec0ff */
[----:B------:R-:W-:Y:S01]  /*11d50*/  UMOV UR9, UR17 ;  /* 0x0000001100097c82 */ /* 0x000fe20008000000 */
[----:B------:R-:W-:Y:S01]  /*11d60*/  MOV R13, UR5 ;  /* 0x00000005000d7c02 */ /* 0x000fe20008000f00 */
[----:B------:R-:W-:Y:S01]  /*11d70*/  UMOV UR13, UR17 ;  /* 0x00000011000d7c82 */ /* 0x000fe20008000000 */
[----:B------:R-:W-:Y:S01]  /*11d80*/  LOP3.LUT R226, R3, 0x10000, RZ, 0xfc, !PT ;  /* 0x0001000003e27812 */ /* 0x000fe200078efcff */
[----:B------:R-:W-:Y:S01]  /*11d90*/  IMAD.MOV.U32 R3, RZ, RZ, 0x40000040 ;  /* 0x40000040ff037424 */ /* 0x000fe200078e00ff */
[----:B------:R-:W-:Y:S01]  /*11da0*/  R2UR UR11, R7 ;  /* 0x00000000070b72ca */ /* 0x000fe200000e0000 */
[----:B------:R-:W-:Y:S01]  /*11db0*/  ULOP3.LUT UR20, UR20, 0x10000, URZ, 0xfc, !UPT ;  /* 0x0001000014147892 */ /* 0x000fe2000f8efc3f */
[----:B------:R-:W-:Y:S01]  /*11dc0*/  MOV R7, 0x40000040 ;  /* 0x4000004000077802 */ /* 0x000fe20000000f00 */
[----:B------:R-:W-:Y:S01]  /*11dd0*/  IMAD R2, R221, 0xa00, R226 ;  /* 0x00000a00dd027824 */ /* 0x000fe200078e02e2 */
[----:B------:R-:W-:Y:S01]  /*11de0*/  R2UR UR7, R3 ;  /* 0x00000000030772ca */ /* 0x000fe200000e0000 */
[----:B------:R-:W-:Y:S01]  /*11df0*/  IMAD.MOV.U32 R9, RZ, RZ, 0x40000040 ;  /* 0x40000040ff097424 */ /* 0x000fe200078e00ff */
[----:B------:R-:W-:Y:S01]  /*11e00*/  R2UR UR19, R7 ;  /* 0x00000000071372ca */ /* 0x000fe200000e0000 */
[C---:B------:R-:W-:Y:S01]  /*11e10*/  VIADD R4, R2.reuse, 0x80 ;  /* 0x0000008002047836 */ /* 0x040fe20000000000 */
[C---:B------:R-:W-:Y:S01]  /*11e20*/  R2UR UR6, R2.reuse ;  /* 0x00000000020672ca */ /* 0x040fe200000e0000 */
[----:B------:R-:W-:Y:S01]  /*11e30*/  UMOV UR4, UR20 ;  /* 0x0000001400047c82 */ /* 0x000fe20008000000 */
[----:B------:R-:W-:Y:S01]  /*11e40*/  VIADD R6, R2, 0x100 ;  /* 0x0000010002067836 */ /* 0x000fe20000000000 */
[----:B------:R-:W-:Y:S01]  /*11e50*/  UMOV UR16, UR4 ;  /* 0x0000000400107c82 */ /* 0x000fe20008000000 */
[----:B------:R-:W-:Y:S01]  /*11e60*/  IMAD.U32 R12, RZ, RZ, UR4 ;  /* 0x00000004ff0c7e24 */ /* 0x000fe2000f8e00ff */
[----:B------:R-:W-:Y:S01]  /*11e70*/  UMOV UR8, UR16 ;  /* 0x0000001000087c82 */ /* 0x000fe20008000000 */
[----:B------:R-:W-:Y:S01]  /*11e80*/  UMOV UR12, UR16 ;  /* 0x00000010000c7c82 */ /* 0x000fe20008000000 */
[----:B------:R-:W-:Y:S01]  /*11e90*/  R2UR UR10, R6 ;  /* 0x00000000060a72ca */ /* 0x000fe200000e0000 */
[C---:B------:R-:W-:Y:S01]  /*11ea0*/  VIADD R8, R2.reuse, 0x2 ;  /* 0x0000000202087836 */ /* 0x040fe20000000000 */
[----:B------:R-:W-:Y:S01]  /*11eb0*/  IADD3 R6, R2, 0x200, RZ ;  /* 0x0000020002067810 */ /* 0x000fe20007ffe0ff */
[----:B------:R-:W-:Y:S01]  /*11ec0*/  UMOV UR25, 0x40000040 ;  /* 0x4000004000197882 */ /* 0x000fe20000000000 */
[----:B------:R-:W-:Y:S01]  /*11ed0*/  R2UR UR27, R9 ;  /* 0x00000000091b72ca */ /* 0x000fe200000e0000 */
[----:B------:R-:W-:Y:S01]  /*11ee0*/  IMAD.MOV.U32 R7, RZ, RZ, 0x40000040 ;  /* 0x40000040ff077424 */ /* 0x000fe200078e00ff */
[----:B------:R-:W-:Y:S01]  /*11ef0*/  HGMMA.64x16x16.F32 R56, gdesc[UR4], RZ, !UPT, gsb0 ;  /* 0x00200000043879f0 */ /* 0x000fe2000c0008ff */
[----:B------:R-:W-:Y:S01]  /*11f00*/  R2UR UR6, R4 ;  /* 0x00000000040672ca */ /* 0x000fe200000e0000 */
[----:B------:R-:W-:Y:S01]  /*11f10*/  UMOV UR4, UR16 ;  /* 0x0000001000047c82 */ /* 0x000fe20008000000 */
[----:B------:R-:W-:Y:S01]  /*11f20*/  R2UR UR7, R5 ;  /* 0x00000000050772ca */ /* 0x000fe200000e0000 */
[----:B------:R-:W-:Y:S01]  /*11f30*/  UMOV UR5, UR17 ;  /* 0x0000001100057c82 */ /* 0x000fe20008000000 */
[----:B------:R-:W-:Y:S01]  /*11f40*/  VIADD R4, R2, 0x180 ;  /* 0x0000018002047836 */ /* 0x000fe20000000000 */
[----:B------:R-:W-:Y:S01]  /*11f50*/  R2UR UR18, R6 ;  /* 0x00000000061272ca */ /* 0x000fe200000e0000 */
[----:B------:R-:W-:Y:S01]  /*11f60*/  IMAD.MOV.U32 R5, RZ, RZ, 0x40000040 ;  /* 0x40000040ff057424 */ /* 0x000fe200078e00ff */
[----:B------:R-:W-:Y:S01]  /*11f70*/  R2UR UR26, R8 ;  /* 0x00000000081a72ca */ /* 0x000fe200000e0000 */
[----:B------:R-:W-:Y:S01]  /*11f80*/  VIADD R6, R2, 0x102 ;  /* 0x0000010202067836 */ /* 0x000fe20000000000 */
[----:B------:R-:W-:Y:S01]  /*11f90*/  R2UR UR14, R4 ;  /* 0x00000000040e72ca */ /* 0x000fe200000e0000 */
[C---:B------:R-:W-:Y:S01]  /*11fa0*/  VIADD R4, R2.reuse, 0x82 ;  /* 0x0000008202047836 */ /* 0x040fe20000000000 */
[----:B------:R-:W-:Y:S01]  /*11fb0*/  R2UR UR15, R5 ;  /* 0x00000000050f72ca */ /* 0x000fe200000e0000 */
[----:B------:R-:W-:Y:S01]  /*11fc0*/  VIADD R8, R2, 0x4 ;  /* 0x0000000402087836 */ /* 0x000fe20000000000 */
[----:B------:R-:W-:Y:S01]  /*11fd0*/  MOV R5, 0x40000040 ;  /* 0x4000004000057802 */ /* 0x000fe20000000f00 */
[----:B------:R-:W-:Y:S01]  /*11fe0*/  IMAD.MOV.U32 R9, RZ, RZ, 0x40000040 ;  /* 0x40000040ff097424 */ /* 0x000fe200078e00ff */
[----:B------:R0:W-:Y:S01]  /*11ff0*/  STL.64 [R1+0x58], R12 ;  /* 0x0000580c01007387 */ /* 0x0001e20000100a00 */
[----:B------:R-:W-:-:S02]  /*12000*/  P2R R10, PR, RZ, 0x1 ;  /* 0x00000001ff0a7803 */ /* 0x000fc40000000000 */
[----:B0-----:R-:W-:Y:S01]  /*12010*/  MOV R13, UR25 ;  /* 0x00000019000d7c02 */ /* 0x001fe20008000f00 */
[----:B------:R-:W-:Y:S02]  /*12020*/  WARPGROUP.DEPBAR.LE gsb0, 0x0 ;  /* 0x00008000000079c5 */ /* 0x000fe40000010000 */
[----:B-----5:R-:W-:-:S06]  /*12030*/  WARPGROUP.ARRIVE ;  /* 0x00000000000079c5 */ /* 0x020fcc0000000000 */
[----:B------:R-:W-:Y:S01]  /*12040*/  HGMMA.64x16x16.F32 R48, gdesc[UR4], RZ, !UPT, gsb0 ;  /* 0x00200000043079f0 */ /* 0x000fe2000c0008ff */
[----:B------:R-:W-:Y:S01]  /*12050*/  UIADD3 UR4, UR20, 0x2, URZ ;  /* 0x0000000214047890 */ /* 0x000fe2000fffe03f */
[----:B------:R-:W-:Y:S01]  /*12060*/  R2UR UR6, R4 ;  /* 0x00000000040672ca */ /* 0x000fe200000e0000 */
[----:B------:R-:W-:Y:S01]  /*12070*/  VIADD R4, R2, 0x182 ;  /* 0x0000018202047836 */ /* 0x000fe20000000000 */
[----:B------:R-:W-:Y:S01]  /*12080*/  R2UR UR7, R5 ;  /* 0x00000000050772ca */ /* 0x000fe200000e0000 */
[----:B------:R-:W-:-:S03]  /*12090*/  IMAD.MOV.U32 R5, RZ, RZ, 0x40000040 ;  /* 0x40000040ff057424 */ /* 0x000fc600078e00ff */
[----:B------:R-:W-:Y:S02]  /*120a0*/  UMOV UR24, UR4 ;  /* 0x0000000400187c82 */ /* 0x000fe40008000000 */
[----:B------:R-:W-:-:S05]  /*120b0*/  IMAD.U32 R12, RZ, RZ, UR24 ;  /* 0x00000018ff0c7e24 */ /* 0x000fca000f8e00ff */
[----:B------:R0:W-:Y:S01]  /*120c0*/  STL.64 [R1+0x50], R12 ;  /* 0x0000500c01007387 */ /* 0x0001e20000100a00 */
[----:B------:R-:W-:Y:S02]  /*120d0*/  WARPGROUP.DEPBAR.LE gsb0, 0x0 ;  /* 0x00008000000079c5 */ /* 0x000fe40000010000 */
[----:B------:R-:W-:-:S06]  /*120e0*/  WARPGROUP.ARRIVE ;  /* 0x00000000000079c5 */ /* 0x000fcc0000000000 */
[----:B------:R-:W-:Y:S01]  /*120f0*/  HGMMA.64x16x16.F32 R40, gdesc[UR8], RZ, !UPT, gsb0 ;  /* 0x00200000082879f0 */ /* 0x000fe2000c0008ff */
[----:B------:R-:W-:Y:S02]  /*12100*/  R2UR UR10, R6 ;  /* 0x00000000060a72ca */ /* 0x000fe400000e0000 */
[----:B------:R-:W-:Y:S02]  /*12110*/  R2UR UR11, R7 ;  /* 0x00000000070b72ca */ /* 0x000fe400000e0000 */
[----:B------:R-:W-:Y:S02]  /*12120*/  IADD3 R6, R2, 0x202, RZ ;  /* 0x0000020202067810 */ /* 0x000fe40007ffe0ff */
[----:B------:R-:W-:Y:S01]  /*12130*/  MOV R7, 0x40000040 ;  /* 0x4000004000077802 */ /* 0x000fe20000000f00 */
[----:B------:R-:W-:Y:S02]  /*12140*/  WARPGROUP.DEPBAR.LE gsb0, 0x0 ;  /* 0x00008000000079c5 */ /* 0x000fe40000010000 */
[----:B------:R-:W-:-:S06]  /*12150*/  WARPGROUP.ARRIVE ;  /* 0x00000000000079c5 */ /* 0x000fcc0000000000 */
[----:B------:R-:W-:Y:S01]  /*12160*/  HGMMA.64x16x16.F32 R32, gdesc[UR12], RZ, !UPT, gsb0 ;  /* 0x002000000c2079f0 */ /* 0x000fe2000c0008ff */
[----:B------:R-:W-:Y:S01]  /*12170*/  R2UR UR14, R4 ;  /* 0x00000000040e72ca */ /* 0x000fe200000e0000 */
[----:B------:R-:W-:Y:S01]  /*12180*/  VIADD R4, R2, 0x84 ;  /* 0x0000008402047836 */ /* 0x000fe20000000000 */
[----:B------:R-:W-:Y:S02]  /*12190*/  R2UR UR15, R5 ;  /* 0x00000000050f72ca */ /* 0x000fe400000e0000 */
[----:B------:R-:W-:Y:S01]  /*121a0*/  MOV R5, 0x40000040 ;  /* 0x4000004000057802 */ /* 0x000fe20000000f00 */
[----:B------:R-:W-:Y:S02]  /*121b0*/  WARPGROUP.DEPBAR.LE gsb0, 0x0 ;  /* 0x00008000000079c5 */ /* 0x000fe40000010000 */
[----:B------:R-:W-:-:S06]  /*121c0*/  WARPGROUP.ARRIVE ;  /* 0x00000000000079c5 */ /* 0x000fcc0000000000 */
[----:B------:R-:W-:Y:S01]  /*121d0*/  HGMMA.64x16x16.F32 R24, gdesc[UR16], RZ, !UPT, gsb0 ;  /* 0x00200000101879f0 */ /* 0x000fe2000c0008ff */
[----:B------:R-:W-:Y:S01]  /*121e0*/  UMOV UR16, UR24 ;  /* 0x0000001800107c82 */ /* 0x000fe20008000000 */
[----:B------:R-:W-:Y:S01]  /*121f0*/  UMOV UR17, UR25 ;  /* 0x0000001900117c82 */ /* 0x000fe20008000000 */
[----:B------:R-:W-:Y:S01]  /*12200*/  UMOV UR4, UR16 ;  /* 0x0000001000047c82 */ /* 0x000fe20008000000 */
[----:B------:R-:W-:Y:S01]  /*12210*/  UMOV UR5, UR17 ;  /* 0x0000001100057c82 */ /* 0x000fe20008000000 */
[----:B------:R-:W-:Y:S01]  /*12220*/  UMOV UR8, UR16 ;  /* 0x0000001000087c82 */ /* 0x000fe20008000000 */
[----:B------:R-:W-:Y:S01]  /*12230*/  UMOV UR9, UR17 ;  /* 0x0000001100097c82 */ /* 0x000fe20008000000 */
[----:B------:R-:W-:Y:S01]  /*12240*/  UMOV UR12, UR16 ;  /* 0x00000010000c7c82 */ /* 0x000fe20008000000 */
[----:B------:R-:W-:Y:S01]  /*12250*/  UMOV UR13, UR17 ;  /* 0x00000011000d7c82 */ /* 0x000fe20008000000 */
[----:B------:R-:W-:Y:S01]  /*12260*/  R2UR UR18, R6 ;  /* 0x00000000061272ca */ /* 0x000fe200000e0000 */
[----:B------:R-:W-:Y:S01]  /*12270*/  VIADD R6, R2, 0x104 ;  /* 0x0000010402067836 */ /* 0x000fe20000000000 */
[----:B------:R-:W-:Y:S01]  /*12280*/  R2UR UR19, R7 ;  /* 0x00000000071372ca */ /* 0x000fe200000e0000 */
[----:B------:R-:W-:Y:S01]  /*12290*/  IMAD.MOV.U32 R7, RZ, RZ, 0x40000040 ;  /* 0x40000040ff077424 */ /* 0x000fe200078e00ff */
[----:B------:R-:W-:-:S02]  /*122a0*/  WARPGROUP.DEPBAR.LE gsb0, 0x0 ;  /* 0x00008000000079c5 */ /* 0x000fc40000010000 */
[----:B------:R-:W-:-:S06]  /*122b0*/  WARPGROUP.ARRIVE ;  /* 0x00000000000079c5 */ /* 0x000fcc0000000000 */
[----:B------:R-:W-:Y:S01]  /*122c0*/  HGMMA.64x16x16.F32 R56, gdesc[UR24], R56, gsb0 ;  /* 0x00200000183879f0 */ /* 0x000fe20008000838 */
[----:B------:R-:W-:Y:S01]  /*122d0*/  R2UR UR26, R8 ;  /* 0x00000000081a72ca */ /* 0x000fe200000e0000 */
[----:B------:R-:W-:Y:S01]  /*122e0*/  UMOV UR25, 0x40000040 ;  /* 0x4000004000197882 */ /* 0x000fe20000000000 */
[----:B------:R-:W-:Y:S01]  /*122f0*/  R2UR UR27, R9 ;  /* 0x00000000091b72ca */ /* 0x000fe200000e0000 */
[----:B------:R-:W-:Y:S01]  /*12300*/  VIADD R8, R2, 0x6 ;  /* 0x0000000602087836 */ /* 0x000fe20000000000 */
[----:B0-----:R-:W-:Y:S01]  /*12310*/  MOV R13, UR25 ;  /* 0x00000019000d7c02 */ /* 0x001fe20008000f00 */
[----:B------:R-:W-:Y:S01]  /*12320*/  IMAD.MOV.U32 R9, RZ, RZ, 0x40000040 ;  /* 0x40000040ff097424 */ /* 0x000fe200078e00ff */
[----:B------:R-:W-:Y:S02]  /*12330*/  WARPGROUP.DEPBAR.LE gsb0, 0x0 ;  /* 0x00008000000079c5 */ /* 0x000fe40000010000 */
[----:B------:R-:W-:-:S06]  /*12340*/  WARPGROUP.ARRIVE ;  /* 0x00000000000079c5 */ /* 0x000fcc0000000000 */
[----:B------:R-:W-:Y:S01]  /*12350*/  HGMMA.64x16x16.F32 R48, gdesc[UR4], R48, gsb0 ;  /* 0x00200000043079f0 */ /* 0x000fe20008000830 */
        /* <DEDUP_REMOVED lines=10> */
[----:B------:R-:W-:Y:S01]  /*12400*/  HGMMA.64x16x16.F32 R40, gdesc[UR8], R40, gsb0 ;  /* 0x00200000082879f0 */ /* 0x000fe20008000828 */
[----:B------:R-:W-:Y:S02]  /*12410*/  R2UR UR10, R6 ;  /* 0x00000000060a72ca */ /* 0x000fe400000e0000 */
[----:B------:R-:W-:Y:S02]  /*12420*/  R2UR UR11, R7 ;  /* 0x00000000070b72ca */ /* 0x000fe400000e0000 */
[----:B------:R-:W-:Y:S02]  /*12430*/  IADD3 R6, R2, 0x204, RZ ;  /* 0x0000020402067810 */ /* 0x000fe40007ffe0ff */
[----:B------:R-:W-:Y:S01]  /*12440*/  MOV R7, 0x40000040 ;  /* 0x4000004000077802 */ /* 0x000fe20000000f00 */
[----:B------:R-:W-:Y:S02]  /*12450*/  WARPGROUP.DEPBAR.LE gsb0, 0x0 ;  /* 0x00008000000079c5 */ /* 0x000fe40000010000 */
[----:B------:R-:W-:-:S06]  /*12460*/  WARPGROUP.ARRIVE ;  /* 0x00000000000079c5 */ /* 0x000fcc0000000000 */
[----:B------:R-:W-:Y:S01]  /*12470*/  HGMMA.64x16x16.F32 R32, gdesc[UR12], R32, gsb0 ;  /* 0x002000000c2079f0 */ /* 0x000fe20008000820 */
[----:B------:R-:W-:Y:S01]  /*12480*/  R2UR UR14, R4 ;  /* 0x00000000040e72ca */ /* 0x000fe200000e0000 */
[----:B------:R-:W-:Y:S01]  /*12490*/  VIADD R4, R2, 0x86 ;  /* 0x0000008602047836 */ /* 0x000fe20000000000 */
[----:B------:R-:W-:Y:S02]  /*124a0*/  R2UR UR15, R5 ;  /* 0x00000000050f72ca */ /* 0x000fe400000e0000 */
[----:B------:R-:W-:Y:S01]  /*124b0*/  MOV R5, 0x40000040 ;  /* 0x4000004000057802 */ /* 0x000fe20000000f00 */
[----:B------:R-:W-:Y:S02]  /*124c0*/  WARPGROUP.DEPBAR.LE gsb0, 0x0 ;  /* 0x00008000000079c5 */ /* 0x000fe40000010000 */
[----:B------:R-:W-:-:S06]  /*124d0*/  WARPGROUP.ARRIVE ;  /* 0x00000000000079c5 */ /* 0x000fcc0000000000 */
[----:B------:R-:W-:Y:S01]  /*124e0*/  HGMMA.64x16x16.F32 R24, gdesc[UR16], R24, gsb0 ;  /* 0x00200000101879f0 */ /* 0x000fe20008000818 */
        /* <DEDUP_REMOVED lines=73> */
[----:B------:R-:W-:-:S07]  /*12980*/  UIADD3 UR4, UR20, 0x400, URZ ;  /* 0x0000040014047890 */ /* 0x000fce000fffe03f */
[----:B------:R-:W-:Y:S02]  /*12990*/  UMOV UR24, UR4 ;  /* 0x0000000400187c82 */ /* 0x000fe40008000000 */
[----:B------:R-:W-:-:S05]  /*129a0*/  IMAD.U32 R12, RZ, RZ, UR24 ;  /* 0x00000018ff0c7e24 */ /* 0x000fca000f8e00ff */
[----:B------:R0:W-:Y:S01]  /*129b0*/  STL.64 [R1+0x38], R12 ;  /* 0x0000380c01007387 */ /* 0x0001e20000100a00 */
[----:B------:R-:W-:Y:S02]  /*129c0*/  WARPGROUP.DEPBAR.LE gsb0, 0x0 ;  /* 0x00008000000079c5 */ /* 0x000fe40000010000 */
[----:B------:R-:W-:-:S06]  /*129d0*/  WARPGROUP.ARRIVE ;  /* 0x00000000000079c5 */ /* 0x000fcc0000000000 */
[----:B------:R-:W-:Y:S01]  /*129e0*/  HGMMA.64x16x16.F32 R40, gdesc[UR8], R40, gsb0 ;  /* 0x00200000082879f0 */ /* 0x000fe20008000828 */
[----:B------:R-:W-:Y:S01]  /*129f0*/  UMOV UR8, UR24 ;  /* 0x0000001800087c82 */ /* 0x000fe20008000000 */
[----:B------:R-:W-:Y:S01]  /*12a00*/  UMOV UR9, UR25 ;  /* 0x0000001900097c82 */ /* 0x000fe20008000000 */
[----:B------:R-:W-:Y:S01]  /*12a10*/  UMOV UR4, UR8 ;  /* 0x0000000800047c82 */ /* 0x000fe20008000000 */
[----:B------:R-:W-:Y:S01]  /*12a20*/  UMOV UR5, UR9 ;  /* 0x0000000900057c82 */ /* 0x000fe20008000000 */
[----:B------:R-:W-:Y:S02]  /*12a30*/  WARPGROUP.DEPBAR.LE gsb0, 0x0 ;  /* 0x00008000000079c5 */ /* 0x000fe40000010000 */
[----:B------:R-:W-:-:S06]  /*12a40*/  WARPGROUP.ARRIVE ;  /* 0x00000000000079c5 */ /* 0x000fcc0000000000 */
[----:B------:R-:W-:Y:S01]  /*12a50*/  HGMMA.64x16x16.F32 R32, gdesc[UR12], R32, gsb0 ;  /* 0x002000000c2079f0 */ /* 0x000fe20008000820 */
[----:B------:R-:W-:Y:S01]  /*12a60*/  R2UR UR14, R4 ;  /* 0x00000000040e72ca */ /* 0x000fe200000e0000 */
[----:B------:R-:W-:Y:S01]  /*12a70*/  UMOV UR12, UR8 ;  /* 0x00000008000c7c82 */ /* 0x000fe20008000000 */
[----:B------:R-:W-:Y:S01]  /*12a80*/  R2UR UR15, R5 ;  /* 0x00000000050f72ca */ /* 0x000fe200000e0000 */
[----:B------:R-:W-:Y:S01]  /*12a90*/  UMOV UR13, UR9 ;  /* 0x00000009000d7c82 */ /* 0x000fe20008000000 */
[----:B------:R-:W-:Y:S02]  /*12aa0*/  VIADD R4, R2, 0x400 ;  /* 0x0000040002047836 */ /* 0x000fe40000000000 */
[----:B------:R-:W-:-:S03]  /*12ab0*/  IMAD.MOV.U32 R5, RZ, RZ, 0x40000040 ;  /* 0x40000040ff057424 */ /* 0x000fc600078e00ff */
[----:B------:R-:W-:Y:S01]  /*12ac0*/  R2UR UR6, R4 ;  /* 0x00000000040672ca */ /* 0x000fe200000e0000 */
[----:B------:R-:W-:Y:S01]  /*12ad0*/  VIADD R4, R2, 0x302 ;  /* 0x0000030202047836 */ /* 0x000fe20000000000 */
[----:B------:R-:W-:Y:S02]  /*12ae0*/  R2UR UR7, R5 ;  /* 0x00000000050772ca */ /* 0x000fe400000e0000 */
[----:B------:R-:W-:Y:S01]  /*12af0*/  MOV R5, 0x40000040 ;  /* 0x4000004000057802 */ /* 0x000fe20000000f00 */
[----:B------:R-:W-:Y:S02]  /*12b00*/  WARPGROUP.DEPBAR.LE gsb0, 0x0 ;  /* 0x00008000000079c5 */ /* 0x000fe40000010000 */
[----:B------:R-:W-:-:S06]  /*12b10*/  WARPGROUP.ARRIVE ;  /* 0x00000000000079c5 */ /* 0x000fcc0000000000 */
[----:B------:R-:W-:Y:S01]  /*12b20*/  HGMMA.64x16x16.F32 R24, gdesc[UR16], R24, gsb0 ;  /* 0x00200000101879f0 */ /* 0x000fe20008000818 */
[----:B------:R-:W-:Y:S01]  /*12b30*/  R2UR UR18, R6 ;  /* 0x00000000061272ca */ /* 0x000fe200000e0000 */
[----:B------:R-:W-:Y:S01]  /*12b40*/  UMOV UR16, UR8 ;  /* 0x0000000800107c82 */ /* 0x000fe20008000000 */
[----:B------:R-:W-:Y:S01]  /*12b50*/  R2UR UR19, R7 ;  /* 0x00000000071372ca */ /* 0x000fe200000e0000 */
[----:B------:R-:W-:Y:S01]  /*12b60*/  UMOV UR17, UR9 ;  /* 0x0000000900117c82 */ /* 0x000fe20008000000 */
[----:B------:R-:W-:Y:S02]  /*12b70*/  IADD3 R6, R2, 0x480, RZ ;  /* 0x0000048002067810 */ /* 0x000fe40007ffe0ff */
[----:B------:R-:W-:Y:S02]  /*12b80*/  MOV R7, 0x40000040 ;  /* 0x4000004000077802 */ /* 0x000fe40000000f00 */
        /* <DEDUP_REMOVED lines=164> */
[----:B------:R-:W-:Y:S02]  /*135d0*/  R2UR UR6, R6 ;  /* 0x00000000060672ca */ /* 0x000fe400000e0000 */
[----:B------:R-:W-:Y:S02]  /*135e0*/  R2UR UR7, R7 ;  /* 0x00000000070772ca */ /* 0x000fe400000e0000 */
[----:B------:R-:W-:Y:S02]  /*135f0*/  IADD3 R6, R2, 0x700, RZ ;  /* 0x0000070002067810 */ /* 0x000fe40007ffe0ff */
[----:B------:R-:W-:Y:S01]  /*13600*/  UMOV UR24, UR4 ;  /* 0x0000000400187c82 */ /* 0x000fe20008000000 */
[----:B------:R-:W-:Y:S01]  /*13610*/  MOV R7, 0x40000040 ;  /* 0x4000004000077802 */ /* 0x000fe20000000f00 */
[----:B------:R-:W-:-:S05]  /*13620*/  IMAD.U32 R12, RZ, RZ, UR24 ;  /* 0x00000018ff0c7e24 */ /* 0x000fca000f8e00ff */
[----:B------:R0:W-:Y:S01]  /*13630*/  STL.64 [R1+0x10], R12 ;  /* 0x0000100c01007387 */ /* 0x0001e20000100a00 */
        /* <DEDUP_REMOVED lines=41> */
[----:B------:R-:W-:Y:S01]  /*138d0*/  R2UR UR18, R4 ;  /* 0x00000000041272ca */ /* 0x000fe200000e0000 */
[----:B------:R-:W-:Y:S01]  /*138e0*/  VIADD R4, R2, 0x682 ;  /* 0x0000068202047836 */ /* 0x000fe20000000000 */
[----:B------:R-:W-:Y:S01]  /*138f0*/  R2UR UR19, R5 ;  /* 0x00000000051372ca */ /* 0x000fe200000e0000 */
[----:B------:R-:W-:Y:S01]  /*13900*/  IMAD.MOV.U32 R5, RZ, RZ, 0x40000040 ;  /* 0x40000040ff057424 */ /* 0x000fe200078e00ff */
[----:B------:R-:W-:Y:S02]  /*13910*/  WARPGROUP.DEPBAR.LE gsb0, 0x0 ;  /* 0x00008000000079c5 */ /* 0x000fe40000010000 */
[----:B------:R-:W-:-:S06]  /*13920*/  WARPGROUP.ARRIVE ;  /* 0x00000000000079c5 */ /* 0x000fcc0000000000 */
[----:B------:R-:W-:Y:S01]  /*13930*/  HGMMA.64x16x16.F32 R40, gdesc[UR4], R40, gsb0 ;  /* 0x00200000042879f0 */ /* 0x000fe20008000828 */
[----:B------:R-:W-:Y:S01]  /*13940*/  UIADD3 UR4, UR20, 0x802, URZ ;  /* 0x0000080214047890 */ /* 0x000fe2000fffe03f */
[----:B------:R-:W-:Y:S02]  /*13950*/  R2UR UR6, R4 ;  /* 0x00000000040672ca */ /* 0x000fe400000e0000 */
[----:B------:R-:W-:-:S04]  /*13960*/  R2UR UR7, R5 ;  /* 0x00000000050772ca */ /* 0x000fc800000e0000 */
[----:B------:R-:W-:Y:S02]  /*13970*/  UMOV UR24, UR4 ;  /* 0x0000000400187c82 */ /* 0x000fe40008000000 */
[----:B------:R-:W-:Y:S01]  /*13980*/  IMAD.U32 R12, RZ, RZ, UR24 ;  /* 0x00000018ff0c7e24 */ /* 0x000fe2000f8e00ff */
[----:B------:R-:W-:Y:S02]  /*13990*/  WARPGROUP.DEPBAR.LE gsb0, 0x0 ;  /* 0x00008000000079c5 */ /* 0x000fe40000010000 */
[----:B------:R-:W-:Y:S01]  /*139a0*/  WARPGROUP.ARRIVE ;  /* 0x00000000000079c5 */ /* 0x000fe20000000000 */
[----:B------:R-:W-:Y:S01]  /*139b0*/  VIADD R4, R2, 0x584 ;  /* 0x0000058402047836 */ /* 0x000fe20000000000 */
[----:B------:R-:W-:Y:S01]  /*139c0*/  MOV R5, 0x40000040 ;  /* 0x4000004000057802 */ /* 0x000fe20000000f00 */
[----:B------:R-:W-:Y:S01]  /*139d0*/  UIADD3 UR52, UR20, 0x806, URZ ;  /* 0x0000080614347890 */ /* 0x000fe2000fffe03f */
[----:B------:R0:W-:Y:S02]  /*139e0*/  STL.64 [R1+0x8], R12 ;  /* 0x0000080c01007387 */ /* 0x0001e40000100a00 */
[----:B------:R-:W-:Y:S01]  /*139f0*/  HGMMA.64x16x16.F32 R32, gdesc[UR8], R32, gsb0 ;  /* 0x00200000082079f0 */ /* 0x000fe20008000820 */
[----:B------:R-:W-:Y:S01]  /*13a00*/  UMOV UR8, UR24 ;  /* 0x0000001800087c82 */ /* 0x000fe20008000000 */
[----:B------:R-:W-:Y:S01]  /*13a10*/  UMOV UR9, UR25 ;  /* 0x0000001900097c82 */ /* 0x000fe20008000000 */
[----:B------:R-:W-:Y:S01]  /*13a20*/  UMOV UR16, UR8 ;  /* 0x0000000800107c82 */ /* 0x000fe20008000000 */
[----:B------:R-:W-:Y:S01]  /*13a30*/  UMOV UR17, UR9 ;  /* 0x0000000900117c82 */ /* 0x000fe20008000000 */
[----:B------:R-:W-:Y:S01]  /*13a40*/  UMOV UR4, UR8 ;  /* 0x0000000800047c82 */ /* 0x000fe20008000000 */
[----:B------:R-:W-:Y:S01]  /*13a50*/  UMOV UR5, UR9 ;  /* 0x0000000900057c82 */ /* 0x000fe20008000000 */
[----:B------:R-:W-:Y:S01]  /*13a60*/  UMOV UR53, 0x40000040 ;  /* 0x4000004000357882 */ /* 0x000fe20000000000 */
[----:B------:R-:W-:Y:S01]  /*13a70*/  UIADD3 UR48, UR20, 0xc00, URZ ;  /* 0x00000c0014307890 */ /* 0x000fe2000fffe03f */
[----:B------:R-:W-:Y:S01]  /*13a80*/  UMOV UR49, 0x40000040 ;  /* 0x4000004000317882 */ /* 0x000fe20000000000 */
[----:B------:R-:W-:Y:S01]  /*13a90*/  UIADD3 UR44, UR20, 0xc02, URZ ;  /* 0x00000c02142c7890 */ /* 0x000fe2000fffe03f */
[----:B0-----:R-:W2:Y:S01]  /*13aa0*/  LDL R12, [R1+0x84] ;  /* 0x00008400010c7983 */ /* 0x001ea20000100800 */
[----:B------:R-:W-:-:S02]  /*13ab0*/  WARPGROUP.DEPBAR.LE gsb0, 0x0 ;  /* 0x00008000000079c5 */ /* 0x000fc40000010000 */
        /* <DEDUP_REMOVED lines=8> */
[----:B------:R-:W-:Y:S02]  /*13b40*/  R2UR UR10, R6 ;  /* 0x00000000060a72ca */ /* 0x000fe400000e0000 */
[----:B------:R-:W-:Y:S01]  /*13b50*/  R2UR UR11, R7 ;  /* 0x00000000070b72ca */ /* 0x000fe200000e0000 */
[----:B------:R-:W-:-:S02]  /*13b60*/  WARPGROUP.DEPBAR.LE gsb0, 0x0 ;  /* 0x00008000000079c5 */ /* 0x000fc40000010000 */
[----:B------:R-:W-:-:S06]  /*13b70*/  WARPGROUP.ARRIVE ;  /* 0x00000000000079c5 */ /* 0x000fcc0000000000 */
[----:B------:R-:W-:Y:S01]  /*13b80*/  HGMMA.64x16x16.F32 R56, gdesc[UR24], R56, gsb0 ;  /* 0x00200000183879f0 */ /* 0x000fe20008000838 */
[----:B------:R-:W-:Y:S01]  /*13b90*/  R2UR UR26, R8 ;  /* 0x00000000081a72ca */ /* 0x000fe200000e0000 */
[----:B------:R-:W-:Y:S01]  /*13ba0*/  UMOV UR25, 0x40000040 ;  /* 0x4000004000197882 */ /* 0x000fe20000000000 */
[----:B------:R-:W-:Y:S01]  /*13bb0*/  R2UR UR27, R9 ;  /* 0x00000000091b72ca */ /* 0x000fe200000e0000 */
[----:B------:R-:W-:Y:S02]  /*13bc0*/  WARPGROUP.DEPBAR.LE gsb0, 0x0 ;  /* 0x00008000000079c5 */ /* 0x000fe40000010000 */
[----:B------:R-:W-:Y:S01]  /*13bd0*/  WARPGROUP.ARRIVE ;  /* 0x00000000000079c5 */ /* 0x000fe20000000000 */
[C---:B------:R-:W-:Y:S01]  /*13be0*/  VIADD R6, R2.reuse, 0x604 ;  /* 0x0000060402067836 */ /* 0x040fe20000000000 */
[----:B------:R-:W-:Y:S01]  /*13bf0*/  UMOV UR45, 0x40000040 ;  /* 0x40000040002d7882 */ /* 0x000fe20000000000 */
[----:B------:R-:W-:Y:S01]  /*13c00*/  IMAD.MOV.U32 R7, RZ, RZ, 0x40000040 ;  /* 0x40000040ff077424 */ /* 0x000fe200078e00ff */
[----:B------:R-:W-:Y:S01]  /*13c10*/  UIADD3 UR40, UR20, 0xc04, URZ ;  /* 0x00000c0414287890 */ /* 0x000fe2000fffe03f */
[----:B------:R-:W-:Y:S01]  /*13c20*/  VIADD R8, R2, 0x506 ;  /* 0x0000050602087836 */ /* 0x000fe20000000000 */
[----:B------:R-:W-:Y:S01]  /*13c30*/  HGMMA.64x16x16.F32 R48, gdesc[UR16], R48, gsb0 ;  /* 0x00200000103079f0 */ /* 0x000fe20008000830 */
[----:B------:R-:W-:Y:S01]  /*13c40*/  UMOV UR41, 0x40000040 ;  /* 0x4000004000297882 */ /* 0x000fe20000000000 */
[----:B------:R-:W-:Y:S01]  /*13c50*/  UIADD3 UR36, UR20, 0xc06, URZ ;  /* 0x00000c0614247890 */ /* 0x000fe2000fffe03f */
[----:B------:R-:W-:Y:S01]  /*13c60*/  UMOV UR37, 0x40000040 ;  /* 0x4000004000257882 */ /* 0x000fe20000000000 */
[----:B------:R-:W-:Y:S01]  /*13c70*/  IMAD.MOV.U32 R3, RZ, RZ, 0x40000040 ;  /* 0x40000040ff037424 */ /* 0x000fe200078e00ff */
[----:B------:R-:W-:Y:S01]  /*13c80*/  MOV R15, UR25 ;  /* 0x00000019000f7c02 */ /* 0x000fe20008000f00 */
[----:B------:R-:W-:-:S02]  /*13c90*/  WARPGROUP.DEPBAR.LE gsb0, 0x0 ;  /* 0x00008000000079c5 */ /* 0x000fc40000010000 */
[----:B------:R-:W-:-:S06]  /*13ca0*/  WARPGROUP.ARRIVE ;  /* 0x00000000000079c5 */ /* 0x000fcc0000000000 */
[----:B------:R-:W-:Y:S01]  /*13cb0*/  HGMMA.64x16x16.F32 R40, gdesc[UR12], R40, gsb0 ;  /* 0x002000000c2879f0 */ /* 0x000fe20008000828 */
[----:B------:R-:W-:-:S07]  /*13cc0*/  UIADD3 UR12, UR20, 0x804, URZ ;  /* 0x00000804140c7890 */ /* 0x000fce000fffe03f */
[----:B------:R-:W-:Y:S01]  /*13cd0*/  UMOV UR24, UR12 ;  /* 0x0000000c00187c82 */ /* 0x000fe20008000000 */
[----:B------:R-:W-:Y:S01]  /*13ce0*/  R2UR UR18, R4 ;  /* 0x00000000041272ca */ /* 0x000fe200000e0000 */
[----:B------:R-:W-:Y:S02]  /*13cf0*/  WARPGROUP.DEPBAR.LE gsb0, 0x0 ;  /* 0x00008000000079c5 */ /* 0x000fe40000010000 */
[----:B------:R-:W-:Y:S01]  /*13d00*/  WARPGROUP.ARRIVE ;  /* 0x00000000000079c5 */ /* 0x000fe20000000000 */
[----:B------:R-:W-:Y:S01]  /*13d10*/  R2UR UR19, R5 ;  /* 0x00000000051372ca */ /* 0x000fe200000e0000 */
[----:B------:R-:W-:Y:S01]  /*13d20*/  IMAD.MOV.U32 R9, RZ, RZ, 0x40000040 ;  /* 0x40000040ff097424 */ /* 0x000fe200078e00ff */
[----:B------:R-:W-:Y:S01]  /*13d30*/  R2UR UR14, R6 ;  /* 0x00000000060e72ca */ /* 0x000fe200000e0000 */
[----:B------:R-:W-:Y:S02]  /*13d40*/  IMAD.U32 R14, RZ, RZ, UR24 ;  /* 0x00000018ff0e7e24 */ /* 0x000fe4000f8e00ff */
[----:B------:R-:W-:Y:S03]  /*13d50*/  HGMMA.64x16x16.F32 R32, gdesc[UR4], R32, gsb0 ;  /* 0x00200000042079f0 */ /* 0x000fe60008000820 */
[----:B------:R-:W-:-:S02]  /*13d60*/  WARPGROUP.DEPBAR.LE gsb0, 0x0 ;  /* 0x00008000000079c5 */ /* 0x000fc40000010000 */
        /* <DEDUP_REMOVED lines=14> */
[----:B------:R-:W-:Y:S01]  /*13e50*/  UMOV UR13, UR5 ;  /* 0x00000005000d7c82 */ /* 0x000fe20008000000 */
[----:B------:R-:W-:Y:S01]  /*13e60*/  VIADD R4, R2, 0x684 ;  /* 0x0000068402047836 */ /* 0x000fe20000000000 */
[----:B------:R-:W-:Y:S02]  /*13e70*/  WARPGROUP.DEPBAR.LE gsb0, 0x0 ;  /* 0x00008000000079c5 */ /* 0x000fe40000010000 */
[----:B------:R-:W-:-:S07]  /*13e80*/  WARPGROUP.ARRIVE ;  /* 0x00000000000079c5 */ /* 0x000fce0000000000 */
[----:B------:R-:W-:Y:S01]  /*13e90*/  HGMMA.64x16x16.F32 R40, gdesc[UR12], R40, gsb0 ;  /* 0x002000000c2879f0 */ /* 0x000fe20008000828 */
[----:B------:R-:W-:Y:S01]  /*13ea0*/  IMAD.MOV.U32 R5, RZ, RZ, 0x40000040 ;  /* 0x40000040ff057424 */ /* 0x000fe200078e00ff */
[----:B------:R-:W-:-:S04]  /*13eb0*/  R2UR UR10, R4 ;  /* 0x00000000040a72ca */ /* 0x000fc800000e0000 */
[----:B------:R-:W-:Y:S01]  /*13ec0*/  R2UR UR11, R5 ;  /* 0x00000000050b72ca */ /* 0x000fe200000e0000 */
[----:B------:R-:W-:Y:S01]  /*13ed0*/  UMOV UR8, UR4 ;  /* 0x0000000400087c82 */ /* 0x000fe20008000000 */
[----:B------:R-:W-:Y:S01]  /*13ee0*/  UMOV UR9, UR5 ;  /* 0x0000000500097c82 */ /* 0x000fe20008000000 */
[----:B------:R-:W-:Y:S02]  /*13ef0*/  WARPGROUP.DEPBAR.LE gsb0, 0x0 ;  /* 0x00008000000079c5 */ /* 0x000fe40000010000 */
[----:B------:R-:W-:-:S08]  /*13f00*/  WARPGROUP.ARRIVE ;  /* 0x00000000000079c5 */ /* 0x000fd00000000000 */
[----:B------:R-:W-:Y:S01]  /*13f10*/  HGMMA.64x16x16.F32 R32, gdesc[UR8], R32, gsb0 ;  /* 0x00200000082079f0 */ /* 0x000fe20008000820 */
[----:B------:R-:W-:Y:S02]  /*13f20*/  IADD3 R6, R2, 0x704, RZ ;  /* 0x0000070402067810 */ /* 0x000fe40007ffe0ff */
[----:B------:R-:W-:Y:S02]  /*13f30*/  MOV R7, 0x40000040 ;  /* 0x4000004000077802 */ /* 0x000fe40000000f00 */
[----:B------:R-:W-:Y:S02]  /*13f40*/  R2UR UR6, R6 ;  /* 0x00000000060672ca */ /* 0x000fe400000e0000 */
[----:B------:R-:W-:Y:S01]  /*13f50*/  R2UR UR7, R7 ;  /* 0x00000000070772ca */ /* 0x000fe200000e0000 */
[----:B------:R-:W-:Y:S02]  /*13f60*/  WARPGROUP.DEPBAR.LE gsb0, 0x0 ;  /* 0x00008000000079c5 */ /* 0x000fe40000010000 */
[----:B------:R-:W-:-:S10]  /*13f70*/  WARPGROUP.ARRIVE ;  /* 0x00000000000079c5 */ /* 0x000fd40000000000 */
[----:B------:R-:W-:Y:S01]  /*13f80*/  HGMMA.64x16x16.F32 R24, gdesc[UR4], R24, gsb0 ;  /* 0x00200000041879f0 */ /* 0x000fe20008000818 */
[----:B------:R-:W-:Y:S02]  /*13f90*/  R2UR UR54, R8 ;  /* 0x00000000083672ca */ /* 0x000fe400000e0000 */
[----:B------:R-:W-:Y:S01]  /*13fa0*/  R2UR UR55, R9 ;  /* 0x00000000093772ca */ /* 0x000fe200000e0000 */
[----:B------:R-:W-:Y:S01]  /*13fb0*/  VIADD R4, R2, 0x586 ;  /* 0x0000058602047836 */ /* 0x000fe20000000000 */
[----:B------:R-:W-:Y:S02]  /*13fc0*/  WARPGROUP.DEPBAR.LE gsb0, 0x0 ;  /* 0x00008000000079c5 */ /* 0x000fe40000010000 */
[----:B------:R-:W-:-:S09]  /*13fd0*/  WARPGROUP.ARRIVE ;  /* 0x00000000000079c5 */ /* 0x000fd20000000000 */
        /* <DEDUP_REMOVED lines=13> */
[----:B------:R-:W-:Y:S01]  /*140b0*/  UMOV UR12, UR52 ;  /* 0x00000034000c7c82 */ /* 0x000fe20008000000 */
[----:B------:R-:W-:Y:S01]  /*140c0*/  UMOV UR13, UR53 ;  /* 0x00000035000d7c82 */ /* 0x000fe20008000000 */
[----:B------:R-:W-:-:S02]  /*140d0*/  WARPGROUP.DEPBAR.LE gsb0, 0x0 ;  /* 0x00008000000079c5 */ /* 0x000fc40000010000 */
[----:B------:R-:W-:-:S08]  /*140e0*/  WARPGROUP.ARRIVE ;  /* 0x00000000000079c5 */ /* 0x000fd00000000000 */
[----:B------:R-:W-:Y:S01]  /*140f0*/  HGMMA.64x16x16.F32 R40, gdesc[UR12], R40, gsb0 ;  /* 0x002000000c2879f0 */ /* 0x000fe20008000828 */
[----:B------:R-:W-:Y:S01]  /*14100*/  VIADD R4, R2, 0x686 ;  /* 0x0000068602047836 */ /* 0x000fe20000000000 */
[----:B------:R-:W-:-:S04]  /*14110*/  MOV R5, 0x40000040 ;  /* 0x4000004000057802 */ /* 0x000fc80000000f00 */
[----:B------:R-:W-:Y:S02]  /*14120*/  R2UR UR10, R4 ;  /* 0x00000000040a72ca */ /* 0x000fe400000e0000 */
[----:B------:R-:W-:Y:S01]  /*14130*/  R2UR UR11, R5 ;  /* 0x00000000050b72ca */ /* 0x000fe200000e0000 */
[----:B------:R-:W-:Y:S01]  /*14140*/  UMOV UR8, UR52 ;  /* 0x0000003400087c82 */ /* 0x000fe20008000000 */
[----:B------:R-:W-:Y:S01]  /*14150*/  UMOV UR9, UR53 ;  /* 0x0000003500097c82 */ /* 0x000fe20008000000 */
[----:B------:R-:W-:Y:S02]  /*14160*/  WARPGROUP.DEPBAR.LE gsb0, 0x0 ;  /* 0x00008000000079c5 */ /* 0x000fe40000010000 */
[----:B------:R-:W-:-:S08]  /*14170*/  WARPGROUP.ARRIVE ;  /* 0x00000000000079c5 */ /* 0x000fd00000000000 */
[----:B------:R-:W-:Y:S01]  /*14180*/  HGMMA.64x16x16.F32 R32, gdesc[UR8], R32, gsb0 ;  /* 0x00200000082079f0 */ /* 0x000fe20008000820 */
[----:B------:R-:W-:Y:S02]  /*14190*/  VIADD R6, R2, 0x706 ;  /* 0x0000070602067836 */ /* 0x000fe40000000000 */
[----:B------:R-:W-:-:S03]  /*141a0*/  IMAD.MOV.U32 R7, RZ, RZ, 0x40000040 ;  /* 0x40000040ff077424 */ /* 0x000fc600078e00ff */
        /* <DEDUP_REMOVED lines=11> */
[----:B------:R-:W-:Y:S02]  /*14260*/  WARPGROUP.DEPBAR.LE gsb0, 0x0 ;  /* 0x00008000000079c5 */ /* 0x000fe40000010000 */
[----:B------:R-:W-:-:S10]  /*14270*/  WARPGROUP.ARRIVE ;  /* 0x00000000000079c5 */ /* 0x000fd40000000000 */
[----:B------:R-:W-:Y:S01]  /*14280*/  HGMMA.64x16x16.F32 R56, gdesc[UR48], R56, gsb0 ;  /* 0x00200000303879f0 */ /* 0x000fe20008000838 */
[----:B------:R-:W-:Y:S01]  /*14290*/  IMAD.MOV.U32 R5, RZ, RZ, 0x40000040 ;  /* 0x40000040ff057424 */ /* 0x000fe200078e00ff */
[----:B------:R-:W-:-:S04]  /*142a0*/  IADD3 R4, R2, 0x800, RZ ;  /* 0x0000080002047810 */ /* 0x000fc80007ffe0ff */
        /* <DEDUP_REMOVED lines=112> */
[----:B------:R-:W-:Y:S01]  /*149b0*/  IMAD.MOV.U32 R7, RZ, RZ, 0x40000040 ;  /* 0x40000040ff077424 */ /* 0x000fe200078e00ff */
[----:B------:R-:W-:Y:S01]  /*149c0*/  UMOV UR4, UR40 ;  /* 0x0000002800047c82 */ /* 0x000fe20008000000 */
[----:B------:R-:W-:Y:S01]  /*149d0*/  UMOV UR5, UR41 ;  /* 0x0000002900057c82 */ /* 0x000fe20008000000 */
[----:B------:R-:W-:Y:S01]  /*149e0*/  R2UR UR6, R6 ;  /* 0x00000000060672ca */ /* 0x000fe200000e0000 */
[C---:B------:R-:W-:Y:S01]  /*149f0*/  VIADD R8, R2.reuse, 0x786 ;  /* 0x0000078602087836 */ /* 0x040fe20000000000 */
[----:B------:R-:W-:Y:S01]  /*14a00*/  R2UR UR7, R7 ;  /* 0x00000000070772ca */ /* 0x000fe200000e0000 */
[----:B------:R-:W-:Y:S01]  /*14a10*/  IMAD.MOV.U32 R9, RZ, RZ, 0x40000040 ;  /* 0x40000040ff097424 */ /* 0x000fe200078e00ff */
[----:B------:R-:W-:Y:S01]  /*14a20*/  IADD3 R4, R2, 0x806, RZ ;  /* 0x0000080602047810 */ /* 0x000fe20007ffe0ff */
[----:B------:R-:W-:Y:S01]  /*14a30*/  IMAD.MOV.U32 R5, RZ, RZ, 0x40000040 ;  /* 0x40000040ff057424 */ /* 0x000fe200078e00ff */
[----:B------:R-:W-:Y:S01]  /*14a40*/  ULDC UR8, c[0x0][0x9d8] ;  /* 0x0002760000087ab9 */ /* 0x000fe20000000800 */
[----:B------:R-:W-:-:S02]  /*14a50*/  WARPGROUP.DEPBAR.LE gsb0, 0x0 ;  /* 0x00008000000079c5 */ /* 0x000fc40000010000 */
[----:B------:R-:W-:-:S06]  /*14a60*/  WARPGROUP.ARRIVE ;  /* 0x00000000000079c5 */ /* 0x000fcc0000000000 */
[----:B------:R-:W-:Y:S01]  /*14a70*/  HGMMA.64x16x16.F32 R24, gdesc[UR4], R24, gsb0 ;  /* 0x00200000041879f0 */ /* 0x000fe20008000818 */
[----:B------:R-:W-:Y:S02]  /*14a80*/  R2UR UR38, R8 ;  /* 0x00000000082672ca */ /* 0x000fe400000e0000 */
[----:B------:R-:W-:Y:S01]  /*14a90*/  R2UR UR39, R9 ;  /* 0x00000000092772ca */ /* 0x000fe200000e0000 */
[----:B------:R-:W-:Y:S02]  /*14aa0*/  WARPGROUP.DEPBAR.LE gsb0, 0x0 ;  /* 0x00008000000079c5 */ /* 0x000fe40000010000 */
[----:B------:R-:W-:-:S10]  /*14ab0*/  WARPGROUP.ARRIVE ;  /* 0x00000000000079c5 */ /* 0x000fd40000000000 */
[----:B------:R-:W-:Y:S01]  /*14ac0*/  HGMMA.64x16x16.F32 R56, gdesc[UR36], R56, gsb0 ;  /* 0x00200000243879f0 */ /* 0x000fe20008000838 */
[----:B------:R-:W-:Y:S02]  /*14ad0*/  R2UR UR6, R4 ;  /* 0x00000000040672ca */ /* 0x000fe400000e0000 */
[----:B------:R-:W-:Y:S01]  /*14ae0*/  R2UR UR7, R5 ;  /* 0x00000000050772ca */ /* 0x000fe200000e0000 */
[----:B------:R-:W-:Y:S01]  /*14af0*/  UMOV UR4, UR36 ;  /* 0x0000002400047c82 */ /* 0x000fe20008000000 */
[----:B------:R-:W-:Y:S01]  /*14b00*/  UMOV UR5, UR37 ;  /* 0x0000002500057c82 */ /* 0x000fe20008000000 */
[----:B------:R0:W-:Y:S01]  /*14b10*/  STL.64 [R1], R14 ;  /* 0x0000000e01007387 */ /* 0x0001e20000100a00 */
[----:B------:R-:W-:Y:S01]  /*14b20*/  @!P1 VIADD R0, R0, 0x38840 ;  /* 0x0003884000009836 */ /* 0x000fe20000000000 */
[----:B------:R-:W-:Y:S01]  /*14b30*/  ULDC UR39, c[0x0][0x9d8] ;  /* 0x0002760000277ab9 */ /* 0x000fe20000000800 */
[----:B------:R-:W-:Y:S01]  /*14b40*/  ULDC UR38, c[0x0][0x988] ;  /* 0x0002620000267ab9 */ /* 0x000fe20000000800 */
[----:B------:R-:W-:-:S02]  /*14b50*/  WARPGROUP.DEPBAR.LE gsb0, 0x0 ;  /* 0x00008000000079c5 */ /* 0x000fc40000010000 */
[----:B------:R-:W-:-:S06]  /*14b60*/  WARPGROUP.ARRIVE ;  /* 0x00000000000079c5 */ /* 0x000fcc0000000000 */
        /* <DEDUP_REMOVED lines=20> */
[----:B------:R-:W-:Y:S02]  /*14cb0*/  R2UR UR7, R3 ;  /* 0x00000000030772ca */ /* 0x000fe400000e0000 */
[----:B------:R-:W-:Y:S01]  /*14cc0*/  R2UR UR6, R2 ;  /* 0x00000000020672ca */ /* 0x000fe200000e0000 */
[----:B------:R-:W-:Y:S01]  /*14cd0*/  FMUL.FTZ R56, R56, UR8 ;  /* 0x0000000838387c20 */ /* 0x000fe20008410000 */
[----:B------:R-:W-:Y:S01]  /*14ce0*/  FMUL.FTZ R57, R57, UR8 ;  /* 0x0000000839397c20 */ /* 0x000fe20008410000 */
[----:B------:R-:W-:Y:S01]  /*14cf0*/  FMUL.FTZ R60, R60, UR8 ;  /* 0x000000083c3c7c20 */ /* 0x000fe20008410000 */
[----:B------:R-:W-:Y:S01]  /*14d00*/  UMOV UR4, UR36 ;  /* 0x0000002400047c82 */ /* 0x000fe20008000000 */
[----:B------:R-:W-:-:S02]  /*14d10*/  UMOV UR5, UR37 ;  /* 0x0000002500057c82 */ /* 0x000fc40008000000 */
[----:B------:R-:W-:Y:S01]  /*14d20*/  MUFU.TANH R56, R56 ;  /* 0x0000003800387308 */ /* 0x000fe20000002400 */
[----:B------:R-:W-:Y:S01]  /*14d30*/  FMUL.FTZ R61, R61, UR8 ;  /* 0x000000083d3d7c20 */ /* 0x000fe20008410000 */
[----:B--2---:R-:W-:Y:S02]  /*14d40*/  IMAD.IADD R3, R12, 0x1, R179 ;  /* 0x000000010c037824 */ /* 0x004fe400078e02b3 */
[----:B------:R-:W-:-:S04]  /*14d50*/  FMUL.FTZ R58, R58, UR8 ;  /* 0x000000083a3a7c20 */ /* 0x000fc80008410000 */
[----:B------:R-:W1:Y:S01]  /*14d60*/  MUFU.TANH R57, R57 ;  /* 0x0000003900397308 */ /* 0x000e620000002400 */
[----:B------:R-:W-:Y:S01]  /*14d70*/  FMUL.FTZ R48, R48, UR8 ;  /* 0x0000000830307c20 */ /* 0x000fe20008410000 */
[----:B------:R-:W-:-:S06]  /*14d80*/  IMAD R8, R180, -0x50, R3 ;  /* 0xffffffb0b4087824 */ /* 0x000fcc00078e0203 */
[----:B------:R-:W-:Y:S01]  /*14d90*/  MUFU.TANH R60, R60 ;  /* 0x0000003c003c7308 */ /* 0x000fe20000002400 */
[----:B------:R-:W-:Y:S01]  /*14da0*/  FMUL.FTZ R49, R49, UR8 ;  /* 0x0000000831317c20 */ /* 0x000fe20008410000 */
[----:B------:R-:W-:Y:S01]  /*14db0*/  FMUL.FTZ R59, R59, UR8 ;  /* 0x000000083b3b7c20 */ /* 0x000fe20008410000 */
[----:B------:R-:W-:-:S05]  /*14dc0*/  FMUL.FTZ R51, R51, UR8 ;  /* 0x0000000833337c20 */ /* 0x000fca0008410000 */
[----:B------:R-:W2:Y:S01]  /*14dd0*/  MUFU.TANH R61, R61 ;  /* 0x0000003d003d7308 */ /* 0x000ea20000002400 */
[----:B------:R-:W-:Y:S02]  /*14de0*/  WARPGROUP.DEPBAR.LE gsb0, 0x0 ;  /* 0x00008000000079c5 */ /* 0x000fe40000010000 */
[----:B------:R-:W-:-:S06]  /*14df0*/  WARPGROUP.ARRIVE ;  /* 0x00000000000079c5 */ /* 0x000fcc0000000000 */
[----:B------:R-:W-:Y:S01]  /*14e00*/  HGMMA.64x16x16.F32 R24, gdesc[UR4], R24, gsb0 ;  /* 0x00200000041879f0 */ /* 0x000fe20008000818 */
[----:B------:R-:W3:Y:S01]  /*14e10*/  MUFU.TANH R58, R58 ;  /* 0x0000003a003a7308 */ /* 0x000ee20000002400 */
[----:B------:R-:W-:Y:S01]  /*14e20*/  ISETP.GT.AND P6, PT, R8, RZ, PT ;  /* 0x000000ff0800720c */ /* 0x000fe20003fc4270 */
[----:B------:R-:W-:Y:S01]  /*14e30*/  FMUL.FTZ R52, R52, UR8 ;  /* 0x0000000834347c20 */ /* 0x000fe20008410000 */
[----:B------:R-:W-:Y:S01]  /*14e40*/  ISETP.GT.AND P5, PT, R8, 0x1, PT ;  /* 0x000000010800780c */ /* 0x000fe20003fa4270 */
[----:B------:R-:W-:-:S04]  /*14e50*/  FMUL.FTZ R62, R62, UR8 ;  /* 0x000000083e3e7c20 */ /* 0x000fc80008410000 */
[----:B------:R-:W4:Y:S01]  /*14e60*/  MUFU.TANH R48, R48 ;  /* 0x0000003000307308 */ /* 0x000f220000002400 */
[----:B------:R-:W-:Y:S01]  /*14e70*/  FMUL.FTZ R55, R55, UR8 ;  /* 0x0000000837377c20 */ /* 0x000fe20008410000 */
[----:B------:R-:W-:Y:S01]  /*14e80*/  ISETP.GT.AND P4, PT, R8, 0x8, PT ;  /* 0x000000080800780c */ /* 0x000fe20003f84270 */
[----:B------:R-:W-:Y:S01]  /*14e90*/  FMUL.FTZ R53, R53, UR8 ;  /* 0x0000000835357c20 */ /* 0x000fe20008410000 */
[----:B-1----:R-:W-:-:S04]  /*14ea0*/  FSEL R57, R57, -INF , P5 ;  /* 0xff80000039397808 */ /* 0x002fc80002800000 */
[----:B------:R-:W1:Y:S01]  /*14eb0*/  MUFU.TANH R6, R59 ;  /* 0x0000003b00067308 */ /* 0x000e620000002400 */
[----:B------:R-:W-:Y:S01]  /*14ec0*/  FMUL.FTZ R63, R63, UR8 ;  /* 0x000000083f3f7c20 */ /* 0x000fe20008410000 */
[----:B------:R-:W-:-:S06]  /*14ed0*/  ISETP.GT.AND P2, PT, R8, 0x9, PT ;  /* 0x000000090800780c */ /* 0x000fcc0003f44270 */
[----:B------:R-:W0:Y:S01]  /*14ee0*/  MUFU.TANH R49, R49 ;  /* 0x0000003100317308 */ /* 0x000e220000002400 */
[----:B------:R-:W-:-:S07]  /*14ef0*/  FMUL.FTZ R40, R40, UR8 ;  /* 0x0000000828287c20 */ /* 0x000fce0008410000 */
[----:B------:R2:W-:Y:S01]  /*14f00*/  MUFU.TANH R13, R51 ;  /* 0x00000033000d7308 */ /* 0x0005e20000002400 */
[----:B------:R-:W-:Y:S01]  /*14f10*/  FMUL.FTZ R50, R50, UR8 ;  /* 0x0000000832327c20 */ /* 0x000fe20008410000 */
[----:B------:R-:W-:Y:S01]  /*14f20*/  ISETP.GT.AND P3, PT, R8, 0x10, PT ;  /* 0x000000100800780c */ /* 0x000fe20003f64270 */
[----:B------:R-:W-:Y:S01]  /*14f30*/  FMUL.FTZ R41, R41, UR8 ;  /* 0x0000000829297c20 */ /* 0x000fe20008410000 */
[----:B------:R-:W-:Y:S01]  /*14f40*/  FMUL.FTZ R44, R44, UR8 ;  /* 0x000000082c2c7c20 */ /* 0x000fe20008410000 */
[----:B------:R-:W-:Y:S01]  /*14f50*/  FMUL.FTZ R54, R54, UR8 ;  /* 0x0000000836367c20 */ /* 0x000fe20008410000 */
[----:B------:R-:W-:Y:S01]  /*14f60*/  FMUL.FTZ R45, R45, UR8 ;  /* 0x000000082d2d7c20 */ /* 0x000fe20008410000 */
[----:B------:R-:W-:Y:S01]  /*14f70*/  FMUL.FTZ R43, R43, UR8 ;  /* 0x000000082b2b7c20 */ /* 0x000fe20008410000 */
[----:B------:R-:W-:Y:S01]  /*14f80*/  FMUL.FTZ R32, R32, UR8 ;  /* 0x0000000820207c20 */ /* 0x000fe20008410000 */
[----:B--2---:R-:W-:Y:S01]  /*14f90*/  FSEL R51, R56, -INF , P6 ;  /* 0xff80000038337808 */ /* 0x004fe20003000000 */
[----:B------:R-:W2:Y:S01]  /*14fa0*/  MUFU.TANH R7, R62 ;  /* 0x0000003e00077308 */ /* 0x000ea20000002400 */
[----:B------:R-:W-:Y:S01]  /*14fb0*/  FMUL.FTZ R42, R42, UR8 ;  /* 0x000000082a2a7c20 */ /* 0x000fe20008410000 */
[----:B------:R-:W-:Y:S01]  /*14fc0*/  FMUL.FTZ R33, R33, UR8 ;  /* 0x0000000821217c20 */ /* 0x000fe20008410000 */
[----:B------:R-:W-:Y:S01]  /*14fd0*/  FMNMX.FTZ R12, R51, R57, !PT ;  /* 0x00000039330c7209 */ /* 0x000fe20007810000 */
[----:B------:R-:W-:Y:S01]  /*14fe0*/  FMUL.FTZ R46, R46, UR8 ;  /* 0x000000082e2e7c20 */ /* 0x000fe20008410000 */
[----:B------:R-:W-:Y:S01]  /*14ff0*/  FMUL.FTZ R47, R47, UR8 ;  /* 0x000000082f2f7c20 */ /* 0x000fe20008410000 */
[----:B------:R-:W-:Y:S01]  /*15000*/  FMUL.FTZ R36, R36, UR8 ;  /* 0x0000000824247c20 */ /* 0x000fe20008410000 */
[----:B------:R-:W-:Y:S01]  /*15010*/  FMUL.FTZ R37, R37, UR8 ;  /* 0x0000000825257c20 */ /* 0x000fe20008410000 */
[----:B------:R-:W2:Y:S01]  /*15020*/  MUFU.TANH R52, R52 ;  /* 0x0000003400347308 */ /* 0x000ea20000002400 */
[----:B------:R-:W-:Y:S01]  /*15030*/  FSEL R61, R61, -INF , P2 ;  /* 0xff8000003d3d7808 */ /* 0x000fe20001000000 */
[----:B------:R-:W-:Y:S01]  /*15040*/  FMUL.FTZ R34, R34, UR8 ;  /* 0x0000000822227c20 */ /* 0x000fe20008410000 */
[----:B------:R-:W-:Y:S01]  /*15050*/  FMUL.FTZ R35, R35, UR8 ;  /* 0x0000000823237c20 */ /* 0x000fe20008410000 */
[----:B------:R-:W-:Y:S01]  /*15060*/  FMUL.FTZ R38, R38, UR8 ;  /* 0x0000000826267c20 */ /* 0x000fe20008410000 */
[----:B------:R-:W-:-:S03]  /*15070*/  ULDC UR4, c[0x0][0x988] ;  /* 0x0002620000047ab9 */ /* 0x000fc60000000800 */
[----:B------:R4:W-:Y:S01]  /*15080*/  MUFU.TANH R21, R55 ;  /* 0x0000003700157308 */ /* 0x0009e20000002400 */
[----:B---3--:R-:W-:Y:S02]  /*15090*/  FSEL R3, R58, -INF , P6 ;  /* 0xff8000003a037808 */ /* 0x008fe40003000000 */
[----:B----4-:R-:W-:-:S05]  /*150a0*/  FSEL R55, R60, -INF , P4 ;  /* 0xff8000003c377808 */ /* 0x010fca0002000000 */
[----:B------:R3:W4:Y:S01]  /*150b0*/  MUFU.TANH R9, R63 ;  /* 0x0000003f00097308 */ /* 0x0007220000002400 */
[----:B------:R-:W-:-:S07]  /*150c0*/  FMNMX.FTZ R12, R55, R12, !PT ;  /* 0x0000000c370c7209 */ /* 0x000fce0007810000 */
[----:B------:R-:W4:Y:S01]  /*150d0*/  MUFU.TANH R53, R53 ;  /* 0x0000003500357308 */ /* 0x000f220000002400 */
[----:B------:R-:W-:Y:S02]  /*150e0*/  ISETP.GT.AND P6, PT, R8, 0x11, PT ;  /* 0x000000110800780c */ /* 0x000fe40003fc4270 */
[----:B------:R-:W-:Y:S02]  /*150f0*/  FSEL R59, R48, -INF , P3 ;  /* 0xff800000303b7808 */ /* 0x000fe40001800000 */
[----:B------:R-:W-:-:S03]  /*15100*/  FMNMX.FTZ R12, R61, R12, !PT ;  /* 0x0000000c3d0c7209 */ /* 0x000fc60007810000 */
[----:B------:R-:W4:Y:S01]  /*15110*/  MUFU.TANH R11, R50 ;  /* 0x00000032000b7308 */ /* 0x000f220000002400 */
[----:B-1----:R-:W-:Y:S02]  /*15120*/  FSEL R6, R6, -INF , P5 ;  /* 0xff80000006067808 */ /* 0x002fe40002800000 */
[----:B------:R-:W-:-:S05]  /*15130*/  ISETP.GT.AND P5, PT, R8, 0x18, PT ;  /* 0x000000180800780c */ /* 0x000fca0003fa4270 */
[----:B------:R-:W1:Y:S01]  /*15140*/  MUFU.TANH R40, R40 ;  /* 0x0000002800287308 */ /* 0x000e620000002400 */
[----:B0-----:R-:W-:Y:S02]  /*15150*/  FSEL R49, R49, -INF , P6 ;  /* 0xff80000031317808 */ /* 0x001fe40003000000 */
[----:B------:R-:W-:-:S05]  /*15160*/  FMNMX.FTZ R12, R59, R12, !PT ;  /* 0x0000000c3b0c7209 */ /* 0x000fca0007810000 */
[----:B------:R-:W0:Y:S01]  /*15170*/  MUFU.TANH R41, R41 ;  /* 0x0000002900297308 */ /* 0x000e220000002400 */
[----:B--2---:R-:W-:Y:S02]  /*15180*/  FSEL R7, R7, -INF , P4 ;  /* 0xff80000007077808 */ /* 0x004fe40002000000 */
[----:B------:R-:W-:Y:S02]  /*15190*/  ISETP.GT.AND P4, PT, R8, 0x19, PT ;  /* 0x000000190800780c */ /* 0x000fe40003f84270 */
[----:B---3--:R-:W-:-:S03]  /*151a0*/  FSEL R63, R52, -INF , P5 ;  /* 0xff800000343f7808 */ /* 0x008fc60002800000 */
[----:B------:R-:W2:Y:S01]  /*151b0*/  MUFU.TANH R15, R54 ;  /* 0x00000036000f7308 */ /* 0x000ea20000002400 */
[----:B------:R-:W-:Y:S02]  /*151c0*/  FMNMX.FTZ R12, R49, R12, !PT ;  /* 0x0000000c310c7209 */ /* 0x000fe40007810000 */
[----:B----4-:R-:W-:-:S05]  /*151d0*/  FSEL R9, R9, -INF , P2 ;  /* 0xff80000009097808 */ /* 0x010fca0001000000 */
[----:B------:R-:W3:Y:S01]  /*151e0*/  MUFU.TANH R44, R44 ;  /* 0x0000002c002c7308 */ /* 0x000ee20000002400 */
[----:B------:R-:W-:Y:S02]  /*151f0*/  ISETP.GT.AND P2, PT, R8, 0x20, PT ;  /* 0x000000200800780c */ /* 0x000fe40003f44270 */
[----:B------:R-:W-:Y:S02]  /*15200*/  FSEL R53, R53, -INF , P4 ;  /* 0xff80000035357808 */ /* 0x000fe40002000000 */
[----:B------:R-:W-:-:S03]  /*15210*/  FMNMX.FTZ R12, R63, R12, !PT ;  /* 0x0000000c3f0c7209 */ /* 0x000fc60007810000 */
[----:B------:R-:W4:Y:S01]  /*15220*/  MUFU.TANH R45, R45 ;  /* 0x0000002d002d7308 */ /* 0x000f220000002400 */
[----:B------:R-:W-:Y:S02]  /*15230*/  FSEL R11, R11, -INF , P3 ;  /* 0xff8000000b0b7808 */ /* 0x000fe40001800000 */
[----:B------:R-:W-:Y:S02]  /*15240*/  ISETP.GT.AND P3, PT, R8, 0x21, PT ;  /* 0x000000210800780c */ /* 0x000fe40003f64270 */
[----:B-1----:R-:W-:-:S03]  /*15250*/  FSEL R65, R40, -INF , P2 ;  /* 0xff80000028417808 */ /* 0x002fc60001000000 */
[----:B------:R-:W-:Y:S01]  /*15260*/  MUFU.TANH R43, R43 ;  /* 0x0000002b002b7308 */ /* 0x000fe20000002400 */
[----:B------:R-:W-:Y:S02]  /*15270*/  FMNMX.FTZ R12, R53, R12, !PT ;  /* 0x0000000c350c7209 */ /* 0x000fe40007810000 */
[----:B------:R-:W-:-:S05]  /*15280*/  FSEL R13, R13, -INF , P6 ;  /* 0xff8000000d0d7808 */ /* 0x000fca0003000000 */
[----:B------:R-:W1:Y:S01]  /*15290*/  MUFU.TANH R32, R32 ;  /* 0x0000002000207308 */ /* 0x000e620000002400 */
[----:B------:R-:W-:Y:S02]  /*152a0*/  ISETP.GT.AND P6, PT, R8, 0x28, PT ;  /* 0x000000280800780c */ /* 0x000fe40003fc4270 */
[----:B0-----:R-:W-:Y:S02]  /*152b0*/  FSEL R67, R41, -INF , P3 ;  /* 0xff80000029437808 */ /* 0x001fe40001800000 */
[----:B------:R-:W-:-:S03]  /*152c0*/  FMNMX.FTZ R12, R65, R12, !PT ;  /* 0x0000000c410c7209 */ /* 0x000fc60007810000 */
[----:B------:R-:W0:Y:S01]  /*152d0*/  MUFU.TANH R42, R42 ;  /* 0x0000002a002a7308 */ /* 0x000e220000002400 */
[----:B--2---:R-:W-:Y:S01]  /*152e0*/  FSEL R15, R15, -INF , P5 ;  /* 0xff8000000f0f7808 */ /* 0x004fe20002800000 */
[----:B------:R-:W-:-:S06]  /*152f0*/  WARPGROUP.DEPBAR.LE gsb0, 0x0 ;  /* 0x00008000000079c5 */ /* 0x000fcc0000010000 */
[----:B------:R0:W2:Y:S01]  /*15300*/  MUFU.TANH R2, R33 ;  /* 0x0000002100027308 */ /* 0x0000a20000002400 */
[----:B------:R-:W-:Y:S01]  /*15310*/  ISETP.GT.AND P5, PT, R8, 0x29, PT ;  /* 0x000000290800780c */ /* 0x000fe20003fa4270 */
[----:B------:R-:W-:Y:S01]  /*15320*/  FMUL.FTZ R24, R24, UR8 ;  /* 0x0000000818187c20 */ /* 0x000fe20008410000 */
[----:B---3--:R-:W-:Y:S02]  /*15330*/  FSEL R69, R44, -INF , P6 ;  /* 0xff8000002c457808 */ /* 0x008fe40003000000 */
[----:B------:R-:W-:-:S03]  /*15340*/  FMNMX.FTZ R12, R67, R12, !PT ;  /* 0x0000000c430c7209 */ /* 0x000fc60007810000 */
[----:B------:R-:W3:Y:S01]  /*15350*/  MUFU.TANH R46, R46 ;  /* 0x0000002e002e7308 */ /* 0x000ee20000002400 */
[----:B------:R-:W-:-:S07]  /*15360*/  FSEL R21, R21, -INF , P4 ;  /* 0xff80000015157808 */ /* 0x000fce0002000000 */
[----:B------:R-:W3:Y:S01]  /*15370*/  MUFU.TANH R47, R47 ;  /* 0x0000002f002f7308 */ /* 0x000ee20000002400 */
[----:B------:R-:W-:Y:S01]  /*15380*/  ISETP.GT.AND P4, PT, R8, 0x30, PT ;  /* 0x000000300800780c */ /* 0x000fe20003f84270 */
[----:B------:R-:W-:Y:S01]  /*15390*/  FMUL.FTZ R5, R25, UR8 ;  /* 0x0000000819057c20 */ /* 0x000fe20008410000 */
[----:B----4-:R-:W-:-:S05]  /*153a0*/  FSEL R45, R45, -INF , P5 ;  /* 0xff8000002d2d7808 */ /* 0x010fca0002800000 */
[----:B------:R-:W4:Y:S01]  /*153b0*/  MUFU.TANH R36, R36 ;  /* 0x0000002400247308 */ /* 0x000f220000002400 */
[----:B------:R-:W-:Y:S01]  /*153c0*/  FMNMX.FTZ R12, R69, R12, !PT ;  /* 0x0000000c450c7209 */ /* 0x000fe20007810000 */
[----:B------:R-:W-:Y:S01]  /*153d0*/  FMUL.FTZ R28, R28, UR8 ;  /* 0x000000081c1c7c20 */ /* 0x000fe20008410000 */
[----:B-1----:R-:W-:-:S05]  /*153e0*/  FSEL R71, R32, -INF , P4 ;  /* 0xff80000020477808 */ /* 0x002fca0002000000 */
[----:B------:R-:W1:Y:S01]  /*153f0*/  MUFU.TANH R37, R37 ;  /* 0x0000002500257308 */ /* 0x000e620000002400 */
[----:B------:R-:W-:Y:S02]  /*15400*/  FMNMX.FTZ R12, R45, R12, !PT ;  /* 0x0000000c2d0c7209 */ /* 0x000fe40007810000 */
[----:B0-----:R-:W-:-:S05]  /*15410*/  FSEL R33, R42, -INF , P2 ;  /* 0xff8000002a217808 */ /* 0x001fca0001000000 */
[----:B------:R-:W0:Y:S01]  /*15420*/  MUFU.TANH R34, R34 ;  /* 0x0000002200227308 */ /* 0x000e220000002400 */
[----:B------:R-:W-:-:S07]  /*15430*/  ISETP.GT.AND P2, PT, R8, 0x38, PT ;  /* 0x000000380800780c */ /* 0x000fce0003f44270 */
[----:B------:R2:W-:Y:S01]  /*15440*/  MUFU.TANH R4, R35 ;  /* 0x0000002300047308 */ /* 0x0005e20000002400 */
[----:B------:R-:W-:-:S07]  /*15450*/  FMNMX.FTZ R12, R71, R12, !PT ;  /* 0x0000000c470c7209 */ /* 0x000fce0007810000 */
[----:B------:R-:W0:Y:S01]  /*15460*/  MUFU.TANH R24, R24 ;  /* 0x0000001800187308 */ /* 0x000e220000002400 */
[----:B--2---:R-:W-:Y:S02]  /*15470*/  FSEL R35, R43, -INF , P3 ;  /* 0xff8000002b237808 */ /* 0x004fe40001800000 */
[----:B------:R-:W-:-:S04]  /*15480*/  ISETP.GT.AND P3, PT, R8, 0x31, PT ;  /* 0x000000310800780c */ /* 0x000fc80003f64270 */
[----:B------:R-:W-:Y:S01]  /*15490*/  FSEL R73, R2, -INF , P3 ;  /* 0xff80000002497808 */ /* 0x000fe20001800000 */
[----:B------:R-:W2:Y:S01]  /*154a0*/  MUFU.TANH R5, R5 ;  /* 0x0000000500057308 */ /* 0x000ea20000002400 */
[----:B------:R-:W-:Y:S01]  /*154b0*/  FMUL.FTZ R2, R29, UR8 ;  /* 0x000000081d027c20 */ /* 0x000fe20008410000 */
[----:B---3--:R-:W-:Y:S02]  /*154c0*/  FSEL R25, R46, -INF , P6 ;  /* 0xff8000002e197808 */ /* 0x008fe40003000000 */
[----:B------:R-:W-:Y:S02]  /*154d0*/  FSEL R29, R47, -INF , P5 ;  /* 0xff8000002f1d7808 */ /* 0x000fe40002800000 */
[----:B------:R-:W-:Y:S02]  /*154e0*/  ISETP.GT.AND P6, PT, R8, 0x39, PT ;  /* 0x000000390800780c */ /* 0x000fe40003fc4270 */
[----:B------:R-:W3:Y:S01]  /*154f0*/  MUFU.TANH R38, R38 ;  /* 0x0000002600267308 */ /* 0x000ee20000002400 */
[----:B----4-:R-:W-:-:S02]  /*15500*/  FSEL R47, R36, -INF , P2 ;  /* 0xff800000242f7808 */ /* 0x010fc40001000000 */
[----:B------:R-:W-:-:S05]  /*15510*/  FMNMX.FTZ R12, R73, R12, !PT ;  /* 0x0000000c490c7209 */ /* 0x000fca0007810000 */
[----:B------:R-:W4:Y:S01]  /*15520*/  MUFU.TANH R28, R28 ;  /* 0x0000001c001c7308 */ /* 0x000f220000002400 */
[----:B------:R-:W-:Y:S02]  /*15530*/  ISETP.GT.AND P5, PT, R8, 0x40, PT ;  /* 0x000000400800780c */ /* 0x000fe40003fa4270 */
[----:B-1----:R-:W-:Y:S02]  /*15540*/  FSEL R75, R37, -INF , P6 ;  /* 0xff800000254b7808 */ /* 0x002fe40003000000 */
[----:B------:R-:W-:-:S03]  /*15550*/  FMNMX.FTZ R12, R47, R12, !PT ;  /* 0x0000000c2f0c7209 */ /* 0x000fc60007810000 */
[----:B------:R-:W1:Y:S01]  /*15560*/  MUFU.TANH R2, R2 ;  /* 0x0000000200027308 */ /* 0x000e620000002400 */
[----:B0-----:R-:W-:Y:S02]  /*15570*/  FSEL R37, R34, -INF , P4 ;  /* 0xff80000022257808 */ /* 0x001fe40002000000 */
[----:B------:R-:W-:Y:S02]  /*15580*/  ISETP.GT.AND P4, PT, R8, 0x41, PT ;  /* 0x000000410800780c */ /* 0x000fe40003f84270 */
[----:B------:R-:W-:Y:S02]  /*15590*/  FSEL R77, R24, -INF , P5 ;  /* 0xff800000184d7808 */ /* 0x000fe40002800000 */
[----:B------:R-:W-:Y:S02]  /*155a0*/  FMNMX.FTZ R12, R75, R12, !PT ;  /* 0x0000000c4b0c7209 */ /* 0x000fe40007810000 */
[----:B------:R-:W-:Y:S02]  /*155b0*/  FSEL R41, R4, -INF , P3 ;  /* 0xff80000004297808 */ /* 0x000fe40001800000 */
[----:B------:R-:W-:-:S02]  /*155c0*/  ISETP.GT.AND P3, PT, R8, 0x48, PT ;  /* 0x000000480800780c */ /* 0x000fc40003f64270 */
[----:B--2---:R-:W-:Y:S02]  /*155d0*/  FSEL R79, R5, -INF , P4 ;  /* 0xff800000054f7808 */ /* 0x004fe40002000000 */
[----:B------:R-:W-:Y:S02]  /*155e0*/  FMNMX.FTZ R12, R77, R12, !PT ;  /* 0x0000000c4d0c7209 */ /* 0x000fe40007810000 */
[----:B---3--:R-:W-:Y:S02]  /*155f0*/  FSEL R43, R38, -INF , P2 ;  /* 0xff800000262b7808 */ /* 0x008fe40001000000 */
[----:B------:R-:W-:Y:S02]  /*15600*/  ISETP.GT.AND P2, PT, R8, 0x49, PT ;  /* 0x000000490800780c */ /* 0x000fe40003f44270 */
[----:B----4-:R-:W-:Y:S02]  /*15610*/  FSEL R81, R28, -INF , P3 ;  /* 0xff8000001c517808 */ /* 0x010fe40001800000 */
[----:B------:R-:W-:-:S02]  /*15620*/  FMNMX.FTZ R12, R79, R12, !PT ;  /* 0x0000000c4f0c7209 */ /* 0x000fc40007810000 */
[----:B-1----:R-:W-:Y:S02]  /*15630*/  FSEL R83, R2, -INF , P2 ;  /* 0xff80000002537808 */ /* 0x002fe40001000000 */
[----:B------:R-:W-:-:S04]  /*15640*/  FMNMX.FTZ R12, R81, R12, !PT ;  /* 0x0000000c510c7209 */ /* 0x000fc80007810000 */
[----:B------:R-:W-:-:S05]  /*15650*/  FMNMX.FTZ R12, R83, R12, !PT ;  /* 0x0000000c530c7209 */ /* 0x000fca0007810000 */
[----:B------:R-:W0:Y:S02]  /*15660*/  SHFL.BFLY PT, R5, R12, 0x2, 0x1f ;  /* 0x0c401f000c057f89 */ /* 0x000e2400000e0000 */
[----:B0-----:R-:W-:-:S05]  /*15670*/  FMNMX.FTZ R4, R12, R5, !PT ;  /* 0x000000050c047209 */ /* 0x001fca0007810000 */
[----:B------:R-:W0:Y:S01]  /*15680*/  SHFL.BFLY PT, R5, R4, 0x1, 0x1f ;  /* 0x0c201f0004057f89 */ /* 0x000e2200000e0000 */
[----:B------:R-:W-:Y:S02]  /*15690*/  MOV R2, UR4 ;  /* 0x0000000400027c02 */ /* 0x000fe40008000f00 */
[----:B0-----:R-:W-:-:S04]  /*156a0*/  FMNMX.FTZ R5, R4, R5, !PT ;  /* 0x0000000504057209 */ /* 0x001fc80007810000 */
[C---:B------:R-:W-:Y:S01]  /*156b0*/  FSETP.NEU.FTZ.AND P0, PT, R5.reuse, -INF , PT ;  /* 0xff8000000500780b */ /* 0x040fe20003f1d000 */
[----:B------:R-:W-:-:S05]  /*156c0*/  FMUL.FTZ R8, R5, R2 ;  /* 0x0000000205087220 */ /* 0x000fca0000410000 */
[----:B------:R-:W-:Y:S02]  /*156d0*/  FSEL R14, R8, RZ, P0 ;  /* 0x000000ff080e7208 */ /* 0x000fe40000000000 */
[----:B------:R-:W-:-:S04]  /*156e0*/  FMNMX.FTZ R8, R3, R6, !PT ;  /* 0x0000000603087209 */ /* 0x000fc80007810000 */
[----:B------:R-:W-:-:S04]  /*156f0*/  FMNMX.FTZ R8, R7, R8, !PT ;  /* 0x0000000807087209 */ /* 0x000fc80007810000 */
[----:B------:R-:W-:-:S04]  /*15700*/  FMNMX.FTZ R8, R9, R8, !PT ;  /* 0x0000000809087209 */ /* 0x000fc80007810000 */
[----:B------:R-:W-:Y:S02]  /*15710*/  FMNMX.FTZ R8, R11, R8, !PT ;  /* 0x000000080b087209 */ /* 0x000fe40007810000 */
[----:B------:R-:W-:Y:S02]  /*15720*/  ISETP.NE.AND P0, PT, R10, RZ, PT ;  /* 0x000000ff0a00720c */ /* 0x000fe40003f05270 */
[----:B------:R-:W-:-:S04]  /*15730*/  FMNMX.FTZ R10, R13, R8, !PT ;  /* 0x000000080d0a7209 */ /* 0x000fc80007810000 */
[----:B------:R-:W-:-:S04]  /*15740*/  FMNMX.FTZ R10, R15, R10, !PT ;  /* 0x0000000a0f0a7209 */ /* 0x000fc80007810000 */
[----:B------:R-:W-:Y:S01]  /*15750*/  FMNMX.FTZ R10, R21, R10, !PT ;  /* 0x0000000a150a7209 */ /* 0x000fe20007810000 */
[----:B------:R-:W-:-:S03]  /*15760*/  FMUL.FTZ R39, R39, UR8 ;  /* 0x0000000827277c20 */ /* 0x000fc60008410000 */
[----:B------:R-:W-:Y:S01]  /*15770*/  FMNMX.FTZ R10, R33, R10, !PT ;  /* 0x0000000a210a7209 */ /* 0x000fe20007810000 */
[----:B------:R-:W-:-:S03]  /*15780*/  FMUL.FTZ R26, R26, UR8 ;  /* 0x000000081a1a7c20 */ /* 0x000fc60008410000 */
[----:B------:R-:W-:Y:S01]  /*15790*/  FMNMX.FTZ R10, R35, R10, !PT ;  /* 0x0000000a230a7209 */ /* 0x000fe20007810000 */
[----:B------:R-:W0:Y:S03]  /*157a0*/  MUFU.TANH R39, R39 ;  /* 0x0000002700277308 */ /* 0x000e260000002400 */
[----:B------:R-:W-:Y:S01]  /*157b0*/  FMNMX.FTZ R10, R25, R10, !PT ;  /* 0x0000000a190a7209 */ /* 0x000fe20007810000 */
[----:B------:R-:W-:Y:S01]  /*157c0*/  FMUL.FTZ R27, R27, UR8 ;  /* 0x000000081b1b7c20 */ /* 0x000fe20008410000 */
[----:B------:R-:W-:Y:S02]  /*157d0*/  FMUL.FTZ R30, R30, UR8 ;  /* 0x000000081e1e7c20 */ /* 0x000fe40008410000 */
[----:B------:R-:W-:Y:S01]  /*157e0*/  FMNMX.FTZ R10, R29, R10, !PT ;  /* 0x0000000a1d0a7209 */ /* 0x000fe20007810000 */
[----:B------:R-:W1:Y:S03]  /*157f0*/  MUFU.TANH R26, R26 ;  /* 0x0000001a001a7308 */ /* 0x000e660000002400 */
[----:B------:R-:W-:Y:S01]  /*15800*/  FMNMX.FTZ R10, R37, R10, !PT ;  /* 0x0000000a250a7209 */ /* 0x000fe20007810000 */
[----:B------:R-:W-:-:S04]  /*15810*/  FMUL.FTZ R31, R31, UR8 ;  /* 0x000000081f1f7c20 */ /* 0x000fc80008410000 */
[----:B------:R-:W2:Y:S01]  /*15820*/  MUFU.TANH R4, R27 ;  /* 0x0000001b00047308 */ /* 0x000ea20000002400 */
[----:B------:R-:W-:Y:S02]  /*15830*/  FMNMX.FTZ R10, R41, R10, !PT ;  /* 0x0000000a290a7209 */ /* 0x000fe40007810000 */
[----:B0-----:R-:W-:-:S05]  /*15840*/  FSEL R39, R39, -INF , P6 ;  /* 0xff80000027277808 */ /* 0x001fca0003000000 */
[----:B------:R-:W0:Y:S01]  /*15850*/  MUFU.TANH R30, R30 ;  /* 0x0000001e001e7308 */ /* 0x000e220000002400 */
[----:B------:R-:W-:Y:S01]  /*15860*/  FMNMX.FTZ R10, R43, R10, !PT ;  /* 0x0000000a2b0a7209 */ /* 0x000fe20007810000 */
[----:B------:R-:W-:Y:S01]  /*15870*/  FFMA.FTZ R208, R51, R2, -R14 ;  /* 0x0000000233d07223 */ /* 0x000fe2000001080e */
[----:B-1----:R-:W-:-:S05]  /*15880*/  FSEL R51, R26, -INF , P5 ;  /* 0xff8000001a337808 */ /* 0x002fca0002800000 */
[----:B------:R-:W1:Y:S01]  /*15890*/  MUFU.TANH R8, R31 ;  /* 0x0000001f00087308 */ /* 0x000e620000002400 */
[----:B------:R-:W-:Y:S01]  /*158a0*/  FMNMX.FTZ R10, R39, R10, !PT ;  /* 0x0000000a270a7209 */ /* 0x000fe20007810000 */
[--C-:B------:R-:W-:Y:S01]  /*158b0*/  FFMA.FTZ R210, R55, R2, -R14.reuse ;  /* 0x0000000237d27223 */ /* 0x100fe2000001080e */
[----:B--2---:R-:W-:Y:S02]  /*158c0*/  FSEL R55, R4, -INF , P4 ;  /* 0xff80000004377808 */ /* 0x004fe40002000000 */
[----:B------:R-:W-:Y:S01]  /*158d0*/  FMNMX.FTZ R10, R51, R10, !PT ;  /* 0x0000000a330a7209 */ /* 0x000fe20007810000 */
[--C-:B------:R-:W-:Y:S01]  /*158e0*/  FFMA.FTZ R27, R57, R2, -R14.reuse ;  /* 0x00000002391b7223 */ /* 0x100fe2000001080e */
[----:B0-----:R-:W-:Y:S02]  /*158f0*/  FSEL R57, R30, -INF , P3 ;  /* 0xff8000001e397808 */ /* 0x001fe40001800000 */
[----:B------:R-:W-:Y:S01]  /*15900*/  FMNMX.FTZ R10, R55, R10, !PT ;  /* 0x0000000a370a7209 */ /* 0x000fe20007810000 */
[----:B------:R-:W-:-:S03]  /*15910*/  FFMA.FTZ R4, R49, R2, -R14 ;  /* 0x0000000231047223 */ /* 0x000fc6000001080e */
[----:B------:R-:W-:Y:S02]  /*15920*/  FMNMX.FTZ R10, R57, R10, !PT ;  /* 0x0000000a390a7209 */ /* 0x000fe40007810000 */
[----:B-1----:R-:W-:-:S04]  /*15930*/  FSEL R49, R8, -INF , P2 ;  /* 0xff80000008317808 */ /* 0x002fc80001000000 */
[----:B------:R-:W-:Y:S01]  /*15940*/  FMNMX.FTZ R10, R49, R10, !PT ;  /* 0x0000000a310a7209 */ /* 0x000fe20007810000 */
[----:B------:R-:W-:-:S04]  /*15950*/  FFMA.FTZ R8, R53, R2, -R14 ;  /* 0x0000000235087223 */ /* 0x000fc8000001080e */
[----:B------:R-:W0:Y:S01]  /*15960*/  SHFL.BFLY PT, R53, R10, 0x2, 0x1f ;  /* 0x0c401f000a357f89 */ /* 0x000e2200000e0000 */
[----:B------:R1:W-:Y:S01]  /*15970*/  MUFU.EX2 R204, R4 ;  /* 0x0000000400cc7308 */ /* 0x0003e20000000800 */
[----:B0-----:R-:W-:-:S05]  /*15980*/  FMNMX.FTZ R53, R10, R53, !PT ;  /* 0x000000350a357209 */ /* 0x001fca0007810000 */
[----:B-1----:R-:W0:Y:S02]  /*15990*/  SHFL.BFLY PT, R4, R53, 0x1, 0x1f ;  /* 0x0c201f0035047f89 */ /* 0x002e2400000e0000 */
[----:B------:R-:W-:Y:S01]  /*159a0*/  MUFU.EX2 R208, R208 ;  /* 0x000000d000d07308 */ /* 0x000fe20000000800 */
[-CC-:B------:R-:W-:Y:S01]  /*159b0*/  FFMA.FTZ R31, R61, R2.reuse, -R14.reuse ;  /* 0x000000023d1f7223 */ /* 0x180fe2000001080e */
[----:B------:R-:W-:-:S06]  /*159c0*/  FFMA.FTZ R59, R59, R2, -R14 ;  /* 0x000000023b3b7223 */ /* 0x000fcc000001080e */
[----:B------:R-:W1:Y:S01]  /*159d0*/  MUFU.EX2 R27, R27 ;  /* 0x0000001b001b7308 */ /* 0x000e620000000800 */
[----:B0-----:R-:W-:-:S04]  /*159e0*/  FMNMX.FTZ R4, R53, R4, !PT ;  /* 0x0000000435047209 */ /* 0x001fc80007810000 */
[C---:B------:R-:W-:Y:S01]  /*159f0*/  FSETP.NEU.FTZ.AND P2, PT, R4.reuse, -INF , PT ;  /* 0xff8000000400780b */ /* 0x040fe20003f5d000 */
[----:B------:R-:W-:Y:S02]  /*15a00*/  FMUL.FTZ R10, R4, R2 ;  /* 0x00000002040a7220 */ /* 0x000fe40000410000 */
[----:B------:R-:W0:Y:S03]  /*15a10*/  MUFU.EX2 R210, R210 ;  /* 0x000000d200d27308 */ /* 0x000e260000000800 */
[----:B------:R-:W-:-:S05]  /*15a20*/  FSEL R10, R10, RZ, P2 ;  /* 0x000000ff0a0a7208 */ /* 0x000fca0001000000 */
[----:B------:R-:W2:Y:S01]  /*15a30*/  MUFU.EX2 R31, R31 ;  /* 0x0000001f001f7308 */ /* 0x000ea20000000800 */
[-CC-:B------:R-:W-:Y:S01]  /*15a40*/  FFMA.FTZ R3, R3, R2.reuse, -R10.reuse ;  /* 0x0000000203037223 */ /* 0x180fe2000001080a */
[-CC-:B------:R-:W-:Y:S01]  /*15a50*/  FFMA.FTZ R6, R6, R2.reuse, -R10.reuse ;  /* 0x0000000206067223 */ /* 0x180fe2000001080a */
[-CC-:B------:R-:W-:Y:S01]  /*15a60*/  FFMA.FTZ R7, R7, R2.reuse, -R10.reuse ;  /* 0x0000000207077223 */ /* 0x180fe2000001080a */
[-C--:B------:R-:W-:Y:S01]  /*15a70*/  FFMA.FTZ R9, R9, R2.reuse, -R10 ;  /* 0x0000000209097223 */ /* 0x080fe2000001080a */
[----:B------:R-:W-:-:S03]  /*15a80*/  FFMA.FTZ R63, R63, R2, -R14 ;  /* 0x000000023f3f7223 */ /* 0x000fc6000001080e */
[----:B------:R-:W3:Y:S01]  /*15a90*/  MUFU.EX2 R59, R59 ;  /* 0x0000003b003b7308 */ /* 0x000ee20000000800 */
[----:B------:R-:W-:-:S07]  /*15aa0*/  FFMA.FTZ R11, R11, R2, -R10 ;  /* 0x000000020b0b7223 */ /* 0x000fce000001080a */
[----:B------:R-:W-:Y:S08]  /*15ab0*/  MUFU.EX2 R3, R3 ;  /* 0x0000000300037308 */ /* 0x000ff00000000800 */
[----:B------:R-:W4:Y:S01]  /*15ac0*/  MUFU.EX2 R6, R6 ;  /* 0x0000000600067308 */ /* 0x000f220000000800 */
[----:B------:R-:W-:-:S07]  /*15ad0*/  FFMA.FTZ R65, R65, R2, -R14 ;  /* 0x0000000241417223 */ /* 0x000fce000001080e */
[----:B------:R1:W-:Y:S08]  /*15ae0*/  MUFU.EX2 R12, R9 ;  /* 0x00000009000c7308 */ /* 0x0003f00000000800 */
[----:B------:R-:W4:Y:S01]  /*15af0*/  MUFU.EX2 R7, R7 ;  /* 0x0000000700077308 */ /* 0x000f220000000800 */
[----:B-1----:R-:W-:-:S04]  /*15b00*/  FADD.FTZ R9, R208, R27 ;  /* 0x0000001bd0097221 */ /* 0x002fc80000010000 */
[----:B0-----:R-:W-:-:S03]  /*15b10*/  FADD.FTZ R30, R210, R9 ;  /* 0x00000009d21e7221 */ /* 0x001fc60000010000 */
[----:B------:R-:W0:Y:S01]  /*15b20*/  MUFU.EX2 R63, R63 ;  /* 0x0000003f003f7308 */ /* 0x000e220000000800 */
[-C--:B------:R-:W-:Y:S01]  /*15b30*/  FFMA.FTZ R13, R13, R2.reuse, -R10 ;  /* 0x000000020d0d7223 */ /* 0x080fe2000001080a */
[----:B--2---:R-:W-:Y:S01]  /*15b40*/  FADD.FTZ R30, R31, R30 ;  /* 0x0000001e1f1e7221 */ /* 0x004fe20000010000 */
[----:B------:R-:W-:-:S05]  /*15b50*/  FFMA.FTZ R67, R67, R2, -R14 ;  /* 0x0000000243437223 */ /* 0x000fca000001080e */
[----:B------:R-:W1:Y:S01]  /*15b60*/  MUFU.EX2 R8, R8 ;  /* 0x0000000800087308 */ /* 0x000e620000000800 */
[-C--:B------:R-:W-:Y:S01]  /*15b70*/  FFMA.FTZ R15, R15, R2.reuse, -R10 ;  /* 0x000000020f0f7223 */ /* 0x080fe2000001080a */
[----:B---3--:R-:W-:Y:S01]  /*15b80*/  FADD.FTZ R9, R59, R30 ;  /* 0x0000001e3b097221 */ /* 0x008fe20000010000 */
[----:B------:R-:W-:-:S05]  /*15b90*/  FFMA.FTZ R69, R69, R2, -R14 ;  /* 0x0000000245457223 */ /* 0x000fca000001080e */
[----:B------:R-:W2:Y:S01]  /*15ba0*/  MUFU.EX2 R11, R11 ;  /* 0x0000000b000b7308 */ /* 0x000ea20000000800 */
[----:B----4-:R-:W-:Y:S01]  /*15bb0*/  FADD.FTZ R30, R3, R6 ;  /* 0x00000006031e7221 */ /* 0x010fe20000010000 */
[----:B------:R-:W-:Y:S01]  /*15bc0*/  FFMA.FTZ R21, R21, R2, -R10 ;  /* 0x0000000215157223 */ /* 0x000fe2000001080a */
[----:B------:R-:W-:-:S05]  /*15bd0*/  FADD.FTZ R32, R204, R9 ;  /* 0x00000009cc207221 */ /* 0x000fca0000010000 */
[----:B------:R-:W3:Y:S01]  /*15be0*/  MUFU.EX2 R65, R65 ;  /* 0x0000004100417308 */ /* 0x000ee20000000800 */
[----:B------:R-:W-:Y:S01]  /*15bf0*/  FADD.FTZ R9, R7, R30 ;  /* 0x0000001e07097221 */ /* 0x000fe20000010000 */
[----:B------:R-:W-:-:S06]  /*15c00*/  FFMA.FTZ R33, R33, R2, -R10 ;  /* 0x0000000221217223 */ /* 0x000fcc000001080a */
[----:B------:R0:W4:Y:S01]  /*15c10*/  MUFU.EX2 R20, R13 ;  /* 0x0000000d00147308 */ /* 0x0001220000000800 */
[-CC-:B------:R-:W-:Y:S01]  /*15c20*/  FFMA.FTZ R45, R45, R2.reuse, -R14.reuse ;  /* 0x000000022d2d7223 */ /* 0x180fe2000001080e */
[----:B------:R-:W-:-:S06]  /*15c30*/  FFMA.FTZ R71, R71, R2, -R14 ;  /* 0x0000000247477223 */ /* 0x000fcc000001080e */
[----:B------:R-:W4:Y:S01]  /*15c40*/  MUFU.EX2 R200, R67 ;  /* 0x0000004300c87308 */ /* 0x000f220000000800 */
[----:B0-----:R-:W-:Y:S01]  /*15c50*/  FADD.FTZ R13, R63, R32 ;  /* 0x000000203f0d7221 */ /* 0x001fe20000010000 */
[----:B------:R-:W-:-:S06]  /*15c60*/  FADD.FTZ R32, R12, R9 ;  /* 0x000000090c207221 */ /* 0x000fcc0000010000 */
[----:B------:R-:W0:Y:S01]  /*15c70*/  MUFU.EX2 R207, R15 ;  /* 0x0000000f00cf7308 */ /* 0x000e220000000800 */
[----:B------:R-:W-:Y:S01]  /*15c80*/  FFMA.FTZ R35, R35, R2, -R10 ;  /* 0x0000000223237223 */ /* 0x000fe2000001080a */
[----:B-1----:R-:W-:-:S06]  /*15c90*/  FADD.FTZ R34, R8, R13 ;  /* 0x0000000d08227221 */ /* 0x002fcc0000010000 */
[----:B------:R-:W1:Y:S01]  /*15ca0*/  MUFU.EX2 R69, R69 ;  /* 0x0000004500457308 */ /* 0x000e620000000800 */
[----:B--2---:R-:W-:Y:S01]  /*15cb0*/  FADD.FTZ R9, R11, R32 ;  /* 0x000000200b097221 */ /* 0x004fe20000010000 */
[----:B------:R-:W-:-:S06]  /*15cc0*/  FFMA.FTZ R25, R25, R2, -R10 ;  /* 0x0000000219197223 */ /* 0x000fcc000001080a */
[----:B------:R-:W2:Y:S01]  /*15cd0*/  MUFU.EX2 R24, R21 ;  /* 0x0000001500187308 */ /* 0x000ea20000000800 */
[----:B------:R-:W-:Y:S01]  /*15ce0*/  FFMA.FTZ R73, R73, R2, -R14 ;  /* 0x0000000249497223 */ /* 0x000fe2000001080e */
[----:B---3--:R-:W-:-:S06]  /*15cf0*/  FADD.FTZ R13, R65, R34 ;  /* 0x00000022410d7221 */ /* 0x008fcc0000010000 */
[----:B------:R-:W3:Y:S01]  /*15d00*/  MUFU.EX2 R202, R45 ;  /* 0x0000002d00ca7308 */ /* 0x000ee20000000800 */
[----:B------:R-:W-:Y:S01]  /*15d10*/  FFMA.FTZ R47, R47, R2, -R14 ;  /* 0x000000022f2f7223 */ /* 0x000fe2000001080e */
[----:B----4-:R-:W-:-:S06]  /*15d20*/  FADD.FTZ R32, R20, R9 ;  /* 0x0000000914207221 */ /* 0x010fcc0000010000 */
[----:B------:R-:W4:Y:S01]  /*15d30*/  MUFU.EX2 R33, R33 ;  /* 0x0000002100217308 */ /* 0x000f220000000800 */
[----:B------:R-:W-:Y:S01]  /*15d40*/  FFMA.FTZ R29, R29, R2, -R10 ;  /* 0x000000021d1d7223 */ /* 0x000fe2000001080a */
[----:B------:R-:W-:-:S06]  /*15d50*/  FADD.FTZ R34, R200, R13 ;  /* 0x0000000dc8227221 */ /* 0x000fcc0000010000 */
[----:B------:R-:W4:Y:S01]  /*15d60*/  MUFU.EX2 R71, R71 ;  /* 0x0000004700477308 */ /* 0x000f220000000800 */
[----:B0-----:R-:W-:Y:S01]  /*15d70*/  FADD.FTZ R9, R207, R32 ;  /* 0x00000020cf097221 */ /* 0x001fe20000010000 */
[----:B------:R-:W-:-:S06]  /*15d80*/  FFMA.FTZ R37, R37, R2, -R10 ;  /* 0x0000000225257223 */ /* 0x000fcc000001080a */
[----:B------:R-:W0:Y:S01]  /*15d90*/  MUFU.EX2 R26, R35 ;  /* 0x00000023001a7308 */ /* 0x000e220000000800 */
[----:B------:R-:W-:Y:S01]  /*15da0*/  FFMA.FTZ R75, R75, R2, -R14 ;  /* 0x000000024b4b7223 */ /* 0x000fe2000001080e */
[----:B-1----:R-:W-:-:S06]  /*15db0*/  FADD.FTZ R13, R69, R34 ;  /* 0x00000022450d7221 */ /* 0x002fcc0000010000 */
[----:B------:R-:W1:Y:S01]  /*15dc0*/  MUFU.EX2 R196, R73 ;  /* 0x0000004900c47308 */ /* 0x000e620000000800 */
[----:B------:R-:W-:Y:S01]  /*15dd0*/  FFMA.FTZ R77, R77, R2, -R14 ;  /* 0x000000024d4d7223 */ /* 0x000fe2000001080e */
[----:B--2---:R-:W-:-:S06]  /*15de0*/  FADD.FTZ R32, R24, R9 ;  /* 0x0000000918207221 */ /* 0x004fcc0000010000 */
[----:B------:R-:W2:Y:S01]  /*15df0*/  MUFU.EX2 R25, R25 ;  /* 0x0000001900197308 */ /* 0x000ea20000000800 */
[----:B------:R-:W-:Y:S01]  /*15e00*/  FFMA.FTZ R41, R41, R2, -R10 ;  /* 0x0000000229297223 */ /* 0x000fe2000001080a */
[----:B---3--:R-:W-:-:S06]  /*15e10*/  FADD.FTZ R34, R202, R13 ;  /* 0x0000000dca227221 */ /* 0x008fcc0000010000 */
[----:B------:R-:W3:Y:S01]  /*15e20*/  MUFU.EX2 R47, R47 ;  /* 0x0000002f002f7308 */ /* 0x000ee20000000800 */
[----:B----4-:R-:W-:Y:S01]  /*15e30*/  FADD.FTZ R9, R33, R32 ;  /* 0x0000002021097221 */ /* 0x010fe20000010000 */
[----:B------:R-:W-:-:S06]  /*15e40*/  FFMA.FTZ R43, R43, R2, -R10 ;  /* 0x000000022b2b7223 */ /* 0x000fcc000001080a */
[----:B------:R-:W4:Y:S01]  /*15e50*/  MUFU.EX2 R28, R29 ;  /* 0x0000001d001c7308 */ /* 0x000f220000000800 */
[----:B------:R-:W-:Y:S01]  /*15e60*/  FFMA.FTZ R79, R79, R2, -R14 ;  /* 0x000000024f4f7223 */ /* 0x000fe2000001080e */
[----:B------:R-:W-:-:S06]  /*15e70*/  FADD.FTZ R13, R71, R34 ;  /* 0x00000022470d7221 */ /* 0x000fcc0000010000 */
[----:B------:R-:W4:Y:S01]  /*15e80*/  MUFU.EX2 R198, R75 ;  /* 0x0000004b00c67308 */ /* 0x000f220000000800 */
[----:B------:R-:W-:Y:S01]  /*15e90*/  FFMA.FTZ R81, R81, R2, -R14 ;  /* 0x0000000251517223 */ /* 0x000fe2000001080e */
[----:B0-----:R-:W-:-:S06]  /*15ea0*/  FADD.FTZ R32, R26, R9 ;  /* 0x000000091a207221 */ /* 0x001fcc0000010000 */
[----:B------:R-:W0:Y:S01]  /*15eb0*/  MUFU.EX2 R37, R37 ;  /* 0x0000002500257308 */ /* 0x000e220000000800 */
[----:B------:R-:W-:Y:S01]  /*15ec0*/  @!P1 PRMT R0, RZ, 0x654, R0 ;  /* 0x00000654ff009816 */ /* 0x000fe20000000000 */
[-CC-:B------:R-:W-:Y:S01]  /*15ed0*/  FFMA.FTZ R39, R39, R2.reuse, -R10.reuse ;  /* 0x0000000227277223 */ /* 0x180fe2000001080a */
[-CC-:B------:R-:W-:Y:S01]  /*15ee0*/  FFMA.FTZ R51, R51, R2.reuse, -R10.reuse ;  /* 0x0000000233337223 */ /* 0x180fe2000001080a */
[----:B------:R-:W-:-:S04]  /*15ef0*/  FFMA.FTZ R55, R55, R2, -R10 ;  /* 0x0000000237377223 */ /* 0x000fc8000001080a */
[----:B------:R-:W0:Y:S01]  /*15f00*/  MUFU.EX2 R77, R77 ;  /* 0x0000004d004d7308 */ /* 0x000e220000000800 */
[-CC-:B------:R-:W-:Y:S01]  /*15f10*/  FFMA.FTZ R57, R57, R2.reuse, -R10.reuse ;  /* 0x0000000239397223 */ /* 0x180fe2000001080a */
[----:B------:R-:W-:Y:S01]  /*15f20*/  FFMA.FTZ R49, R49, R2, -R10 ;  /* 0x0000000231317223 */ /* 0x000fe2000001080a */
[----:B-1----:R-:W-:-:S05]  /*15f30*/  FADD.FTZ R10, R196, R13 ;  /* 0x0000000dc40a7221 */ /* 0x002fca0000010000 */
[----:B------:R-:W1:Y:S01]  /*15f40*/  MUFU.EX2 R30, R41 ;  /* 0x00000029001e7308 */ /* 0x000e620000000800 */
[----:B--2---:R-:W-:Y:S01]  /*15f50*/  FADD.FTZ R9, R25, R32 ;  /* 0x0000002019097221 */ /* 0x004fe20000010000 */
[----:B------:R2:W-:Y:S01]  /*15f60*/  @!P1 SYNCS.ARRIVE.TRANS64.RED.A1T0 RZ, [R0+URZ], RZ ;  /* 0x000000ff00ff99a7 */ /* 0x0005e2000810043f */
[----:B---3--:R-:W-:-:S05]  /*15f70*/  FADD.FTZ R13, R47, R10 ;  /* 0x0000000a2f0d7221 */ /* 0x008fca0000010000 */
[----:B------:R-:W3:Y:S01]  /*15f80*/  MUFU.EX2 R192, R79 ;  /* 0x0000004f00c07308 */ /* 0x000ee20000000800 */
[----:B----4-:R-:W-:-:S07]  /*15f90*/  FADD.FTZ R32, R28, R9 ;  /* 0x000000091c207221 */ /* 0x010fce0000010000 */
[----:B------:R-:W4:Y:S01]  /*15fa0*/  MUFU.EX2 R43, R43 ;  /* 0x0000002b002b7308 */ /* 0x000f220000000800 */
[----:B------:R-:W-:Y:S01]  /*15fb0*/  FADD.FTZ R34, R198, R13 ;  /* 0x0000000dc6227221 */ /* 0x000fe20000010000 */
[----:B0-----:R-:W-:-:S06]  /*15fc0*/  FADD.FTZ R9, R37, R32 ;  /* 0x0000002025097221 */ /* 0x001fcc0000010000 */
[----:B------:R-:W0:Y:S08]  /*15fd0*/  MUFU.EX2 R81, R81 ;  /* 0x0000005100517308 */ /* 0x000e300000000800 */
[----:B--2---:R-:W2:Y:S01]  /*15fe0*/  MUFU.EX2 R0, R39 ;  /* 0x0000002700007308 */ /* 0x004ea20000000800 */
[----:B------:R-:W-:Y:S01]  /*15ff0*/  F2FP.F16.F32.PACK_AB R206, R8, R63 ;  /* 0x0000003f08ce723e */ /* 0x000fe200000000ff */
[----:B------:R-:W-:Y:S01]  /*16000*/  FADD.FTZ R13, R77, R34 ;  /* 0x000000224d0d7221 */ /* 0x000fe20000010000 */
[----:B------:R-:W-:-:S05]  /*16010*/  FFMA.FTZ R14, R83, R2, -R14 ;  /* 0x00000002530e7223 */ /* 0x000fca000001080e */
[----:B------:R-:W2:Y:S01]  /*16020*/  MUFU.EX2 R51, R51 ;  /* 0x0000003300337308 */ /* 0x000ea20000000800 */
[----:B-1----:R-:W-:Y:S01]  /*16030*/  FADD.FTZ R8, R30, R9 ;  /* 0x000000091e087221 */ /* 0x002fe20000010000 */
[----:B---3--:R-:W-:-:S06]  /*16040*/  FADD.FTZ R32, R192, R13 ;  /* 0x0000000dc0207221 */ /* 0x008fcc0000010000 */
[----:B------:R-:W1:Y:S01]  /*16050*/  MUFU.EX2 R10, R55 ;  /* 0x00000037000a7308 */ /* 0x000e620000000800 */
[----:B----4-:R-:W-:Y:S01]  /*16060*/  FADD.FTZ R9, R43, R8 ;  /* 0x000000082b097221 */ /* 0x010fe20000010000 */
[----:B0-----:R-:W-:-:S06]  /*16070*/  FADD.FTZ R15, R81, R32 ;  /* 0x00000020510f7221 */ /* 0x001fcc0000010000 */
[----:B------:R-:W0:Y:S01]  /*16080*/  MUFU.EX2 R57, R57 ;  /* 0x0000003900397308 */ /* 0x000e220000000800 */
[----:B--2---:R-:W-:Y:S01]  /*16090*/  FADD.FTZ R32, R0, R9 ;  /* 0x0000000900207221 */ /* 0x004fe20000010000 */
[----:B------:R-:W-:-:S06]  /*160a0*/  ISETP.GE.AND P2, PT, R179, 0x51, PT ;  /* 0x00000051b300780c */ /* 0x000fcc0003f46270 */
[----:B------:R-:W2:Y:S01]  /*160b0*/  MUFU.EX2 R14, R14 ;  /* 0x0000000e000e7308 */ /* 0x000ea20000000800 */
[----:B------:R-:W-:-:S07]  /*160c0*/  FADD.FTZ R9, R51, R32 ;  /* 0x0000002033097221 */ /* 0x000fce0000010000 */
[----:B------:R-:W3:Y:S01]  /*160d0*/  MUFU.EX2 R8, R49 ;  /* 0x0000003100087308 */ /* 0x000ee20000000800 */
[----:B------:R-:W-:Y:S01]  /*160e0*/  F2FP.F16.F32.PACK_AB R209, R6, R3 ;  /* 0x0000000306d1723e */ /* 0x000fe200000000ff */
[----:B-1----:R-:W-:Y:S01]  /*160f0*/  FADD.FTZ R6, R10, R9 ;  /* 0x000000090a067221 */ /* 0x002fe20000010000 */
[----:B------:R-:W-:Y:S03]  /*16100*/  BSSY B0, `(.L_x_833) ;  /* 0x00005b4000007945 */ /* 0x000fe60003800000 */
[----:B0-----:R-:W-:Y:S01]  /*16110*/  FADD.FTZ R3, R57, R6 ;  /* 0x0000000639037221 */ /* 0x001fe20000010000 */
[----:B------:R-:W-:Y:S01]  /*16120*/  F2FP.F16.F32.PACK_AB R208, R27, R208 ;  /* 0x000000d01bd0723e */ /* 0x000fe200000000ff */
[C---:B--2---:R-:W-:Y:S01]  /*16130*/  FADD.FTZ R15, R14.reuse, R15 ;  /* 0x0000000f0e0f7221 */ /* 0x044fe20000010000 */
[----:B------:R-:W-:Y:S01]  /*16140*/  F2FP.F16.F32.PACK_AB R194, R14, R81 ;  /* 0x000000510ec2723e */ /* 0x000fe200000000ff */
[--C-:B------:R-:W-:Y:S01]  /*16150*/  IMAD.MOV.U32 R150, RZ, RZ, R151.reuse ;  /* 0x000000ffff967224 */ /* 0x100fe200078e0097 */
[----:B------:R-:W-:Y:S01]  /*16160*/  F2FP.F16.F32.PACK_AB R210, R31, R210 ;  /* 0x000000d21fd2723e */ /* 0x000fe200000000ff */
[--C-:B------:R-:W-:Y:S01]  /*16170*/  IMAD.MOV.U32 R149, RZ, RZ, R151.reuse ;  /* 0x000000ffff957224 */ /* 0x100fe200078e0097 */
[----:B------:R-:W-:Y:S01]  /*16180*/  F2FP.F16.F32.PACK_AB R204, R204, R59 ;  /* 0x0000003bcccc723e */ /* 0x000fe200000000ff */
[----:B------:R-:W-:Y:S01]  /*16190*/  IMAD.MOV.U32 R147, RZ, RZ, R151 ;  /* 0x000000ffff937224 */ /* 0x000fe200078e0097 */
[----:B------:R-:W-:Y:S01]  /*161a0*/  F2FP.F16.F32.PACK_AB R200, R200, R65 ;  /* 0x00000041c8c8723e */ /* 0x000fe200000000ff */
[----:B---3--:R-:W-:Y:S01]  /*161b0*/  FADD.FTZ R14, R8, R3 ;  /* 0x00000003080e7221 */ /* 0x008fe20000010000 */
[----:B------:R-:W-:Y:S01]  /*161c0*/  F2FP.F16.F32.PACK_AB R202, R202, R69 ;  /* 0x00000045caca723e */ /* 0x000fe200000000ff */
[--C-:B------:R-:W-:Y:S01]  /*161d0*/  IMAD.MOV.U32 R146, RZ, RZ, R151.reuse ;  /* 0x000000ffff927224 */ /* 0x100fe200078e0097 */
        /* <DEDUP_REMOVED lines=15> */
[----:B------:R-:W-:Y:S01]  /*162d0*/  IMAD.MOV.U32 R0, RZ, RZ, 0x3f800000 ;  /* 0x3f800000ff007424 */ /* 0x000fe200078e00ff */
        /* <DEDUP_REMOVED lines=8> */
[----:B------:R-:W-:Y:S01]  /*16360*/  MOV R3, 0x3f800000 ;  /* 0x3f80000000037802 */ /* 0x000fe20000000f00 */
        /* <DEDUP_REMOVED lines=111> */
[----:B------:R-:W-:Y:S01]  /*16a60*/  IMAD.MOV.U32 R24, RZ, RZ, R151 ;  /* 0x000000ffff187224 */ /* 0x000fe200078e0097 */
[----:B------:R-:W-:Y:S06]  /*16a70*/  @!P2 BRA `(.L_x_834) ;  /* 0x000000500070a947 */ /* 0x000fec0003800000 */
[----:B------:R-:W-:Y:S01]  /*16a80*/  VIADD R6, R180, 0xfffffffe ;  /* 0xfffffffeb4067836 */ /* 0x000fe20000000000 */
[----:B------:R-:W-:Y:S01]  /*16a90*/  MOV R7, R4 ;  /* 0x0000000400077202 */ /* 0x000fe20000000f00 */
[----:B------:R-:W-:Y:S01]  /*16aa0*/  IMAD.MOV.U32 R8, RZ, RZ, R5 ;  /* 0x000000ffff087224 */ /* 0x000fe200078e0005 */
[----:B------:R-:W-:Y:S01]  /*16ab0*/  MOV R10, R221 ;  /* 0x000000dd000a7202 */ /* 0x000fe20000000f00 */
        /* <DEDUP_REMOVED lines=65> */
[----:B------:R-:W-:-:S07]  /*16ed0*/  CS2R R24, SRZ ;  /* 0x0000000000187805 */ /* 0x000fce000001ff00 */
.L_x_845:
[----:B------:R-:W-:-:S05]  /*16ee0*/  VIADD R2, R10, 0x1 ;  /* 0x000000010a027836 */ /* 0x000fca0000000000 */
[----:B------:R-:W-:-:S04]  /*16ef0*/  ISETP.NE.AND P2, PT, R2, 0x2, PT ;  /* 0x000000020200780c */ /* 0x000fc80003f45270 */
[----:B------:R-:W-:Y:S02]  /*16f00*/  SEL R222, RZ, 0x1, P2 ;  /* 0x00000001ffde7807 */ /* 0x000fe40001000000 */
[----:B------:R-:W-:Y:S02]  /*16f10*/  SEL R221, R2, RZ, P2 ;  /* 0x000000ff02dd7207 */ /* 0x000fe40001000000 */
[----:B------:R-:W-:Y:S01]  /*16f20*/  LOP3.LUT R222, R9, R222, RZ, 0x3c, !PT ;  /* 0x000000de09de7212 */ /* 0x000fe200078e3cff */
[----:B------:R-:W-:Y:S06]  /*16f30*/  @!P0 BRA `(.L_x_835) ;  /* 0x0000000000048947 */ /* 0x000fec0003800000 */
[----:B------:R-:W-:Y:S01]  /*16f40*/  BPT.TRAP 0x1 ;  /* 0x000000040000795c */ /* 0x000fe20000300000 */
.L_x_835:
[----:B------:R-:W-:Y:S02]  /*16f50*/  LEA R11, R221, R18, 0x3 ;  /* 0x00000012dd0b7211 */ /* 0x000fe400078e18ff */
[----:B------:R-:W-:-:S04]  /*16f60*/  SHF.L.U32 R4, R222, 0x1f, RZ ;  /* 0x0000001fde047819 */ /* 0x000fc800000006ff */
[----:B------:R0:W1:Y:S01]  /*16f70*/  SYNCS.PHASECHK.TRANS64.TRYWAIT P2, [R11+URZ+0x38830], R4 ;  /* 0x038830040b0075a7 */ /* 0x000062000804017f */
[----:B------:R-:W-:Y:S05]  /*16f80*/  @!P0 BRA `(.L_x_836) ;  /* 0x0000000000048947 */ /* 0x000fea0003800000 */
[----:B------:R-:W-:Y:S01]  /*16f90*/  BPT.TRAP 0x1 ;  /* 0x000000040000795c */ /* 0x000fe20000300000 */
.L_x_836:
[----:B------:R-:W-:Y:S01]  /*16fa0*/  IMAD R2, R221, 0xa00, R226 ;  /* 0x00000a00dd027824 */ /* 0x000fe200078e02e2 */
[----:B------:R-:W-:Y:S03]  /*16fb0*/  BSSY B1, `(.L_x_837) ;  /* 0x0000006000017945 */ /* 0x000fe60003800000 */
[C---:B------:R-:W-:Y:S02]  /*16fc0*/  VIADD R13, R2.reuse, 0x80 ;  /* 0x00000080020d7836 */ /* 0x040fe40000000000 */
[----:B------:R-:W-:Y:S01]  /*16fd0*/  VIADD R20, R2, 0x100 ;  /* 0x0000010002147836 */ /* 0x000fe20000000000 */
[----:B-1----:R-:W-:Y:S06]  /*16fe0*/  @P2 BRA `(.L_x_838) ;  /* 0x0000000000082947 */ /* 0x002fec0003800000 */
[----:B------:R-:W1:Y:S02]  /*16ff0*/  SYNCS.PHASECHK.TRANS64.TRYWAIT P2, [R11+URZ+0x38830], R4 ;  /* 0x038830040b0075a7 */ /* 0x000e64000804017f */
[----:B-1----:R-:W-:Y:S05]  /*17000*/  @!P2 BRA `(.L_x_839) ;  /* 0x0000011c00eca947 */ /* 0x002fea0003800000 */
.L_x_838:
[----:B------:R-:W-:Y:S05]  /*17010*/  BSYNC B1 ;  /* 0x0000000000017941 */ /* 0x000fea0003800000 */
.L_x_837:
[----:B------:R-:W2:Y:S04]  /*17020*/  LDL.64 R152, [R1+0x50] ;  /* 0x0000500001987983 */ /* 0x000ea80000100a00 */
[----:B------:R-:W3:Y:S01]  /*17030*/  LDL.64 R154, [R1+0x58] ;  /* 0x00005800019a7983 */ /* 0x000ee20000100a00 */
[----:B------:R-:W-:Y:S01]  /*17040*/  IMAD.MOV.U32 R5, RZ, RZ, 0x40000040 ;  /* 0x40000040ff057424 */ /* 0x000fe200078e00ff */
[----:B01----:R-:W-:-:S04]  /*17050*/  MOV R4, R2 ;  /* 0x0000000200047202 */ /* 0x003fc80000000f00 */
[----:B------:R-:W-:Y:S02]  /*17060*/  R2UR UR22, R4 ;  /* 0x00000000041672ca */ /* 0x000fe400000e0000 */
[C---:B------:R-:W-:Y:S01]  /*17070*/  R2UR UR23, R5.reuse ;  /* 0x00000000051772ca */ /* 0x040fe200000e0000 */
[----:B------:R-:W-:Y:S01]  /*17080*/  WARPGROUP.ARRIVE ;  /* 0x00000000000079c5 */ /* 0x000fe20000000000 */
[----:B------:R-:W-:Y:S02]  /*17090*/  MOV R4, R13 ;  /* 0x0000000d00047202 */ /* 0x000fe40000000f00 */
[----:B------:R-:W-:Y:S02]  /*170a0*/  R2UR UR7, R5 ;  /* 0x00000000050772ca */ /* 0x000fe400000e0000 */
[----:B------:R-:W-:Y:S01]  /*170b0*/  R2UR UR6, R4 ;  /* 0x00000000040672ca */ /* 0x000fe200000e0000 */
[----:B------:R-:W-:Y:S01]  /*170c0*/  IMAD.MOV.U32 R21, RZ, RZ, 0x40000040 ;  /* 0x40000040ff157424 */ /* 0x000fe200078e00ff */
[----:B------:R-:W-:-:S04]  /*170d0*/  R2UR UR18, R20 ;  /* 0x00000000141272ca */ /* 0x000fc800000e0000 */
[----:B------:R-:W-:Y:S01]  /*170e0*/  R2UR UR19, R21 ;  /* 0x00000000151372ca */ /* 0x000fe200000e0000 */
[----:B------:R-:W-:Y:S01]  /*170f0*/  VIADD R12, R2, 0x180 ;  /* 0x00000180020c7836 */ /* 0x000fe20000000000 */
[----:B------:R-:W-:Y:S02]  /*17100*/  MOV R13, 0x40000040 ;  /* 0x40000040000d7802 */ /* 0x000fe40000000f00 */
[----:B--2---:R-:W-:Y:S02]  /*17110*/  R2UR UR34, R152 ;  /* 0x00000000982272ca */ /* 0x004fe400000e0000 */
[----:B------:R-:W-:Y:S02]  /*17120*/  R2UR UR35, R153 ;  /* 0x00000000992372ca */ /* 0x000fe400000e0000 */
[----:B---3--:R-:W-:Y:S01]  /*17130*/  R2UR UR8, R154 ;  /* 0x000000009a0872ca */ /* 0x008fe200000e0000 */
[----:B------:R-:W2:Y:S01]  /*17140*/  LDL.64 R152, [R1+0x48] ;  /* 0x0000480001987983 */ /* 0x000ea20000100a00 */
[----:B------:R-:W-:Y:S01]  /*17150*/  R2UR UR9, R155 ;  /* 0x000000009b0972ca */ /* 0x000fe200000e0000 */
[----:B------:R-:W-:Y:S01]  /*17160*/  VIADD R4, R2, 0x200 ;  /* 0x0000020002047836 */ /* 0x000fe20000000000 */
[----:B------:R-:W-:Y:S01]  /*17170*/  R2UR UR11, R5 ;  /* 0x00000000050b72ca */ /* 0x000fe200000e0000 */
[----:B------:R-:W3:Y:S08]  /*17180*/  LDL.64 R20, [R1+0x40] ;  /* 0x0000400001147983 */ /* 0x000ef00000100a00 */
[----:B------:R-:W-:-:S02]  /*17190*/  UMOV UR20, UR8 ;  /* 0x0000000800147c82 */ /* 0x000fc40008000000 */
[----:B------:R-:W-:Y:S02]  /*171a0*/  UMOV UR21, UR9 ;  /* 0x0000000900157c82 */ /* 0x000fe40008000000 */
[----:B------:R-:W-:Y:S01]  /*171b0*/  HGMMA.64x16x16.F32 R184, gdesc[UR20], RZ, !UPT, gsb0 ;  /* 0x0020000014b879f0 */ /* 0x000fe2000c0008ff */
[----:B------:R-:W-:Y:S01]  /*171c0*/  UMOV UR4, UR8 ;  /* 0x0000000800047c82 */ /* 0x000fe20008000000 */
[----:B------:R-:W-:Y:S01]  /*171d0*/  UMOV UR5, UR9 ;  /* 0x0000000900057c82 */ /* 0x000fe20008000000 */
[----:B------:R-:W-:Y:S02]  /*171e0*/  WARPGROUP.DEPBAR.LE gsb0, 0x0 ;  /* 0x00008000000079c5 */ /* 0x000fe40000010000 */
[----:B------:R-:W-:-:S06]  /*171f0*/  WARPGROUP.ARRIVE ;  /* 0x00000000000079c5 */ /* 0x000fcc0000000000 */
[----:B------:R-:W-:Y:S01]  /*17200*/  HGMMA.64x16x16.F32 R176, gdesc[UR4], RZ, !UPT, gsb0 ;  /* 0x0020000004b079f0 */ /* 0x000fe2000c0008ff */
[----:B------:R-:W-:Y:S01]  /*17210*/  UMOV UR16, UR8 ;  /* 0x0000000800107c82 */ /* 0x000fe20008000000 */
[----:B------:R-:W-:Y:S01]  /*17220*/  UMOV UR17, UR9 ;  /* 0x0000000900117c82 */ /* 0x000fe20008000000 */
[----:B------:R-:W-:Y:S02]  /*17230*/  WARPGROUP.DEPBAR.LE gsb0, 0x0 ;  /* 0x00008000000079c5 */ /* 0x000fe40000010000 */
[----:B------:R-:W-:-:S06]  /*17240*/  WARPGROUP.ARRIVE ;  /* 0x00000000000079c5 */ /* 0x000fcc0000000000 */
[----:B------:R-:W-:Y:S01]  /*17250*/  HGMMA.64x16x16.F32 R168, gdesc[UR16], RZ, !UPT, gsb0 ;  /* 0x0020000010a879f0 */ /* 0x000fe2000c0008ff */
[----:B------:R-:W-:Y:S02]  /*17260*/  R2UR UR14, R12 ;  /* 0x000000000c0e72ca */ /* 0x000fe400000e0000 */
[----:B------:R-:W-:Y:S01]  /*17270*/  R2UR UR15, R13 ;  /* 0x000000000d0f72ca */ /* 0x000fe200000e0000 */
[----:B------:R-:W-:Y:S01]  /*17280*/  UMOV UR12, UR8 ;  /* 0x00000008000c7c82 */ /* 0x000fe20008000000 */
[----:B------:R-:W-:Y:S01]  /*17290*/  UMOV UR13, UR9 ;  /* 0x00000009000d7c82 */ /* 0x000fe20008000000 */
[----:B------:R-:W-:Y:S02]  /*172a0*/  WARPGROUP.DEPBAR.LE gsb0, 0x0 ;  /* 0x00008000000079c5 */ /* 0x000fe40000010000 */
[----:B------:R-:W-:-:S08]  /*172b0*/  WARPGROUP.ARRIVE ;  /* 0x00000000000079c5 */ /* 0x000fd00000000000 */
[----:B------:R-:W-:Y:S01]  /*172c0*/  HGMMA.64x16x16.F32 R160, gdesc[UR12], RZ, !UPT, gsb0 ;  /* 0x002000000ca079f0 */ /* 0x000fe2000c0008ff */
[----:B------:R-:W-:Y:S01]  /*172d0*/  R2UR UR10, R4 ;  /* 0x00000000040a72ca */ /* 0x000fe200000e0000 */
[----:B------:R-:W-:Y:S01]  /*172e0*/  VIADD R12, R2, 0x2 ;  /* 0x00000002020c7836 */ /* 0x000fe20000000000 */
[----:B------:R-:W-:Y:S01]  /*172f0*/  MOV R13, 0x40000040 ;  /* 0x40000040000d7802 */ /* 0x000fe20000000f00 */
[----:B------:R-:W-:Y:S02]  /*17300*/  WARPGROUP.DEPBAR.LE gsb0, 0x0 ;  /* 0x00008000000079c5 */ /* 0x000fe40000010000 */
[----:B--2---:R-:W-:Y:S02]  /*17310*/  R2UR UR32, R152 ;  /* 0x00000000982072ca */ /* 0x004fe400000e0000 */
[----:B------:R-:W-:Y:S02]  /*17320*/  R2UR UR33, R153 ;  /* 0x00000000992172ca */ /* 0x000fe400000e0000 */
        /* <DEDUP_REMOVED lines=24> */
[----:B------:R-:W-:Y:S02]  /*174b0*/  VIADD R4, R2, 0x182 ;  /* 0x0000018202047836 */ /* 0x000fe40000000000 */
[----:B------:R-:W-:Y:S01]  /*174c0*/  IMAD.MOV.U32 R5, RZ, RZ, 0x40000040 ;  /* 0x40000040ff057424 */ /* 0x000fe200078e00ff */
[----:B------:R-:W-:Y:S01]  /*174d0*/  UMOV UR20, UR34 ;  /* 0x0000002200147c82 */ /* 0x000fe20008000000 */
[----:B------:R-:W-:Y:S01]  /*174e0*/  UMOV UR21, UR35 ;  /* 0x0000002300157c82 */ /* 0x000fe20008000000 */
[----:B------:R-:W-:-:S02]  /*174f0*/  WARPGROUP.DEPBAR.LE gsb0, 0x0 ;  /* 0x00008000000079c5 */ /* 0x000fc40000010000 */
[----:B------:R-:W-:Y:S01]  /*17500*/  WARPGROUP.ARRIVE ;  /* 0x00000000000079c5 */ /* 0x000fe20000000000 */
[----:B------:R-:W-:Y:S01]  /*17510*/  UMOV UR16, UR34 ;  /* 0x0000002200107c82 */ /* 0x000fe20008000000 */
[----:B------:R-:W-:Y:S01]  /*17520*/  UMOV UR17, UR35 ;  /* 0x0000002300117c82 */ /* 0x000fe20008000000 */
[----:B------:R-:W-:Y:S01]  /*17530*/  UMOV UR12, UR32 ;  /* 0x00000020000c7c82 */ /* 0x000fe20008000000 */
[----:B------:R-:W-:Y:S01]  /*17540*/  UMOV UR13, UR33 ;  /* 0x00000021000d7c82 */ /* 0x000fe20008000000 */
[----:B------:R-:W-:Y:S01]  /*17550*/  UMOV UR8, UR32 ;  /* 0x0000002000087c82 */ /* 0x000fe20008000000 */
[----:B------:R-:W-:Y:S01]  /*17560*/  HGMMA.64x16x16.F32 R168, gdesc[UR4], R168, gsb0 ;  /* 0x0020000004a879f0 */ /* 0x000fe200080008a8 */
[----:B------:R-:W-:Y:S01]  /*17570*/  R2UR UR22, R4 ;  /* 0x00000000041672ca */ /* 0x000fe200000e0000 */
[----:B------:R-:W-:Y:S01]  /*17580*/  UMOV UR9, UR33 ;  /* 0x0000002100097c82 */ /* 0x000fe20008000000 */
[----:B------:R-:W-:Y:S01]  /*17590*/  R2UR UR23, R5 ;  /* 0x00000000051772ca */ /* 0x000fe200000e0000 */
[----:B------:R-:W-:Y:S01]  /*175a0*/  IMAD.MOV.U32 R5, RZ, RZ, 0x40000040 ;  /* 0x40000040ff057424 */ /* 0x000fe200078e00ff */
[----:B------:R-:W-:Y:S01]  /*175b0*/  UMOV UR28, UR32 ;  /* 0x00000020001c7c82 */ /* 0x000fe20008000000 */
[----:B------:R-:W-:Y:S01]  /*175c0*/  UMOV UR29, UR33 ;  /* 0x00000021001d7c82 */ /* 0x000fe20008000000 */
[----:B------:R-:W-:Y:S01]  /*175d0*/  UMOV UR24, UR32 ;  /* 0x0000002000187c82 */ /* 0x000fe20008000000 */
[----:B------:R-:W-:Y:S01]  /*175e0*/  UMOV UR25, UR33 ;  /* 0x0000002100197c82 */ /* 0x000fe20008000000 */
[----:B------:R-:W2:Y:S01]  /*175f0*/  LDL.64 R12, [R1+0x38] ;  /* 0x00003800010c7983 */ /* 0x000ea20000100a00 */
[----:B------:R-:W-:-:S02]  /*17600*/  WARPGROUP.DEPBAR.LE gsb0, 0x0 ;  /* 0x00008000000079c5 */ /* 0x000fc40000010000 */
[----:B------:R-:W-:-:S06]  /*17610*/  WARPGROUP.ARRIVE ;  /* 0x00000000000079c5 */ /* 0x000fcc0000000000 */
[----:B------:R-:W-:Y:S01]  /*17620*/  HGMMA.64x16x16.F32 R160, gdesc[UR20], R160, gsb0 ;  /* 0x0020000014a079f0 */ /* 0x000fe200080008a0 */
[----:B------:R-:W-:Y:S02]  /*17630*/  IADD3 R4, R2, 0x202, RZ ;  /* 0x0000020202047810 */ /* 0x000fe40007ffe0ff */
        /* <DEDUP_REMOVED lines=43> */
[----:B------:R-:W-:Y:S02]  /*178f0*/  IADD3 R4, R2, 0x6, RZ ;  /* 0x0000000602047810 */ /* 0x000fe40007ffe0ff */
[----:B---3--:R-:W-:Y:S02]  /*17900*/  R2UR UR34, R20 ;  /* 0x00000000142272ca */ /* 0x008fe400000e0000 */
[----:B------:R-:W-:Y:S02]  /*17910*/  R2UR UR35, R21 ;  /* 0x00000000152372ca */ /* 0x000fe400000e0000 */
[----:B------:R-:W-:Y:S01]  /*17920*/  R2UR UR22, R4 ;  /* 0x00000000041672ca */ /* 0x000fe200000e0000 */
[----:B------:R-:W3:Y:S01]  /*17930*/  LDL.64 R20, [R1+0x30] ;  /* 0x0000300001147983 */ /* 0x000ee20000100a00 */
[----:B------:R-:W-:-:S07]  /*17940*/  R2UR UR23, R5 ;  /* 0x00000000051772ca */ /* 0x000fce00000e0000 */
[----:B------:R-:W-:Y:S02]  /*17950*/  UMOV UR20, UR34 ;  /* 0x0000002200147c82 */ /* 0x000fe40008000000 */
[----:B------:R-:W-:Y:S01]  /*17960*/  UMOV UR21, UR35 ;  /* 0x0000002300157c82 */ /* 0x000fe20008000000 */
[----:B------:R-:W-:Y:S02]  /*17970*/  WARPGROUP.DEPBAR.LE gsb0, 0x0 ;  /* 0x00008000000079c5 */ /* 0x000fe40000010000 */
        /* <DEDUP_REMOVED lines=40> */
[----:B--2---:R-:W-:Y:S02]  /*17c00*/  R2UR UR32, R12 ;  /* 0x000000000c2072ca */ /* 0x004fe400000e0000 */
[----:B------:R-:W-:Y:S02]  /*17c10*/  R2UR UR33, R13 ;  /* 0x000000000d2172ca */ /* 0x000fe400000e0000 */
[----:B------:R-:W-:Y:S01]  /*17c20*/  R2UR UR30, R4 ;  /* 0x00000000041e72ca */ /* 0x000fe200000e0000 */
[----:B------:R-:W2:Y:S01]  /*17c30*/  LDL.64 R12, [R1+0x28] ;  /* 0x00002800010c7983 */ /* 0x000ea20000100a00 */
[----:B------:R-:W-:-:S07]  /*17c40*/  R2UR UR31, R5 ;  /* 0x00000000051f72ca */ /* 0x000fce00000e0000 */
[----:B------:R-:W-:Y:S02]  /*17c50*/  UMOV UR28, UR32 ;  /* 0x00000020001c7c82 */ /* 0x000fe40008000000 */
[----:B------:R-:W-:Y:S01]  /*17c60*/  UMOV UR29, UR33 ;  /* 0x00000021001d7c82 */ /* 0x000fe20008000000 */
[----:B------:R-:W-:Y:S02]  /*17c70*/  WARPGROUP.DEPBAR.LE gsb0, 0x0 ;  /* 0x00008000000079c5 */ /* 0x000fe40000010000 */
[----:B------:R-:W-:-:S06]  /*17c80*/  WARPGROUP.ARRIVE ;  /* 0x00000000000079c5 */ /* 0x000fcc0000000000 */
        /* <DEDUP_REMOVED lines=38> */
[----:B------:R-:W-:Y:S02]  /*17ef0*/  MOV R5, 0x40000040 ;  /* 0x4000004000057802 */ /* 0x000fe40000000f00 */
        /* <DEDUP_REMOVED lines=47> */
[----:B------:R-:W-:Y:S02]  /*181f0*/  IADD3 R4, R2, 0x284, RZ ;  /* 0x0000028402047810 */ /* 0x000fe40007ffe0ff */
        /* <DEDUP_REMOVED lines=96> */
[----:B--2---:R-:W-:Y:S02]  /*18800*/  R2UR UR32, R12 ;  /* 0x000000000c2072ca */ /* 0x004fe400000e0000 */
[----:B------:R-:W-:Y:S02]  /*18810*/  R2UR UR33, R13 ;  /* 0x000000000d2172ca */ /* 0x000fe400000e0000 */
[----:B------:R-:W-:Y:S01]  /*18820*/  R2UR UR14, R4 ;  /* 0x00000000040e72ca */ /* 0x000fe200000e0000 */
[----:B------:R-:W2:Y:S01]  /*18830*/  LDL.64 R12, [R1] ;  /* 0x00000000010c7983 */ /* 0x000ea20000100a00 */
        /* <DEDUP_REMOVED lines=44> */
[----:B---3--:R-:W-:Y:S02]  /*18b00*/  R2UR UR34, R20 ;  /* 0x00000000142272ca */ /* 0x008fe400000e0000 */
[----:B------:R-:W-:Y:S02]  /*18b10*/  R2UR UR35, R21 ;  /* 0x00000000152372ca */ /* 0x000fe400000e0000 */
[----:B------:R-:W-:Y:S02]  /*18b20*/  R2UR UR22, R4 ;  /* 0x00000000041672ca */ /* 0x000fe400000e0000 */
        /* <DEDUP_REMOVED lines=445> */
.L_x_840:
[----:B------:R-:W-:Y:S01]  /*1a700*/  SHF.L.U32 R0, R9, 0x1f, RZ ;  /* 0x0000001f09007819 */ /* 0x000fe200000006ff */
[----:B------:R-:W-:-:S04]  /*1a710*/  IMAD R9, R10, 0x8, R18 ;  /* 0x000000080a097824 */ /* 0x000fc800078e0212 */
[----:B------:R0:W1:Y:S01]  /*1a720*/  SYNCS.PHASECHK.TRANS64.TRYWAIT P2, [R9+URZ+0x38850], R0 ;  /* 0x03885000090075a7 */ /* 0x000062000804017f */
[----:B------:R-:W-:Y:S05]  /*1a730*/  @!P0 BRA `(.L_x_841) ;  /* 0x0000000000048947 */ /* 0x000fea0003800000 */
[----:B------:R-:W-:Y:S01]  /*1a740*/  BPT.TRAP 0x1 ;  /* 0x000000040000795c */ /* 0x000fe20000300000 */
.L_x_841:
[----:B------:R-:W-:Y:S04]  /*1a750*/  BSSY B1, `(.L_x_842) ;  /* 0x0000004000017945 */ /* 0x000fe80003800000 */
[----:B-1----:R-:W-:Y:S05]  /*1a760*/  @P2 BRA `(.L_x_843) ;  /* 0x0000000000082947 */ /* 0x002fea0003800000 */
[----:B------:R-:W1:Y:S02]  /*1a770*/  SYNCS.PHASECHK.TRANS64.TRYWAIT P2, [R9+URZ+0x38850], R0 ;  /* 0x03885000090075a7 */ /* 0x000e64000804017f */
[----:B-1----:R-:W-:Y:S05]  /*1a780*/  @!P2 BRA `(.L_x_844) ;  /* 0x000000e80020a947 */ /* 0x002fea0003800000 */
.L_x_843:
[----:B------:R-:W-:Y:S05]  /*1a790*/  BSYNC B1 ;  /* 0x0000000000017941 */ /* 0x000fea0003800000 */
.L_x_842:
[----:B01----:R-:W-:Y:S01]  /*1a7a0*/  VIADD R0, R18, 0x400 ;  /* 0x0000040012007836 */ /* 0x003fe20000000000 */
[----:B------:R-:W-:Y:S01]  /*1a7b0*/  MOV R3, 0x40000040 ;  /* 0x4000004000037802 */ /* 0x000fe20000000f00 */
[----:B------:R-:W-:Y:S01]  /*1a7c0*/  WARPGROUP.ARRIVE ;  /* 0x00000000000079c5 */ /* 0x000fe20000000000 */
[----:B------:R-:W-:Y:S02]  /*1a7d0*/  IMAD.MOV.U32 R5, RZ, RZ, 0x40000040 ;  /* 0x40000040ff057424 */ /* 0x000fe400078e00ff */
[----:B------:R-:W-:Y:S01]  /*1a7e0*/  FMUL.FTZ R20, R188, UR39 ;  /* 0x00000027bc147c20 */ /* 0x000fe20008410000 */
[----:B------:R-:W-:Y:S01]  /*1a7f0*/  SHF.R.U32.HI R0, RZ, 0x4, R0 ;  /* 0x00000004ff007819 */ /* 0x000fe20000011600 */
[----:B------:R-:W-:Y:S01]  /*1a800*/  FMUL.FTZ R21, R189, UR39 ;  /* 0x00000027bd157c20 */ /* 0x000fe20008410000 */
[----:B------:R-:W-:Y:S01]  /*1a810*/  R2UR UR7, R3 ;  /* 0x00000000030772ca */ /* 0x000fe200000e0000 */
[----:B------:R-:W-:Y:S01]  /*1a820*/  FMUL.FTZ R177, R177, UR39 ;  /* 0x00000027b1b17c20 */ /* 0x000fe20008410000 */
[----:B------:R-:W-:Y:S01]  /*1a830*/  LOP3.LUT R0, R0, 0x3fff, RZ, 0xc0, !PT ;  /* 0x00003fff00007812 */ /* 0x000fe200078ec0ff */
[----:B------:R-:W-:Y:S01]  /*1a840*/  MUFU.TANH R20, R20 ;  /* 0x0000001400147308 */ /* 0x000fe20000002400 */
[----:B------:R-:W-:Y:S01]  /*1a850*/  FMUL.FTZ R180, R180, UR39 ;  /* 0x00000027b4b47c20 */ /* 0x000fe20008410000 */
[----:B------:R-:W-:Y:S01]  /*1a860*/  FMUL.FTZ R181, R181, UR39 ;  /* 0x00000027b5b57c20 */ /* 0x000fe20008410000 */
[----:B------:R-:W-:Y:S01]  /*1a870*/  LOP3.LUT R0, R0, 0x2800000, RZ, 0xfc, !PT ;  /* 0x0280000000007812 */ /* 0x000fe200078efcff */
[----:B------:R-:W-:Y:S01]  /*1a880*/  FMUL.FTZ R168, R168, UR39 ;  /* 0x00000027a8a87c20 */ /* 0x000fe20008410000 */
[----:B------:R-:W-:Y:S01]  /*1a890*/  FMUL.FTZ R169, R169, UR39 ;  /* 0x00000027a9a97c20 */ /* 0x000fe20008410000 */
[----:B------:R-:W-:Y:S01]  /*1a8a0*/  FMUL.FTZ R172, R172, UR39 ;  /* 0x00000027acac7c20 */ /* 0x000fe20008410000 */
[----:B------:R-:W-:Y:S01]  /*1a8b0*/  FMUL.FTZ R173, R173, UR39 ;  /* 0x00000027adad7c20 */ /* 0x000fe20008410000 */
[----:B------:R-:W-:-:S02]  /*1a8c0*/  IMAD R2, R10, 0xa00, R0 ;  /* 0x00000a000a027824 */ /* 0x000fc400078e0200 */
[----:B------:R-:W-:Y:S01]  /*1a8d0*/  FMUL.FTZ R0, R184, UR39 ;  /* 0x00000027b8007c20 */ /* 0x000fe20008410000 */
[----:B------:R-:W-:Y:S01]  /*1a8e0*/  MUFU.TANH R21, R21 ;  /* 0x0000001500157308 */ /* 0x000fe20000002400 */
[----:B------:R-:W-:Y:S01]  /*1a8f0*/  FMUL.FTZ R160, R160, UR39 ;  /* 0x00000027a0a07c20 */ /* 0x000fe20008410000 */
[C---:B------:R-:W-:Y:S01]  /*1a900*/  VIADD R4, R2.reuse, 0x80 ;  /* 0x0000008002047836 */ /* 0x040fe20000000000 */
[----:B------:R-:W-:Y:S01]  /*1a910*/  R2UR UR6, R2 ;  /* 0x00000000020672ca */ /* 0x000fe200000e0000 */
[----:B------:R-:W-:Y:S01]  /*1a920*/  FMUL.FTZ R161, R161, UR39 ;  /* 0x00000027a1a17c20 */ /* 0x000fe20008410000 */
[----:B------:R-:W-:Y:S01]  /*1a930*/  FMUL.FTZ R164, R164, UR39 ;  /* 0x00000027a4a47c20 */ /* 0x000fe20008410000 */
[----:B------:R-:W-:Y:S01]  /*1a940*/  FMUL.FTZ R165, R165, UR39 ;  /* 0x00000027a5a57c20 */ /* 0x000fe20008410000 */
[----:B------:R-:W-:Y:S01]  /*1a950*/  FMUL.FTZ R152, R152, UR39 ;  /* 0x0000002798987c20 */ /* 0x000fe20008410000 */
[----:B------:R-:W0:Y:S01]  /*1a960*/  MUFU.TANH R0, R0 ;  /* 0x0000000000007308 */ /* 0x000e220000002400 */
[----:B------:R-:W-:Y:S01]  /*1a970*/  FMUL.FTZ R153, R153, UR39 ;  /* 0x0000002799997c20 */ /* 0x000fe20008410000 */
[----:B------:R-:W-:Y:S01]  /*1a980*/  FMUL.FTZ R156, R156, UR39 ;  /* 0x000000279c9c7c20 */ /* 0x000fe20008410000 */
[----:B------:R-:W-:-:S02]  /*1a990*/  IMAD.MOV.U32 R3, RZ, RZ, 0x40000040 ;  /* 0x40000040ff037424 */ /* 0x000fc400078e00ff */
[----:B------:R-:W-:Y:S01]  /*1a9a0*/  FMUL.FTZ R10, R186, UR39 ;  /* 0x00000027ba0a7c20 */ /* 0x000fe20008410000 */
[----:B------:R-:W-:Y:S01]  /*1a9b0*/  FMUL.FTZ R12, R187, UR39 ;  /* 0x00000027bb0c7c20 */ /* 0x000fe20008410000 */
[----:B------:R-:W-:Y:S01]  /*1a9c0*/  FMUL.FTZ R13, R190, UR39 ;  /* 0x00000027be0d7c20 */ /* 0x000fe20008410000 */
[----:B------:R-:W-:Y:S01]  /*1a9d0*/  FMUL.FTZ R184, R191, UR39 ;  /* 0x00000027bfb87c20 */ /* 0x000fe20008410000 */
[----:B------:R-:W-:Y:S01]  /*1a9e0*/  HGMMA.64x256x16.F32 R24, R208, gdesc[UR4].tnspB, R24, gsb0 ;  /* 0x43e00004d0187df0 */ /* 0x000fe20008000818 */
[----:B------:R-:W-:Y:S01]  /*1a9f0*/  R2UR UR6, R4 ;  /* 0x00000000040672ca */ /* 0x000fe200000e0000 */
[----:B------:R-:W-:Y:S01]  /*1aa00*/  MUFU.TANH R177, R177 ;  /* 0x000000b100b17308 */ /* 0x000fe20000002400 */
[----:B------:R-:W-:Y:S01]  /*1aa10*/  R2UR UR7, R5 ;  /* 0x00000000050772ca */ /* 0x000fe200000e0000 */
[----:B------:R-:W-:Y:S01]  /*1aa20*/  IMAD.MOV.U32 R5, RZ, RZ, 0x40000040 ;  /* 0x40000040ff057424 */ /* 0x000fe200078e00ff */
[----:B------:R-:W-:Y:S01]  /*1aa30*/  IADD3 R4, R2, 0x100, RZ ;  /* 0x0000010002047810 */ /* 0x000fe20007ffe0ff */
[----:B------:R-:W-:Y:S01]  /*1aa40*/  FMUL.FTZ R170, R170, UR39 ;  /* 0x00000027aaaa7c20 */ /* 0x000fe20008410000 */
[----:B------:R-:W-:Y:S01]  /*1aa50*/  FMUL.FTZ R171, R171, UR39 ;  /* 0x00000027abab7c20 */ /* 0x000fe20008410000 */
[----:B------:R-:W-:Y:S01]  /*1aa60*/  FMUL.FTZ R174, R174, UR39 ;  /* 0x00000027aeae7c20 */ /* 0x000fe20008410000 */
[----:B------:R-:W-:Y:S01]  /*1aa70*/  FMUL.FTZ R175, R175, UR39 ;  /* 0x00000027afaf7c20 */ /* 0x000fe20008410000 */
[----:B------:R-:W-:Y:S01]  /*1aa80*/  MUFU.TANH R180, R180 ;  /* 0x000000b400b47308 */ /* 0x000fe20000002400 */
[----:B------:R-:W-:Y:S01]  /*1aa90*/  FMUL.FTZ R162, R162, UR39 ;  /* 0x00000027a2a27c20 */ /* 0x000fe20008410000 */
[----:B------:R-:W-:Y:S01]  /*1aaa0*/  FMUL.FTZ R163, R163, UR39 ;  /* 0x00000027a3a37c20 */ /* 0x000fe20008410000 */
[----:B------:R-:W-:Y:S01]  /*1aab0*/  FMUL.FTZ R166, R166, UR39 ;  /* 0x00000027a6a67c20 */ /* 0x000fe20008410000 */
[----:B------:R-:W-:Y:S01]  /*1aac0*/  FMUL.FTZ R167, R167, UR39 ;  /* 0x00000027a7a77c20 */ /* 0x000fe20008410000 */
[----:B------:R-:W-:Y:S01]  /*1aad0*/  FMUL.FTZ R154, R154, UR39 ;  /* 0x000000279a9a7c20 */ /* 0x000fe20008410000 */
[----:B------:R-:W-:Y:S01]  /*1aae0*/  FMUL.FTZ R155, R155, UR39 ;  /* 0x000000279b9b7c20 */ /* 0x000fe20008410000 */
[----:B------:R-:W-:Y:S01]  /*1aaf0*/  FMUL.FTZ R158, R158, UR39 ;  /* 0x000000279e9e7c20 */ /* 0x000fe20008410000 */
[----:B------:R-:W-:Y:S01]  /*1ab00*/  MUFU.TANH R181, R181 ;  /* 0x000000b500b57308 */ /* 0x000fe20000002400 */
[----:B------:R-:W-:Y:S01]  /*1ab10*/  FMUL.FTZ R159, R159, UR39 ;  /* 0x000000279f9f7c20 */ /* 0x000fe20008410000 */
[----:B------:R-:W-:Y:S01]  /*1ab20*/  @!P1 VIADD R11, R11, 0x38840 ;  /* 0x000388400b0b9836 */ /* 0x000fe20000000000 */
[C---:B------:R-:W-:Y:S01]  /*1ab30*/  ISETP.GT.AND P2, PT, R6.reuse, RZ, PT ;  /* 0x000000ff0600720c */ /* 0x040fe20003f44270 */
[----:B------:R-:W-:Y:S01]  /*1ab40*/  @!P1 VIADD R9, R9, 0x38860 ;  /* 0x0003886009099836 */ /* 0x000fe20000000000 */
[----:B------:R-:W-:-:S03]  /*1ab50*/  IADD3 R6, R6, -0x1, RZ ;  /* 0xffffffff06067810 */ /* 0x000fc60007ffe0ff */
[----:B------:R-:W-:Y:S01]  /*1ab60*/  MUFU.TANH R168, R168 ;  /* 0x000000a800a87308 */ /* 0x000fe20000002400 */
[----:B------:R-:W-:-:S07]  /*1ab70*/  @!P1 PRMT R9, RZ, 0x654, R9 ;  /* 0x00000654ff099816 */ /* 0x000fce0000000009 */
[----:B------:R-:W-:Y:S08]  /*1ab80*/  MUFU.TANH R169, R169 ;  /* 0x000000a900a97308 */ /* 0x000ff00000002400 */
        /* <DEDUP_REMOVED lines=26> */
[----:B------:R-:W-:-:S06]  /*1ad30*/  WARPGROUP.ARRIVE ;  /* 0x00000000000079c5 */ /* 0x000fcc0000000000 */
[----:B------:R-:W-:Y:S01]  /*1ad40*/  HGMMA.64x256x16.F32 R24, R204, gdesc[UR4].tnspB, R24, gsb0 ;  /* 0x43e00004cc187df0 */ /* 0x000fe20008000818 */
[----:B------:R-:W-:Y:S01]  /*1ad50*/  R2UR UR6, R4 ;  /* 0x00000000040672ca */ /* 0x000fe200000e0000 */
[C---:B------:R-:W-:Y:S01]  /*1ad60*/  VIADD R4, R2.reuse, 0x180 ;  /* 0x0000018002047836 */ /* 0x040fe20000000000 */
[----:B------:R-:W-:Y:S01]  /*1ad70*/  R2UR UR7, R5 ;  /* 0x00000000050772ca */ /* 0x000fe200000e0000 */
[----:B------:R-:W-:Y:S01]  /*1ad80*/  VIADD R2, R2, 0x200 ;  /* 0x0000020002027836 */ /* 0x000fe20000000000 */
[----:B------:R-:W-:Y:S01]  /*1ad90*/  MOV R5, 0x40000040 ;  /* 0x4000004000057802 */ /* 0x000fe20000000f00 */
[----:B------:R-:W-:Y:S02]  /*1ada0*/  WARPGROUP.DEPBAR.LE gsb0, 0x0 ;  /* 0x00008000000079c5 */ /* 0x000fe40000010000 */
[----:B------:R-:W-:-:S15]  /*1adb0*/  WARPGROUP.ARRIVE ;  /* 0x00000000000079c5 */ /* 0x000fde0000000000 */
[----:B------:R-:W-:-:S05]  /*1adc0*/  NOP ;  /* 0x0000000000007918 */ /* 0x000fca0000000000 */
[----:B------:R-:W-:Y:S01]  /*1add0*/  HGMMA.64x256x16.F32 R24, R200, gdesc[UR4].tnspB, R24, gsb0 ;  /* 0x43e00004c8187df0 */ /* 0x000fe20008000818 */
[----:B------:R-:W-:Y:S01]  /*1ade0*/  R2UR UR6, R4 ;  /* 0x00000000040672ca */ /* 0x000fe200000e0000 */
[----:B------:R-:W-:Y:S01]  /*1adf0*/  FMUL.FTZ R4, R185, UR39 ;  /* 0x00000027b9047c20 */ /* 0x000fe20008410000 */
[----:B------:R-:W-:Y:S01]  /*1ae00*/  R2UR UR7, R5 ;  /* 0x00000000050772ca */ /* 0x000fe200000e0000 */
[----:B------:R-:W-:Y:S01]  /*1ae10*/  FMUL.FTZ R185, R176, UR39 ;  /* 0x00000027b0b97c20 */ /* 0x000fe20008410000 */
[----:B------:R-:W-:Y:S01]  /*1ae20*/  FMUL.FTZ R176, R178, UR39 ;  /* 0x00000027b2b07c20 */ /* 0x000fe20008410000 */
[----:B------:R-:W-:Y:S01]  /*1ae30*/  FMUL.FTZ R178, R179, UR39 ;  /* 0x00000027b3b27c20 */ /* 0x000fe20008410000 */
[----:B------:R-:W-:Y:S01]  /*1ae40*/  FMUL.FTZ R179, R182, UR39 ;  /* 0x00000027b6b37c20 */ /* 0x000fe20008410000 */
[----:B------:R-:W1:Y:S01]  /*1ae50*/  MUFU.TANH R4, R4 ;  /* 0x0000000400047308 */ /* 0x000e620000002400 */
[----:B------:R-:W-:Y:S01]  /*1ae60*/  FMUL.FTZ R182, R157, UR39 ;  /* 0x000000279db67c20 */ /* 0x000fe20008410000 */
[----:B------:R-:W-:-:S06]  /*1ae70*/  FMUL.FTZ R157, R183, UR39 ;  /* 0x00000027b79d7c20 */ /* 0x000fcc0008410000 */
[----:B------:R-:W2:Y:S08]  /*1ae80*/  MUFU.TANH R185, R185 ;  /* 0x000000b900b97308 */ /* 0x000eb00000002400 */
[----:B------:R-:W3:Y:S08]  /*1ae90*/  MUFU.TANH R182, R182 ;  /* 0x000000b600b67308 */ /* 0x000ef00000002400 */
[----:B------:R-:W4:Y:S08]  /*1aea0*/  MUFU.TANH R176, R176 ;  /* 0x000000b000b07308 */ /* 0x000f300000002400 */
[----:B------:R-:W5:Y:S08]  /*1aeb0*/  MUFU.TANH R178, R178 ;  /* 0x000000b200b27308 */ /* 0x000f700000002400 */
[----:B------:R-:W5:Y:S08]  /*1aec0*/  MUFU.TANH R179, R179 ;  /* 0x000000b300b37308 */ /* 0x000f700000002400 */
[----:B------:R-:W5:Y:S01]  /*1aed0*/  MUFU.TANH R157, R157 ;  /* 0x0000009d009d7308 */ /* 0x000f620000002400 */
[----:B------:R-:W-:-:S02]  /*1aee0*/  WARPGROUP.DEPBAR.LE gsb0, 0x0 ;  /* 0x00008000000079c5 */ /* 0x000fc40000010000 */
[----:B------:R-:W-:-:S06]  /*1aef0*/  WARPGROUP.ARRIVE ;  /* 0x00000000000079c5 */ /* 0x000fcc0000000000 */
[----:B------:R-:W-:Y:S01]  /*1af00*/  HGMMA.64x256x16.F32 R24, R196, gdesc[UR4].tnspB, R24, gsb0 ;  /* 0x43e00004c4187df0 */ /* 0x000fe20008000818 */
[----:B------:R-:W-:Y:S02]  /*1af10*/  R2UR UR6, R2 ;  /* 0x00000000020672ca */ /* 0x000fe400000e0000 */
[----:B0-----:R-:W-:Y:S02]  /*1af20*/  FMNMX.FTZ R2, R0, R8, !PT ;  /* 0x0000000800027209 */ /* 0x001fe40007810000 */
[----:B------:R-:W-:Y:S02]  /*1af30*/  R2UR UR7, R3 ;  /* 0x00000000030772ca */ /* 0x000fe400000e0000 */
[----:B-1----:R-:W-:-:S04]  /*1af40*/  FMNMX.FTZ R2, R4, R2, !PT ;  /* 0x0000000204027209 */ /* 0x002fc80007810000 */
[----:B------:R-:W-:-:S04]  /*1af50*/  FMNMX.FTZ R2, R20, R2, !PT ;  /* 0x0000000214027209 */ /* 0x000fc80007810000 */
[----:B------:R-:W-:-:S04]  /*1af60*/  FMNMX.FTZ R2, R21, R2, !PT ;  /* 0x0000000215027209 */ /* 0x000fc80007810000 */
[----:B--2---:R-:W-:-:S04]  /*1af70*/  FMNMX.FTZ R2, R185, R2, !PT ;  /* 0x00000002b9027209 */ /* 0x004fc80007810000 */
[----:B------:R-:W-:-:S04]  /*1af80*/  FMNMX.FTZ R2, R177, R2, !PT ;  /* 0x00000002b1027209 */ /* 0x000fc80007810000 */
        /* <DEDUP_REMOVED lines=13> */
[----:B---3--:R-:W-:-:S05]  /*1b060*/  FMNMX.FTZ R2, R182, R2, !PT ;  /* 0x00000002b6027209 */ /* 0x008fca0007810000 */
[----:B------:R-:W0:Y:S02]  /*1b070*/  SHFL.BFLY PT, R3, R2, 0x2, 0x1f ;  /* 0x0c401f0002037f89 */ /* 0x000e2400000e0000 */
[----:B0-----:R-:W-:Y:S02]  /*1b080*/  FMNMX.FTZ R3, R2, R3, !PT ;  /* 0x0000000302037209 */ /* 0x001fe40007810000 */
[----:B------:R-:W-:-:S03]  /*1b090*/  MOV R2, UR38 ;  /* 0x0000002600027c02 */ /* 0x000fc60008000f00 */
[----:B------:R-:W0:Y:S02]  /*1b0a0*/  SHFL.BFLY PT, R5, R3, 0x1, 0x1f ;  /* 0x0c201f0003057f89 */ /* 0x000e2400000e0000 */
[----:B0-----:R-:W-:Y:S02]  /*1b0b0*/  FMNMX.FTZ R5, R3, R5, !PT ;  /* 0x0000000503057209 */ /* 0x001fe40007810000 */
[----:B------:R-:W-:-:S03]  /*1b0c0*/  FMNMX.FTZ R3, R10, R7, !PT ;  /* 0x000000070a037209 */ /* 0x000fc60007810000 */
[----:B------:R-:W-:Y:S01]  /*1b0d0*/  FADD.FTZ R8, -R5, R8 ;  /* 0x0000000805087221 */ /* 0x000fe20000010100 */
[----:B------:R-:W-:-:S03]  /*1b0e0*/  FMNMX.FTZ R183, R12, R3, !PT ;  /* 0x000000030cb77209 */ /* 0x000fc60007810000 */
[-C--:B------:R-:W-:Y:S01]  /*1b0f0*/  FMUL.FTZ R3, R8, R2.reuse ;  /* 0x0000000208037220 */ /* 0x080fe20000410000 */
[----:B------:R-:W-:Y:S01]  /*1b100*/  FMNMX.FTZ R8, R13, R183, !PT ;  /* 0x000000b70d087209 */ /* 0x000fe20007810000 */
[----:B------:R-:W-:-:S03]  /*1b110*/  FMUL.FTZ R183, R5, R2 ;  /* 0x0000000205b77220 */ /* 0x000fc60000410000 */
[----:B------:R-:W-:Y:S01]  /*1b120*/  FMNMX.FTZ R8, R184, R8, !PT ;  /* 0x00000008b8087209 */ /* 0x000fe20007810000 */
[-CC-:B------:R-:W-:Y:S01]  /*1b130*/  FFMA.FTZ R208, R0, R2.reuse, -R183.reuse ;  /* 0x0000000200d07223 */ /* 0x180fe200000108b7 */
[--C-:B------:R-:W-:Y:S01]  /*1b140*/  FFMA.FTZ R4, R4, R2, -R183.reuse ;  /* 0x0000000204047223 */ /* 0x100fe200000108b7 */
[----:B------:R-:W-:Y:S01]  /*1b150*/  MUFU.EX2 R3, R3 ;  /* 0x0000000300037308 */ /* 0x000fe20000000800 */
[----:B----4-:R-:W-:Y:S01]  /*1b160*/  FMNMX.FTZ R8, R176, R8, !PT ;  /* 0x00000008b0087209 */ /* 0x010fe20007810000 */
[-CC-:B------:R-:W-:Y:S01]  /*1b170*/  FFMA.FTZ R210, R20, R2.reuse, -R183.reuse ;  /* 0x0000000214d27223 */ /* 0x180fe200000108b7 */
[-CC-:B------:R-:W-:Y:S01]  /*1b180*/  FFMA.FTZ R186, R21, R2.reuse, -R183.reuse ;  /* 0x0000000215ba7223 */ /* 0x180fe200000108b7 */
[--C-:B------:R-:W-:Y:S01]  /*1b190*/  FFMA.FTZ R204, R185, R2, -R183.reuse ;  /* 0x00000002b9cc7223 */ /* 0x100fe200000108b7 */
[----:B-----5:R-:W-:Y:S01]  /*1b1a0*/  FMNMX.FTZ R8, R178, R8, !PT ;  /* 0x00000008b2087209 */ /* 0x020fe20007810000 */
[-CC-:B------:R-:W-:Y:S01]  /*1b1b0*/  FFMA.FTZ R20, R177, R2.reuse, -R183.reuse ;  /* 0x00000002b1147223 */ /* 0x180fe200000108b7 */
[--C-:B------:R-:W-:Y:S01]  /*1b1c0*/  FFMA.FTZ R206, R180, R2, -R183.reuse ;  /* 0x00000002b4ce7223 */ /* 0x100fe200000108b7 */
[----:B------:R-:W0:Y:S01]  /*1b1d0*/  MUFU.EX2 R208, R208 ;  /* 0x000000d000d07308 */ /* 0x000e220000000800 */
[----:B------:R-:W-:Y:S01]  /*1b1e0*/  FMNMX.FTZ R0, R179, R8, !PT ;  /* 0x00000008b3007209 */ /* 0x000fe20007810000 */
[-CC-:B------:R-:W-:Y:S01]  /*1b1f0*/  FFMA.FTZ R21, R181, R2.reuse, -R183.reuse ;  /* 0x00000002b5157223 */ /* 0x180fe200000108b7 */
[-CC-:B------:R-:W-:Y:S01]  /*1b200*/  FFMA.FTZ R200, R168, R2.reuse, -R183.reuse ;  /* 0x00000002a8c87223 */ /* 0x180fe200000108b7 */
[--C-:B------:R-:W-:Y:S01]  /*1b210*/  FFMA.FTZ R168, R169, R2, -R183.reuse ;  /* 0x00000002a9a87223 */ /* 0x100fe200000108b7 */
[----:B------:R-:W-:Y:S01]  /*1b220*/  FMNMX.FTZ R0, R157, R0, !PT ;  /* 0x000000009d007209 */ /* 0x000fe20007810000 */
[-CC-:B------:R-:W-:Y:S01]  /*1b230*/  FFMA.FTZ R202, R172, R2.reuse, -R183.reuse ;  /* 0x00000002acca7223 */ /* 0x180fe200000108b7 */
[--C-:B------:R-:W-:Y:S01]  /*1b240*/  FFMA.FTZ R169, R173, R2, -R183.reuse ;  /* 0x00000002ada97223 */ /* 0x100fe200000108b7 */
[----:B------:R-:W1:Y:S01]  /*1b250*/  MUFU.EX2 R8, R4 ;  /* 0x0000000400087308 */ /* 0x000e620000000800 */
[----:B------:R-:W-:Y:S01]  /*1b260*/  FMNMX.FTZ R0, R170, R0, !PT ;  /* 0x00000000aa007209 */ /* 0x000fe20007810000 */
[----:B------:R-:W-:-:S03]  /*1b270*/  FFMA.FTZ R182, R182, R2, -R183 ;  /* 0x00000002b6b67223 */ /* 0x000fc600000108b7 */
[----:B------:R-:W-:-:S03]  /*1b280*/  FMNMX.FTZ R0, R171, R0, !PT ;  /* 0x00000000ab007209 */ /* 0x000fc60007810000 */
[----:B------:R-:W2:Y:S01]  /*1b290*/  MUFU.EX2 R210, R210 ;  /* 0x000000d200d27308 */ /* 0x000ea20000000800 */
[----:B------:R-:W-:Y:S01]  /*1b2a0*/  FMNMX.FTZ R0, R174, R0, !PT ;  /* 0x00000000ae007209 */ /* 0x000fe20007810000 */
[----:B0-----:R-:W-:-:S03]  /*1b2b0*/  FFMA.FTZ R15, R3, R15, R208 ;  /* 0x0000000f030f7223 */ /* 0x001fc600000100d0 */
[----:B------:R-:W-:-:S03]  /*1b2c0*/  FMNMX.FTZ R0, R175, R0, !PT ;  /* 0x00000000af007209 */ /* 0x000fc60007810000 */
[----:B------:R-:W0:Y:S01]  /*1b2d0*/  MUFU.EX2 R186, R186 ;  /* 0x000000ba00ba7308 */ /* 0x000e220000000800 */
[----:B------:R-:W-:Y:S01]  /*1b2e0*/  FMNMX.FTZ R0, R162, R0, !PT ;  /* 0x00000000a2007209 */ /* 0x000fe20007810000 */
[C---:B-1----:R-:W-:Y:S01]  /*1b2f0*/  FADD.FTZ R15, R8.reuse, R15 ;  /* 0x0000000f080f7221 */ /* 0x042fe20000010000 */
[----:B------:R-:W-:Y:S01]  /*1b300*/  F2FP.F16.F32.PACK_AB R208, R8, R208 ;  /* 0x000000d008d0723e */ /* 0x000fe200000000ff */
[----:B------:R-:W-:Y:S01]  /*1b310*/  IMAD.MOV.U32 R8, RZ, RZ, R5 ;  /* 0x000000ffff087224 */ /* 0x000fe200078e0005 */
[----:B------:R-:W-:-:S03]  /*1b320*/  FMNMX.FTZ R0, R163, R0, !PT ;  /* 0x00000000a3007209 */ /* 0x000fc60007810000 */
[----:B------:R-:W1:Y:S01]  /*1b330*/  MUFU.EX2 R204, R204 ;  /* 0x000000cc00cc7308 */ /* 0x000e620000000800 */
[----:B------:R-:W-:Y:S01]  /*1b340*/  FMNMX.FTZ R0, R166, R0, !PT ;  /* 0x00000000a6007209 */ /* 0x000fe20007810000 */
[----:B--2---:R-:W-:-:S03]  /*1b350*/  FADD.FTZ R15, R210, R15 ;  /* 0x0000000fd20f7221 */ /* 0x004fc60000010000 */
[----:B------:R-:W-:-:S03]  /*1b360*/  FMNMX.FTZ R0, R167, R0, !PT ;  /* 0x00000000a7007209 */ /* 0x000fc60007810000 */
[----:B------:R-:W2:Y:S01]  /*1b370*/  MUFU.EX2 R20, R20 ;  /* 0x0000001400147308 */ /* 0x000ea20000000800 */
[----:B------:R-:W-:Y:S01]  /*1b380*/  FMNMX.FTZ R0, R154, R0, !PT ;  /* 0x000000009a007209 */ /* 0x000fe20007810000 */
[C---:B0-----:R-:W-:Y:S01]  /*1b390*/  FADD.FTZ R15, R186.reuse, R15 ;  /* 0x0000000fba0f7221 */ /* 0x041fe20000010000 */
[----:B------:R-:W-:Y:S02]  /*1b3a0*/  F2FP.F16.F32.PACK_AB R210, R186, R210 ;  /* 0x000000d2bad2723e */ /* 0x000fe400000000ff */
[----:B------:R-:W-:-:S03]  /*1b3b0*/  FMNMX.FTZ R0, R155, R0, !PT ;  /* 0x000000009b007209 */ /* 0x000fc60007810000 */
[----:B------:R-:W0:Y:S01]  /*1b3c0*/  MUFU.EX2 R206, R206 ;  /* 0x000000ce00ce7308 */ /* 0x000e220000000800 */
[----:B------:R-:W-:Y:S01]  /*1b3d0*/  FMNMX.FTZ R0, R158, R0, !PT ;  /* 0x000000009e007209 */ /* 0x000fe20007810000 */
[----:B-1----:R-:W-:-:S03]  /*1b3e0*/  FADD.FTZ R15, R204, R15 ;  /* 0x0000000fcc0f7221 */ /* 0x002fc60000010000 */
[----:B------:R-:W-:-:S03]  /*1b3f0*/  FMNMX.FTZ R0, R159, R0, !PT ;  /* 0x000000009f007209 */ /* 0x000fc60007810000 */
[----:B------:R-:W1:Y:S01]  /*1b400*/  MUFU.EX2 R21, R21 ;  /* 0x0000001500157308 */ /* 0x000e620000000800 */
[C---:B--2---:R-:W-:Y:S01]  /*1b410*/  FADD.FTZ R15, R20.reuse, R15 ;  /* 0x0000000f140f7221 */ /* 0x044fe20000010000 */
[----:B------:R-:W2:Y:S01]  /*1b420*/  SHFL.BFLY PT, R4, R0, 0x2, 0x1f ;  /* 0x0c401f0000047f89 */ /* 0x000ea200000e0000 */
[----:B------:R-:W-:-:S05]  /*1b430*/  F2FP.F16.F32.PACK_AB R204, R20, R204 ;  /* 0x000000cc14cc723e */ /* 0x000fca00000000ff */
[----:B------:R-:W3:Y:S01]  /*1b440*/  MUFU.EX2 R200, R200 ;  /* 0x000000c800c87308 */ /* 0x000ee20000000800 */
[----:B0-----:R-:W-:-:S07]  /*1b450*/  FADD.FTZ R15, R206, R15 ;  /* 0x0000000fce0f7221 */ /* 0x001fce0000010000 */
[----:B------:R-:W0:Y:S01]  /*1b460*/  MUFU.EX2 R168, R168 ;  /* 0x000000a800a87308 */ /* 0x000e220000000800 */
[C---:B-1----:R-:W-:Y:S01]  /*1b470*/  FADD.FTZ R15, R21.reuse, R15 ;  /* 0x0000000f150f7221 */ /* 0x042fe20000010000 */
[----:B------:R-:W-:-:S06]  /*1b480*/  F2FP.F16.F32.PACK_AB R206, R21, R206 ;  /* 0x000000ce15ce723e */ /* 0x000fcc00000000ff */
[----:B------:R-:W1:Y:S01]  /*1b490*/  MUFU.EX2 R202, R202 ;  /* 0x000000ca00ca7308 */ /* 0x000e620000000800 */
[----:B---3--:R-:W-:Y:S01]  /*1b4a0*/  FADD.FTZ R15, R200, R15 ;  /* 0x0000000fc80f7221 */ /* 0x008fe20000010000 */
[----:B--2---:R-:W-:-:S05]  /*1b4b0*/  FMNMX.FTZ R0, R0, R4, !PT ;  /* 0x0000000400007209 */ /* 0x004fca0007810000 */
[----:B------:R-:W2:Y:S01]  /*1b4c0*/  SHFL.BFLY PT, R4, R0, 0x1, 0x1f ;  /* 0x0c201f0000047f89 */ /* 0x000ea200000e0000 */
[----:B------:R-:W3:Y:S01]  /*1b4d0*/  MUFU.EX2 R169, R169 ;  /* 0x000000a900a97308 */ /* 0x000ee20000000800 */
[C---:B0-----:R-:W-:Y:S01]  /*1b4e0*/  FADD.FTZ R15, R168.reuse, R15 ;  /* 0x0000000fa80f7221 */ /* 0x041fe20000010000 */
[----:B------:R-:W-:-:S03]  /*1b4f0*/  F2FP.F16.F32.PACK_AB R200, R168, R200 ;  /* 0x000000c8a8c8723e */ /* 0x000fc600000000ff */
[----:B-1----:R-:W-:-:S04]  /*1b500*/  FADD.FTZ R15, R202, R15 ;  /* 0x0000000fca0f7221 */ /* 0x002fc80000010000 */
[C---:B---3--:R-:W-:Y:S01]  /*1b510*/  FADD.FTZ R15, R169.reuse, R15 ;  /* 0x0000000fa90f7221 */ /* 0x048fe20000010000 */
[----:B------:R-:W-:Y:S01]  /*1b520*/  F2FP.F16.F32.PACK_AB R202, R169, R202 ;  /* 0x000000caa9ca723e */ /* 0x000fe200000000ff */
[----:B------:R-:W-:Y:S02]  /*1b530*/  WARPGROUP.DEPBAR.LE gsb0, 0x0 ;  /* 0x00008000000079c5 */ /* 0x000fe40000010000 */
[----:B------:R-:W-:Y:S01]  /*1b540*/  WARPGROUP.ARRIVE ;  /* 0x00000000000079c5 */ /* 0x000fe20000000000 */
[----:B--2---:R-:W-:Y:S01]  /*1b550*/  FMNMX.FTZ R4, R0, R4, !PT ;  /* 0x0000000400047209 */ /* 0x004fe20007810000 */
[-CC-:B------:R-:W-:Y:S01]  /*1b560*/  FFMA.FTZ R196, R160, R2.reuse, -R183.reuse ;  /* 0x00000002a0c47223 */ /* 0x180fe200000108b7 */
[-C--:B------:R-:W-:Y:S01]  /*1b570*/  FFMA.FTZ R198, R164, R2.reuse, -R183 ;  /* 0x00000002a4c67223 */ /* 0x080fe200000108b7 */
[----:B------:R-:W-:Y:S01]  /*1b580*/  @!P1 PRMT R164, RZ, 0x654, R11 ;  /* 0x00000654ffa49816 */ /* 0x000fe2000000000b */
[-C--:B------:R-:W-:Y:S01]  /*1b590*/  FFMA.FTZ R160, R161, R2.reuse, -R183 ;  /* 0x00000002a1a07223 */ /* 0x080fe200000108b7 */
[----:B------:R-:W-:Y:S01]  /*1b5a0*/  HGMMA.64x256x16.F32 R24, R192, gdesc[UR4].tnspB, R24, gsb0 ;  /* 0x43e00004c0187df0 */ /* 0x000fe20008000818 */
[----:B------:R-:W-:Y:S01]  /*1b5b0*/  FADD.FTZ R0, -R4, R7 ;  /* 0x0000000704007221 */ /* 0x000fe20000010100 */
[----:B------:R-:W0:Y:S01]  /*1b5c0*/  MUFU.EX2 R196, R196 ;  /* 0x000000c400c47308 */ /* 0x000e220000000800 */
[----:B------:R-:W-:-:S02]  /*1b5d0*/  FFMA.FTZ R161, R165, R2, -R183 ;  /* 0x00000002a5a17223 */ /* 0x000fc400000108b7 */
[----:B------:R-:W-:-:S05]  /*1b5e0*/  FMUL.FTZ R0, R0, R2 ;  /* 0x0000000200007220 */ /* 0x000fca0000410000 */
[----:B------:R-:W1:Y:S08]  /*1b5f0*/  MUFU.EX2 R160, R160 ;  /* 0x000000a000a07308 */ /* 0x000e700000000800 */
[----:B------:R-:W-:Y:S01]  /*1b600*/  MUFU.EX2 R0, R0 ;  /* 0x0000000000007308 */ /* 0x000fe20000000800 */
[----:B0-----:R-:W-:-:S07]  /*1b610*/  FADD.FTZ R15, R196, R15 ;  /* 0x0000000fc40f7221 */ /* 0x001fce0000010000 */
[----:B------:R-:W0:Y:S01]  /*1b620*/  MUFU.EX2 R198, R198 ;  /* 0x000000c600c67308 */ /* 0x000e220000000800 */
[C---:B-1----:R-:W-:Y:S01]  /*1b630*/  FADD.FTZ R15, R160.reuse, R15 ;  /* 0x0000000fa00f7221 */ /* 0x042fe20000010000 */
[----:B------:R-:W-:-:S06]  /*1b640*/  F2FP.F16.F32.PACK_AB R196, R160, R196 ;  /* 0x000000c4a0c4723e */ /* 0x000fcc00000000ff */
[----:B------:R-:W1:Y:S08]  /*1b650*/  MUFU.EX2 R161, R161 ;  /* 0x000000a100a17308 */ /* 0x000e700000000800 */
[----:B------:R-:W-:Y:S01]  /*1b660*/  MUFU.EX2 R7, R182 ;  /* 0x000000b600077308 */ /* 0x000fe20000000800 */
[----:B0-----:R-:W-:-:S04]  /*1b670*/  FADD.FTZ R15, R198, R15 ;  /* 0x0000000fc60f7221 */ /* 0x001fc80000010000 */
[C---:B-1----:R-:W-:Y:S01]  /*1b680*/  FADD.FTZ R15, R161.reuse, R15 ;  /* 0x0000000fa10f7221 */ /* 0x042fe20000010000 */
[----:B------:R-:W-:Y:S01]  /*1b690*/  F2FP.F16.F32.PACK_AB R198, R161, R198 ;  /* 0x000000c6a1c6723e */ /* 0x000fe200000000ff */
[----:B------:R-:W-:Y:S02]  /*1b6a0*/  WARPGROUP.DEPBAR.LE gsb0, 0x0 ;  /* 0x00008000000079c5 */ /* 0x000fe40000010000 */
[-CC-:B------:R-:W-:Y:S01]  /*1b6b0*/  FFMA.FTZ R192, R152, R2.reuse, -R183.reuse ;  /* 0x0000000298c07223 */ /* 0x180fe200000108b7 */
[-CC-:B------:R-:W-:Y:S01]  /*1b6c0*/  FFMA.FTZ R152, R153, R2.reuse, -R183.reuse ;  /* 0x0000000299987223 */ /* 0x180fe200000108b7 */
[-C--:B------:R-:W-:Y:S01]  /*1b6d0*/  FMUL.FTZ R153, R4, R2.reuse ;  /* 0x0000000204997220 */ /* 0x080fe20000410000 */
[-C--:B------:R-:W-:Y:S01]  /*1b6e0*/  FFMA.FTZ R194, R156, R2.reuse, -R183 ;  /* 0x000000029cc27223 */ /* 0x080fe200000108b7 */
[----:B------:R-:W-:Y:S02]  /*1b6f0*/  @!P1 SYNCS.ARRIVE.TRANS64.RED.A1T0 RZ, [R164+URZ], RZ ;  /* 0x000000ffa4ff99a7 */ /* 0x000fe4000810043f */
[-CC-:B------:R-:W-:Y:S01]  /*1b700*/  FFMA.FTZ R209, R10, R2.reuse, -R153.reuse ;  /* 0x000000020ad17223 */ /* 0x180fe20000010899 */
[-CC-:B------:R-:W-:Y:S01]  /*1b710*/  FFMA.FTZ R10, R12, R2.reuse, -R153.reuse ;  /* 0x000000020c0a7223 */ /* 0x180fe20000010899 */
[-CC-:B------:R-:W-:Y:S01]  /*1b720*/  FFMA.FTZ R211, R13, R2.reuse, -R153.reuse ;  /* 0x000000020dd37223 */ /* 0x180fe20000010899 */
[-CC-:B------:R-:W-:Y:S01]  /*1b730*/  FFMA.FTZ R13, R184, R2.reuse, -R153.reuse ;  /* 0x00000002b80d7223 */ /* 0x180fe20000010899 */
[-CC-:B------:R-:W-:Y:S01]  /*1b740*/  FFMA.FTZ R205, R176, R2.reuse, -R153.reuse ;  /* 0x00000002b0cd7223 */ /* 0x180fe20000010899 */
[-CC-:B------:R-:W-:Y:S01]  /*1b750*/  FFMA.FTZ R156, R178, R2.reuse, -R153.reuse ;  /* 0x00000002b29c7223 */ /* 0x180fe20000010899 */
[----:B------:R-:W0:Y:S01]  /*1b760*/  MUFU.EX2 R209, R209 ;  /* 0x000000d100d17308 */ /* 0x000e220000000800 */
[-CC-:B------:R-:W-:Y:S01]  /*1b770*/  FFMA.FTZ R207, R179, R2.reuse, -R153.reuse ;  /* 0x00000002b3cf7223 */ /* 0x180fe20000010899 */
[-CC-:B------:R-:W-:Y:S01]  /*1b780*/  FFMA.FTZ R12, R157, R2.reuse, -R153.reuse ;  /* 0x000000029d0c7223 */ /* 0x180fe20000010899 */
[-CC-:B------:R-:W-:Y:S01]  /*1b790*/  FFMA.FTZ R201, R170, R2.reuse, -R153.reuse ;  /* 0x00000002aac97223 */ /* 0x180fe20000010899 */
[-CC-:B------:R-:W-:Y:S01]  /*1b7a0*/  FFMA.FTZ R197, R162, R2.reuse, -R153.reuse ;  /* 0x00000002a2c57223 */ /* 0x180fe20000010899 */
[-CC-:B------:R-:W-:Y:S01]  /*1b7b0*/  FFMA.FTZ R157, R171, R2.reuse, -R153.reuse ;  /* 0x00000002ab9d7223 */ /* 0x180fe20000010899 */
[-CC-:B------:R-:W-:Y:S01]  /*1b7c0*/  FFMA.FTZ R203, R174, R2.reuse, -R153.reuse ;  /* 0x00000002aecb7223 */ /* 0x180fe20000010899 */
[-CC-:B------:R-:W-:Y:S01]  /*1b7d0*/  FFMA.FTZ R175, R175, R2.reuse, -R153.reuse ;  /* 0x00000002afaf7223 */ /* 0x180fe20000010899 */
[----:B------:R-:W1:Y:S01]  /*1b7e0*/  MUFU.EX2 R10, R10 ;  /* 0x0000000a000a7308 */ /* 0x000e620000000800 */
[-CC-:B------:R-:W-:Y:S01]  /*1b7f0*/  FFMA.FTZ R163, R163, R2.reuse, -R153.reuse ;  /* 0x00000002a3a37223 */ /* 0x180fe20000010899 */
[-CC-:B------:R-:W-:Y:S01]  /*1b800*/  FFMA.FTZ R199, R166, R2.reuse, -R153.reuse ;  /* 0x00000002a6c77223 */ /* 0x180fe20000010899 */
[----:B------:R2:W-:Y:S01]  /*1b810*/  @!P1 SYNCS.ARRIVE.TRANS64.RED.A1T0 RZ, [R9+URZ], RZ ;  /* 0x000000ff09ff99a7 */ /* 0x0005e2000810043f */
[-CC-:B------:R-:W-:Y:S01]  /*1b820*/  FFMA.FTZ R193, R154, R2.reuse, -R153.reuse ;  /* 0x000000029ac17223 */ /* 0x180fe20000010899 */
[-CC-:B------:R-:W-:Y:S01]  /*1b830*/  FFMA.FTZ R155, R155, R2.reuse, -R153.reuse ;  /* 0x000000029b9b7223 */ /* 0x180fe20000010899 */
[----:B------:R-:W-:-:S02]  /*1b840*/  FFMA.FTZ R158, R158, R2, -R153 ;  /* 0x000000029e9e7223 */ /* 0x000fc40000010899 */
[----:B------:R-:W3:Y:S01]  /*1b850*/  MUFU.EX2 R211, R211 ;  /* 0x000000d300d37308 */ /* 0x000ee20000000800 */
[----:B0-----:R-:W-:-:S07]  /*1b860*/  FFMA.FTZ R14, R0, R14, R209 ;  /* 0x0000000e000e7223 */ /* 0x001fce00000100d1 */
[----:B------:R-:W0:Y:S01]  /*1b870*/  MUFU.EX2 R13, R13 ;  /* 0x0000000d000d7308 */ /* 0x000e220000000800 */
[C---:B-1----:R-:W-:Y:S01]  /*1b880*/  FADD.FTZ R14, R10.reuse, R14 ;  /* 0x0000000e0a0e7221 */ /* 0x042fe20000010000 */
[----:B------:R-:W-:Y:S01]  /*1b890*/  F2FP.F16.F32.PACK_AB R209, R10, R209 ;  /* 0x000000d10ad1723e */ /* 0x000fe200000000ff */
[----:B------:R-:W-:-:S05]  /*1b8a0*/  IMAD.MOV.U32 R10, RZ, RZ, R221 ;  /* 0x000000ffff0a7224 */ /* 0x000fca00078e00dd */
[----:B------:R-:W1:Y:S01]  /*1b8b0*/  MUFU.EX2 R205, R205 ;  /* 0x000000cd00cd7308 */ /* 0x000e620000000800 */
[----:B---3--:R-:W-:-:S07]  /*1b8c0*/  FADD.FTZ R14, R211, R14 ;  /* 0x0000000ed30e7221 */ /* 0x008fce0000010000 */
[----:B------:R-:W3:Y:S01]  /*1b8d0*/  MUFU.EX2 R156, R156 ;  /* 0x0000009c009c7308 */ /* 0x000ee20000000800 */
[----:B0-----:R-:W-:Y:S01]  /*1b8e0*/  FADD.FTZ R162, R13, R14 ;  /* 0x0000000e0da27221 */ /* 0x001fe20000010000 */
[-CC-:B------:R-:W-:Y:S01]  /*1b8f0*/  FFMA.FTZ R14, R167, R2.reuse, -R153.reuse ;  /* 0x00000002a70e7223 */ /* 0x180fe20000010899 */
[----:B------:R-:W-:Y:S01]  /*1b900*/  FFMA.FTZ R153, R159, R2, -R153 ;  /* 0x000000029f997223 */ /* 0x000fe20000010899 */
[----:B------:R-:W-:-:S04]  /*1b910*/  F2FP.F16.F32.PACK_AB R211, R13, R211 ;  /* 0x000000d30dd3723e */ /* 0x000fc800000000ff */
[----:B------:R-:W0:Y:S01]  /*1b920*/  MUFU.EX2 R207, R207 ;  /* 0x000000cf00cf7308 */ /* 0x000e220000000800 */
[----:B-1----:R-:W-:-:S07]  /*1b930*/  FADD.FTZ R162, R205, R162 ;  /* 0x000000a2cda27221 */ /* 0x002fce0000010000 */
[----:B------:R-:W1:Y:S01]  /*1b940*/  MUFU.EX2 R12, R12 ;  /* 0x0000000c000c7308 */ /* 0x000e620000000800 */
[C---:B---3--:R-:W-:Y:S01]  /*1b950*/  FADD.FTZ R162, R156.reuse, R162 ;  /* 0x000000a29ca27221 */ /* 0x048fe20000010000 */
[----:B------:R-:W-:-:S06]  /*1b960*/  F2FP.F16.F32.PACK_AB R205, R156, R205 ;  /* 0x000000cd9ccd723e */ /* 0x000fcc00000000ff */
[----:B------:R-:W3:Y:S01]  /*1b970*/  MUFU.EX2 R201, R201 ;  /* 0x000000c900c97308 */ /* 0x000ee20000000800 */
[----:B0-----:R-:W-:-:S07]  /*1b980*/  FADD.FTZ R162, R207, R162 ;  /* 0x000000a2cfa27221 */ /* 0x001fce0000010000 */
[----:B------:R-:W0:Y:S01]  /*1b990*/  MUFU.EX2 R157, R157 ;  /* 0x0000009d009d7308 */ /* 0x000e220000000800 */
[C---:B-1----:R-:W-:Y:S01]  /*1b9a0*/  FADD.FTZ R162, R12.reuse, R162 ;  /* 0x000000a20ca27221 */ /* 0x042fe20000010000 */
[----:B------:R-:W-:-:S06]  /*1b9b0*/  F2FP.F16.F32.PACK_AB R207, R12, R207 ;  /* 0x000000cf0ccf723e */ /* 0x000fcc00000000ff */
[----:B------:R-:W1:Y:S01]  /*1b9c0*/  MUFU.EX2 R203, R203 ;  /* 0x000000cb00cb7308 */ /* 0x000e620000000800 */
[----:B---3--:R-:W-:-:S07]  /*1b9d0*/  FADD.FTZ R162, R201, R162 ;  /* 0x000000a2c9a27221 */ /* 0x008fce0000010000 */
[----:B------:R-:W3:Y:S01]  /*1b9e0*/  MUFU.EX2 R11, R175 ;  /* 0x000000af000b7308 */ /* 0x000ee20000000800 */
[C---:B0-----:R-:W-:Y:S01]  /*1b9f0*/  FADD.FTZ R162, R157.reuse, R162 ;  /* 0x000000a29da27221 */ /* 0x041fe20000010000 */
[----:B------:R-:W-:-:S06]  /*1ba00*/  F2FP.F16.F32.PACK_AB R201, R157, R201 ;  /* 0x000000c99dc9723e */ /* 0x000fcc00000000ff */
[----:B------:R-:W0:Y:S01]  /*1ba10*/  MUFU.EX2 R197, R197 ;  /* 0x000000c500c57308 */ /* 0x000e220000000800 */
[----:B-1----:R-:W-:-:S07]  /*1ba20*/  FADD.FTZ R162, R203, R162 ;  /* 0x000000a2cba27221 */ /* 0x002fce0000010000 */
[----:B--2---:R-:W1:Y:S01]  /*1ba30*/  MUFU.EX2 R9, R163 ;  /* 0x000000a300097308 */ /* 0x004e620000000800 */
[C---:B---3--:R-:W-:Y:S01]  /*1ba40*/  FADD.FTZ R162, R11.reuse, R162 ;  /* 0x000000a20ba27221 */ /* 0x048fe20000010000 */
[----:B------:R-:W-:-:S06]  /*1ba50*/  F2FP.F16.F32.PACK_AB R203, R11, R203 ;  /* 0x000000cb0bcb723e */ /* 0x000fcc00000000ff */
[----:B------:R-:W2:Y:S01]  /*1ba60*/  MUFU.EX2 R199, R199 ;  /* 0x000000c700c77308 */ /* 0x000ea20000000800 */
[----:B0-----:R-:W-:-:S07]  /*1ba70*/  FADD.FTZ R162, R197, R162 ;  /* 0x000000a2c5a27221 */ /* 0x001fce0000010000 */
[----:B------:R-:W0:Y:S01]  /*1ba80*/  MUFU.EX2 R14, R14 ;  /* 0x0000000e000e7308 */ /* 0x000e220000000800 */
[C---:B-1----:R-:W-:Y:S01]  /*1ba90*/  FADD.FTZ R162, R9.reuse, R162 ;  /* 0x000000a209a27221 */ /* 0x042fe20000010000 */
[----:B------:R-:W-:Y:S01]  /*1baa0*/  F2FP.F16.F32.PACK_AB R197, R9, R197 ;  /* 0x000000c509c5723e */ /* 0x000fe200000000ff */
[----:B------:R-:W-:-:S05]  /*1bab0*/  IMAD.MOV.U32 R9, RZ, RZ, R222 ;  /* 0x000000ffff097224 */ /* 0x000fca00078e00de */
        /* <DEDUP_REMOVED lines=8> */
[----:B--2---:R-:W-:-:S07]  /*1bb40*/  FADD.FTZ R162, R193, R162 ;  /* 0x000000a2c1a27221 */ /* 0x004fce0000010000 */
[----:B------:R-:W2:Y:S01]  /*1bb50*/  MUFU.EX2 R194, R194 ;  /* 0x000000c200c27308 */ /* 0x000ea20000000800 */
[C---:B0-----:R-:W-:Y:S01]  /*1bb60*/  FADD.FTZ R15, R152.reuse, R15 ;  /* 0x0000000f980f7221 */ /* 0x041fe20000010000 */
[----:B------:R-:W-:-:S06]  /*1bb70*/  F2FP.F16.F32.PACK_AB R192, R152, R192 ;  /* 0x000000c098c0723e */ /* 0x000fcc00000000ff */
[----:B------:R-:W0:Y:S01]  /*1bb80*/  MUFU.EX2 R158, R158 ;  /* 0x0000009e009e7308 */ /* 0x000e220000000800 */
[C---:B-1----:R-:W-:Y:S01]  /*1bb90*/  FADD.FTZ R162, R155.reuse, R162 ;  /* 0x000000a29ba27221 */ /* 0x042fe20000010000 */
[----:B------:R-:W-:-:S06]  /*1bba0*/  F2FP.F16.F32.PACK_AB R193, R155, R193 ;  /* 0x000000c19bc1723e */ /* 0x000fcc00000000ff */
[----:B------:R-:W1:Y:S01]  /*1bbb0*/  MUFU.EX2 R153, R153 ;  /* 0x0000009900997308 */ /* 0x000e620000000800 */
[----:B--2---:R-:W-:Y:S01]  /*1bbc0*/  FADD.FTZ R15, R194, R15 ;  /* 0x0000000fc20f7221 */ /* 0x004fe20000010000 */
[----:B------:R-:W-:-:S03]  /*1bbd0*/  F2FP.F16.F32.PACK_AB R194, R7, R194 ;  /* 0x000000c207c2723e */ /* 0x000fc600000000ff */
[----:B------:R-:W-:Y:S01]  /*1bbe0*/  FADD.FTZ R15, R7, R15 ;  /* 0x0000000f070f7221 */ /* 0x000fe20000010000 */
[----:B------:R-:W-:Y:S01]  /*1bbf0*/  MOV R7, R4 ;  /* 0x0000000400077202 */ /* 0x000fe20000000f00 */
[----:B0-----:R-:W-:-:S04]  /*1bc00*/  FADD.FTZ R162, R158, R162 ;  /* 0x000000a29ea27221 */ /* 0x001fc80000010000 */
[C---:B-1----:R-:W-:Y:S01]  /*1bc10*/  FADD.FTZ R14, R153.reuse, R162 ;  /* 0x000000a2990e7221 */ /* 0x042fe20000010000 */
[----:B------:R-:W-:Y:S01]  /*1bc20*/  F2FP.F16.F32.PACK_AB R195, R153, R158 ;  /* 0x0000009e99c3723e */ /* 0x000fe200000000ff */
[----:B------:R-:W-:Y:S06]  /*1bc30*/  @P2 BRA `(.L_x_845) ;  /* 0xffffffb000a82947 */ /* 0x000fec000383ffff */
.L_x_834:
[----:B------:R-:W-:Y:S05]  /*1bc40*/  BSYNC B0 ;  /* 0x0000000000007941 */ /* 0x000fea0003800000 */
.L_x_833:
        /* <DEDUP_REMOVED lines=131> */
.L_x_846:
[----:B------:R-:W-:Y:S01]  /*1c480*/  IMAD R0, R221, 0x8, R18 ;  /* 0x00000008dd007824 */ /* 0x000fe200078e0212 */
[----:B------:R-:W-:-:S04]  /*1c490*/  SHF.L.U32 R7, R222, 0x1f, RZ ;  /* 0x0000001fde077819 */ /* 0x000fc800000006ff */
[----:B------:R0:W1:Y:S01]  /*1c4a0*/  SYNCS.PHASECHK.TRANS64.TRYWAIT P2, [R0+URZ+0x38850], R7 ;  /* 0x03885007000075a7 */ /* 0x000062000804017f */
[----:B------:R-:W-:Y:S05]  /*1c4b0*/  @!P0 BRA `(.L_x_847) ;  /* 0x0000000000048947 */ /* 0x000fea0003800000 */
[----:B------:R-:W-:Y:S01]  /*1c4c0*/  BPT.TRAP 0x1 ;  /* 0x000000040000795c */ /* 0x000fe20000300000 */
.L_x_847:
[----:B------:R-:W-:Y:S01]  /*1c4d0*/  IADD3 R18, R18, 0x400, RZ ;  /* 0x0000040012127810 */ /* 0x000fe20007ffe0ff */
[----:B------:R-:W-:Y:S03]  /*1c4e0*/  BSSY B0, `(.L_x_848) ;  /* 0x0000008000007945 */ /* 0x000fe60003800000 */
[----:B------:R-:W-:-:S04]  /*1c4f0*/  SHF.R.U32.HI R18, RZ, 0x4, R18 ;  /* 0x00000004ff127819 */ /* 0x000fc80000011612 */
[----:B------:R-:W-:-:S04]  /*1c500*/  LOP3.LUT R18, R18, 0x3fff, RZ, 0xc0, !PT ;  /* 0x00003fff12127812 */ /* 0x000fc800078ec0ff */
[----:B------:R-:W-:-:S05]  /*1c510*/  LOP3.LUT R18, R18, 0x2800000, RZ, 0xfc, !PT ;  /* 0x0280000012127812 */ /* 0x000fca00078efcff */
[----:B------:R-:W-:Y:S01]  /*1c520*/  IMAD R3, R221, 0xa00, R18 ;  /* 0x00000a00dd037824 */ /* 0x000fe200078e0212 */
[----:B-1----:R-:W-:Y:S06]  /*1c530*/  @P2 BRA `(.L_x_849) ;  /* 0x0000000000082947 */ /* 0x002fec0003800000 */
[----:B------:R-:W1:Y:S02]  /*1c540*/  SYNCS.PHASECHK.TRANS64.TRYWAIT P0, [R0+URZ+0x38850], R7 ;  /* 0x03885007000075a7 */ /* 0x000e64000800017f */
[----:B-1----:R-:W-:Y:S05]  /*1c550*/  @!P0 BRA `(.L_x_850) ;  /* 0x000000c800c08947 */ /* 0x002fea0003800000 */
.L_x_849:
[----:B------:R-:W-:Y:S05]  /*1c560*/  BSYNC B0 ;  /* 0x0000000000007941 */ /* 0x000fea0003800000 */
.L_x_848:
[----:B------:R-:W-:Y:S01]  /*1c570*/  IMAD.MOV.U32 R6, RZ, RZ, R3 ;  /* 0x000000ffff067224 */ /* 0x000fe200078e0003 */
[----:B------:R-:W-:Y:S01]  /*1c580*/  WARPGROUP.ARRIVE ;  /* 0x00000000000079c5 */ /* 0x000fe20000000000 */
[----:B01----:R-:W-:Y:S01]  /*1c590*/  IMAD.MOV.U32 R7, RZ, RZ, 0x40000040 ;  /* 0x40000040ff077424 */ /* 0x003fe200078e00ff */
[----:B------:R-:W-:Y:S01]  /*1c5a0*/  @!P1 IADD3 R12, R0, 0x38860, RZ ;  /* 0x00038860000c9810 */ /* 0x000fe20007ffe0ff */
[----:B------:R-:W-:Y:S01]  /*1c5b0*/  VIADD R221, R221, 0x1 ;  /* 0x00000001dddd7836 */ /* 0x000fe20000000000 */
[----:B------:R-:W-:Y:S01]  /*1c5c0*/  R2UR UR6, R6 ;  /* 0x00000000060672ca */ /* 0x000fe200000e0000 */
[----:B------:R-:W-:Y:S01]  /*1c5d0*/  IMAD.MOV.U32 R0, RZ, RZ, -0x800000 ;  /* 0xff800000ff007424 */ /* 0x000fe200078e00ff */
[----:B------:R-:W-:Y:S01]  /*1c5e0*/  R2UR UR7, R7 ;  /* 0x00000000070772ca */ /* 0x000fe200000e0000 */
[----:B------:R-:W-:Y:S01]  /*1c5f0*/  IMAD.MOV.U32 R7, RZ, RZ, 0x40000040 ;  /* 0x40000040ff077424 */ /* 0x000fe200078e00ff */
[----:B------:R-:W-:Y:S02]  /*1c600*/  IADD3 R6, R3, 0x80, RZ ;  /* 0x0000008003067810 */ /* 0x000fe40007ffe0ff */
[----:B------:R-:W-:-:S02]  /*1c610*/  ISETP.NE.AND P2, PT, R221, 0x2, PT ;  /* 0x00000002dd00780c */ /* 0x000fc40003f45270 */
[----:B------:R-:W-:Y:S02]  /*1c620*/  @!P1 PRMT R12, RZ, 0x654, R12 ;  /* 0x00000654ff0c9816 */ /* 0x000fe4000000000c */
[----:B------:R-:W-:Y:S02]  /*1c630*/  IADD3 R235, R235, 0x1, RZ ;  /* 0x00000001ebeb7810 */ /* 0x000fe40007ffe0ff */
[----:B------:R-:W-:-:S03]  /*1c640*/  SEL R221, R221, RZ, P2 ;  /* 0x000000ffdddd7207 */ /* 0x000fc60001000000 */
[----:B------:R-:W-:Y:S01]  /*1c650*/  HGMMA.64x256x16.F32 R24, R208, gdesc[UR4].tnspB, R24, gsb0 ;  /* 0x43e00004d0187df0 */ /* 0x000fe20008000818 */
[----:B------:R-:W-:Y:S01]  /*1c660*/  R2UR UR6, R6 ;  /* 0x00000000060672ca */ /* 0x000fe200000e0000 */
[----:B------:R-:W-:Y:S01]  /*1c670*/  VIADD R6, R3, 0x100 ;  /* 0x0000010003067836 */ /* 0x000fe20000000000 */
[----:B------:R-:W-:Y:S02]  /*1c680*/  R2UR UR7, R7 ;  /* 0x00000000070772ca */ /* 0x000fe400000e0000 */
[----:B------:R-:W-:Y:S01]  /*1c690*/  MOV R7, 0x40000040 ;  /* 0x4000004000077802 */ /* 0x000fe20000000f00 */
[----:B------:R-:W-:Y:S02]  /*1c6a0*/  WARPGROUP.DEPBAR.LE gsb0, 0x0 ;  /* 0x00008000000079c5 */ /* 0x000fe40000010000 */
[----:B------:R-:W-:-:S15]  /*1c6b0*/  WARPGROUP.ARRIVE ;  /* 0x00000000000079c5 */ /* 0x000fde0000000000 */
[----:B------:R-:W-:-:S05]  /*1c6c0*/  NOP ;  /* 0x0000000000007918 */ /* 0x000fca0000000000 */
[----:B------:R-:W-:Y:S01]  /*1c6d0*/  HGMMA.64x256x16.F32 R24, R204, gdesc[UR4].tnspB, R24, gsb0 ;  /* 0x43e00004cc187df0 */ /* 0x000fe20008000818 */
[----:B------:R-:W-:Y:S01]  /*1c6e0*/  R2UR UR6, R6 ;  /* 0x00000000060672ca */ /* 0x000fe200000e0000 */
[----:B------:R-:W-:Y:S01]  /*1c6f0*/  VIADD R6, R3, 0x180 ;  /* 0x0000018003067836 */ /* 0x000fe20000000000 */
[----:B------:R-:W-:Y:S01]  /*1c700*/  R2UR UR7, R7 ;  /* 0x00000000070772ca */ /* 0x000fe200000e0000 */
[----:B------:R-:W-:Y:S01]  /*1c710*/  IMAD.MOV.U32 R7, RZ, RZ, 0x40000040 ;  /* 0x40000040ff077424 */ /* 0x000fe200078e00ff */
[----:B------:R-:W-:Y:S02]  /*1c720*/  WARPGROUP.DEPBAR.LE gsb0, 0x0 ;  /* 0x00008000000079c5 */ /* 0x000fe40000010000 */
[----:B------:R-:W-:-:S15]  /*1c730*/  WARPGROUP.ARRIVE ;  /* 0x00000000000079c5 */ /* 0x000fde0000000000 */
[----:B------:R-:W-:-:S06]  /*1c740*/  NOP ;  /* 0x0000000000007918 */ /* 0x000fcc0000000000 */
[----:B------:R-:W-:Y:S01]  /*1c750*/  HGMMA.64x256x16.F32 R24, R200, gdesc[UR4].tnspB, R24, gsb0 ;  /* 0x43e00004c8187df0 */ /* 0x000fe20008000818 */
[----:B------:R-:W-:Y:S02]  /*1c760*/  R2UR UR6, R6 ;  /* 0x00000000060672ca */ /* 0x000fe400000e0000 */
[----:B------:R-:W-:Y:S01]  /*1c770*/  R2UR UR7, R7 ;  /* 0x00000000070772ca */ /* 0x000fe200000e0000 */
[----:B------:R-:W-:Y:S01]  /*1c780*/  IMAD.MOV.U32 R7, RZ, RZ, 0x40000040 ;  /* 0x40000040ff077424 */ /* 0x000fe200078e00ff */
[----:B------:R-:W-:Y:S02]  /*1c790*/  IADD3 R6, R3, 0x200, RZ ;  /* 0x0000020003067810 */ /* 0x000fe40007ffe0ff */
[----:B------:R-:W0:Y:S02]  /*1c7a0*/  SHFL.BFLY PT, R3, R14, 0x2, 0x1f ;  /* 0x0c401f000e037f89 */ /* 0x000e2400000e0000 */
[----:B0-----:R-:W-:Y:S01]  /*1c7b0*/  FADD.FTZ R8, R3, R14 ;  /* 0x0000000e03087221 */ /* 0x001fe20000010000 */
[----:B------:R-:W-:-:S02]  /*1c7c0*/  WARPGROUP.DEPBAR.LE gsb0, 0x0 ;  /* 0x00008000000079c5 */ /* 0x000fc40000010000 */
[----:B------:R-:W-:-:S15]  /*1c7d0*/  WARPGROUP.ARRIVE ;  /* 0x00000000000079c5 */ /* 0x000fde0000000000 */
[----:B------:R-:W-:-:S01]  /*1c7e0*/  NOP ;  /* 0x0000000000007918 */ /* 0x000fc20000000000 */
[----:B------:R-:W-:Y:S01]  /*1c7f0*/  HGMMA.64x256x16.F32 R24, R196, gdesc[UR4].tnspB, R24, gsb0 ;  /* 0x43e00004c4187df0 */ /* 0x000fe20008000818 */
[----:B------:R-:W-:Y:S02]  /*1c800*/  R2UR UR6, R6 ;  /* 0x00000000060672ca */ /* 0x000fe400000e0000 */
[----:B------:R-:W-:Y:S01]  /*1c810*/  R2UR UR7, R7 ;  /* 0x00000000070772ca */ /* 0x000fe200000e0000 */
[----:B------:R-:W0:Y:S04]  /*1c820*/  SHFL.BFLY PT, R6, R15, 0x2, 0x1f ;  /* 0x0c401f000f067f89 */ /* 0x000e2800000e0000 */
[----:B------:R-:W1:Y:S01]  /*1c830*/  SHFL.BFLY PT, R7, R8, 0x1, 0x1f ;  /* 0x0c201f0008077f89 */ /* 0x000e6200000e0000 */
[----:B0-----:R-:W-:Y:S01]  /*1c840*/  FADD.FTZ R6, R6, R15 ;  /* 0x0000000f06067221 */ /* 0x001fe20000010000 */
[----:B-1----:R-:W-:-:S04]  /*1c850*/  FADD.FTZ R18, R8, R7 ;  /* 0x0000000708127221 */ /* 0x002fc80000010000 */
[----:B------:R-:W0:Y:S01]  /*1c860*/  SHFL.BFLY PT, R3, R6, 0x1, 0x1f ;  /* 0x0c201f0006037f89 */ /* 0x000e2200000e0000 */
[----:B------:R-:W-:-:S13]  /*1c870*/  FSETP.NE.FTZ.AND P3, PT, R18, RZ, PT ;  /* 0x000000ff1200720b */ /* 0x000fda0003f75000 */
[----:B------:R-:W1:Y:S01]  /*1c880*/  @P3 MUFU.LG2 R10, R18 ;  /* 0x00000012000a3308 */ /* 0x000e620000000c00 */
[----:B0-----:R-:W-:Y:S01]  /*1c890*/  FADD.FTZ R13, R6, R3 ;  /* 0x00000003060d7221 */ /* 0x001fe20000010000 */
[----:B------:R-:W-:Y:S02]  /*1c8a0*/  CS2R R6, SRZ ;  /* 0x0000000000067805 */ /* 0x000fe4000001ff00 */
[----:B------:R-:W-:Y:S02]  /*1c8b0*/  SEL R3, RZ, 0x1, P2 ;  /* 0x00000001ff037807 */ /* 0x000fe40001000000 */
[----:B------:R-:W-:Y:S02]  /*1c8c0*/  FSETP.NE.FTZ.AND P0, PT, R13, RZ, PT ;  /* 0x000000ff0d00720b */ /* 0x000fe40003f15000 */
[----:B------:R-:W-:Y:S01]  /*1c8d0*/  @P3 MUFU.RCP R6, R18 ;  /* 0x0000001200063308 */ /* 0x000fe20000001000 */
[----:B------:R-:W-:Y:S01]  /*1c8e0*/  LOP3.LUT R222, R222, R3, RZ, 0x3c, !PT ;  /* 0x00000003dede7212 */ /* 0x000fe200078e3cff */
[----:B------:R-:W-:-:S02]  /*1c8f0*/  IMAD.MOV.U32 R3, RZ, RZ, -0x800000 ;  /* 0xff800000ff037424 */ /* 0x000fc400078e00ff */
[----:B-1----:R-:W-:-:S07]  /*1c900*/  @P3 FMUL.FTZ R11, R10, 0.69314718246459960938 ;  /* 0x3f3172180a0b3820 */ /* 0x002fce0000410000 */
[----:B------:R-:W0:Y:S01]  /*1c910*/  @P0 MUFU.LG2 R9, R13 ;  /* 0x0000000d00090308 */ /* 0x000e220000000c00 */
[C---:B------:R-:W-:Y:S01]  /*1c920*/  @P0 FMUL.FTZ R8, R2.reuse, 0.69314718246459960938 ;  /* 0x3f31721802080820 */ /* 0x040fe20000410000 */
[----:B------:R-:W-:-:S04]  /*1c930*/  @P3 FMUL.FTZ R2, R2, 0.69314718246459960938 ;  /* 0x3f31721802023820 */ /* 0x000fc80000410000 */
[----:B------:R-:W-:Y:S02]  /*1c940*/  @P3 FFMA.FTZ R3, R2, R4, R11 ;  /* 0x0000000402033223 */ /* 0x000fe4000001000b */
[----:B------:R-:W1:Y:S01]  /*1c950*/  @P0 MUFU.RCP R7, R13 ;  /* 0x0000000d00070308 */ /* 0x000e620000001000 */
[----:B0-----:R-:W-:-:S04]  /*1c960*/  @P0 FMUL.FTZ R9, R9, 0.69314718246459960938 ;  /* 0x3f31721809090820 */ /* 0x001fc80000410000 */
[----:B------:R-:W-:Y:S01]  /*1c970*/  @P0 FFMA.FTZ R0, R8, R5, R9 ;  /* 0x0000000508000223 */ /* 0x000fe20000010009 */
[----:B------:R-:W-:Y:S01]  /*1c980*/  PLOP3.LUT P0, PT, PT, PT, PT, 0x8, 0x0 ;  /* 0x000000000000781c */ /* 0x000fe20003f0e170 */
        /* <DEDUP_REMOVED lines=13> */
[-C--:B0-----:R-:W-:Y:S01]  /*1ca60*/  FMUL.FTZ R12, R32, R7.reuse ;  /* 0x00000007200c7220 */ /* 0x081fe20000410000 */
        /* <DEDUP_REMOVED lines=118> */
[----:B------:R-:W-:-:S07]  /*1d1d0*/  FMUL.FTZ R151, R151, R6 ;  /* 0x0000000697977220 */ /* 0x000fce0000410000 */
.L_x_764:
[----:B------:R-:W0:Y:S08]  /*1d1e0*/  S2UR UR5, SR_CgaCtaId ;  /* 0x00000000000579c3 */ /* 0x000e300000008800 */
[----:B------:R-:W-:Y:S06]  /*1d1f0*/  BAR.SYNC.DEFER_BLOCKING 0x5, 0x180 ;  /* 0x0146000000007b1d */ /* 0x000fec0000010000 */
[----:B------:R-:W-:Y:S01]  /*1d200*/  UMOV UR4, 0x400 ;  /* 0x0000040000047882 */ /* 0x000fe20000000000 */
[----:B------:R-:W-:Y:S01]  /*1d210*/  BSSY B0, `(.L_x_851) ;  /* 0x00002e3000007945 */ /* 0x000fe20003800000 */
[----:B0-----:R-:W-:-:S06]  /*1d220*/  ULEA UR4, UR5, UR4, 0x18 ;  /* 0x0000000405047291 */ /* 0x001fcc000f8ec03f */
[----:B------:R-:W-:-:S05]  /*1d230*/  IMAD.U32 R18, RZ, RZ, UR4 ;  /* 0x00000004ff127e24 */ /* 0x000fca000f8e00ff */
[----:B------:R0:W1:Y:S01]  /*1d240*/  LDS.128 R120, [R18+0x388d0] ;  /* 0x0388d00012787984 */ /* 0x0000620000000c00 */
[----:B------:R-:W-:Y:S06]  /*1d250*/  BAR.ARV 0x4, 0x180 ;  /* 0x0106000000007b1d */ /* 0x000fec0000002000 */
[----:B------:R-:W-:Y:S05]  /*1d260*/  @P0 BRA `(.L_x_852) ;  /* 0x00000020000c0947 */ /* 0x000fea0003800000 */
[----:B------:R-:W2:Y:S01]  /*1d270*/  LDL R6, [R1+0x8c] ;  /* 0x00008c0001067983 */ /* 0x000ea20000100800 */
[----:B------:R-:W-:Y:S01]  /*1d280*/  F2FP.F16.F32.PACK_AB R24, R25, R24 ;  /* 0x000000181918723e */ /* 0x000fe200000000ff */
[----:B------:R-:W-:Y:S01]  /*1d290*/  ULDC.64 UR4, c[0x0][0xc00] ;  /* 0x0003000000047ab9 */ /* 0x000fe20000000a00 */
[----:B------:R-:W-:Y:S01]  /*1d2a0*/  F2FP.F16.F32.PACK_AB R25, R10, R4 ;  /* 0x000000040a19723e */ /* 0x000fe200000000ff */
[----:B------:R-:W3:Y:S01]  /*1d2b0*/  S2R R27, SR_SWINHI ;  /* 0x00000000001b7919 */ /* 0x000ee20000002f00 */
[----:B------:R-:W-:Y:S01]  /*1d2c0*/  F2FP.F16.F32.PACK_AB R5, R35, R5 ;  /* 0x000000052305723e */ /* 0x000fe200000000ff */
[----:B------:R-:W-:Y:S01]  /*1d2d0*/  ULDC.64 UR6, c[0x0][0x208] ;  /* 0x0000820000067ab9 */ /* 0x000fe20000000a00 */
[----:B------:R-:W-:Y:S02]  /*1d2e0*/  F2FP.F16.F32.PACK_AB R7, R39, R7 ;  /* 0x000000072707723e */ /* 0x000fe400000000ff */
        /* <DEDUP_REMOVED lines=13> */
[----:B---3--:R-:W-:Y:S01]  /*1d3c0*/  MOV R21, R27 ;  /* 0x0000001b00157202 */ /* 0x008fe20000000f00 */
[----:B------:R-:W-:Y:S02]  /*1d3d0*/  BAR.SYNC.DEFER_BLOCKING 0x1, 0x100 ;  /* 0x0044000000007b1d */ /* 0x000fe40000010000 */
[----:B--2---:R-:W-:-:S04]  /*1d3e0*/  IMAD.WIDE R130, R6, 0x2, R20 ;  /* 0x0000000206827825 */ /* 0x004fc800078e0214 */
[----:B------:R-:W-:Y:S01]  /*1d3f0*/  IMAD.MOV.U32 R27, RZ, RZ, R131 ;  /* 0x000000ffff1b7224 */ /* 0x000fe200078e0083 */
[C---:B------:R-:W-:Y:S02]  /*1d400*/  IADD3 R129, P1, R130.reuse, 0x20, RZ ;  /* 0x0000002082817810 */ /* 0x040fe40007f3e0ff */
[C---:B------:R-:W-:Y:S02]  /*1d410*/  IADD3 R119, P5, R130.reuse, 0x4040, RZ ;  /* 0x0000404082777810 */ /* 0x040fe40007fbe0ff */
[----:B------:R-:W-:Y:S02]  /*1d420*/  LOP3.LUT R128, R129, 0x380, RZ, 0xc0, !PT ;  /* 0x0000038081807812 */ /* 0x000fe400078ec0ff */
[----:B------:R-:W-:Y:S02]  /*1d430*/  IADD3 R116, P2, R130, 0x4060, RZ ;  /* 0x0000406082747810 */ /* 0x000fe40007f5e0ff */
[----:B------:R-:W-:Y:S02]  /*1d440*/  SHF.R.U64 R128, R128, 0x3, RZ ;  /* 0x0000000380807819 */ /* 0x000fe400000012ff */
[----:B------:R-:W-:-:S02]  /*1d450*/  LOP3.LUT R26, R130, 0x380, RZ, 0xc0, !PT ;  /* 0x00000380821a7812 */ /* 0x000fc400078ec0ff */
[----:B------:R-:W-:Y:S01]  /*1d460*/  LOP3.LUT R128, R128, R129, RZ, 0x3c, !PT ;  /* 0x0000008180807212 */ /* 0x000fe200078e3cff */
[----:B------:R-:W-:Y:S01]  /*1d470*/  IMAD.X R129, RZ, RZ, R131, P1 ;  /* 0x000000ffff817224 */ /* 0x000fe200008e0683 */
[----:B------:R-:W-:Y:S02]  /*1d480*/  IADD3 R114, P1, R130, 0x8000, RZ ;  /* 0x0000800082727810 */ /* 0x000fe40007f3e0ff */
[----:B------:R-:W-:Y:S02]  /*1d490*/  LOP3.LUT R118, R119, 0x380, RZ, 0xc0, !PT ;  /* 0x0000038077767812 */ /* 0x000fe400078ec0ff */
[----:B------:R-:W-:Y:S02]  /*1d4a0*/  LOP3.LUT R117, R116, 0x380, RZ, 0xc0, !PT ;  /* 0x0000038074757812 */ /* 0x000fe400078ec0ff */
[----:B------:R-:W-:Y:S02]  /*1d4b0*/  LOP3.LUT R115, R114, 0x380, RZ, 0xc0, !PT ;  /* 0x0000038072737812 */ /* 0x000fe400078ec0ff */
[----:B------:R-:W-:-:S02]  /*1d4c0*/  SHF.R.U64 R26, R26, 0x3, RZ ;  /* 0x000000031a1a7819 */ /* 0x000fc400000012ff */
[----:B------:R-:W-:Y:S02]  /*1d4d0*/  SHF.R.U64 R118, R118, 0x3, RZ ;  /* 0x0000000376767819 */ /* 0x000fe400000012ff */
[----:B------:R-:W-:Y:S02]  /*1d4e0*/  IADD3 R103, P0, R130, 0x40, RZ ;  /* 0x0000004082677810 */ /* 0x000fe40007f1e0ff */
[----:B------:R-:W-:Y:S02]  /*1d4f0*/  SHF.R.U64 R117, R117, 0x3, RZ ;  /* 0x0000000375757819 */ /* 0x000fe400000012ff */
[----:B------:R-:W-:Y:S02]  /*1d500*/  SHF.R.U64 R115, R115, 0x3, RZ ;  /* 0x0000000373737819 */ /* 0x000fe400000012ff */
[----:B------:R-:W-:Y:S02]  /*1d510*/  LOP3.LUT R26, R26, R130, RZ, 0x3c, !PT ;  /* 0x000000821a1a7212 */ /* 0x000fe400078e3cff */
[----:B------:R-:W-:-:S02]  /*1d520*/  IADD3 R127, P4, R130, 0x60, RZ ;  /* 0x00000060827f7810 */ /* 0x000fc40007f9e0ff */
[C---:B------:R-:W-:Y:S02]  /*1d530*/  IADD3 R113, P3, R130.reuse, 0x4000, RZ ;  /* 0x0000400082717810 */ /* 0x040fe40007f7e0ff */
[----:B------:R-:W-:Y:S02]  /*1d540*/  IADD3 R125, P6, R130, 0x4020, RZ ;  /* 0x00004020827d7810 */ /* 0x000fe40007fde0ff */
[----:B------:R-:W-:Y:S01]  /*1d550*/  LOP3.LUT R118, R118, R119, RZ, 0x3c, !PT ;  /* 0x0000007776767212 */ /* 0x000fe200078e3cff */
[--C-:B------:R-:W-:Y:S01]  /*1d560*/  IMAD.X R119, RZ, RZ, R131.reuse, P5 ;  /* 0x000000ffff777224 */ /* 0x100fe200028e0683 */
[----:B------:R-:W-:Y:S02]  /*1d570*/  LOP3.LUT R102, R103, 0x380, RZ, 0xc0, !PT ;  /* 0x0000038067667812 */ /* 0x000fe400078ec0ff */
[----:B------:R-:W-:Y:S02]  /*1d580*/  LOP3.LUT R116, R117, R116, RZ, 0x3c, !PT ;  /* 0x0000007475747212 */ /* 0x000fe400078e3cff */
[----:B------:R-:W-:Y:S01]  /*1d590*/  LOP3.LUT R114, R115, R114, RZ, 0x3c, !PT ;  /* 0x0000007273727212 */ /* 0x000fe200078e3cff */
[----:B------:R-:W-:Y:S01]  /*1d5a0*/  IMAD.X R115, RZ, RZ, R131, P1 ;  /* 0x000000ffff737224 */ /* 0x000fe200008e0683 */
[----:B------:R-:W-:-:S02]  /*1d5b0*/  MOV R6, R26 ;  /* 0x0000001a00067202 */ /* 0x000fc40000000f00 */
[----:B------:R-:W-:Y:S02]  /*1d5c0*/  F2FP.F16.F32.PACK_AB R27, R8, R30 ;  /* 0x0000001e081b723e */ /* 0x000fe400000000ff */
[C---:B------:R-:W-:Y:S02]  /*1d5d0*/  IADD3 R4, P5, R130.reuse, 0xc020, RZ ;  /* 0x0000c02082047810 */ /* 0x040fe40007fbe0ff */
[----:B------:R-:W-:Y:S02]  /*1d5e0*/  IADD3.X R117, RZ, R131, RZ, P2, !PT ;  /* 0x00000083ff757210 */ /* 0x000fe400017fe4ff */
[----:B------:R-:W-:Y:S02]  /*1d5f0*/  LOP3.LUT R126, R127, 0x380, RZ, 0xc0, !PT ;  /* 0x000003807f7e7812 */ /* 0x000fe400078ec0ff */
[----:B------:R-:W-:Y:S02]  /*1d600*/  LOP3.LUT R112, R113, 0x380, RZ, 0xc0, !PT ;  /* 0x0000038071707812 */ /* 0x000fe400078ec0ff */
[----:B------:R-:W-:-:S02]  /*1d610*/  IADD3 R8, P2, R130, 0xc040, RZ ;  /* 0x0000c04082087810 */ /* 0x000fc40007f5e0ff */
[----:B------:R-:W-:Y:S02]  /*1d620*/  IADD3 R10, P1, R130, 0xc060, RZ ;  /* 0x0000c060820a7810 */ /* 0x000fe40007f3e0ff */
[----:B------:R-:W-:Y:S02]  /*1d630*/  LOP3.LUT R124, R125, 0x380, RZ, 0xc0, !PT ;  /* 0x000003807d7c7812 */ /* 0x000fe400078ec0ff */
[----:B------:R-:W-:Y:S02]  /*1d640*/  SHF.R.U64 R102, R102, 0x3, RZ ;  /* 0x0000000366667819 */ /* 0x000fe400000012ff */
[----:B------:R-:W-:Y:S01]  /*1d650*/  F2FP.F16.F32.PACK_AB R26, R29, R28 ;  /* 0x0000001c1d1a723e */ /* 0x000fe200000000ff */
[----:B------:R-:W-:Y:S01]  /*1d660*/  IMAD.X R29, RZ, RZ, R131, P2 ;  /* 0x000000ffff1d7224 */ /* 0x000fe200010e0683 */
[----:B------:R-:W-:Y:S02]  /*1d670*/  LOP3.LUT R28, R4, 0x380, RZ, 0xc0, !PT ;  /* 0x00000380041c7812 */ /* 0x000fe400078ec0ff */
[----:B------:R-:W-:Y:S01]  /*1d680*/  SHF.R.U64 R126, R126, 0x3, RZ ;  /* 0x000000037e7e7819 */ /* 0x000fe200000012ff */
[----:B------:R2:W-:Y:S01]  /*1d690*/  STSM.16.M88.4 [R6], R24 ;  /* 0x0000001806007844 */ /* 0x0005e20000000200 */
[----:B------:R-:W-:-:S02]  /*1d6a0*/  SHF.R.U64 R112, R112, 0x3, RZ ;  /* 0x0000000370707819 */ /* 0x000fc400000012ff */
[----:B------:R-:W-:Y:S02]  /*1d6b0*/  LOP3.LUT R30, R8, 0x380, RZ, 0xc0, !PT ;  /* 0x00000380081e7812 */ /* 0x000fe400078ec0ff */
[----:B------:R-:W-:Y:S02]  /*1d6c0*/  LOP3.LUT R42, R10, 0x380, RZ, 0xc0, !PT ;  /* 0x000003800a2a7812 */ /* 0x000fe400078ec0ff */
[----:B------:R-:W-:Y:S02]  /*1d6d0*/  SHF.R.U64 R124, R124, 0x3, RZ ;  /* 0x000000037c7c7819 */ /* 0x000fe400000012ff */
[----:B------:R-:W-:Y:S02]  /*1d6e0*/  LOP3.LUT R102, R102, R103, RZ, 0x3c, !PT ;  /* 0x0000006766667212 */ /* 0x000fe400078e3cff */
[----:B------:R-:W-:Y:S02]  /*1d6f0*/  IADD3.X R103, RZ, R131, RZ, P0, !PT ;  /* 0x00000083ff677210 */ /* 0x000fe400007fe4ff */
[----:B------:R-:W-:-:S02]  /*1d700*/  SHF.R.U64 R28, R28, 0x3, RZ ;  /* 0x000000031c1c7819 */ /* 0x000fc400000012ff */
[----:B------:R-:W-:Y:S01]  /*1d710*/  LOP3.LUT R126, R126, R127, RZ, 0x3c, !PT ;  /* 0x0000007f7e7e7212 */ /* 0x000fe200078e3cff */
[--C-:B------:R-:W-:Y:S01]  /*1d720*/  IMAD.X R127, RZ, RZ, R131.reuse, P4 ;  /* 0x000000ffff7f7224 */ /* 0x100fe200020e0683 */
[----:B------:R-:W-:Y:S01]  /*1d730*/  LOP3.LUT R112, R112, R113, RZ, 0x3c, !PT ;  /* 0x0000007170707212 */ /* 0x000fe200078e3cff */
[----:B------:R-:W-:Y:S01]  /*1d740*/  IMAD.X R113, RZ, RZ, R131, P3 ;  /* 0x000000ffff717224 */ /* 0x000fe200018e0683 */
[----:B------:R-:W-:Y:S02]  /*1d750*/  IADD3 R104, P0, R130, 0x8020, RZ ;  /* 0x0000802082687810 */ /* 0x000fe40007f1e0ff */
[----:B------:R-:W-:Y:S02]  /*1d760*/  SHF.R.U64 R30, R30, 0x3, RZ ;  /* 0x000000031e1e7819 */ /* 0x000fe400000012ff */
[----:B------:R-:W-:Y:S02]  /*1d770*/  SHF.R.U64 R42, R42, 0x3, RZ ;  /* 0x000000032a2a7819 */ /* 0x000fe400000012ff */
[----:B------:R-:W-:-:S02]  /*1d780*/  LOP3.LUT R124, R124, R125, RZ, 0x3c, !PT ;  /* 0x0000007d7c7c7212 */ /* 0x000fc400078e3cff */
[C---:B------:R-:W-:Y:S02]  /*1d790*/  IADD3 R110, P4, R130.reuse, 0x8040, RZ ;  /* 0x00008040826e7810 */ /* 0x040fe40007f9e0ff */
[C---:B------:R-:W-:Y:S02]  /*1d7a0*/  IADD3 R108, P3, R130.reuse, 0x8060, RZ ;  /* 0x00008060826c7810 */ /* 0x040fe40007f7e0ff */
[----:B------:R-:W-:Y:S02]  /*1d7b0*/  IADD3.X R125, RZ, R131, RZ, P6, !PT ;  /* 0x00000083ff7d7210 */ /* 0x000fe400037fe4ff */
[----:B------:R-:W-:Y:S02]  /*1d7c0*/  IADD3 R106, P6, R130, 0xc000, RZ ;  /* 0x0000c000826a7810 */ /* 0x000fe40007fde0ff */
[----:B------:R-:W-:Y:S02]  /*1d7d0*/  LOP3.LUT R132, R28, R4, RZ, 0x3c, !PT ;  /* 0x000000041c847212 */ /* 0x000fe400078e3cff */
[----:B------:R-:W-:-:S02]  /*1d7e0*/  LOP3.LUT R105, R104, 0x380, RZ, 0xc0, !PT ;  /* 0x0000038068697812 */ /* 0x000fc400078ec0ff */
[----:B------:R-:W-:Y:S02]  /*1d7f0*/  LOP3.LUT R28, R30, R8, RZ, 0x3c, !PT ;  /* 0x000000081e1c7212 */ /* 0x000fe400078e3cff */
[----:B------:R-:W-:Y:S02]  /*1d800*/  LOP3.LUT R130, R42, R10, RZ, 0x3c, !PT ;  /* 0x0000000a2a827212 */ /* 0x000fe400078e3cff */
[----:B------:R-:W-:Y:S02]  /*1d810*/  MOV R128, R128 ;  /* 0x0000008000807202 */ /* 0x000fe40000000f00 */
[----:B------:R-:W-:Y:S02]  /*1d820*/  F2FP.F16.F32.PACK_AB R4, R33, R12 ;  /* 0x0000000c2104723e */ /* 0x000fe400000000ff */
[----:B--2---:R-:W-:Y:S02]  /*1d830*/  F2FP.F16.F32.PACK_AB R6, R37, R14 ;  /* 0x0000000e2506723e */ /* 0x004fe400000000ff */
[----:B------:R-:W-:-:S02]  /*1d840*/  MOV R102, R102 ;  /* 0x0000006600667202 */ /* 0x000fc40000000f00 */
[----:B------:R-:W-:Y:S01]  /*1d850*/  F2FP.F16.F32.PACK_AB R8, R41, R40 ;  /* 0x000000282908723e */ /* 0x000fe200000000ff */
[----:B------:R-:W-:Y:S01]  /*1d860*/  STSM.16.M88.4 [R128], R4 ;  /* 0x0000000480007844 */ /* 0x000fe20000000200 */
[----:B------:R-:W-:Y:S02]  /*1d870*/  F2FP.F16.F32.PACK_AB R10, R45, R156 ;  /* 0x0000009c2d0a723e */ /* 0x000fe400000000ff */
[----:B------:R-:W-:Y:S02]  /*1d880*/  LOP3.LUT R111, R110, 0x380, RZ, 0xc0, !PT ;  /* 0x000003806e6f7812 */ /* 0x000fe400078ec0ff */
[----:B------:R-:W-:Y:S01]  /*1d890*/  LOP3.LUT R109, R108, 0x380, RZ, 0xc0, !PT ;  /* 0x000003806c6d7812 */ /* 0x000fe200078ec0ff */
[----:B------:R2:W-:Y:S01]  /*1d8a0*/  STSM.16.M88.4 [R102], R8 ;  /* 0x0000000866007844 */ /* 0x0005e20000000200 */
[----:B------:R-:W-:Y:S02]  /*1d8b0*/  LOP3.LUT R107, R106, 0x380, RZ, 0xc0, !PT ;  /* 0x000003806a6b7812 */ /* 0x000fe400078ec0ff */
[----:B------:R-:W-:-:S02]  /*1d8c0*/  SHF.R.U64 R105, R105, 0x3, RZ ;  /* 0x0000000369697819 */ /* 0x000fc400000012ff */
[----:B------:R-:W-:Y:S02]  /*1d8d0*/  SHF.R.U64 R111, R111, 0x3, RZ ;  /* 0x000000036f6f7819 */ /* 0x000fe400000012ff */
[----:B------:R-:W-:Y:S02]  /*1d8e0*/  SHF.R.U64 R109, R109, 0x3, RZ ;  /* 0x000000036d6d7819 */ /* 0x000fe400000012ff */
[----:B------:R-:W-:Y:S02]  /*1d8f0*/  SHF.R.U64 R107, R107, 0x3, RZ ;  /* 0x000000036b6b7819 */ /* 0x000fe400000012ff */
[----:B------:R-:W-:Y:S02]  /*1d900*/  MOV R126, R126 ;  /* 0x0000007e007e7202 */ /* 0x000fe40000000f00 */
[----:B------:R-:W-:Y:S02]  /*1d910*/  F2FP.F16.F32.PACK_AB R12, R49, R157 ;  /* 0x0000009d310c723e */ /* 0x000fe400000000ff */
[----:B------:R-:W-:-:S02]  /*1d920*/  F2FP.F16.F32.PACK_AB R14, R53, R52 ;  /* 0x00000034350e723e */ /* 0x000fc400000000ff */
[----:B--2---:R-:W-:Y:S02]  /*1d930*/  F2FP.F16.F32.PACK_AB R11, R79, R78 ;  /* 0x0000004e4f0b723e */ /* 0x004fe400000000ff */
[----:B------:R-:W-:Y:S01]  /*1d940*/  LOP3.LUT R104, R105, R104, RZ, 0x3c, !PT ;  /* 0x0000006869687212 */ /* 0x000fe200078e3cff */
[----:B------:R-:W2:Y:S01]  /*1d950*/  LDC R78, c[0x0][0xbe8] ;  /* 0x0002fa00ff4e7b82 */ /* 0x000ea20000000800 */
[----:B------:R-:W-:Y:S01]  /*1d960*/  MOV R112, R112 ;  /* 0x0000007000707202 */ /* 0x000fe20000000f00 */
[----:B------:R-:W-:Y:S01]  /*1d970*/  IMAD.X R105, RZ, RZ, R131, P0 ;  /* 0x000000ffff697224 */ /* 0x000fe200000e0683 */
[----:B------:R-:W-:Y:S01]  /*1d980*/  F2FP.F16.F32.PACK_AB R24, R57, R158 ;  /* 0x0000009e3918723e */ /* 0x000fe200000000ff */
[----:B------:R-:W-:Y:S01]  /*1d990*/  STSM.16.M88.4 [R126], R12 ;  /* 0x0000000c7e007844 */ /* 0x000fe20000000200 */
[----:B------:R-:W-:Y:S02]  /*1d9a0*/  F2FP.F16.F32.PACK_AB R25, R59, R58 ;  /* 0x0000003a3b19723e */ /* 0x000fe400000000ff */
[----:B------:R-:W-:-:S02]  /*1d9b0*/  F2FP.F16.F32.PACK_AB R26, R61, R159 ;  /* 0x0000009f3d1a723e */ /* 0x000fc400000000ff */
[----:B------:R-:W-:Y:S02]  /*1d9c0*/  F2FP.F16.F32.PACK_AB R27, R63, R62 ;  /* 0x0000003e3f1b723e */ /* 0x000fe400000000ff */
[----:B------:R-:W-:Y:S02]  /*1d9d0*/  MOV R124, R124 ;  /* 0x0000007c007c7202 */ /* 0x000fe40000000f00 */
[----:B------:R-:W-:Y:S01]  /*1d9e0*/  F2FP.F16.F32.PACK_AB R4, R65, R160 ;  /* 0x000000a04104723e */ /* 0x000fe200000000ff */
[----:B------:R-:W-:Y:S01]  /*1d9f0*/  STSM.16.M88.4 [R112], R24 ;  /* 0x0000001870007844 */ /* 0x000fe20000000200 */
[----:B------:R-:W-:Y:S02]  /*1da00*/  F2FP.F16.F32.PACK_AB R5, R67, R66 ;  /* 0x000000424305723e */ /* 0x000fe400000000ff */
[----:B------:R-:W-:Y:S02]  /*1da10*/  F2FP.F16.F32.PACK_AB R6, R69, R161 ;  /* 0x000000a14506723e */ /* 0x000fe400000000ff */
[----:B------:R-:W-:-:S02]  /*1da20*/  F2FP.F16.F32.PACK_AB R7, R71, R70 ;  /* 0x000000464707723e */ /* 0x000fc400000000ff */
[----:B------:R-:W-:Y:S02]  /*1da30*/  LOP3.LUT R110, R111, R110, RZ, 0x3c, !PT ;  /* 0x0000006e6f6e7212 */ /* 0x000fe400078e3cff */
[----:B------:R-:W-:Y:S01]  /*1da40*/  LOP3.LUT R108, R109, R108, RZ, 0x3c, !PT ;  /* 0x0000006c6d6c7212 */ /* 0x000fe200078e3cff */
[----:B------:R-:W-:Y:S01]  /*1da50*/  IMAD.X R109, RZ, RZ, R131, P3 ;  /* 0x000000ffff6d7224 */ /* 0x000fe200018e0683 */
[----:B------:R-:W-:Y:S01]  /*1da60*/  MOV R118, R118 ;  /* 0x0000007600767202 */ /* 0x000fe20000000f00 */
[----:B------:R3:W-:Y:S01]  /*1da70*/  STSM.16.M88.4 [R124], R4 ;  /* 0x000000047c007844 */ /* 0x0007e20000000200 */
[----:B------:R-:W-:Y:S02]  /*1da80*/  F2FP.F16.F32.PACK_AB R8, R73, R162 ;  /* 0x000000a24908723e */ /* 0x000fe400000000ff */
[----:B------:R-:W-:Y:S02]  /*1da90*/  F2FP.F16.F32.PACK_AB R9, R75, R74 ;  /* 0x0000004a4b09723e */ /* 0x000fe400000000ff */
[----:B------:R-:W-:-:S02]  /*1daa0*/  F2FP.F16.F32.PACK_AB R10, R77, R163 ;  /* 0x000000a34d0a723e */ /* 0x000fc400000000ff */
[----:B------:R-:W-:Y:S01]  /*1dab0*/  LOP3.LUT R106, R107, R106, RZ, 0x3c, !PT ;  /* 0x0000006a6b6a7212 */ /* 0x000fe200078e3cff */
[----:B------:R-:W-:Y:S01]  /*1dac0*/  IMAD.X R107, RZ, RZ, R131, P6 ;  /* 0x000000ffff6b7224 */ /* 0x000fe200030e0683 */
[----:B------:R-:W-:Y:S01]  /*1dad0*/  IADD3.X R111, RZ, R131, RZ, P4, !PT ;  /* 0x00000083ff6f7210 */ /* 0x000fe200027fe4ff */
[----:B------:R4:W-:Y:S01]  /*1dae0*/  STSM.16.M88.4 [R118], R8 ;  /* 0x0000000876007844 */ /* 0x0009e20000000200 */
[----:B------:R-:W-:Y:S02]  /*1daf0*/  MOV R33, R28 ;  /* 0x0000001c00217202 */ /* 0x000fe40000000f00 */
[----:B------:R-:W-:Y:S02]  /*1db00*/  MOV R116, R116 ;  /* 0x0000007400747202 */ /* 0x000fe40000000f00 */
        /* <DEDUP_REMOVED lines=8> */
[----:B------:R-:W-:-:S02]  /*1db90*/  MOV R104, R104 ;  /* 0x0000006800687202 */ /* 0x000fc40000000f00 */
[----:B------:R-:W-:Y:S01]  /*1dba0*/  F2FP.F16.F32.PACK_AB R52, R97, R168 ;  /* 0x000000a86134723e */ /* 0x000fe200000000ff */
[----:B------:R-:W-:Y:S01]  /*1dbb0*/  STSM.16.M88.4 [R114], R40 ;  /* 0x0000002872007844 */ /* 0x000fe20000000200 */
[----:B------:R-:W-:Y:S02]  /*1dbc0*/  F2FP.F16.F32.PACK_AB R53, R99, R98 ;  /* 0x000000626335723e */ /* 0x000fe400000000ff */
[----:B------:R-:W-:Y:S02]  /*1dbd0*/  MOV R110, R110 ;  /* 0x0000006e006e7202 */ /* 0x000fe40000000f00 */
[----:B---3--:R-:W-:Y:S01]  /*1dbe0*/  F2FP.F16.F32.PACK_AB R4, R88, R170 ;  /* 0x000000aa5804723e */ /* 0x008fe200000000ff */
[----:B------:R-:W-:Y:S01]  /*1dbf0*/  STSM.16.M88.4 [R104], R52 ;  /* 0x0000003468007844 */ /* 0x000fe20000000200 */
[----:B------:R-:W-:Y:S02]  /*1dc00*/  F2FP.F16.F32.PACK_AB R5, R38, R36 ;  /* 0x000000242605723e */ /* 0x000fe400000000ff */
[----:B------:R-:W-:-:S02]  /*1dc10*/  F2FP.F16.F32.PACK_AB R6, R92, R171 ;  /* 0x000000ab5c06723e */ /* 0x000fc400000000ff */
[----:B------:R-:W-:Y:S02]  /*1dc20*/  F2FP.F16.F32.PACK_AB R7, R46, R44 ;  /* 0x0000002c2e07723e */ /* 0x000fe400000000ff */
[----:B------:R-:W-:Y:S02]  /*1dc30*/  MOV R108, R108 ;  /* 0x0000006c006c7202 */ /* 0x000fe40000000f00 */
[----:B----4-:R-:W-:Y:S01]  /*1dc40*/  F2FP.F16.F32.PACK_AB R8, R96, R172 ;  /* 0x000000ac6008723e */ /* 0x010fe200000000ff */
[----:B------:R-:W-:Y:S01]  /*1dc50*/  STSM.16.M88.4 [R110], R4 ;  /* 0x000000046e007844 */ /* 0x000fe20000000200 */
[----:B------:R-:W-:Y:S02]  /*1dc60*/  F2FP.F16.F32.PACK_AB R9, R50, R48 ;  /* 0x000000303209723e */ /* 0x000fe400000000ff */
[----:B------:R-:W-:Y:S02]  /*1dc70*/  F2FP.F16.F32.PACK_AB R10, R100, R173 ;  /* 0x000000ad640a723e */ /* 0x000fe400000000ff */
[----:B------:R-:W-:-:S02]  /*1dc80*/  F2FP.F16.F32.PACK_AB R11, R60, R56 ;  /* 0x000000383c0b723e */ /* 0x000fc400000000ff */
[----:B------:R-:W-:Y:S02]  /*1dc90*/  MOV R106, R106 ;  /* 0x0000006a006a7202 */ /* 0x000fe40000000f00 */
[----:B------:R-:W-:Y:S01]  /*1dca0*/  F2FP.F16.F32.PACK_AB R12, R152, R174 ;  /* 0x000000ae980c723e */ /* 0x000fe200000000ff */
[----:B------:R3:W-:Y:S01]  /*1dcb0*/  STSM.16.M88.4 [R108], R8 ;  /* 0x000000086c007844 */ /* 0x0007e20000000200 */
[----:B------:R-:W-:Y:S02]  /*1dcc0*/  F2FP.F16.F32.PACK_AB R13, R68, R64 ;  /* 0x00000040440d723e */ /* 0x000fe400000000ff */
[----:B------:R-:W-:Y:S02]  /*1dcd0*/  F2FP.F16.F32.PACK_AB R14, R153, R175 ;  /* 0x000000af990e723e */ /* 0x000fe400000000ff */
[----:B------:R-:W-:Y:S01]  /*1dce0*/  F2FP.F16.F32.PACK_AB R15, R76, R72 ;  /* 0x000000484c0f723e */ /* 0x000fe200000000ff */
[----:B------:R-:W-:Y:S01]  /*1dcf0*/  IMAD.MOV.U32 R76, RZ, RZ, RZ ;  /* 0x000000ffff4c7224 */ /* 0x000fe200078e00ff */
[----:B------:R-:W-:Y:S01]  /*1dd00*/  IADD3.X R133, RZ, R131, RZ, P5, !PT ;  /* 0x00000083ff857210 */ /* 0x000fe20002ffe4ff */
[----:B------:R-:W-:Y:S01]  /*1dd10*/  IMAD.X R131, RZ, RZ, R131, P1 ;  /* 0x000000ffff837224 */ /* 0x000fe200008e0683 */
[----:B------:R-:W-:Y:S01]  /*1dd20*/  ISETP.NE.U32.AND P0, PT, RZ, UR4, PT ;  /* 0x00000004ff007c0c */ /* 0x000fe2000bf05070 */
[----:B------:R4:W-:Y:S01]  /*1dd30*/  STSM.16.M88.4 [R106], R12 ;  /* 0x0000000c6a007844 */ /* 0x0009e20000000200 */
[----:B------:R-:W-:-:S02]  /*1dd40*/  MOV R132, R132 ;  /* 0x0000008400847202 */ /* 0x000fc40000000f00 */
[----:B------:R-:W-:Y:S02]  /*1dd50*/  F2FP.F16.F32.PACK_AB R24, R154, R176 ;  /* 0x000000b09a18723e */ /* 0x000fe400000000ff */
[----:B------:R-:W-:Y:S02]  /*1dd60*/  F2FP.F16.F32.PACK_AB R25, R84, R80 ;  /* 0x000000505419723e */ /* 0x000fe400000000ff */
[----:B---3--:R-:W-:Y:S02]  /*1dd70*/  SHF.L.U32 R8, R231, 0x2, RZ ;  /* 0x00000002e7087819 */ /* 0x008fe400000006ff */
[----:B------:R-:W-:Y:S02]  /*1dd80*/  F2FP.F16.F32.PACK_AB R26, R155, R177 ;  /* 0x000000b19b1a723e */ /* 0x000fe400000000ff */
[----:B------:R-:W-:Y:S02]  /*1dd90*/  IADD3 R10, P1, R8, UR4, RZ ;  /* 0x00000004080a7c10 */ /* 0x000fe4000ff3e0ff */
[----:B------:R-:W-:-:S02]  /*1dda0*/  F2FP.F16.F32.PACK_AB R27, R135, R134 ;  /* 0x00000086871b723e */ /* 0x000fc400000000ff */
[----:B------:R-:W-:Y:S02]  /*1ddb0*/  MOV R130, R130 ;  /* 0x0000008200827202 */ /* 0x000fe40000000f00 */
[----:B----4-:R-:W-:Y:S01]  /*1ddc0*/  SHF.R.S32.HI R12, RZ, 0x1f, R231 ;  /* 0x0000001fff0c7819 */ /* 0x010fe200000114e7 */
[----:B------:R-:W-:Y:S01]  /*1ddd0*/  STSM.16.M88.4 [R132], R24 ;  /* 0x0000001884007844 */ /* 0x000fe20000000200 */
[----:B------:R-:W-:Y:S02]  /*1dde0*/  F2FP.F16.F32.PACK_AB R4, R145, R2 ;  /* 0x000000029104723e */ /* 0x000fe400000000ff */
[----:B------:R-:W-:Y:S01]  /*1ddf0*/  SHF.L.U64.HI R9, R231, 0x2, R12 ;  /* 0x00000002e7097819 */ /* 0x000fe2000001020c */
[----:B------:R-:W-:Y:S01]  /*1de00*/  STSM.16.M88.4 [R33], R136 ;  /* 0x0000008821007844 */ /* 0x000fe20000000200 */
[----:B------:R-:W-:Y:S02]  /*1de10*/  F2FP.F16.F32.PACK_AB R5, R147, R146 ;  /* 0x000000929305723e */ /* 0x000fe400000000ff */
[----:B------:R-:W-:-:S02]  /*1de20*/  IADD3.X R11, R9, UR5, RZ, P1, !PT ;  /* 0x00000005090b7c10 */ /* 0x000fc40008ffe4ff */
[----:B------:R-:W-:Y:S02]  /*1de30*/  F2FP.F16.F32.PACK_AB R6, R149, R148 ;  /* 0x000000949506723e */ /* 0x000fe400000000ff */
[----:B------:R-:W-:Y:S02]  /*1de40*/  F2FP.F16.F32.PACK_AB R7, R151, R150 ;  /* 0x000000969707723e */ /* 0x000fe400000000ff */
[----:B--2---:R-:W-:Y:S02]  /*1de50*/  ISETP.NE.AND P1, PT, R78, 0x1, PT ;  /* 0x000000014e00780c */ /* 0x004fe40003f25270 */
[----:B------:R-:W-:Y:S01]  /*1de60*/  ISETP.NE.AND.EX P0, PT, RZ, UR5, PT, P0 ;  /* 0x00000005ff007c0c */ /* 0x000fe2000bf05300 */
[----:B------:R-:W-:Y:S01]  /*1de70*/  ULDC.64 UR4, c[0x0][0xc08] ;  /* 0x0003020000047ab9 */ /* 0x000fe20000000a00 */
[----:B------:R2:W-:Y:S01]  /*1de80*/  STSM.16.M88.4 [R130], R4 ;  /* 0x0000000482007844 */ /* 0x0005e20000000200 */
[----:B------:R-:W-:Y:S01]  /*1de90*/  BAR.SYNC.DEFER_BLOCKING 0x1, 0x100 ;  /* 0x0044000000007b1d */ /* 0x000fe20000010000 */
[----:B------:R-:W-:-:S04]  /*1dea0*/  ISETP.NE.U32.AND P2, PT, RZ, UR4, PT ;  /* 0x00000004ff007c0c */ /* 0x000fc8000bf45070 */
[----:B------:R-:W-:-:S03]  /*1deb0*/  ISETP.NE.AND.EX P2, PT, RZ, UR5, PT, P2 ;  /* 0x00000005ff007c0c */ /* 0x000fc6000bf45320 */
[----:B------:R-:W3:Y:S08]  /*1dec0*/  @P1 LDC R2, c[0x0][0xbec] ;  /* 0x0002fb00ff021b82 */ /* 0x000ef00000000800 */
[----:B------:R-:W4:Y:S02]  /*1ded0*/  @P1 LDC R15, c[0x0][0xbf0] ;  /* 0x0002fc00ff0f1b82 */ /* 0x000f240000000800 */
[----:B------:R-:W-:Y:S01]  /*1dee0*/  @P2 IADD3 R8, P3, R8, UR4, RZ ;  /* 0x0000000408082c10 */ /* 0x000fe2000ff7e0ff */
[----:B------:R-:W-:-:S02]  /*1def0*/  ULDC UR4, c[0x0][0xa88] ;  /* 0x0002a20000047ab9 */ /* 0x000fc40000000800 */
[----:B--2---:R-:W-:Y:S01]  /*1df00*/  IMAD.U32 R7, RZ, RZ, UR4 ;  /* 0x00000004ff077e24 */ /* 0x004fe2000f8e00ff */
[----:B------:R-:W-:Y:S01]  /*1df10*/  @P2 IADD3.X R9, R9, UR5, RZ, P3, !PT ;  /* 0x0000000509092c10 */ /* 0x000fe20009ffe4ff */
[----:B------:R2:W5:Y:S04]  /*1df20*/  @P0 LDG.E R76, desc[UR6][R10.64] ;  /* 0x000000060a4c0981 */ /* 0x000568000c1e1900 */
[----:B------:R2:W5:Y:S01]  /*1df30*/  @P2 LDG.E R7, desc[UR6][R8.64] ;  /* 0x0000000608072981 */ /* 0x000562000c1e1900 */
[----:B------:R-:W-:Y:S05]  /*1df40*/  @P2 BRA `(.L_x_853) ;  /* 0x0000000000142947 */ /* 0x000fea0003800000 */
[----:B------:R-:W-:Y:S05]  /*1df50*/  @!P0 BRA `(.L_x_853) ;  /* 0x0000000000108947 */ /* 0x000fea0003800000 */
[----:B------:R-:W-:Y:S02]  /*1df60*/  ULDC.64 UR4, c[0x0][0x208] ;  /* 0x0000820000047ab9 */ /* 0x000fe40000000a00 */
[----:B------:R-:W2:Y:S04]  /*1df70*/  LDG.E R4, desc[UR4][R10.64] ;  /* 0x000000040a047981 */ /* 0x000ea8000c1e1900 */
[----:B-----5:R-:W2:Y:S02]  /*1df80*/  LDG.E R7, desc[UR4][R10.64+0x4] ;  /* 0x000004040a077981 */ /* 0x020ea4000c1e1900 */
[----:B--2---:R-:W-:-:S07]  /*1df90*/  IADD3 R7, -R4, R7, RZ ;  /* 0x0000000704077210 */ /* 0x004fce0007ffe1ff */
.L_x_853:
[----:B------:R-:W3:Y:S01]  /*1dfa0*/  LDL R4, [R1+0x88] ;  /* 0x0000880001047983 */ /* 0x000ee20000100800 */
[----:B------:R-:W-:Y:S01]  /*1dfb0*/  SHF.R.S32.HI R80, RZ, 0x1f, R232 ;  /* 0x0000001fff507819 */ /* 0x000fe200000114e8 */
[----:B------:R-:W-:Y:S01]  /*1dfc0*/  ULDC.64 UR4, c[0x0][0xb90] ;  /* 0x0002e40000047ab9 */ /* 0x000fe20000000a00 */
[----:B-----5:R-:W-:Y:S01]  /*1dfd0*/  SHF.R.S32.HI R77, RZ, 0x1f, R76 ;  /* 0x0000001fff4d7819 */ /* 0x020fe2000001144c */
[----:B--2---:R-:W2:Y:S01]  /*1dfe0*/  LDL R10, [R1+0x80] ;  /* 0x00008000010a7983 */ /* 0x004ea20000100800 */
[----:B------:R-:W-:Y:S01]  /*1dff0*/  SHF.L.U32 R6, R212, 0x6, RZ ;  /* 0x00000006d4067819 */ /* 0x000fe200000006ff */
[----:B------:R-:W-:Y:S01]  /*1e000*/  IMAD R5, R80, UR4, RZ ;  /* 0x0000000450057c24 */ /* 0x000fe2000f8e02ff */
[----:B------:R-:W-:Y:S02]  /*1e010*/  SEL R79, R12, RZ, !P0 ;  /* 0x000000ff0c4f7207 */ /* 0x000fe40004000000 */
[----:B------:R-:W-:Y:S01]  /*1e020*/  SEL R231, R231, RZ, !P0 ;  /* 0x000000ffe7e77207 */ /* 0x000fe20004000000 */
[----:B------:R-:W-:Y:S01]  /*1e030*/  IMAD R13, R232, UR5, R5 ;  /* 0x00000005e80d7c24 */ /* 0x000fe2000f8e0205 */
[----:B------:R-:W0:Y:S01]  /*1e040*/  S2R R14, SR_TID.X ;  /* 0x00000000000e7919 */ /* 0x000e220000002100 */
[----:B------:R-:W-:Y:S01]  /*1e050*/  IMAD.IADD R11, R16, 0x1, R6 ;  /* 0x00000001100b7824 */ /* 0x000fe200078e0206 */
[----:B------:R-:W1:Y:S03]  /*1e060*/  @P1 LDC R81, c[0x0][0xbec] ;  /* 0x0002fb00ff511b82 */ /* 0x000e660000000800 */
[----:B------:R-:W-:-:S03]  /*1e070*/  IMAD.WIDE R20, R11, 0x2, R20 ;  /* 0x000000020b147825 */ /* 0x000fc600078e0214 */
[C---:B------:R-:W-:Y:S01]  /*1e080*/  IADD3 R33, P2, R20.reuse, 0x5000, RZ ;  /* 0x0000500014217810 */ /* 0x040fe20007f5e0ff */
[----:B------:R-:W-:Y:S01]  /*1e090*/  ULDC.64 UR6, c[0x0][0x208] ;  /* 0x0000820000067ab9 */ /* 0x000fe20000000a00 */
[----:B------:R-:W-:Y:S01]  /*1e0a0*/  IADD3 R29, P3, R20, 0x4000, RZ ;  /* 0x00004000141d7810 */ /* 0x000fe20007f7e0ff */
[----:B------:R-:W1:Y:S01]  /*1e0b0*/  @P1 LDC R83, c[0x0][0xbf0] ;  /* 0x0002fc00ff531b82 */ /* 0x000e620000000800 */
[----:B------:R-:W-:Y:S02]  /*1e0c0*/  LOP3.LUT R32, R33, 0x380, RZ, 0xc0, !PT ;  /* 0x0000038021207812 */ /* 0x000fe400078ec0ff */
[----:B------:R-:W-:Y:S02]  /*1e0d0*/  LOP3.LUT R28, R29, 0x380, RZ, 0xc0, !PT ;  /* 0x000003801d1c7812 */ /* 0x000fe400078ec0ff */
[----:B------:R-:W-:Y:S02]  /*1e0e0*/  SHF.R.U64 R32, R32, 0x3, RZ ;  /* 0x0000000320207819 */ /* 0x000fe400000012ff */
[----:B------:R-:W-:-:S02]  /*1e0f0*/  SHF.R.U64 R28, R28, 0x3, RZ ;  /* 0x000000031c1c7819 */ /* 0x000fc400000012ff */
[----:B------:R-:W-:Y:S01]  /*1e100*/  LOP3.LUT R32, R32, R33, RZ, 0x3c, !PT ;  /* 0x0000002120207212 */ /* 0x000fe200078e3cff */
[----:B0-----:R-:W-:Y:S01]  /*1e110*/  VIADD R14, R14, 0xffffff80 ;  /* 0xffffff800e0e7836 */ /* 0x001fe20000000000 */
[----:B------:R-:W-:Y:S02]  /*1e120*/  IADD3.X R33, RZ, R21, RZ, P2, !PT ;  /* 0x00000015ff217210 */ /* 0x000fe400017fe4ff */
[----:B------:R-:W-:Y:S02]  /*1e130*/  IADD3 R57, P2, R20, 0xb000, RZ ;  /* 0x0000b00014397810 */ /* 0x000fe40007f5e0ff */
[----:B------:R-:W-:Y:S01]  /*1e140*/  LOP3.LUT R28, R28, R29, RZ, 0x3c, !PT ;  /* 0x0000001d1c1c7212 */ /* 0x000fe200078e3cff */
[----:B------:R-:W-:Y:S01]  /*1e150*/  IMAD.X R29, RZ, RZ, R21, P3 ;  /* 0x000000ffff1d7224 */ /* 0x000fe200018e0615 */
[----:B------:R-:W-:Y:S02]  /*1e160*/  IADD3 R53, P3, R20, 0xa000, RZ ;  /* 0x0000a00014357810 */ /* 0x000fe40007f7e0ff */
[----:B------:R-:W-:-:S02]  /*1e170*/  LOP3.LUT R56, R57, 0x380, RZ, 0xc0, !PT ;  /* 0x0000038039387812 */ /* 0x000fc400078ec0ff */
[----:B------:R-:W-:Y:S02]  /*1e180*/  IADD3 R37, P6, R20, 0x6000, RZ ;  /* 0x0000600014257810 */ /* 0x000fe40007fde0ff */
[----:B------:R-:W-:Y:S02]  /*1e190*/  LOP3.LUT R52, R53, 0x380, RZ, 0xc0, !PT ;  /* 0x0000038035347812 */ /* 0x000fe400078ec0ff */
[----:B------:R-:W-:Y:S02]  /*1e1a0*/  SHF.R.U64 R56, R56, 0x3, RZ ;  /* 0x0000000338387819 */ /* 0x000fe400000012ff */
[----:B------:R-:W-:Y:S02]  /*1e1b0*/  LOP3.LUT R36, R37, 0x380, RZ, 0xc0, !PT ;  /* 0x0000038025247812 */ /* 0x000fe400078ec0ff */
[----:B------:R-:W-:Y:S02]  /*1e1c0*/  SHF.R.U64 R52, R52, 0x3, RZ ;  /* 0x0000000334347819 */ /* 0x000fe400000012ff */
[----:B------:R-:W-:Y:S01]  /*1e1d0*/  LOP3.LUT R56, R56, R57, RZ, 0x3c, !PT ;  /* 0x0000003938387212 */ /* 0x000fe200078e3cff */
[----:B------:R-:W-:Y:S01]  /*1e1e0*/  IMAD.X R57, RZ, RZ, R21, P2 ;  /* 0x000000ffff397224 */ /* 0x000fe200010e0615 */
[----:B------:R-:W-:-:S02]  /*1e1f0*/  SHF.R.U64 R36, R36, 0x3, RZ ;  /* 0x0000000324247819 */ /* 0x000fc400000012ff */
[----:B------:R-:W-:Y:S02]  /*1e200*/  LOP3.LUT R52, R52, R53, RZ, 0x3c, !PT ;  /* 0x0000003534347212 */ /* 0x000fe400078e3cff */
[----:B------:R-:W-:Y:S01]  /*1e210*/  LOP3.LUT R36, R36, R37, RZ, 0x3c, !PT ;  /* 0x0000002524247212 */ /* 0x000fe200078e3cff */
[----:B------:R-:W-:Y:S01]  /*1e220*/  IMAD.X R37, RZ, RZ, R21, P6 ;  /* 0x000000ffff257224 */ /* 0x000fe200030e0615 */
[----:B------:R-:W-:Y:S02]  /*1e230*/  IADD3.X R53, RZ, R21, RZ, P3, !PT ;  /* 0x00000015ff357210 */ /* 0x000fe40001ffe4ff */
[----:B------:R-:W-:-:S04]  /*1e240*/  IADD3 R61, P6, R20, 0xc000, RZ ;  /* 0x0000c000143d7810 */ /* 0x000fc80007fde0ff */
[----:B------:R-:W-:-:S04]  /*1e250*/  LOP3.LUT R60, R61, 0x380, RZ, 0xc0, !PT ;  /* 0x000003803d3c7812 */ /* 0x000fc800078ec0ff */
[----:B------:R-:W-:-:S04]  /*1e260*/  SHF.R.U64 R60, R60, 0x3, RZ ;  /* 0x000000033c3c7819 */ /* 0x000fc800000012ff */
[----:B------:R-:W-:Y:S01]  /*1e270*/  LOP3.LUT R60, R60, R61, RZ, 0x3c, !PT ;  /* 0x0000003d3c3c7212 */ /* 0x000fe200078e3cff */
[----:B------:R-:W-:Y:S02]  /*1e280*/  IMAD.X R61, RZ, RZ, R21, P6 ;  /* 0x000000ffff3d7224 */ /* 0x000fe400030e0615 */
[C---:B------:R-:W-:Y:S01]  /*1e290*/  IMAD R85, R236.reuse, 0x80, R212 ;  /* 0x00000080ec557824 */ /* 0x040fe200078e02d4 */
[----:B------:R-:W-:Y:S01]  /*1e2a0*/  BSSY B1, `(.L_x_854) ;  /* 0x00000b7000017945 */ /* 0x000fe20003800000 */
[----:B------:R-:W-:Y:S02]  /*1e2b0*/  SHF.R.S32.HI R86, RZ, 0x1f, R219 ;  /* 0x0000001fff567819 */ /* 0x000fe400000114db */
[----:B------:R-:W-:Y:S01]  /*1e2c0*/  SHF.R.S32.HI R87, RZ, 0x1f, R218 ;  /* 0x0000001fff577819 */ /* 0x000fe200000114da */
[----:B---3--:R-:W-:Y:S02]  /*1e2d0*/  IMAD R25, R236, 0x80, R4 ;  /* 0x00000080ec197824 */ /* 0x008fe400078e0204 */
[----:B------:R-:W-:Y:S01]  /*1e2e0*/  IMAD.WIDE.U32 R4, R232, UR4, R76 ;  /* 0x00000004e8047c25 */ /* 0x000fe2000f8e004c */
[----:B------:R-:W-:-:S03]  /*1e2f0*/  ULDC.64 UR4, c[0x0][0xb98] ;  /* 0x0002e60000047ab9 */ /* 0x000fc60000000a00 */
[----:B------:R-:W-:-:S04]  /*1e300*/  @P1 IMAD.HI.U32 R2, R25, R2, RZ ;  /* 0x0000000219021227 */ /* 0x000fc800078e00ff */
[----:B------:R-:W-:Y:S01]  /*1e310*/  IMAD.MOV.U32 R9, RZ, RZ, R25 ;  /* 0x000000ffff097224 */ /* 0x000fe200078e0019 */
[----:B----4-:R-:W-:Y:S01]  /*1e320*/  @P1 SHF.R.U32.HI R9, RZ, R15, R2 ;  /* 0x0000000fff091219 */ /* 0x010fe20000011602 */
[----:B------:R-:W-:-:S03]  /*1e330*/  IMAD.IADD R5, R5, 0x1, R13 ;  /* 0x0000000105057824 */ /* 0x000fc600078e020d */
[----:B------:R-:W-:Y:S01]  /*1e340*/  IADD3 R13, -R9, RZ, RZ ;  /* 0x000000ff090d7210 */ /* 0x000fe20007ffe1ff */
[----:B------:R-:W-:Y:S02]  /*1e350*/  IMAD R2, R79, UR4, RZ ;  /* 0x000000044f027c24 */ /* 0x000fe4000f8e02ff */
[----:B------:R-:W-:-:S04]  /*1e360*/  IMAD.WIDE.U32 R4, R231, UR4, R4 ;  /* 0x00000004e7047c25 */ /* 0x000fc8000f8e0004 */
[----:B------:R-:W-:Y:S01]  /*1e370*/  IMAD R11, R78, R13, R25 ;  /* 0x0000000d4e0b7224 */ /* 0x000fe200078e0219 */
[----:B------:R-:W-:Y:S01]  /*1e380*/  SHF.R.S32.HI R13, RZ, 0x1f, R9 ;  /* 0x0000001fff0d7819 */ /* 0x000fe20000011409 */
[----:B------:R-:W-:Y:S01]  /*1e390*/  IMAD R6, R231, UR5, R2 ;  /* 0x00000005e7067c24 */ /* 0x000fe2000f8e0202 */
[----:B------:R-:W-:Y:S01]  /*1e3a0*/  IADD3 R4, P0, R9, R4, RZ ;  /* 0x0000000409047210 */ /* 0x000fe20007f1e0ff */
[----:B------:R-:W-:Y:S01]  /*1e3b0*/  ULDC.64 UR4, c[0x0][0xb88] ;  /* 0x0002e20000047ab9 */ /* 0x000fe20000000a00 */
[----:B------:R-:W-:Y:S02]  /*1e3c0*/  SHF.R.S32.HI R2, RZ, 0x1f, R11 ;  /* 0x0000001fff027819 */ /* 0x000fe4000001140b */
[----:B------:R-:W-:-:S03]  /*1e3d0*/  IADD3.X R5, R13, R5, R6, P0, !PT ;  /* 0x000000050d057210 */ /* 0x000fc600007fe406 */
[----:B------:R-:W-:Y:S02]  /*1e3e0*/  IMAD R2, R2, UR4, RZ ;  /* 0x0000000402027c24 */ /* 0x000fe4000f8e02ff */
[----:B------:R-:W-:-:S04]  /*1e3f0*/  IMAD.WIDE.U32 R4, R11, UR4, R4 ;  /* 0x000000040b047c25 */ /* 0x000fc8000f8e0004 */
[----:B------:R-:W-:Y:S01]  /*1e400*/  IMAD R15, R11, UR5, R2 ;  /* 0x000000050b0f7c24 */ /* 0x000fe2000f8e0202 */
[----:B------:R-:W-:Y:S02]  /*1e410*/  ULDC.64 UR4, c[0x0][0xb50] ;  /* 0x0002d40000047ab9 */ /* 0x000fe40000000a00 */
[----:B------:R-:W-:Y:S01]  /*1e420*/  LEA R6, P0, R4, UR4, 0x2 ;  /* 0x0000000404067c11 */ /* 0x000fe2000f8010ff */
[----:B------:R-:W-:-:S05]  /*1e430*/  IMAD.IADD R5, R5, 0x1, R15 ;  /* 0x0000000105057824 */ /* 0x000fca00078e020f */
[----:B------:R-:W-:Y:S02]  /*1e440*/  LEA.HI.X R4, R4, UR5, R5, 0x2, P0 ;  /* 0x0000000504047c11 */ /* 0x000fe400080f1405 */
[C---:B------:R-:W-:Y:S02]  /*1e450*/  IADD3 R9, P5, R20.reuse, 0x1000, RZ ;  /* 0x0000100014097810 */ /* 0x040fe40007fbe0ff */
[----:B------:R-:W-:Y:S01]  /*1e460*/  IADD3 R13, P4, R20, 0x2000, RZ ;  /* 0x00002000140d7810 */ /* 0x000fe20007f9e0ff */
[----:B--2---:R-:W-:Y:S01]  /*1e470*/  IMAD R15, R236, 0x80, R10 ;  /* 0x00000080ec0f7824 */ /* 0x004fe200078e020a */
[C---:B------:R-:W-:Y:S01]  /*1e480*/  IADD3 R25, P0, R20.reuse, 0x3000, RZ ;  /* 0x0000300014197810 */ /* 0x040fe20007f1e0ff */
[----:B------:R-:W-:Y:S01]  /*1e490*/  SHFL.IDX PT, R50, R6, RZ, 0x1c1f ;  /* 0x001c1fff06327589 */ /* 0x000fe200000e0000 */
[----:B------:R-:W-:Y:S01]  /*1e4a0*/  IMAD R2, R7, R78, RZ ;  /* 0x0000004e07027224 */ /* 0x000fe200078e02ff */
[----:B------:R-:W-:Y:S01]  /*1e4b0*/  LOP3.LUT R11, R20, 0x380, RZ, 0xc0, !PT ;  /* 0x00000380140b7812 */ /* 0x000fe200078ec0ff */
[----:B------:R-:W-:Y:S01]  /*1e4c0*/  ULDC.64 UR4, c[0x0][0xaa0] ;  /* 0x0002a80000047ab9 */ /* 0x000fe20000000a00 */
[----:B------:R-:W-:-:S04]  /*1e4d0*/  LOP3.LUT R24, R25, 0x380, RZ, 0xc0, !PT ;  /* 0x0000038019187812 */ /* 0x000fc800078ec0ff */
[----:B------:R-:W-:Y:S02]  /*1e4e0*/  SHF.R.U64 R24, R24, 0x3, RZ ;  /* 0x0000000318187819 */ /* 0x000fe400000012ff */
[----:B------:R-:W-:Y:S02]  /*1e4f0*/  SHF.R.S32.HI R10, RZ, 0x1f, R14 ;  /* 0x0000001fff0a7819 */ /* 0x000fe4000001140e */
[----:B------:R-:W-:Y:S01]  /*1e500*/  LOP3.LUT R24, R24, R25, RZ, 0x3c, !PT ;  /* 0x0000001918187212 */ /* 0x000fe200078e3cff */
[----:B------:R-:W-:Y:S01]  /*1e510*/  IMAD.X R25, RZ, RZ, R21, P0 ;  /* 0x000000ffff197224 */ /* 0x000fe200000e0615 */
[----:B------:R-:W-:Y:S02]  /*1e520*/  LOP3.LUT R8, R9, 0x380, RZ, 0xc0, !PT ;  /* 0x0000038009087812 */ /* 0x000fe400078ec0ff */
[----:B------:R-:W-:Y:S02]  /*1e530*/  LOP3.LUT R12, R13, 0x380, RZ, 0xc0, !PT ;  /* 0x000003800d0c7812 */ /* 0x000fe400078ec0ff */
[----:B------:R-:W-:-:S02]  /*1e540*/  IADD3 R49, P0, R20, 0x9000, RZ ;  /* 0x0000900014317810 */ /* 0x000fc40007f1e0ff */
[----:B------:R-:W-:Y:S02]  /*1e550*/  LEA.HI R10, R10, R14, RZ, 0x7 ;  /* 0x0000000e0a0a7211 */ /* 0x000fe400078f38ff */
[----:B------:R-:W-:Y:S02]  /*1e560*/  SHF.R.U64 R8, R8, 0x3, RZ ;  /* 0x0000000308087819 */ /* 0x000fe400000012ff */
[----:B------:R-:W-:Y:S02]  /*1e570*/  SHF.R.U64 R12, R12, 0x3, RZ ;  /* 0x000000030c0c7819 */ /* 0x000fe400000012ff */
[----:B------:R-:W-:Y:S01]  /*1e580*/  LOP3.LUT R48, R49, 0x380, RZ, 0xc0, !PT ;  /* 0x0000038031307812 */ /* 0x000fe200078ec0ff */
[----:B------:R-:W0:Y:S01]  /*1e590*/  SHFL.IDX PT, R51, R4, RZ, 0x1c1f ;  /* 0x001c1fff04337589 */ /* 0x000e2200000e0000 */
[----:B------:R-:W-:Y:S02]  /*1e5a0*/  LOP3.LUT R10, R10, 0xffffff80, RZ, 0xc0, !PT ;  /* 0xffffff800a0a7812 */ /* 0x000fe400078ec0ff */
[----:B------:R-:W-:Y:S01]  /*1e5b0*/  LOP3.LUT R8, R8, R9, RZ, 0x3c, !PT ;  /* 0x0000000908087212 */ /* 0x000fe200078e3cff */
[----:B------:R-:W-:Y:S01]  /*1e5c0*/  IMAD.X R9, RZ, RZ, R21, P5 ;  /* 0x000000ffff097224 */ /* 0x000fe200028e0615 */
[----:B------:R-:W-:Y:S01]  /*1e5d0*/  LOP3.LUT R12, R12, R13, RZ, 0x3c, !PT ;  /* 0x0000000d0c0c7212 */ /* 0x000fe200078e3cff */
[----:B------:R-:W-:Y:S01]  /*1e5e0*/  SHFL.IDX PT, R54, R6, 0x1, 0x1c1f ;  /* 0x003c1f0006367f89 */ /* 0x000fe200000e0000 */
[----:B------:R-:W-:-:S02]  /*1e5f0*/  IADD3.X R13, RZ, R21, RZ, P4, !PT ;  /* 0x00000015ff0d7210 */ /* 0x000fc400027fe4ff */
[----:B------:R-:W-:Y:S01]  /*1e600*/  SHF.R.U64 R48, R48, 0x3, RZ ;  /* 0x0000000330307819 */ /* 0x000fe200000012ff */
[----:B------:R2:W3:Y:S01]  /*1e610*/  SHFL.IDX PT, R55, R4, 0x1, 0x1c1f ;  /* 0x003c1f0004377f89 */ /* 0x0004e200000e0000 */
[C---:B------:R-:W-:Y:S02]  /*1e620*/  IADD3 R41, P5, R20.reuse, 0x7000, RZ ;  /* 0x0000700014297810 */ /* 0x040fe40007fbe0ff */
[----:B------:R-:W-:Y:S02]  /*1e630*/  IADD3 R45, P4, R20, 0x8000, RZ ;  /* 0x00008000142d7810 */ /* 0x000fe40007f9e0ff */
[----:B------:R-:W-:Y:S02]  /*1e640*/  IADD3 R10, R14, -R10, RZ ;  /* 0x8000000a0e0a7210 */ /* 0x000fe40007ffe0ff */
[----:B------:R-:W-:Y:S01]  /*1e650*/  LOP3.LUT R48, R48, R49, RZ, 0x3c, !PT ;  /* 0x0000003130307212 */ /* 0x000fe200078e3cff */
[----:B------:R-:W-:Y:S01]  /*1e660*/  IMAD.X R49, RZ, RZ, R21, P0 ;  /* 0x000000ffff317224 */ /* 0x000fe200000e0615 */
[----:B------:R-:W-:Y:S01]  /*1e670*/  LOP3.LUT R40, R41, 0x380, RZ, 0xc0, !PT ;  /* 0x0000038029287812 */ /* 0x000fe200078ec0ff */
[----:B------:R-:W-:Y:S01]  /*1e680*/  VIADD R5, R15, 0x8 ;  /* 0x000000080f057836 */ /* 0x000fe20000000000 */
[----:B------:R-:W-:-:S02]  /*1e690*/  LOP3.LUT R44, R45, 0x380, RZ, 0xc0, !PT ;  /* 0x000003802d2c7812 */ /* 0x000fc400078ec0ff */
[----:B------:R-:W-:Y:S02]  /*1e6a0*/  LOP3.LUT P0, RZ, R10, 0x3, RZ, 0xc0, !PT ;  /* 0x000000030aff7812 */ /* 0x000fe4000780c0ff */
[----:B------:R-:W-:Y:S02]  /*1e6b0*/  SHF.R.U64 R40, R40, 0x3, RZ ;  /* 0x0000000328287819 */ /* 0x000fe400000012ff */
[----:B------:R-:W-:Y:S02]  /*1e6c0*/  SHF.R.U64 R44, R44, 0x3, RZ ;  /* 0x000000032c2c7819 */ /* 0x000fe400000012ff */
[-C--:B------:R-:W-:Y:S02]  /*1e6d0*/  ISETP.GE.OR P2, PT, R15, R2.reuse, P0 ;  /* 0x000000020f00720c */ /* 0x080fe40000746670 */
[----:B------:R-:W-:Y:S02]  /*1e6e0*/  ISETP.GE.OR P0, PT, R5, R2, P0 ;  /* 0x000000020500720c */ /* 0x000fe40000706670 */
[----:B------:R-:W-:Y:S01]  /*1e6f0*/  LOP3.LUT R40, R40, R41, RZ, 0x3c, !PT ;  /* 0x0000002928287212 */ /* 0x000fe200078e3cff */
[----:B------:R-:W-:Y:S01]  /*1e700*/  IMAD.X R41, RZ, RZ, R21, P5 ;  /* 0x000000ffff297224 */ /* 0x000fe200028e0615 */
[----:B------:R-:W-:-:S02]  /*1e710*/  LOP3.LUT R44, R44, R45, RZ, 0x3c, !PT ;  /* 0x0000002d2c2c7212 */ /* 0x000fc400078e3cff */
[----:B------:R-:W-:Y:S02]  /*1e720*/  IADD3.X R45, RZ, R21, RZ, P4, !PT ;  /* 0x00000015ff2d7210 */ /* 0x000fe400027fe4ff */
[C---:B------:R-:W-:Y:S02]  /*1e730*/  IADD3 R7, P3, R20.reuse, 0xf000, RZ ;  /* 0x0000f00014077810 */ /* 0x040fe40007f7e0ff */
[C---:B------:R-:W-:Y:S02]  /*1e740*/  IADD3 R65, P5, R20.reuse, 0xd000, RZ ;  /* 0x0000d00014417810 */ /* 0x040fe40007fbe0ff */
[----:B------:R-:W-:Y:S02]  /*1e750*/  IADD3 R69, P4, R20, 0xe000, RZ ;  /* 0x0000e00014457810 */ /* 0x000fe40007f9e0ff */
[----:B--2---:R-:W-:Y:S02]  /*1e760*/  LOP3.LUT R4, R7, 0x380, RZ, 0xc0, !PT ;  /* 0x0000038007047812 */ /* 0x004fe400078ec0ff */
[----:B------:R-:W-:-:S02]  /*1e770*/  LOP3.LUT R64, R65, 0x380, RZ, 0xc0, !PT ;  /* 0x0000038041407812 */ /* 0x000fc400078ec0ff */
[----:B------:R-:W-:Y:S02]  /*1e780*/  LOP3.LUT R68, R69, 0x380, RZ, 0xc0, !PT ;  /* 0x0000038045447812 */ /* 0x000fe400078ec0ff */
[----:B------:R-:W-:Y:S01]  /*1e790*/  SHF.R.U64 R11, R11, 0x3, RZ ;  /* 0x000000030b0b7819 */ /* 0x000fe200000012ff */
[----:B0-----:R-:W-:Y:S01]  /*1e7a0*/  @!P2 ST.E desc[UR6][R50.64], R0 ;  /* 0x000000003200a985 */ /* 0x001fe2000c101906 */
[----:B------:R-:W-:Y:S02]  /*1e7b0*/  SHF.R.U64 R4, R4, 0x3, RZ ;  /* 0x0000000304047819 */ /* 0x000fe400000012ff */
[----:B------:R-:W-:Y:S01]  /*1e7c0*/  SHF.R.U64 R64, R64, 0x3, RZ ;  /* 0x0000000340407819 */ /* 0x000fe200000012ff */
[----:B---3--:R0:W-:Y:S01]  /*1e7d0*/  @!P0 ST.E desc[UR6][R54.64], R3 ;  /* 0x0000000336008985 */ /* 0x0081e2000c101906 */
[----:B------:R-:W-:Y:S02]  /*1e7e0*/  SHF.R.U64 R68, R68, 0x3, RZ ;  /* 0x0000000344447819 */ /* 0x000fe400000012ff */
[----:B------:R-:W-:Y:S01]  /*1e7f0*/  LOP3.LUT R20, R11, R20, RZ, 0x3c, !PT ;  /* 0x000000140b147212 */ /* 0x000fe200078e3cff */
[--C-:B------:R-:W-:Y:S01]  /*1e800*/  IMAD.X R73, RZ, RZ, R21.reuse, P3 ;  /* 0x000000ffff497224 */ /* 0x100fe200018e0615 */
[----:B------:R-:W-:Y:S01]  /*1e810*/  LOP3.LUT R64, R64, R65, RZ, 0x3c, !PT ;  /* 0x0000004140407212 */ /* 0x000fe200078e3cff */
[----:B------:R-:W5:Y:S01]  /*1e820*/  LD.E.128 R8, desc[UR6][R8.64] ;  /* 0x0000000608087980 */ /* 0x000f62000c101d00 */
[----:B------:R-:W-:Y:S01]  /*1e830*/  LOP3.LUT R68, R68, R69, RZ, 0x3c, !PT ;  /* 0x0000004544447212 */ /* 0x000fe200078e3cff */
[----:B------:R-:W-:Y:S01]  /*1e840*/  IMAD.X R69, RZ, RZ, R21, P4 ;  /* 0x000000ffff457224 */ /* 0x000fe200020e0615 */
[----:B------:R-:W-:Y:S01]  /*1e850*/  LOP3.LUT R72, R4, R7, RZ, 0x3c, !PT ;  /* 0x0000000704487212 */ /* 0x000fe200078e3cff */
[----:B------:R-:W5:Y:S01]  /*1e860*/  LD.E.128 R12, desc[UR6][R12.64] ;  /* 0x000000060c0c7980 */ /* 0x000f62000c101d00 */
[----:B0-----:R-:W-:Y:S01]  /*1e870*/  IMAD R3, R77, UR4, RZ ;  /* 0x000000044d037c24 */ /* 0x001fe2000f8e02ff */
[----:B------:R-:W-:-:S02]  /*1e880*/  IADD3.X R65, RZ, R21, RZ, P5, !PT ;  /* 0x00000015ff417210 */ /* 0x000fc40002ffe4ff */
[----:B------:R0:W5:Y:S01]  /*1e890*/  LD.E.128 R4, desc[UR6][R20.64] ;  /* 0x0000000614047980 */ /* 0x000162000c101d00 */
[----:B------:R-:W-:-:S03]  /*1e8a0*/  IMAD R3, R76, UR5, R3 ;  /* 0x000000054c037c24 */ /* 0x000fc6000f8e0203 */
[----:B------:R-:W5:Y:S04]  /*1e8b0*/  LD.E.128 R24, desc[UR6][R24.64] ;  /* 0x0000000618187980 */ /* 0x000f68000c101d00 */
[----:B------:R-:W5:Y:S01]  /*1e8c0*/  LD.E.128 R28, desc[UR6][R28.64] ;  /* 0x000000061c1c7980 */ /* 0x000f62000c101d00 */
[----:B0-----:R-:W-:Y:S01]  /*1e8d0*/  IMAD.WIDE.U32 R20, R76, UR4, RZ ;  /* 0x000000044c147c25 */ /* 0x001fe2000f8e00ff */
[----:B------:R-:W-:Y:S02]  /*1e8e0*/  ULDC.64 UR4, c[0x0][0xae8] ;  /* 0x0002ba0000047ab9 */ /* 0x000fe40000000a00 */
[----:B------:R-:W5:Y:S02]  /*1e8f0*/  LD.E.128 R32, desc[UR6][R32.64] ;  /* 0x0000000620207980 */ /* 0x000f64000c101d00 */
[----:B------:R-:W-:Y:S01]  /*1e900*/  IADD3 R21, R21, R3, RZ ;  /* 0x0000000315157210 */ /* 0x000fe20007ffe0ff */
[----:B------:R-:W-:Y:S01]  /*1e910*/  IMAD R3, R233, 0x20, R212 ;  /* 0x00000020e9037824 */ /* 0x000fe200078e02d4 */
[----:B------:R-:W5:Y:S01]  /*1e920*/  LD.E.128 R36, desc[UR6][R36.64] ;  /* 0x0000000624247980 */ /* 0x000f62000c101d00 */
[----:B------:R-:W-:-:S02]  /*1e930*/  IMAD R77, R80, UR4, RZ ;  /* 0x00000004504d7c24 */ /* 0x000fc4000f8e02ff */
[----:B------:R-:W-:Y:S01]  /*1e940*/  IMAD R80, R236, 0x80, R3 ;  /* 0x00000080ec507824 */ /* 0x000fe200078e0203 */
[----:B------:R-:W5:Y:S01]  /*1e950*/  LD.E.128 R40, desc[UR6][R40.64] ;  /* 0x0000000628287980 */ /* 0x000f62000c101d00 */
[C---:B------:R-:W-:Y:S02]  /*1e960*/  IMAD R77, R232.reuse, UR5, R77 ;  /* 0x00000005e84d7c24 */ /* 0x040fe4000f8e024d */
[----:B------:R-:W-:Y:S01]  /*1e970*/  IMAD.WIDE.U32 R20, R232, UR4, R20 ;  /* 0x00000004e8147c25 */ /* 0x000fe2000f8e0014 */
[----:B------:R-:W-:Y:S01]  /*1e980*/  ULDC.64 UR4, c[0x0][0xaf0] ;  /* 0x0002bc0000047ab9 */ /* 0x000fe20000000a00 */
[----:B------:R-:W5:Y:S02]  /*1e990*/  LD.E.128 R44, desc[UR6][R44.64] ;  /* 0x000000062c2c7980 */ /* 0x000f64000c101d00 */
[----:B-1----:R-:W-:Y:S01]  /*1e9a0*/  @P1 IMAD.HI.U32 R0, R80, R81, RZ ;  /* 0x0000005150001227 */ /* 0x002fe200078e00ff */
[----:B------:R-:W-:Y:S01]  /*1e9b0*/  IADD3 R21, R21, R77, RZ ;  /* 0x0000004d15157210 */ /* 0x000fe20007ffe0ff */
[----:B------:R-:W5:Y:S02]  /*1e9c0*/  LD.E.128 R48, desc[UR6][R48.64] ;  /* 0x0000000630307980 */ /* 0x000f64000c101d00 */
[----:B------:R-:W-:Y:S01]  /*1e9d0*/  IMAD.MOV.U32 R3, RZ, RZ, R80 ;  /* 0x000000ffff037224 */ /* 0x000fe200078e0050 */
[----:B------:R-:W-:Y:S01]  /*1e9e0*/  @P1 SHF.R.U32.HI R3, RZ, R83, R0 ;  /* 0x00000053ff031219 */ /* 0x000fe20000011600 */
[----:B------:R-:W-:Y:S01]  /*1e9f0*/  IMAD R76, R79, UR4, RZ ;  /* 0x000000044f4c7c24 */ /* 0x000fe2000f8e02ff */
[----:B------:R-:W5:Y:S01]  /*1ea00*/  LD.E.128 R52, desc[UR6][R52.64] ;  /* 0x0000000634347980 */ /* 0x000f62000c101d00 */
[----:B------:R-:W-:Y:S01]  /*1ea10*/  IMAD.WIDE.U32 R20, R231, UR4, R20 ;  /* 0x00000004e7147c25 */ /* 0x000fe2000f8e0014 */
[----:B------:R-:W-:-:S02]  /*1ea20*/  SHF.R.S32.HI R0, RZ, 0x1f, R3 ;  /* 0x0000001fff007819 */ /* 0x000fc40000011403 */
[----:B------:R-:W5:Y:S01]  /*1ea30*/  LD.E.128 R56, desc[UR6][R56.64] ;  /* 0x0000000638387980 */ /* 0x000f62000c101d00 */
[----:B------:R-:W-:Y:S01]  /*1ea40*/  IMAD R77, R231, UR5, R76 ;  /* 0x00000005e74d7c24 */ /* 0x000fe2000f8e024c */
[----:B------:R-:W-:Y:S01]  /*1ea50*/  ULDC.64 UR4, c[0x0][0xae0] ;  /* 0x0002b80000047ab9 */ /* 0x000fe20000000a00 */
[----:B------:R-:W-:Y:S01]  /*1ea60*/  IMAD.MOV R79, RZ, RZ, -R3 ;  /* 0x000000ffff4f7224 */ /* 0x000fe200078e0a03 */
[----:B------:R-:W5:Y:S01]  /*1ea70*/  LD.E.128 R60, desc[UR6][R60.64] ;  /* 0x000000063c3c7980 */ /* 0x000f62000c101d00 */
[----:B------:R-:W-:Y:S01]  /*1ea80*/  IMAD R0, R0, UR4, RZ ;  /* 0x0000000400007c24 */ /* 0x000fe2000f8e02ff */
[----:B------:R-:W-:Y:S01]  /*1ea90*/  IADD3 R21, R21, R77, RZ ;  /* 0x0000004d15157210 */ /* 0x000fe20007ffe0ff */
[----:B------:R-:W-:Y:S01]  /*1eaa0*/  IMAD R77, R78, R79, R80 ;  /* 0x0000004f4e4d7224 */ /* 0x000fe200078e0250 */
[----:B------:R-:W5:Y:S01]  /*1eab0*/  LD.E.128 R64, desc[UR6][R64.64] ;  /* 0x0000000640407980 */ /* 0x000f62000c101d00 */
[C---:B------:R-:W-:Y:S02]  /*1eac0*/  IMAD R79, R3.reuse, UR5, R0 ;  /* 0x00000005034f7c24 */ /* 0x040fe4000f8e0200 */
[----:B------:R-:W-:Y:S01]  /*1ead0*/  IMAD.WIDE.U32 R20, R3, UR4, R20 ;  /* 0x0000000403147c25 */ /* 0x000fe2000f8e0014 */
[----:B------:R-:W-:Y:S01]  /*1eae0*/  SHF.R.S32.HI R0, RZ, 0x1f, R77 ;  /* 0x0000001fff007819 */ /* 0x000fe2000001144d */
[----:B------:R-:W-:Y:S01]  /*1eaf0*/  ULDC.64 UR4, c[0x0][0xad8] ;  /* 0x0002b60000047ab9 */ /* 0x000fe20000000a00 */
[----:B------:R-:W5:Y:S01]  /*1eb00*/  LD.E.128 R68, desc[UR6][R68.64] ;  /* 0x0000000644447980 */ /* 0x000f62000c101d00 */
[----:B------:R-:W-:-:S02]  /*1eb10*/  IMAD.IADD R21, R21, 0x1, R79 ;  /* 0x0000000115157824 */ /* 0x000fc400078e024f */
[----:B------:R-:W-:Y:S01]  /*1eb20*/  IMAD R0, R0, UR4, RZ ;  /* 0x0000000400007c24 */ /* 0x000fe2000f8e02ff */
[----:B------:R-:W5:Y:S01]  /*1eb30*/  LD.E.128 R72, desc[UR6][R72.64] ;  /* 0x0000000648487980 */ /* 0x000f62000c101d00 */
[C---:B------:R-:W-:Y:S01]  /*1eb40*/  IMAD.WIDE.U32 R20, R77.reuse, UR4, R20 ;  /* 0x000000044d147c25 */ /* 0x040fe2000f8e0014 */
[----:B------:R-:W-:Y:S01]  /*1eb50*/  @!PT LDS RZ, [RZ] ;  /* 0x00000000fffff984 */ /* 0x000fe20000000800 */
[----:B------:R-:W-:Y:S01]  /*1eb60*/  @!PT LDS RZ, [RZ] ;  /* 0x00000000fffff984 */ /* 0x000fe20000000800 */
[----:B------:R-:W-:Y:S01]  /*1eb70*/  @!PT LDS RZ, [RZ] ;  /* 0x00000000fffff984 */ /* 0x000fe20000000800 */
[----:B------:R-:W-:Y:S01]  /*1eb80*/  @!PT LDS RZ, [RZ] ;  /* 0x00000000fffff984 */ /* 0x000fe20000000800 */
[----:B------:R0:W-:Y:S06]  /*1eb90*/  MEMBAR.ALL.CTA ;  /* 0x0000000000007992 */ /* 0x0001ec0000008000 */
[----:B0-----:R-:W0:Y:S01]  /*1eba0*/  FENCE.VIEW.ASYNC.S ;  /* 0x00000000000073c6 */ /* 0x001e220000000000 */
[----:B------:R-:W-:Y:S01]  /*1ebb0*/  IMAD R79, R77, UR5, R0 ;  /* 0x000000054d4f7c24 */ /* 0x000fe2000f8e0200 */
[----:B------:R-:W-:-:S02]  /*1ebc0*/  ULDC.64 UR4, c[0x0][0xa80] ;  /* 0x0002a00000047ab9 */ /* 0x000fc40000000a00 */
[----:B------:R-:W-:Y:S01]  /*1ebd0*/  LEA R82, P2, R20, UR4, 0x1 ;  /* 0x0000000414527c11 */ /* 0x000fe2000f8408ff */
[----:B------:R-:W-:Y:S01]  /*1ebe0*/  IMAD.IADD R21, R21, 0x1, R79 ;  /* 0x0000000115157824 */ /* 0x000fe200078e024f */
[----:B------:R-:W-:-:S04]  /*1ebf0*/  IADD3 R3, R85, 0x20, RZ ;  /* 0x0000002055037810 */ /* 0x000fc80007ffe0ff */
[----:B------:R-:W-:Y:S02]  /*1ec00*/  LEA.HI.X R83, R20, UR5, R21, 0x1, P2 ;  /* 0x0000000514537c11 */ /* 0x000fe400090f0c15 */
[-C--:B------:R-:W-:Y:S02]  /*1ec10*/  ISETP.GE.AND P2, PT, R85, R2.reuse, PT ;  /* 0x000000025500720c */ /* 0x080fe40003f46270 */
[----:B------:R-:W-:Y:S02]  /*1ec20*/  SHF.R.S32.HI R76, RZ, 0x1f, R213 ;  /* 0x0000001fff4c7819 */ /* 0x000fe400000114d5 */
[----:B------:R-:W-:Y:S02]  /*1ec30*/  IADD3 R0, R18, 0x38820, RZ ;  /* 0x0003882012007810 */ /* 0x000fe40007ffe0ff */
[----:B------:R-:W-:Y:S01]  /*1ec40*/  ISETP.GE.AND P1, PT, R3, R2, PT ;  /* 0x000000020300720c */ /* 0x000fe20003f26270 */
[----:B------:R-:W-:Y:S01]  /*1ec50*/  VIADD R3, R85, 0x40 ;  /* 0x0000004055037836 */ /* 0x000fe20000000000 */
[----:B------:R-:W-:-:S02]  /*1ec60*/  LEA.HI R76, R76, R213, RZ, 0x3 ;  /* 0x000000d54c4c7211 */ /* 0x000fc400078f18ff */
[----:B------:R-:W-:Y:S01]  /*1ec70*/  PRMT R0, RZ, 0x654, R0 ;  /* 0x00000654ff007816 */ /* 0x000fe20000000000 */
[----:B0-----:R0:W1:Y:S01]  /*1ec80*/  SHFL.IDX PT, R81, R82, RZ, 0x181f ;  /* 0x00181fff52517589 */ /* 0x00106200000e0000 */
[----:B------:R-:W-:Y:S02]  /*1ec90*/  ISETP.GE.AND P0, PT, R3, R2, PT ;  /* 0x000000020300720c */ /* 0x000fe40003f06270 */
[----:B------:R-:W-:Y:S01]  /*1eca0*/  LOP3.LUT R84, R76, 0xfffffff8, RZ, 0xc0, !PT ;  /* 0xfffffff84c547812 */ /* 0x000fe200078ec0ff */
[----:B------:R2:W-:Y:S01]  /*1ecb0*/  SYNCS.ARRIVE.TRANS64.RED.A1T0 RZ, [R0+URZ], RZ ;  /* 0x000000ff00ff79a7 */ /* 0x0005e2000810043f */
[----:B------:R0:W3:Y:S02]  /*1ecc0*/  SHFL.IDX PT, R3, R83, RZ, 0x181f ;  /* 0x00181fff53037589 */ /* 0x0000e400000e0000 */
[----:B--2---:R-:W-:Y:S01]  /*1ecd0*/  SHF.R.S32.HI R0, RZ, 0x1f, R84 ;  /* 0x0000001fff007819 */ /* 0x004fe20000011454 */
[----:B0-----:R-:W-:Y:S06]  /*1ece0*/  @P2 BRA `(.L_x_855) ;  /* 0x0000000000482947 */ /* 0x001fec0003800000 */
[----:B------:R-:W-:Y:S01]  /*1ecf0*/  ULDC UR4, c[0x0][0xac8] ;  /* 0x0002b20000047ab9 */ /* 0x000fe20000000800 */
[----:B------:R-:W-:Y:S01]  /*1ed00*/  ULDC.64 UR6, c[0x0][0x208] ;  /* 0x0000820000067ab9 */ /* 0x000fe20000000a00 */
[----:B------:R-:W-:Y:S02]  /*1ed10*/  ISETP.GE.AND P5, PT, R16, UR4, PT ;  /* 0x0000000410007c0c */ /* 0x000fe4000bfa6270 */
[----:B------:R-:W-:Y:S02]  /*1ed20*/  ISETP.GE.AND P4, PT, R213, UR4, PT ;  /* 0x00000004d5007c0c */ /* 0x000fe4000bf86270 */
[----:B------:R-:W-:Y:S02]  /*1ed30*/  ISETP.GE.AND P3, PT, R218, UR4, PT ;  /* 0x00000004da007c0c */ /* 0x000fe4000bf66270 */
[----:B------:R-:W-:-:S07]  /*1ed40*/  ISETP.GE.AND P2, PT, R219, UR4, PT ;  /* 0x00000004db007c0c */ /* 0x000fce000bf46270 */
[----:B-1----:R-:W-:-:S04]  /*1ed50*/  @!P5 LEA R20, P6, R16, R81, 0x1 ;  /* 0x000000511014d211 */ /* 0x002fc800078c08ff */
[----:B---3--:R-:W-:Y:S02]  /*1ed60*/  @!P5 LEA.HI.X R21, R16, R3, R17, 0x1, P6 ;  /* 0x000000031015d211 */ /* 0x008fe400030f0c11 */
        /* <DEDUP_REMOVED lines=10> */
.L_x_855:
[----:B------:R-:W-:Y:S05]  /*1ee10*/  BSYNC B1 ;  /* 0x0000000000017941 */ /* 0x000fea0003800000 */
.L_x_854:
[----:B---3--:R2:W3:Y:S01]  /*1ee20*/  SHFL.IDX PT, R3, R83, 0x1, 0x181f ;  /* 0x00381f0053037f89 */ /* 0x0084e200000e0000 */
[----:B------:R-:W-:Y:S03]  /*1ee30*/  BSSY B1, `(.L_x_856) ;  /* 0x0000015000017945 */ /* 0x000fe60003800000 */
[----:B0----5:R2:W0:Y:S01]  /*1ee40*/  SHFL.IDX PT, R29, R82, 0x1, 0x181f ;  /* 0x00381f00521d7f89 */ /* 0x02142200000e0000 */
        /* <DEDUP_REMOVED lines=8> */
[----:B------:R-:W-:Y:S02]  /*1eed0*/  @!P3 LEA R6, P5, R84, R29, 0x1 ;  /* 0x0000001d5406b211 */ /* 0x000fe400078a08ff */
[----:B---3--:R-:W-:Y:S02]  /*1eee0*/  @!P4 LEA.HI.X R5, R16, R3, R17, 0x1, P6 ;  /* 0x000000031005c211 */ /* 0x008fe400030f0c11 */
        /* <DEDUP_REMOVED lines=9> */
.L_x_857:
[----:B------:R-:W-:Y:S05]  /*1ef80*/  BSYNC B1 ;  /* 0x0000000000017941 */ /* 0x000fea0003800000 */
.L_x_856:
[----:B---3--:R3:W0:Y:S01]  /*1ef90*/  SHFL.IDX PT, R3, R83, 0x2, 0x181f ;  /* 0x00581f0053037f89 */ /* 0x00862200000e0000 */
[----:B------:R-:W-:Y:S03]  /*1efa0*/  BSSY B1, `(.L_x_858) ;  /* 0x0000015000017945 */ /* 0x000fe60003800000 */
[----:B----4-:R3:W4:Y:S01]  /*1efb0*/  SHFL.IDX PT, R11, R82, 0x2, 0x181f ;  /* 0x00581f00520b7f89 */ /* 0x01072200000e0000 */
[----:B------:R-:W-:Y:S05]  /*1efc0*/  @P0 BRA `(.L_x_859) ;  /* 0x0000000000480947 */ /* 0x000fea0003800000 */
[----:B------:R-:W-:Y:S01]  /*1efd0*/  ULDC UR4, c[0x0][0xac8] ;  /* 0x0002b20000047ab9 */ /* 0x000fe20000000800 */
[----:B------:R-:W-:Y:S01]  /*1efe0*/  ULDC.64 UR6, c[0x0][0x208] ;  /* 0x0000820000067ab9 */ /* 0x000fe20000000a00 */
[----:B------:R-:W-:Y:S02]  /*1eff0*/  ISETP.GE.AND P3, PT, R16, UR4, PT ;  /* 0x0000000410007c0c */ /* 0x000fe4000bf66270 */
[----:B------:R-:W-:Y:S02]  /*1f000*/  ISETP.GE.AND P2, PT, R213, UR4, PT ;  /* 0x00000004d5007c0c */ /* 0x000fe4000bf46270 */
[----:B------:R-:W-:Y:S02]  /*1f010*/  ISETP.GE.AND P1, PT, R218, UR4, PT ;  /* 0x00000004da007c0c */ /* 0x000fe4000bf26270 */
[----:B------:R-:W-:-:S07]  /*1f020*/  ISETP.GE.AND P0, PT, R219, UR4, PT ;  /* 0x00000004db007c0c */ /* 0x000fce000bf06270 */
[-C--:B----4-:R-:W-:Y:S02]  /*1f030*/  @!P3 LEA R4, P6, R16, R11.reuse, 0x1 ;  /* 0x0000000b1004b211 */ /* 0x090fe400078c08ff */
[-C--:B------:R-:W-:Y:S02]  /*1f040*/  @!P2 LEA R6, P5, R84, R11.reuse, 0x1 ;  /* 0x0000000b5406a211 */ /* 0x080fe400078a08ff */
[----:B------:R-:W-:Y:S02]  /*1f050*/  @!P1 LEA R8, P4, R218, R11, 0x1 ;  /* 0x0000000bda089211 */ /* 0x000fe400078808ff */
[----:B0-----:R-:W-:Y:S02]  /*1f060*/  @!P3 LEA.HI.X R5, R16, R3, R17, 0x1, P6 ;  /* 0x000000031005b211 */ /* 0x001fe400030f0c11 */
        /* <DEDUP_REMOVED lines=8> */
.L_x_859:
[----:B------:R-:W-:Y:S05]  /*1f0f0*/  BSYNC B1 ;  /* 0x0000000000017941 */ /* 0x000fea0003800000 */
.L_x_858:
[----:B0-----:R-:W-:Y:S01]  /*1f100*/  VIADD R3, R85, 0x60 ;  /* 0x0000006055037836 */ /* 0x001fe20000000000 */
[----:B--23--:R-:W0:Y:S04]  /*1f110*/  SHFL.IDX PT, R83, R83, 0x3, 0x181f ;  /* 0x00781f0053537f89 */ /* 0x00ce2800000e0000 */
[----:B------:R-:W-:Y:S01]  /*1f120*/  ISETP.GE.AND P0, PT, R3, R2, PT ;  /* 0x000000020300720c */ /* 0x000fe20003f06270 */
[----:B------:R2:W3:-:S12]  /*1f130*/  SHFL.IDX PT, R9, R82, 0x3, 0x181f ;  /* 0x00781f0052097f89 */ /* 0x0004d800000e0000 */
[----:B--2---:R-:W-:Y:S05]  /*1f140*/  @P0 BRA `(.L_x_860) ;  /* 0x0000000c00bc0947 */ /* 0x004fea0003800000 */
[----:B------:R-:W-:Y:S01]  /*1f150*/  ULDC UR4, c[0x0][0xac8] ;  /* 0x0002b20000047ab9 */ /* 0x000fe20000000800 */
[----:B------:R-:W-:Y:S01]  /*1f160*/  ULDC.64 UR6, c[0x0][0x208] ;  /* 0x0000820000067ab9 */ /* 0x000fe20000000a00 */
[----:B------:R-:W-:Y:S02]  /*1f170*/  ISETP.GE.AND P3, PT, R16, UR4, PT ;  /* 0x0000000410007c0c */ /* 0x000fe4000bf66270 */
[----:B------:R-:W-:Y:S02]  /*1f180*/  ISETP.GE.AND P4, PT, R213, UR4, PT ;  /* 0x00000004d5007c0c */ /* 0x000fe4000bf86270 */
[----:B------:R-:W-:-:S09]  /*1f190*/  ISETP.GE.AND P5, PT, R218, UR4, PT ;  /* 0x00000004da007c0c */ /* 0x000fd2000bfa6270 */
[-C--:B---3--:R-:W-:Y:S02]  /*1f1a0*/  @!P3 LEA R2, P0, R16, R9.reuse, 0x1 ;  /* 0x000000091002b211 */ /* 0x088fe400078008ff */
[----:B------:R-:W-:Y:S02]  /*1f1b0*/  @!P4 LEA R4, P1, R84, R9, 0x1 ;  /* 0x000000095404c211 */ /* 0x000fe400078208ff */
        /* <DEDUP_REMOVED lines=9> */
[----:B0-----:R-:W-:Y:S01]  /*1f250*/  LEA R2, P0, R219, R9, 0x1 ;  /* 0x00000009db027211 */ /* 0x001fe200078008ff */
[----:B------:R-:W-:-:S03]  /*1f260*/  ULDC.64 UR4, c[0x0][0x208] ;  /* 0x0000820000047ab9 */ /* 0x000fc60000000a00 */
[----:B------:R-:W-:-:S05]  /*1f270*/  LEA.HI.X R3, R219, R83, R86, 0x1, P0 ;  /* 0x00000053db037211 */ /* 0x000fca00000f0c56 */
[----:B------:R0:W-:Y:S01]  /*1f280*/  ST.E.128 desc[UR4][R2.64], R72 ;  /* 0x0000004802007985 */ /* 0x0001e2000c101d04 */
[----:B------:R-:W-:Y:S05]  /*1f290*/  BRA `(.L_x_860) ;  /* 0x0000000c00687947 */ /* 0x000fea0003800000 */
.L_x_852:
[C---:B------:R-:W-:Y:S01]  /*1f2a0*/  IMAD.SHL.U32 R4, R231.reuse, 0x4, RZ ;  /* 0x00000004e7047824 */ /* 0x040fe200078e00ff */
[----:B------:R-:W-:Y:S01]  /*1f2b0*/  SHF.R.S32.HI R12, RZ, 0x1f, R231 ;  /* 0x0000001fff0c7819 */ /* 0x000fe200000114e7 */
[----:B------:R-:W-:Y:S01]  /*1f2c0*/  ULDC.64 UR4, c[0x0][0xc00] ;  /* 0x0003000000047ab9 */ /* 0x000fe20000000a00 */
[----:B------:R-:W2:Y:S01]  /*1f2d0*/  LDC R21, c[0x0][0xbe8] ;  /* 0x0002fa00ff157b82 */ /* 0x000ea20000000800 */
[----:B------:R-:W-:Y:S01]  /*1f2e0*/  ISETP.NE.U32.AND P0, PT, RZ, UR4, PT ;  /* 0x00000004ff007c0c */ /* 0x000fe2000bf05070 */
[----:B------:R-:W-:Y:S01]  /*1f2f0*/  ULDC.64 UR6, c[0x0][0x208] ;  /* 0x0000820000067ab9 */ /* 0x000fe20000000a00 */
[----:B------:R-:W-:Y:S02]  /*1f300*/  IADD3 R2, P1, R4, UR4, RZ ;  /* 0x0000000404027c10 */ /* 0x000fe4000ff3e0ff */
[----:B------:R-:W-:Y:S02]  /*1f310*/  SHF.L.U64.HI R0, R231, 0x2, R12 ;  /* 0x00000002e7007819 */ /* 0x000fe4000001020c */
[----:B------:R-:W-:-:S02]  /*1f320*/  ISETP.NE.AND.EX P0, PT, RZ, UR5, PT, P0 ;  /* 0x00000005ff007c0c */ /* 0x000fc4000bf05300 */
[----:B------:R-:W-:Y:S01]  /*1f330*/  IADD3.X R3, R0, UR5, RZ, P1, !PT ;  /* 0x0000000500037c10 */ /* 0x000fe20008ffe4ff */
[----:B------:R-:W-:Y:S01]  /*1f340*/  ULDC.64 UR4, c[0x0][0xc08] ;  /* 0x0003020000047ab9 */ /* 0x000fe20000000a00 */
[----:B------:R-:W-:Y:S02]  /*1f350*/  MOV R6, RZ ;  /* 0x000000ff00067202 */ /* 0x000fe40000000f00 */
[----:B------:R-:W-:-:S04]  /*1f360*/  ISETP.NE.U32.AND P1, PT, RZ, UR4, PT ;  /* 0x00000004ff007c0c */ /* 0x000fc8000bf25070 */
[----:B------:R-:W-:Y:S01]  /*1f370*/  ISETP.NE.AND.EX P1, PT, RZ, UR5, PT, P1 ;  /* 0x00000005ff007c0c */ /* 0x000fe2000bf25310 */
[----:B------:R-:W3:Y:S02]  /*1f380*/  S2R R7, SR_TID.X ;  /* 0x0000000000077919 */ /* 0x000ee40000002100 */
[----:B------:R4:W5:Y:S10]  /*1f390*/  @P0 LDG.E R6, desc[UR6][R2.64] ;  /* 0x0000000602060981 */ /* 0x000974000c1e1900 */
[----:B------:R-:W-:Y:S01]  /*1f3a0*/  @P1 IADD3 R4, P2, R4, UR4, RZ ;  /* 0x0000000404041c10 */ /* 0x000fe2000ff5e0ff */
[----:B------:R-:W-:-:S03]  /*1f3b0*/  ULDC UR4, c[0x0][0xa88] ;  /* 0x0002a20000047ab9 */ /* 0x000fc60000000800 */
[----:B------:R-:W-:Y:S01]  /*1f3c0*/  @P1 IADD3.X R5, R0, UR5, RZ, P2, !PT ;  /* 0x0000000500051c10 */ /* 0x000fe200097fe4ff */
[----:B------:R-:W-:Y:S01]  /*1f3d0*/  IMAD.U32 R0, RZ, RZ, UR4 ;  /* 0x00000004ff007e24 */ /* 0x000fe2000f8e00ff */
[----:B--2---:R-:W-:-:S05]  /*1f3e0*/  ISETP.NE.AND P2, PT, R21, 0x1, PT ;  /* 0x000000011500780c */ /* 0x004fca0003f45270 */
[----:B------:R4:W5:Y:S08]  /*1f3f0*/  @P1 LDG.E R0, desc[UR6][R4.64] ;  /* 0x0000000604001981 */ /* 0x000970000c1e1900 */
[----:B------:R-:W2:Y:S01]  /*1f400*/  @P2 LDC R14, c[0x0][0xbec] ;  /* 0x0002fb00ff0e2b82 */ /* 0x000ea20000000800 */
[----:B---3--:R-:W-:-:S05]  /*1f410*/  VIADD R7, R7, 0xffffff80 ;  /* 0xffffff8007077836 */ /* 0x008fca0000000000 */
[----:B------:R-:W-:Y:S02]  /*1f420*/  ISETP.GE.AND P3, PT, R7, 0x80, PT ;  /* 0x000000800700780c */ /* 0x000fe40003f66270 */
[----:B------:R-:W3:Y:S01]  /*1f430*/  @P2 LDC R25, c[0x0][0xbf0] ;  /* 0x0002fc00ff192b82 */ /* 0x000ee20000000800 */
[----:B----4-:R-:W-:Y:S10]  /*1f440*/  @P1 BRA `(.L_x_861) ;  /* 0x0000000000141947 */ /* 0x010ff40003800000 */
[----:B------:R-:W-:Y:S05]  /*1f450*/  @!P0 BRA `(.L_x_861) ;  /* 0x0000000000108947 */ /* 0x000fea0003800000 */
[----:B------:R-:W-:Y:S02]  /*1f460*/  ULDC.64 UR4, c[0x0][0x208] ;  /* 0x0000820000047ab9 */ /* 0x000fe40000000a00 */
[----:B------:R-:W4:Y:S04]  /*1f470*/  LDG.E R5, desc[UR4][R2.64] ;  /* 0x0000000402057981 */ /* 0x000f28000c1e1900 */
[----:B-----5:R-:W4:Y:S02]  /*1f480*/  LDG.E R0, desc[UR4][R2.64+0x4] ;  /* 0x0000040402007981 */ /* 0x020f24000c1e1900 */
[----:B----4-:R-:W-:-:S07]  /*1f490*/  IADD3 R0, -R5, R0, RZ ;  /* 0x0000000005007210 */ /* 0x010fce0007ffe1ff */
.L_x_861:
[----:B------:R-:W-:Y:S01]  /*1f4a0*/  BSSY B1, `(.L_x_862) ;  /* 0x000002f000017945 */ /* 0x000fe20003800000 */
[----:B------:R-:W-:Y:S02]  /*1f4b0*/  SHF.R.S32.HI R10, RZ, 0x1f, R232 ;  /* 0x0000001fff0a7819 */ /* 0x000fe400000114e8 */
[----:B------:R-:W-:Y:S02]  /*1f4c0*/  SEL R231, R231, RZ, !P0 ;  /* 0x000000ffe7e77207 */ /* 0x000fe40004000000 */
[----:B------:R-:W-:Y:S02]  /*1f4d0*/  SEL R12, R12, RZ, !P0 ;  /* 0x000000ff0c0c7207 */ /* 0x000fe40004000000 */
[----:B-----5:R-:W-:Y:S01]  /*1f4e0*/  SHF.R.S32.HI R11, RZ, 0x1f, R6 ;  /* 0x0000001fff0b7819 */ /* 0x020fe20000011406 */
[----:B------:R-:W-:Y:S06]  /*1f4f0*/  @P3 BRA `(.L_x_863) ;  /* 0x0000000000a43947 */ /* 0x000fec0003800000 */
[----:B------:R-:W4:Y:S01]  /*1f500*/  S2R R3, SR_TID.X ;  /* 0x0000000000037919 */ /* 0x000f220000002100 */
[----:B------:R-:W5:Y:S01]  /*1f510*/  LDC R9, c[0x0][0xbe8] ;  /* 0x0002fa00ff097b82 */ /* 0x000f620000000800 */
[----:B----4-:R-:W-:Y:S02]  /*1f520*/  IMAD R2, R236, 0x80, R3 ;  /* 0x00000080ec027824 */ /* 0x010fe400078e0203 */
[----:B-----5:R-:W-:Y:S02]  /*1f530*/  IMAD R3, R0, R9, RZ ;  /* 0x0000000900037224 */ /* 0x020fe400078e02ff */
[----:B------:R-:W-:-:S05]  /*1f540*/  VIADD R8, R2, 0xffffff80 ;  /* 0xffffff8002087836 */ /* 0x000fca0000000000 */
[----:B------:R-:W-:-:S13]  /*1f550*/  ISETP.GE.AND P0, PT, R8, R3, PT ;  /* 0x000000030800720c */ /* 0x000fda0003f06270 */
[----:B------:R-:W-:Y:S05]  /*1f560*/  @P0 BRA `(.L_x_863) ;  /* 0x0000000000880947 */ /* 0x000fea0003800000 */
[----:B------:R-:W-:Y:S01]  /*1f570*/  ISETP.NE.AND P0, PT, R9, 0x1, PT ;  /* 0x000000010900780c */ /* 0x000fe20003f05270 */
[----:B------:R-:W-:Y:S01]  /*1f580*/  ULDC.64 UR4, c[0x0][0xb90] ;  /* 0x0002e40000047ab9 */ /* 0x000fe20000000a00 */
[----:B------:R-:W-:Y:S01]  /*1f590*/  IMAD.MOV.U32 R2, RZ, RZ, R6 ;  /* 0x000000ffff027224 */ /* 0x000fe200078e0006 */
[----:B------:R-:W-:Y:S01]  /*1f5a0*/  MOV R5, R8 ;  /* 0x0000000800057202 */ /* 0x000fe20000000f00 */
[----:B------:R-:W-:Y:S01]  /*1f5b0*/  IMAD R7, R10, UR4, RZ ;  /* 0x000000040a077c24 */ /* 0x000fe2000f8e02ff */
[----:B------:R-:W-:Y:S01]  /*1f5c0*/  ULDC.64 UR6, c[0x0][0x208] ;  /* 0x0000820000067ab9 */ /* 0x000fe20000000a00 */
[----:B------:R-:W-:Y:S02]  /*1f5d0*/  IMAD.MOV.U32 R3, RZ, RZ, R11 ;  /* 0x000000ffff037224 */ /* 0x000fe400078e000b */
[C---:B------:R-:W-:Y:S02]  /*1f5e0*/  IMAD R7, R232.reuse, UR5, R7 ;  /* 0x00000005e8077c24 */ /* 0x040fe4000f8e0207 */
[----:B------:R-:W-:Y:S01]  /*1f5f0*/  IMAD.WIDE.U32 R2, R232, UR4, R2 ;  /* 0x00000004e8027c25 */ /* 0x000fe2000f8e0002 */
[----:B------:R-:W-:-:S02]  /*1f600*/  ULDC.64 UR4, c[0x0][0xb98] ;  /* 0x0002e60000047ab9 */ /* 0x000fc40000000a00 */
[----:B------:R-:W4:Y:S02]  /*1f610*/  @P0 LDC R13, c[0x0][0xbec] ;  /* 0x0002fb00ff0d0b82 */ /* 0x000f240000000800 */
[----:B------:R-:W-:-:S03]  /*1f620*/  IADD3 R3, R3, R7, RZ ;  /* 0x0000000703037210 */ /* 0x000fc60007ffe0ff */
[----:B------:R-:W-:-:S03]  /*1f630*/  IMAD.WIDE.U32 R2, R231, UR4, R2 ;  /* 0x00000004e7027c25 */ /* 0x000fc6000f8e0002 */
[----:B------:R-:W5:Y:S01]  /*1f640*/  @P0 LDC R15, c[0x0][0xbf0] ;  /* 0x0002fc00ff0f0b82 */ /* 0x000f620000000800 */
[----:B----4-:R-:W-:-:S05]  /*1f650*/  @P0 IMAD.HI.U32 R4, R8, R13, RZ ;  /* 0x0000000d08040227 */ /* 0x010fca00078e00ff */
[----:B-----5:R-:W-:Y:S01]  /*1f660*/  @P0 SHF.R.U32.HI R5, RZ, R15, R4 ;  /* 0x0000000fff050219 */ /* 0x020fe20000011604 */
[----:B------:R-:W-:-:S03]  /*1f670*/  IMAD R4, R12, UR4, RZ ;  /* 0x000000040c047c24 */ /* 0x000fc6000f8e02ff */
[----:B------:R-:W-:Y:S01]  /*1f680*/  IADD3 R2, P0, R5, R2, RZ ;  /* 0x0000000205027210 */ /* 0x000fe20007f1e0ff */
[----:B------:R-:W-:-:S04]  /*1f690*/  IMAD.MOV R7, RZ, RZ, -R5 ;  /* 0x000000ffff077224 */ /* 0x000fc800078e0a05 */
[----:B------:R-:W-:Y:S01]  /*1f6a0*/  IMAD R7, R9, R7, R8 ;  /* 0x0000000709077224 */ /* 0x000fe200078e0208 */
[----:B------:R-:W-:Y:S01]  /*1f6b0*/  SHF.R.S32.HI R9, RZ, 0x1f, R5 ;  /* 0x0000001fff097819 */ /* 0x000fe20000011405 */
[----:B------:R-:W-:Y:S01]  /*1f6c0*/  IMAD R8, R231, UR5, R4 ;  /* 0x00000005e7087c24 */ /* 0x000fe2000f8e0204 */
[----:B------:R-:W-:Y:S02]  /*1f6d0*/  ULDC.64 UR4, c[0x0][0xb88] ;  /* 0x0002e20000047ab9 */ /* 0x000fe40000000a00 */
        /* <DEDUP_REMOVED lines=9> */
[----:B------:R-:W-:-:S05]  /*1f770*/  MOV R3, 0xff800000 ;  /* 0xff80000000037802 */ /* 0x000fca0000000f00 */
[----:B------:R4:W-:Y:S02]  /*1f780*/  STG.E desc[UR6][R4.64], R3 ;  /* 0x0000000304007986 */ /* 0x0009e4000c101906 */
.L_x_863:
[----:B------:R-:W-:Y:S05]  /*1f790*/  BSYNC B1 ;  /* 0x0000000000017941 */ /* 0x000fea0003800000 */
.L_x_862:
[----:B------:R-:W-:Y:S01]  /*1f7a0*/  ULDC.64 UR4, c[0x0][0xaa0] ;  /* 0x0002a80000047ab9 */ /* 0x000fe20000000a00 */
[----:B------:R-:W-:Y:S01]  /*1f7b0*/  IMAD R7, R233, 0x20, R212 ;  /* 0x00000020e9077824 */ /* 0x000fe200078e02d4 */
[----:B------:R-:W-:Y:S01]  /*1f7c0*/  BSSY B1, `(.L_x_864) ;  /* 0x0000042000017945 */ /* 0x000fe20003800000 */
[----:B----4-:R-:W-:Y:S01]  /*1f7d0*/  IMAD R3, R11, UR4, RZ ;  /* 0x000000040b037c24 */ /* 0x010fe2000f8e02ff */
[----:B------:R-:W-:Y:S02]  /*1f7e0*/  SHF.R.S32.HI R8, RZ, 0x1f, R219 ;  /* 0x0000001fff087819 */ /* 0x000fe400000114db */
[----:B------:R-:W-:Y:S01]  /*1f7f0*/  LEA R9, R236, R7, 0x7 ;  /* 0x00000007ec097211 */ /* 0x000fe200078e38ff */
[C---:B------:R-:W-:Y:S02]  /*1f800*/  IMAD R5, R6.reuse, UR5, R3 ;  /* 0x0000000506057c24 */ /* 0x040fe4000f8e0203 */
[----:B------:R-:W-:Y:S01]  /*1f810*/  IMAD.WIDE.U32 R2, R6, UR4, RZ ;  /* 0x0000000406027c25 */ /* 0x000fe2000f8e00ff */
[----:B------:R-:W-:-:S03]  /*1f820*/  ULDC.64 UR4, c[0x0][0xae8] ;  /* 0x0002ba0000047ab9 */ /* 0x000fc60000000a00 */
[----:B------:R-:W-:Y:S02]  /*1f830*/  IMAD.IADD R3, R3, 0x1, R5 ;  /* 0x0000000103037824 */ /* 0x000fe400078e0205 */
[----:B------:R-:W-:Y:S02]  /*1f840*/  IMAD R7, R10, UR4, RZ ;  /* 0x000000040a077c24 */ /* 0x000fe4000f8e02ff */
[----:B--2---:R-:W-:-:S04]  /*1f850*/  @P2 IMAD.HI.U32 R4, R9, R14, RZ ;  /* 0x0000000e09042227 */ /* 0x004fc800078e00ff */
[C---:B------:R-:W-:Y:S02]  /*1f860*/  IMAD R7, R232.reuse, UR5, R7 ;  /* 0x00000005e8077c24 */ /* 0x040fe4000f8e0207 */
[----:B------:R-:W-:Y:S01]  /*1f870*/  IMAD.WIDE.U32 R2, R232, UR4, R2 ;  /* 0x00000004e8027c25 */ /* 0x000fe2000f8e0002 */
[----:B------:R-:W-:-:S03]  /*1f880*/  ULDC.64 UR4, c[0x0][0xaf0] ;  /* 0x0002bc0000047ab9 */ /* 0x000fc60000000a00 */
[----:B------:R-:W-:Y:S01]  /*1f890*/  IMAD.MOV.U32 R5, RZ, RZ, R9 ;  /* 0x000000ffff057224 */ /* 0x000fe200078e0009 */
[----:B---3--:R-:W-:Y:S01]  /*1f8a0*/  @P2 SHF.R.U32.HI R5, RZ, R25, R4 ;  /* 0x00000019ff052219 */ /* 0x008fe20000011604 */
[----:B------:R-:W-:Y:S02]  /*1f8b0*/  IMAD R6, R12, UR4, RZ ;  /* 0x000000040c067c24 */ /* 0x000fe4000f8e02ff */
[----:B------:R-:W-:Y:S01]  /*1f8c0*/  IMAD.IADD R3, R3, 0x1, R7 ;  /* 0x0000000103037824 */ /* 0x000fe200078e0207 */
[----:B------:R-:W-:Y:S01]  /*1f8d0*/  SHF.R.S32.HI R4, RZ, 0x1f, R5 ;  /* 0x0000001fff047819 */ /* 0x000fe20000011405 */
[----:B------:R-:W-:Y:S01]  /*1f8e0*/  IMAD R7, R231, UR5, R6 ;  /* 0x00000005e7077c24 */ /* 0x000fe2000f8e0206 */
[----:B------:R-:W-:Y:S01]  /*1f8f0*/  IADD3 R6, -R5, RZ, RZ ;  /* 0x000000ff05067210 */ /* 0x000fe20007ffe1ff */
[----:B------:R-:W-:Y:S01]  /*1f900*/  IMAD.WIDE.U32 R2, R231, UR4, R2 ;  /* 0x00000004e7027c25 */ /* 0x000fe2000f8e0002 */
[----:B------:R-:W-:-:S03]  /*1f910*/  ULDC.64 UR4, c[0x0][0xae0] ;  /* 0x0002b80000047ab9 */ /* 0x000fc60000000a00 */
[----:B------:R-:W-:Y:S02]  /*1f920*/  IMAD.IADD R3, R3, 0x1, R7 ;  /* 0x0000000103037824 */ /* 0x000fe400078e0207 */
[----:B------:R-:W-:Y:S02]  /*1f930*/  IMAD R4, R4, UR4, RZ ;  /* 0x0000000404047c24 */ /* 0x000fe4000f8e02ff */
[----:B------:R-:W-:Y:S01]  /*1f940*/  IMAD R7, R21, R6, R9 ;  /* 0x0000000615077224 */ /* 0x000fe200078e0209 */
[----:B------:R-:W-:Y:S01]  /*1f950*/  LEA R6, R236, R212, 0x7 ;  /* 0x000000d4ec067211 */ /* 0x000fe200078e38ff */
[C---:B------:R-:W-:Y:S02]  /*1f960*/  IMAD R9, R5.reuse, UR5, R4 ;  /* 0x0000000505097c24 */ /* 0x040fe4000f8e0204 */
[----:B------:R-:W-:Y:S01]  /*1f970*/  IMAD.WIDE.U32 R2, R5, UR4, R2 ;  /* 0x0000000405027c25 */ /* 0x000fe2000f8e0002 */
[----:B------:R-:W-:Y:S01]  /*1f980*/  SHF.R.S32.HI R4, RZ, 0x1f, R7 ;  /* 0x0000001fff047819 */ /* 0x000fe20000011407 */
[----:B------:R-:W-:-:S02]  /*1f990*/  ULDC.64 UR4, c[0x0][0xad8] ;  /* 0x0002b60000047ab9 */ /* 0x000fc40000000a00 */
[----:B------:R-:W-:Y:S01]  /*1f9a0*/  IMAD.IADD R3, R3, 0x1, R9 ;  /* 0x0000000103037824 */ /* 0x000fe200078e0209 */
[----:B------:R-:W-:Y:S01]  /*1f9b0*/  SHF.R.S32.HI R9, RZ, 0x1f, R218 ;  /* 0x0000001fff097819 */ /* 0x000fe200000114da */
[----:B------:R-:W-:Y:S02]  /*1f9c0*/  IMAD R4, R4, UR4, RZ ;  /* 0x0000000404047c24 */ /* 0x000fe4000f8e02ff */
[----:B------:R-:W-:Y:S02]  /*1f9d0*/  IMAD R21, R0, R21, RZ ;  /* 0x0000001500157224 */ /* 0x000fe400078e02ff */
[C---:B------:R-:W-:Y:S02]  /*1f9e0*/  IMAD R5, R7.reuse, UR5, R4 ;  /* 0x0000000507057c24 */ /* 0x040fe4000f8e0204 */
[----:B------:R-:W-:Y:S01]  /*1f9f0*/  IMAD.WIDE.U32 R2, R7, UR4, R2 ;  /* 0x0000000407027c25 */ /* 0x000fe2000f8e0002 */
[----:B------:R-:W-:Y:S01]  /*1fa00*/  ISETP.GE.AND P2, PT, R6, R21, PT ;  /* 0x000000150600720c */ /* 0x000fe20003f46270 */
[----:B------:R-:W-:-:S02]  /*1fa10*/  ULDC.64 UR4, c[0x0][0xa80] ;  /* 0x0002a00000047ab9 */ /* 0x000fc40000000a00 */
[----:B------:R-:W-:Y:S01]  /*1fa20*/  VIADD R0, R6, 0x20 ;  /* 0x0000002006007836 */ /* 0x000fe20000000000 */
[----:B------:R-:W-:Y:S02]  /*1fa30*/  IADD3 R3, R3, R5, RZ ;  /* 0x0000000503037210 */ /* 0x000fe40007ffe0ff */
[----:B------:R-:W-:Y:S02]  /*1fa40*/  LEA R4, P3, R2, UR4, 0x1 ;  /* 0x0000000402047c11 */ /* 0x000fe4000f8608ff */
[-C--:B------:R-:W-:Y:S01]  /*1fa50*/  ISETP.GE.AND P1, PT, R0, R21.reuse, PT ;  /* 0x000000150000720c */ /* 0x080fe20003f26270 */
[----:B------:R-:W-:Y:S01]  /*1fa60*/  VIADD R0, R6, 0x40 ;  /* 0x0000004006007836 */ /* 0x000fe20000000000 */
[----:B------:R-:W-:Y:S02]  /*1fa70*/  LEA.HI.X R5, R2, UR5, R3, 0x1, P3 ;  /* 0x0000000502057c11 */ /* 0x000fe400098f0c03 */
[----:B------:R2:W3:Y:S02]  /*1fa80*/  SHFL.IDX PT, R2, R4, RZ, 0x181f ;  /* 0x00181fff04027589 */ /* 0x0004e400000e0000 */
[----:B------:R-:W-:-:S02]  /*1fa90*/  ISETP.GE.AND P0, PT, R0, R21, PT ;  /* 0x000000150000720c */ /* 0x000fc40003f06270 */
[----:B------:R2:W4:Y:S01]  /*1faa0*/  SHFL.IDX PT, R3, R5, RZ, 0x181f ;  /* 0x00181fff05037589 */ /* 0x00052200000e0000 */
[----:B------:R-:W-:Y:S10]  /*1fab0*/  @P2 BRA `(.L_x_865) ;  /* 0x0000000000482947 */ /* 0x000ff40003800000 */
[----:B------:R-:W-:Y:S01]  /*1fac0*/  ULDC UR4, c[0x0][0xac8] ;  /* 0x0002b20000047ab9 */ /* 0x000fe20000000800 */
[----:B------:R-:W-:Y:S01]  /*1fad0*/  ULDC.64 UR6, c[0x0][0x208] ;  /* 0x0000820000067ab9 */ /* 0x000fe20000000a00 */
[----:B------:R-:W-:Y:S02]  /*1fae0*/  ISETP.GE.AND P5, PT, R16, UR4, PT ;  /* 0x0000000410007c0c */ /* 0x000fe4000bfa6270 */
[----:B------:R-:W-:Y:S02]  /*1faf0*/  ISETP.GE.AND P3, PT, R218, UR4, PT ;  /* 0x00000004da007c0c */ /* 0x000fe4000bf66270 */
[----:B------:R-:W-:Y:S02]  /*1fb00*/  ISETP.GE.AND P2, PT, R219, UR4, PT ;  /* 0x00000004db007c0c */ /* 0x000fe4000bf46270 */
[----:B------:R-:W-:-:S07]  /*1fb10*/  ISETP.GE.AND P4, PT, R213, UR4, PT ;  /* 0x00000004d5007c0c */ /* 0x000fce000bf86270 */
[----:B---3--:R-:W-:-:S04]  /*1fb20*/  @!P5 LEA R10, P6, R16, R2, 0x1 ;  /* 0x00000002100ad211 */ /* 0x008fc800078c08ff */
[-C--:B----4-:R-:W-:Y:S02]  /*1fb30*/  @!P5 LEA.HI.X R11, R16, R3.reuse, R17, 0x1, P6 ;  /* 0x00000003100bd211 */ /* 0x090fe400030f0c11 */
[-C--:B------:R-:W-:Y:S01]  /*1fb40*/  @!P3 LEA R12, P6, R218, R2.reuse, 0x1 ;  /* 0x00000002da0cb211 */ /* 0x080fe200078c08ff */
[----:B------:R-:W-:Y:S02]  /*1fb50*/  @!P4 IMAD.SHL.U32 R7, R234, 0x8, RZ ;  /* 0x00000008ea07c824 */ /* 0x000fe400078e00ff */
[----:B------:R3:W-:Y:S01]  /*1fb60*/  @!P5 ST.E.128 desc[UR6][R10.64], RZ ;  /* 0x000000ff0a00d985 */ /* 0x0007e2000c101d06 */
[----:B------:R-:W-:Y:S02]  /*1fb70*/  @!P3 LEA.HI.X R13, R218, R3, R9, 0x1, P6 ;  /* 0x00000003da0db211 */ /* 0x000fe400030f0c09 */
[----:B------:R-:W-:-:S04]  /*1fb80*/  @!P2 LEA R14, P6, R219, R2, 0x1 ;  /* 0x00000002db0ea211 */ /* 0x000fc800078c08ff */
[----:B------:R-:W-:Y:S01]  /*1fb90*/  @!P2 LEA.HI.X R15, R219, R3, R8, 0x1, P6 ;  /* 0x00000003db0fa211 */ /* 0x000fe200030f0c08 */
[----:B------:R-:W-:-:S05]  /*1fba0*/  @!P4 IMAD.WIDE R2, R7, 0x2, R2 ;  /* 0x000000020702c825 */ /* 0x000fca00078e0202 */
[----:B------:R3:W-:Y:S04]  /*1fbb0*/  @!P4 ST.E.128 desc[UR6][R2.64], RZ ;  /* 0x000000ff0200c985 */ /* 0x0007e8000c101d06 */
[----:B------:R3:W-:Y:S04]  /*1fbc0*/  @!P3 ST.E.128 desc[UR6][R12.64], RZ ;  /* 0x000000ff0c00b985 */ /* 0x0007e8000c101d06 */
[----:B------:R3:W-:Y:S02]  /*1fbd0*/  @!P2 ST.E.128 desc[UR6][R14.64], RZ ;  /* 0x000000ff0e00a985 */ /* 0x0007e4000c101d06 */
.L_x_865:
[----:B------:R-:W-:Y:S05]  /*1fbe0*/  BSYNC B1 ;  /* 0x0000000000017941 */ /* 0x000fea0003800000 */
.L_x_864:
[----:B---34-:R3:W4:Y:S01]  /*1fbf0*/  SHFL.IDX PT, R3, R5, 0x1, 0x181f ;  /* 0x00381f0005037f89 */ /* 0x01872200000e0000 */
        /* <DEDUP_REMOVED lines=11> */
[-C--:B----4-:R-:W-:Y:S02]  /*1fcb0*/  @!P4 LEA.HI.X R11, R16, R3.reuse, R17, 0x1, P6 ;  /* 0x00000003100bc211 */ /* 0x090fe400030f0c11 */
[C---:B------:R-:W-:Y:S01]  /*1fcc0*/  @!P1 LEA R14, P6, R219.reuse, R2, 0x1 ;  /* 0x00000002db0e9211 */ /* 0x040fe200078c08ff */
[----:B------:R-:W-:Y:S01]  /*1fcd0*/  @!P3 IMAD.SHL.U32 R7, R234, 0x8, RZ ;  /* 0x00000008ea07b824 */ /* 0x000fe200078e00ff */
[-C--:B------:R-:W-:Y:S01]  /*1fce0*/  @!P2 LEA.HI.X R13, R218, R3.reuse, R9, 0x1, P5 ;  /* 0x00000003da0da211 */ /* 0x080fe200028f0c09 */
[----:B------:R0:W-:Y:S01]  /*1fcf0*/  @!P4 ST.E.128 desc[UR6][R10.64], RZ ;  /* 0x000000ff0a00c985 */ /* 0x0001e2000c101d06 */
[----:B------:R-:W-:Y:S01]  /*1fd00*/  @!P1 LEA.HI.X R15, R219, R3, R8, 0x1, P6 ;  /* 0x00000003db0f9211 */ /* 0x000fe200030f0c08 */
[----:B------:R-:W-:-:S05]  /*1fd10*/  @!P3 IMAD.WIDE R2, R7, 0x2, R2 ;  /* 0x000000020702b825 */ /* 0x000fca00078e0202 */
[----:B------:R0:W-:Y:S04]  /*1fd20*/  @!P3 ST.E.128 desc[UR6][R2.64], RZ ;  /* 0x000000ff0200b985 */ /* 0x0001e8000c101d06 */
[----:B------:R0:W-:Y:S04]  /*1fd30*/  @!P2 ST.E.128 desc[UR6][R12.64], RZ ;  /* 0x000000ff0c00a985 */ /* 0x0001e8000c101d06 */
[----:B------:R0:W-:Y:S02]  /*1fd40*/  @!P1 ST.E.128 desc[UR6][R14.64], RZ ;  /* 0x000000ff0e009985 */ /* 0x0001e4000c101d06 */
.L_x_867:
[----:B------:R-:W-:Y:S05]  /*1fd50*/  BSYNC B1 ;  /* 0x0000000000017941 */ /* 0x000fea0003800000 */
.L_x_866:
        /* <DEDUP_REMOVED lines=11> */
[----:B------:R-:W-:Y:S02]  /*1fe10*/  @!P4 SHF.L.U32 R7, R234, 0x3, RZ ;  /* 0x00000003ea07c819 */ /* 0x000fe400000006ff */
[-C--:B------:R-:W-:Y:S02]  /*1fe20*/  @!P5 LEA R12, P1, R218, R2.reuse, 0x1 ;  /* 0x00000002da0cd211 */ /* 0x080fe400078208ff */
[----:B------:R-:W-:Y:S02]  /*1fe30*/  @!P6 LEA R14, P2, R219, R2, 0x1 ;  /* 0x00000002db0ee211 */ /* 0x000fe400078408ff */
[-C--:B----4-:R-:W-:Y:S02]  /*1fe40*/  @!P3 LEA.HI.X R11, R16, R3.reuse, R17, 0x1, P0 ;  /* 0x00000003100bb211 */ /* 0x090fe400000f0c11 */
[----:B------:R-:W-:-:S02]  /*1fe50*/  @!P5 LEA.HI.X R13, R218, R3, R9, 0x1, P1 ;  /* 0x00000003da0dd211 */ /* 0x000fc400008f0c09 */
[----:B------:R-:W-:Y:S01]  /*1fe60*/  @!P6 LEA.HI.X R15, R219, R3, R8, 0x1, P2 ;  /* 0x00000003db0fe211 */ /* 0x000fe200010f0c08 */
[----:B------:R-:W-:Y:S01]  /*1fe70*/  @!P4 IMAD.WIDE R2, R7, 0x2, R2 ;  /* 0x000000020702c825 */ /* 0x000fe200078e0202 */
[----:B------:R0:W-:Y:S04]  /*1fe80*/  @!P3 ST.E.128 desc[UR6][R10.64], RZ ;  /* 0x000000ff0a00b985 */ /* 0x0001e8000c101d06 */
[----:B------:R0:W-:Y:S04]  /*1fe90*/  @!P4 ST.E.128 desc[UR6][R2.64], RZ ;  /* 0x000000ff0200c985 */ /* 0x0001e8000c101d06 */
[----:B------:R0:W-:Y:S04]  /*1fea0*/  @!P5 ST.E.128 desc[UR6][R12.64], RZ ;  /* 0x000000ff0c00d985 */ /* 0x0001e8000c101d06 */
[----:B------:R0:W-:Y:S02]  /*1feb0*/  @!P6 ST.E.128 desc[UR6][R14.64], RZ ;  /* 0x000000ff0e00e985 */ /* 0x0001e4000c101d06 */
.L_x_869:
[----:B------:R-:W-:Y:S05]  /*1fec0*/  BSYNC B1 ;  /* 0x0000000000017941 */ /* 0x000fea0003800000 */
.L_x_868:
[----:B------:R-:W-:Y:S01]  /*1fed0*/  VIADD R0, R6, 0x60 ;  /* 0x0000006006007836 */ /* 0x000fe20000000000 */
[----:B0---4-:R0:W4:Y:S04]  /*1fee0*/  SHFL.IDX PT, R3, R5, 0x3, 0x181f ;  /* 0x00781f0005037f89 */ /* 0x01112800000e0000 */
[----:B------:R-:W-:Y:S01]  /*1fef0*/  ISETP.GE.AND P0, PT, R0, R21, PT ;  /* 0x000000150000720c */ /* 0x000fe20003f06270 */
[----:B------:R0:W0:-:S12]  /*1ff00*/  SHFL.IDX PT, R2, R4, 0x3, 0x181f ;  /* 0x00781f0004027f89 */ /* 0x00001800000e0000 */
        /* <DEDUP_REMOVED lines=9> */
[C---:B------:R-:W-:Y:S02]  /*1ffa0*/  @!P6 LEA R12, P2, R219.reuse, R2, 0x1 ;  /* 0x00000002db0ce211 */ /* 0x040fe400078408ff */
[----:B--23--:R-:W-:Y:S01]  /*1ffb0*/  @!P4 IMAD.SHL.U32 R5, R234, 0x8, RZ ;  /* 0x00000008ea05c824 */ /* 0x00cfe200078e00ff */
[-C--:B----4-:R-:W-:Y:S02]  /*1ffc0*/  @!P3 LEA.HI.X R7, R16, R3.reuse, R17, 0x1, P0 ;  /* 0x000000031007b211 */ /* 0x090fe400000f0c11 */
[-C--:B------:R-:W-:Y:S02]  /*1ffd0*/  @!P5 LEA.HI.X R11, R218, R3.reuse, R9, 0x1, P1 ;  /* 0x00000003da0bd211 */ /* 0x080fe400008f0c09 */
[----:B------:R-:W-:Y:S01]  /*1ffe0*/  @!P6 LEA.HI.X R13, R219, R3, R8, 0x1, P2 ;  /* 0x00000003db0de211 */ /* 0x000fe200010f0c08 */
[----:B------:R-:W-:Y:S01]  /*1fff0*/  @!P4 IMAD.WIDE R2, R5, 0x2, R2 ;  /* 0x000000020502c825 */ /* 0x000fe200078e0202 */
[----:B------:R0:W-:Y:S04]  /*20000*/  @!P3 ST.E.128 desc[UR6][R6.64], RZ ;  /* 0x000000ff0600b985 */ /* 0x0001e8000c101d06 */
[----:B------:R0:W-:Y:S04]  /*20010*/  @!P4 ST.E.128 desc[UR6][R2.64], RZ ;  /* 0x000000ff0200c985 */ /* 0x0001e8000c101d06 */
[----:B------:R0:W-:Y:S04]  /*20020*/  @!P5 ST.E.128 desc[UR6][R10.64], RZ ;  /* 0x000000ff0a00d985 */ /* 0x0001e8000c101d06 */
[----:B------:R0:W-:Y:S02]  /*20030*/  @!P6 ST.E.128 desc[UR6][R12.64], RZ ;  /* 0x000000ff0c00e985 */ /* 0x0001e4000c101d06 */
.L_x_860:
[----:B------:R-:W-:Y:S05]  /*20040*/  BSYNC B0 ;  /* 0x0000000000007941 */ /* 0x000fea0003800000 */
.L_x_851:
[----:B------:R-:W-:Y:S02]  /*20050*/  ULDC UR4, c[0x0][0xc3c] ;  /* 0x00030f0000047ab9 */ /* 0x000fe40000000800 */
[----:B-1----:R-:W-:-:S13]  /*20060*/  ISETP.GE.AND P0, PT, R123, UR4, PT ;  /* 0x000000047b007c0c */ /* 0x002fda000bf06270 */
[----:B------:R-:W-:Y:S05]  /*20070*/  @!P0 BRA `(.L_x_870) ;  /* 0xfffffe1000b48947 */ /* 0x000fea000383ffff */
[----:B------:R-:W-:Y:S05]  /*20080*/  BRA `(.L_x_645) ;  /* 0x0000008800547947 */ /* 0x000fea0003800000 */
.L_x_643:
[----:B------:R-:W-:-:S08]  /*20090*/  NOP ;  /* 0x0000000000007918 */ /* 0x000fd00000000000 */
[----:B0-----:R-:W0:-:S00]  /*200a0*/  USETMAXREG.DEALLOC.CTAPOOL 0x18 ;  /* 0x00000018000079c8 */ /* 0x001e0000080e0500 */
[----:B0-----:R-:W2:Y:S01]  /*200b0*/  LDL.LU R3, [R1+0x20] ;  /* 0x0000200001037983 */ /* 0x001ea20000300800 */
[----:B------:R-:W-:Y:S02]  /*200c0*/  LOP3.LUT R2, R2, 0x3, RZ, 0xc0, !PT ;  /* 0x0000000302027812 */ /* 0x000fe400078ec0ff */
[----:B------:R-:W-:-:S04]  /*200d0*/  MOV R4, RZ ;  /* 0x000000ff00047202 */ /* 0x000fc80000000f00 */
[----:B------:R-:W0:Y:S02]  /*200e0*/  SHFL.IDX PT, R2, R2, RZ, 0x1f ;  /* 0x00001fff02027589 */ /* 0x000e2400000e0000 */
[----:B0-----:R-:W-:Y:S02]  /*200f0*/  ISETP.NE.AND P0, PT, R2, RZ, PT ;  /* 0x000000ff0200720c */ /* 0x001fe40003f05270 */
[----:B--2---:R-:W-:-:S11]  /*20100*/  LOP3.LUT R3, R3, 0xfffffffd, RZ, 0xc0, !PT ;  /* 0xfffffffd03037812 */ /* 0x004fd600078ec0ff */
[----:B------:R-:W-:-:S05]  /*20110*/  @P0 LOP3.LUT R3, R3, 0x2, RZ, 0xfc, !PT ;  /* 0x0000000203030812 */ /* 0x000fca00078efcff */
[----:B------:R0:W-:Y:S01]  /*20120*/  STL [R1+0x20], R3 ;  /* 0x0000200301007387 */ /* 0x0001e20000100800 */
        /* <DEDUP_REMOVED lines=8> */
.L_x_871:
[----:B------:R-:W-:Y:S01]  /*201b0*/  LOP3.LUT R5, R0, 0x1f, RZ, 0xc0, !PT ;  /* 0x0000001f00057812 */ /* 0x000fe200078ec0ff */
[----:B------:R-:W-:Y:S01]  /*201c0*/  ULDC UR4, c[0x0][0xc3c] ;  /* 0x00030f0000047ab9 */ /* 0x000fe20000000800 */
[----:B------:R-:W-:Y:S01]  /*201d0*/  ULDC.64 UR6, c[0x0][0x208] ;  /* 0x0000820000067ab9 */ /* 0x000fe20000000a00 */
[----:B------:R-:W-:Y:S01]  /*201e0*/  ULDC UR5, c[0x0][0xc38] ;  /* 0x00030e0000057ab9 */ /* 0x000fe20000000800 */
[----:B------:R-:W-:-:S04]  /*201f0*/  ISETP.NE.AND P0, PT, R5, 0x1f, PT ;  /* 0x0000001f0500780c */ /* 0x000fc80003f05270 */
[----:B------:R-:W-:-:S13]  /*20200*/  ISETP.GE.OR P1, PT, R5, UR4, !P0 ;  /* 0x0000000405007c0c */ /* 0x000fda000c726670 */
[----:B0-----:R-:W0:Y:S02]  /*20210*/  @!P1 LDC.64 R2, c[0x0][0xc80] ;  /* 0x00032000ff029b82 */ /* 0x001e240000000a00 */
[----:B0-----:R-:W-:-:S05]  /*20220*/  @!P1 IMAD.WIDE.U32 R2, R5, 0x4, R2 ;  /* 0x0000000405029825 */ /* 0x001fca00078e0002 */
[----:B------:R-:W2:Y:S01]  /*20230*/  @!P1 LDG.E R4, desc[UR6][R2.64] ;  /* 0x0000000602049981 */ /* 0x000ea2000c1e1900 */
[C---:B------:R-:W-:Y:S01]  /*20240*/  ISETP.NE.AND P1, PT, R5.reuse, RZ, PT ;  /* 0x000000ff0500720c */ /* 0x040fe20003f25270 */
[----:B------:R-:W0:Y:S01]  /*20250*/  S2UR UR6, SR_CTAID.X ;  /* 0x00000000000679c3 */ /* 0x000e220000002500 */
[C---:B------:R-:W-:Y:S01]  /*20260*/  ISETP.GE.U32.AND P2, PT, R5.reuse, 0x2, PT ;  /* 0x000000020500780c */ /* 0x040fe20003f46070 */
[----:B------:R-:W-:Y:S01]  /*20270*/  UMOV UR4, URZ ;  /* 0x0000003f00047c82 */ /* 0x000fe20008000000 */
[C---:B------:R-:W-:Y:S02]  /*20280*/  ISETP.GE.U32.AND P3, PT, R5.reuse, 0x4, PT ;  /* 0x000000040500780c */ /* 0x040fe40003f66070 */
[C---:B------:R-:W-:Y:S02]  /*20290*/  ISETP.GE.U32.AND P4, PT, R5.reuse, 0x8, PT ;  /* 0x000000080500780c */ /* 0x040fe40003f86070 */
[----:B------:R-:W-:Y:S02]  /*202a0*/  ISETP.GE.U32.AND P5, PT, R5, 0x10, PT ;  /* 0x000000100500780c */ /* 0x000fe40003fa6070 */
[----:B------:R-:W-:Y:S01]  /*202b0*/  MOV R16, RZ ;  /* 0x000000ff00107202 */ /* 0x000fe20000000f00 */
[----:B--2---:R-:W1:Y:S02]  /*202c0*/  SHFL.UP PT, R6, R4, 0x1, RZ ;  /* 0x0420000004067989 */ /* 0x004e6400000e00ff */
[----:B-1----:R-:W-:-:S05]  /*202d0*/  SEL R7, R6, RZ, P1 ;  /* 0x000000ff06077207 */ /* 0x002fca0000800000 */
[----:B------:R-:W-:-:S05]  /*202e0*/  IMAD.IADD R7, R4, 0x1, R7 ;  /* 0x0000000104077824 */ /* 0x000fca00078e0207 */
[----:B------:R-:W1:Y:S02]  /*202f0*/  SHFL.UP PT, R6, R7, 0x2, RZ ;  /* 0x0440000007067989 */ /* 0x000e6400000e00ff */
[----:B-1----:R-:W-:-:S05]  /*20300*/  SEL R6, R6, RZ, P2 ;  /* 0x000000ff06067207 */ /* 0x002fca0001000000 */
[----:B------:R-:W-:-:S05]  /*20310*/  IMAD.IADD R6, R7, 0x1, R6 ;  /* 0x0000000107067824 */ /* 0x000fca00078e0206 */
[----:B------:R-:W1:Y:S02]  /*20320*/  SHFL.UP PT, R8, R6, 0x4, RZ ;  /* 0x0480000006087989 */ /* 0x000e6400000e00ff */
[----:B-1----:R-:W-:-:S04]  /*20330*/  SEL R3, R8, RZ, P3 ;  /* 0x000000ff08037207 */ /* 0x002fc80001800000 */
[----:B------:R-:W-:-:S05]  /*20340*/  IADD3 R3, R6, R3, RZ ;  /* 0x0000000306037210 */ /* 0x000fca0007ffe0ff */
        /* <DEDUP_REMOVED lines=16> */
.L_x_877:
[----:B------:R-:W-:Y:S01]  /*20450*/  UIADD3 UR4, UR4, 0x1f, URZ ;  /* 0x0000001f04047890 */ /* 0x000fe2000fffe03f */
[----:B------:R-:W-:-:S05]  /*20460*/  MOV R19, UR7 ;  /* 0x0000000700137c02 */ /* 0x000fca0008000f00 */
        /* <DEDUP_REMOVED lines=11> */
.L_x_876:
[----:B------:R-:W-:Y:S05]  /*20520*/  BSYNC B0 ;  /* 0x0000000000007941 */ /* 0x000fea0003800000 */
.L_x_875:
[----:B0----5:R-:W0:Y:S02]  /*20530*/  SHFL.UP PT, R2, R4, 0x1, RZ ;  /* 0x0420000004027989 */ /* 0x021e2400000e00ff */
[----:B0-----:R-:W-:-:S04]  /*20540*/  SEL R3, R2, RZ, P1 ;  /* 0x000000ff02037207 */ /* 0x001fc80000800000 */
[----:B------:R-:W-:-:S05]  /*20550*/  IADD3 R3, R4, R3, RZ ;  /* 0x0000000304037210 */ /* 0x000fca0007ffe0ff */
[----:B------:R-:W0:Y:S02]  /*20560*/  SHFL.UP PT, R2, R3, 0x2, RZ ;  /* 0x0440000003027989 */ /* 0x000e2400000e00ff */
[----:B0-----:R-:W-:-:S05]  /*20570*/  SEL R2, R2, RZ, P2 ;  /* 0x000000ff02027207 */ /* 0x001fca0001000000 */
[----:B------:R-:W-:-:S05]  /*20580*/  IMAD.IADD R2, R3, 0x1, R2 ;  /* 0x0000000103027824 */ /* 0x000fca00078e0202 */
[----:B------:R-:W0:Y:S02]  /*20590*/  SHFL.UP PT, R8, R2, 0x4, RZ ;  /* 0x0480000002087989 */ /* 0x000e2400000e00ff */
[----:B0-----:R-:W-:-:S05]  /*205a0*/  SEL R9, R8, RZ, P3 ;  /* 0x000000ff08097207 */ /* 0x001fca0001800000 */
[----:B------:R-:W-:-:S05]  /*205b0*/  IMAD.IADD R9, R2, 0x1, R9 ;  /* 0x0000000102097824 */ /* 0x000fca00078e0209 */
[----:B------:R-:W0:Y:S02]  /*205c0*/  SHFL.UP PT, R8, R9, 0x8, RZ ;  /* 0x0500000009087989 */ /* 0x000e2400000e00ff */
[----:B0-----:R-:W-:-:S04]  /*205d0*/  SEL R8, R8, RZ, P4 ;  /* 0x000000ff08087207 */ /* 0x001fc80002000000 */
[----:B------:R-:W-:-:S05]  /*205e0*/  IADD3 R8, R9, R8, RZ ;  /* 0x0000000809087210 */ /* 0x000fca0007ffe0ff */
        /* <DEDUP_REMOVED lines=8> */
[----:B------:R-:W-:-:S07]  /*20670*/  MOV R2, R11 ;  /* 0x0000000b00027202 */ /* 0x000fce0000000f00 */
.L_x_873:
        /* <DEDUP_REMOVED lines=12> */
[----:B0-----:R-:W-:Y:S01]  /*20740*/  IADD3 R11, RZ, -R3, RZ ;  /* 0x80000003ff0b7210 */ /* 0x001fe20007ffe0ff */
[----:B------:R-:W-:Y:S06]  /*20750*/  @!P0 BRA `(.L_x_878) ;  /* 0x0000000000088947 */ /* 0x000fec0003800000 */
[----:B------:R-:W-:-:S05]  /*20760*/  VIADD R9, R19, 0xffffffff ;  /* 0xffffffff13097836 */ /* 0x000fca0000000000 */
[----:B------:R0:W1:Y:S02]  /*20770*/  SHFL.IDX PT, R16, R2, R9, 0x1f ;  /* 0x00001f0902107589 */ /* 0x00006400000e0000 */
.L_x_878:
[----:B-1----:R-:W-:Y:S01]  /*20780*/  IMAD R16, R16, UR5, R7 ;  /* 0x0000000510107c24 */ /* 0x002fe2000f8e0207 */
[----:B------:R-:W-:Y:S01]  /*20790*/  IADD3 R19, R19, UR4, RZ ;  /* 0x0000000413137c10 */ /* 0x000fe2000fffe0ff */
[----:B------:R-:W-:Y:S02]  /*207a0*/  IMAD R7, R11, R6, RZ ;  /* 0x000000060b077224 */ /* 0x000fe400078e02ff */
[----:B0-----:R-:W-:Y:S01]  /*207b0*/  IMAD.MOV.U32 R2, RZ, RZ, RZ ;  /* 0x000000ffff027224 */ /* 0x001fe200078e00ff */
[----:B------:R-:W-:-:S03]  /*207c0*/  IADD3 R17, -R16, UR6, RZ ;  /* 0x0000000610117c10 */ /* 0x000fc6000fffe1ff */
[----:B------:R-:W-:Y:S01]  /*207d0*/  IMAD.HI.U32 R2, R3, R7, R2 ;  /* 0x0000000703027227 */ /* 0x000fe200078e0002 */
[----:B------:R-:W-:Y:S02]  /*207e0*/  IABS R7, R4 ;  /* 0x0000000400077213 */ /* 0x000fe40000000000 */
[----:B------:R-:W-:Y:S02]  /*207f0*/  IABS R3, R17 ;  /* 0x0000001100037213 */ /* 0x000fe40000000000 */
[----:B------:R-:W-:-:S03]  /*20800*/  IADD3 R7, RZ, -R7, RZ ;  /* 0x80000007ff077210 */ /* 0x000fc60007ffe0ff */
        /* <DEDUP_REMOVED lines=16> */
.L_x_874:
[----:B------:R-:W-:Y:S01]  /*20910*/  IMAD.MOV.U32 R17, RZ, RZ, RZ ;  /* 0x000000ffff117224 */ /* 0x000fe200078e00ff */
[----:B------:R-:W-:Y:S01]  /*20920*/  MOV R16, UR6 ;  /* 0x0000000600107c02 */ /* 0x000fe20008000f00 */
[----:B------:R-:W-:-:S07]  /*20930*/  IMAD.MOV.U32 R18, RZ, RZ, RZ ;  /* 0x000000ffff127224 */ /* 0x000fce00078e00ff */
.L_x_879:
[----:B------:R-:W-:-:S13]  /*20940*/  ISETP.NE.AND P0, PT, R5, RZ, PT ;  /* 0x000000ff0500720c */ /* 0x000fda0003f05270 */
[----:B------:R-:W0:Y:S01]  /*20950*/  @!P0 S2R R3, SR_CgaCtaId ;  /* 0x0000000000038919 */ /* 0x000e220000008800 */
[----:B------:R-:W-:-:S04]  /*20960*/  @!P0 MOV R2, 0x400 ;  /* 0x0000040000028802 */ /* 0x000fc80000000f00 */
[----:B0-----:R-:W-:-:S05]  /*20970*/  @!P0 LEA R2, R3, R2, 0x18 ;  /* 0x0000000203028211 */ /* 0x001fca00078ec0ff */
[----:B------:R2:W-:Y:S01]  /*20980*/  @!P0 STS.128 [R2+0x388d0], R16 ;  /* 0x0388d01002008388 */ /* 0x0005e20000000c00 */
[----:B------:R-:W-:Y:S06]  /*20990*/  BAR.ARV 0x5, 0x180 ;  /* 0x0146000000007b1d */ /* 0x000fec0000002000 */
.L_x_872:
[----:B--2---:R-:W-:Y:S01]  /*209a0*/  IMAD.MOV.U32 R2, RZ, RZ, 0x1 ;  /* 0x00000001ff027424 */ /* 0x004fe200078e00ff */
[----:B------:R2:W-:Y:S01]  /*209b0*/  STL [R1+0x54], RZ ;  /* 0x000054ff01007387 */ /* 0x0005e20000100800 */
[----:B------:R-:W-:Y:S02]  /*209c0*/  ULDC UR4, c[0x0][0xc3c] ;  /* 0x00030f0000047ab9 */ /* 0x000fe40000000800 */
[----:B-1----:R-:W-:Y:S01]  /*209d0*/  ISETP.GE.AND P0, PT, R19, UR4, PT ;  /* 0x0000000413007c0c */ /* 0x002fe2000bf06270 */
[----:B------:R2:W-:Y:S04]  /*209e0*/  STL [R1+0x10], R2 ;  /* 0x0000100201007387 */ /* 0x0005e80000100800 */
[----:B------:R2:W-:Y:S08]  /*209f0*/  STL [R1+0x8], RZ ;  /* 0x000008ff01007387 */ /* 0x0005f00000100800 */
[----:B--2---:R-:W-:Y:S05]  /*20a00*/  @P0 BRA `(.L_x_880) ;  /* 0x0000007c000c0947 */ /* 0x004fea0003800000 */
[----:B------:R-:W1:Y:S01]  /*20a10*/  S2UR UR5, SR_CgaCtaId ;  /* 0x00000000000579c3 */ /* 0x000e620000008800 */
[C---:B------:R-:W-:Y:S01]  /*20a20*/  SHF.L.U32 R2, R0.reuse, 0x3, RZ ;  /* 0x0000000300027819 */ /* 0x040fe200000006ff */
[----:B------:R-:W-:Y:S01]  /*20a30*/  UMOV UR4, 0x400 ;  /* 0x0000040000047882 */ /* 0x000fe20000000000 */
[----:B------:R-:W-:Y:S01]  /*20a40*/  LOP3.LUT R5, R0, 0x7f, RZ, 0xc0, !PT ;  /* 0x0000007f00057812 */ /* 0x000fe200078ec0ff */
[----:B------:R-:W-:Y:S01]  /*20a50*/  BSSY B8, `(.L_x_880) ;  /* 0x00007be000087945 */ /* 0x000fe20003800000 */
[C---:B0-----:R-:W-:Y:S01]  /*20a60*/  LOP3.LUT R3, R2.reuse, 0x1f8, RZ, 0xc0, !PT ;  /* 0x000001f802037812 */ /* 0x041fe200078ec0ff */
[----:B------:R-:W-:Y:S01]  /*20a70*/  ULDC.64 UR38, c[0x0][0x198] ;  /* 0x0000660000267ab9 */ /* 0x000fe20000000a00 */
[----:B------:R-:W-:Y:S01]  /*20a80*/  LOP3.LUT R2, R2, 0x38, RZ, 0xc0, !PT ;  /* 0x0000003802027812 */ /* 0x000fe200078ec0ff */
[----:B------:R-:W-:Y:S01]  /*20a90*/  ULDC UR36, c[0x0][0xc] ;  /* 0x0000030000247ab9 */ /* 0x000fe20000000800 */
[----:B------:R-:W-:Y:S01]  /*20aa0*/  LOP3.LUT R4, R3, 0x38, R0, 0x78, !PT ;  /* 0x0000003803047812 */ /* 0x000fe200078e7800 */
[----:B------:R-:W-:Y:S01]  /*20ab0*/  IMAD.SHL.U32 R3, R5, 0x8, RZ ;  /* 0x0000000805037824 */ /* 0x000fe200078e00ff */
[----:B------:R-:W-:Y:S01]  /*20ac0*/  SHF.R.U32.HI R5, RZ, 0x3, R5 ;  /* 0x00000003ff057819 */ /* 0x000fe20000011605 */
[----:B------:R-:W-:-:S03]  /*20ad0*/  IMAD.SHL.U32 R0, R0, 0x10, RZ ;  /* 0x0000001000007824 */ /* 0x000fc600078e00ff */
[----:B------:R-:W-:Y:S02]  /*20ae0*/  LOP3.LUT R3, R4, 0x200, R3, 0xf8, !PT ;  /* 0x0000020004037812 */ /* 0x000fe400078ef803 */
[----:B------:R-:W-:Y:S01]  /*20af0*/  LOP3.LUT R0, R5, 0x70, R0, 0xf8, !PT ;  /* 0x0000007005007812 */ /* 0x000fe200078ef800 */
[----:B------:R-:W-:Y:S01]  /*20b00*/  IMAD.MOV.U32 R0, RZ, RZ, 0x1 ;  /* 0x00000001ff007424 */ /* 0x000fe200078e00ff */
[----:B-1----:R-:W-:-:S06]  /*20b10*/  ULEA UR4, UR5, UR4, 0x18 ;  /* 0x0000000405047291 */ /* 0x002fcc000f8ec03f */
[----:B------:R-:W-:-:S05]  /*20b20*/  MOV R4, UR4 ;  /* 0x0000000400047c02 */ /* 0x000fca0008000f00 */
[----:B------:R-:W-:Y:S01]  /*20b30*/  IMAD R3, R3, 0x2, R4 ;  /* 0x0000000203037824 */ /* 0x000fe200078e0204 */
[----:B------:R0:W-:Y:S04]  /*20b40*/  STL [R1+0x4], R4 ;  /* 0x0000040401007387 */ /* 0x0001e80000100800 */
[----:B------:R1:W-:Y:S04]  /*20b50*/  STL [R1+0x2c], R3 ;  /* 0x00002c0301007387 */ /* 0x0003e80000100800 */
[----:B------:R-:W-:Y:S01]  /*20b60*/  STL [R1+0x8], RZ ;  /* 0x000008ff01007387 */ /* 0x000fe20000100800 */
[----:B0-----:R-:W-:-:S03]  /*20b70*/  LOP3.LUT R4, R2, 0x40, RZ, 0xfc, !PT ;  /* 0x0000004002047812 */ /* 0x001fc600078efcff */
[----:B------:R-:W-:Y:S01]  /*20b80*/  STL [R1+0x10], R0 ;  /* 0x0000100001007387 */ /* 0x000fe20000100800 */
[----:B-1----:R-:W-:-:S03]  /*20b90*/  LOP3.LUT R3, R2, 0x80, RZ, 0xfc, !PT ;  /* 0x0000008002037812 */ /* 0x002fc600078efcff */
[----:B------:R-:W-:Y:S04]  /*20ba0*/  STL [R1+0x1c], RZ ;  /* 0x00001cff01007387 */ /* 0x000fe80000100800 */
[----:B------:R0:W-:Y:S04]  /*20bb0*/  STL [R1+0x24], R0 ;  /* 0x0000240001007387 */ /* 0x0001e80000100800 */
[----:B------:R1:W-:Y:S01]  /*20bc0*/  STL [R1+0x54], RZ ;  /* 0x000054ff01007387 */ /* 0x0003e20000100800 */
[----:B0-----:R-:W-:-:S07]  /*20bd0*/  LOP3.LUT R0, R2, 0xc0, RZ, 0xfc, !PT ;  /* 0x000000c002007812 */ /* 0x001fce00078efcff */
.L_x_1037:
[----:B0--3--:R-:W0:Y:S01]  /*20be0*/  LDC.64 R2, c[0x0][0xc88] ;  /* 0x00032200ff027b82 */ /* 0x009e220000000a00 */
[----:B------:R-:W-:Y:S01]  /*20bf0*/  ULDC.64 UR4, c[0x0][0x208] ;  /* 0x0000820000047ab9 */ /* 0x000fe20000000a00 */
[----:B0-----:R-:W-:-:S05]  /*20c00*/  IMAD.WIDE R2, R19, 0x4, R2 ;  /* 0x0000000413027825 */ /* 0x001fca00078e0202 */
[----:B------:R-:W2:Y:S01]  /*20c10*/  LDG.E R15, desc[UR4][R2.64] ;  /* 0x00000004020f7981 */ /* 0x000ea2000c1e1900 */
[----:B------:R-:W-:Y:S05]  /*20c20*/  YIELD ;  /* 0x0000000000007946 */ /* 0x000fea0003800000 */
[----:B------:R-:W-:Y:S01]  /*20c30*/  ULDC.64 UR4, c[0x0][0xa28] ;  /* 0x00028a0000047ab9 */ /* 0x000fe20000000a00 */
[----:B----4-:R-:W-:Y:S01]  /*20c40*/  MOV R0, RZ ;  /* 0x000000ff00007202 */ /* 0x010fe20000000f00 */
[----:B------:R-:W-:Y:S01]  /*20c50*/  ULDC.64 UR12, c[0x0][0x208] ;  /* 0x00008200000c7ab9 */ /* 0x000fe20000000a00 */
[----:B------:R-:W-:Y:S01]  /*20c60*/  ISETP.NE.U32.AND P0, PT, RZ, UR4, PT ;  /* 0x00000004ff007c0c */ /* 0x000fe2000bf05070 */
[----:B------:R-:W-:Y:S01]  /*20c70*/  IMAD.MOV.U32 R8, RZ, RZ, RZ ;  /* 0x000000ffff087224 */ /* 0x000fe200078e00ff */
[----:B------:R-:W-:Y:S01]  /*20c80*/  ULDC.64 UR10, c[0x0][0xa18] ;  /* 0x00028600000a7ab9 */ /* 0x000fe20000000a00 */
        /* <DEDUP_REMOVED lines=13> */
[----:B------:R-:W-:Y:S02]  /*20d60*/  ISETP.NE.AND.EX P2, PT, RZ, UR5, PT, P2 ;  /* 0x00000005ff007c0c */ /* 0x000fe4000bf45320 */
[----:B------:R-:W-:Y:S02]  /*20d70*/  CS2R R10, SRZ ;  /* 0x00000000000a7805 */ /* 0x000fe4000001ff00 */
[----:B------:R-:W-:Y:S01]  /*20d80*/  ISETP.NE.U32.AND P3, PT, RZ, UR10, PT ;  /* 0x0000000aff007c0c */ /* 0x000fe2000bf65070 */
[----:B------:R-:W-:Y:S01]  /*20d90*/  STL [R1], R14 ;  /* 0x0000000e01007387 */ /* 0x000fe20000100800 */
[----:B------:R-:W-:Y:S02]  /*20da0*/  ISETP.NE.U32.AND P0, PT, RZ, UR6, PT ;  /* 0x00000006ff007c0c */ /* 0x000fe4000bf05070 */
[----:B------:R-:W-:Y:S01]  /*20db0*/  ISETP.NE.AND.EX P3, PT, RZ, UR11, PT, P3 ;  /* 0x0000000bff007c0c */ /* 0x000fe2000bf65330 */
[----:B------:R-:W-:Y:S01]  /*20dc0*/  STL [R1+0x28], R13 ;  /* 0x0000280d01007387 */ /* 0x000fe20000100800 */
[----:B------:R-:W-:-:S02]  /*20dd0*/  ISETP.NE.U32.AND P1, PT, RZ, UR8, PT ;  /* 0x00000008ff007c0c */ /* 0x000fc4000bf25070 */
[C---:B--2---:R-:W-:Y:S02]  /*20de0*/  IADD3 R2, P4, R14.reuse, UR4, RZ ;  /* 0x000000040e027c10 */ /* 0x044fe4000ff9e0ff */
[----:B------:R-:W-:Y:S02]  /*20df0*/  ISETP.NE.AND.EX P0, PT, RZ, UR7, PT, P0 ;  /* 0x00000007ff007c0c */ /* 0x000fe4000bf05300 */
[C---:B------:R-:W-:Y:S02]  /*20e00*/  IADD3.X R3, R13.reuse, UR5, RZ, P4, !PT ;  /* 0x000000050d037c10 */ /* 0x040fe4000a7fe4ff */
[C---:B0-----:R-:W-:Y:S02]  /*20e10*/  IADD3 R4, P4, R14.reuse, UR8, RZ ;  /* 0x000000080e047c10 */ /* 0x041fe4000ff9e0ff */
[----:B------:R-:W-:Y:S01]  /*20e20*/  ISETP.NE.AND.EX P1, PT, RZ, UR9, PT, P1 ;  /* 0x00000009ff007c0c */ /* 0x000fe2000bf25310 */
[----:B------:R-:W2:Y:S01]  /*20e30*/  @P2 LDG.E R8, desc[UR12][R2.64] ;  /* 0x0000000c02082981 */ /* 0x000ea2000c1e1900 */
[----:B------:R-:W-:Y:S01]  /*20e40*/  IADD3.X R5, R13, UR9, RZ, P4, !PT ;  /* 0x000000090d057c10 */ /* 0x000fe2000a7fe4ff */
[----:B------:R-:W-:Y:S01]  /*20e50*/  ULDC UR4, c[0x0][0x288] ;  /* 0x0000a20000047ab9 */ /* 0x000fe20000000800 */
[----:B------:R-:W-:-:S02]  /*20e60*/  IADD3 R6, P5, R14, UR6, RZ ;  /* 0x000000060e067c10 */ /* 0x000fc4000ffbe0ff */
[----:B------:R-:W-:Y:S01]  /*20e70*/  MOV R12, UR4 ;  /* 0x00000004000c7c02 */ /* 0x000fe20008000f00 */
[----:B------:R-:W-:Y:S01]  /*20e80*/  ULDC.64 UR4, c[0x0][0x418] ;  /* 0x0001060000047ab9 */ /* 0x000fe20000000a00 */
[----:B------:R-:W-:Y:S01]  /*20e90*/  IADD3.X R7, R13, UR7, RZ, P5, !PT ;  /* 0x000000070d077c10 */ /* 0x000fe2000affe4ff */
[----:B--2---:R0:W-:Y:S01]  /*20ea0*/  STL [R1+0x40], R8 ;  /* 0x0000400801007387 */ /* 0x0041e20000100800 */
[----:B------:R-:W-:-:S03]  /*20eb0*/  UISETP.NE.U32.AND UP0, UPT, UR4, URZ, UPT ;  /* 0x0000003f0400728c */ /* 0x000fc6000bf05070 */
[----:B------:R-:W-:Y:S01]  /*20ec0*/  ULDC UR4, c[0x0][0x424] ;  /* 0x0001090000047ab9 */ /* 0x000fe20000000800 */
[----:B------:R-:W5:Y:S04]  /*20ed0*/  @P0 LDG.E R11, desc[UR12][R6.64] ;  /* 0x0000000c060b0981 */ /* 0x000f68000c1e1900 */
[----:B------:R-:W5:Y:S01]  /*20ee0*/  @P1 LDG.E R10, desc[UR12][R4.64] ;  /* 0x0000000c040a1981 */ /* 0x000f62000c1e1900 */
[----:B0-----:R-:W-:-:S04]  /*20ef0*/  @P3 IADD3 R8, P4, R14, UR10, RZ ;  /* 0x0000000a0e083c10 */ /* 0x001fc8000ff9e0ff */
[----:B------:R-:W-:-:S05]  /*20f00*/  @P3 IADD3.X R9, R13, UR11, RZ, P4, !PT ;  /* 0x0000000b0d093c10 */ /* 0x000fca000a7fe4ff */
[----:B------:R0:W2:Y:S01]  /*20f10*/  @P3 LDG.E R12, desc[UR12][R8.64] ;  /* 0x0000000c080c3981 */ /* 0x0000a2000c1e1900 */
[----:B------:R-:W-:-:S03]  /*20f20*/  UISETP.NE.AND.EX UP0, UPT, UR5, URZ, UPT, UP0 ;  /* 0x0000003f0500728c */ /* 0x000fc6000bf05300 */
[----:B------:R-:W-:Y:S01]  /*20f30*/  ULDC UR5, c[0x0][0x2f0] ;  /* 0x0000bc0000057ab9 */ /* 0x000fe20000000800 */
[----:B------:R-:W-:-:S04]  /*20f40*/  USEL UR4, UR4, 0x1, UP0 ;  /* 0x0000000104047887 */ /* 0x000fc80008000000 */
[----:B------:R-:W-:-:S03]  /*20f50*/  UIMAD UR4, UR4, UR5, URZ ;  /* 0x00000005040472a4 */ /* 0x000fc6000f8e023f */
[----:B------:R-:W-:Y:S02]  /*20f60*/  ULDC UR5, c[0x0][0x348] ;  /* 0x0000d20000057ab9 */ /* 0x000fe40000000800 */
[----:B0-----:R-:W-:Y:S02]  /*20f70*/  IMAD.U32 R9, RZ, RZ, UR5 ;  /* 0x00000005ff097e24 */ /* 0x001fe4000f8e00ff */
[----:B------:R-:W-:Y:S01]  /*20f80*/  IMAD.U32 R8, RZ, RZ, UR4 ;  /* 0x00000004ff087e24 */ /* 0x000fe2000f8e00ff */
[----:B--2---:R0:W-:Y:S01]  /*20f90*/  STL [R1+0x50], R12 ;  /* 0x0000500c01007387 */ /* 0x0041e20000100800 */
[----:B------:R-:W-:Y:S05]  /*20fa0*/  @P3 BRA `(.L_x_881) ;  /* 0x0000000000183947 */ /* 0x000fea0003800000 */
[----:B------:R-:W-:Y:S05]  /*20fb0*/  @!P2 BRA `(.L_x_881) ;  /* 0x000000000014a947 */ /* 0x000fea0003800000 */
[----:B------:R-:W-:Y:S02]  /*20fc0*/  ULDC.64 UR4, c[0x0][0x208] ;  /* 0x0000820000047ab9 */ /* 0x000fe40000000a00 */
[----:B0-----:R-:W2:Y:S04]  /*20fd0*/  LDG.E R12, desc[UR4][R2.64] ;  /* 0x00000004020c7981 */ /* 0x001ea8000c1e1900 */
[----:B------:R-:W2:Y:S02]  /*20fe0*/  LDG.E R2, desc[UR4][R2.64+0x4] ;  /* 0x0000040402027981 */ /* 0x000ea4000c1e1900 */
[----:B--2---:R-:W-:-:S05]  /*20ff0*/  IADD3 R2, -R12, R2, RZ ;  /* 0x000000020c027210 */ /* 0x004fca0007ffe1ff */
[----:B------:R2:W-:Y:S02]  /*21000*/  STL [R1+0x50], R2 ;  /* 0x0000500201007387 */ /* 0x0005e40000100800 */
.L_x_881:
[----:B0-----:R-:W-:Y:S01]  /*21010*/  IMAD.MOV.U32 R12, RZ, RZ, R15 ;  /* 0x000000ffff0c7224 */ /* 0x001fe200078e000f */
[----:B------:R-:W-:Y:S01]  /*21020*/  ULDC.64 UR4, c[0x0][0xa20] ;  /* 0x0002880000047ab9 */ /* 0x000fe20000000a00 */
[----:B--2--5:R-:W-:Y:S01]  /*21030*/  IMAD.IADD R2, R11, 0x1, R0 ;  /* 0x000000010b027824 */ /* 0x024fe200078e0200 */
[----:B------:R-:W-:Y:S02]  /*21040*/  ISETP.NE.U32.AND P2, PT, RZ, UR4, PT ;  /* 0x00000004ff007c0c */ /* 0x000fe4000bf45070 */
[----:B------:R0:W-:Y:S02]  /*21050*/  STL [R1+0xc], R12 ;  /* 0x00000c0c01007387 */ /* 0x0001e40000100800 */
[----:B------:R-:W-:Y:S02]  /*21060*/  ISETP.NE.AND.EX P2, PT, RZ, UR5, PT, P2 ;  /* 0x00000005ff007c0c */ /* 0x000fe4000bf45320 */
[----:B------:R0:W-:Y:S11]  /*21070*/  STL [R1+0x18], R2 ;  /* 0x0000180201007387 */ /* 0x0001f60000100800 */
[----:B0-----:R-:W-:Y:S05]  /*21080*/  @!P2 BRA `(.L_x_882) ;  /* 0x000000000014a947 */ /* 0x001fea0003800000 */
[----:B------:R-:W-:Y:S01]  /*21090*/  IADD3 R2, P0, R14, UR4, RZ ;  /* 0x000000040e027c10 */ /* 0x000fe2000ff1e0ff */
[----:B------:R-:W-:-:S03]  /*210a0*/  ULDC.64 UR6, c[0x0][0x208] ;  /* 0x0000820000067ab9 */ /* 0x000fc60000000a00 */
[----:B------:R-:W-:-:S05]  /*210b0*/  IADD3.X R3, R13, UR5, RZ, P0, !PT ;  /* 0x000000050d037c10 */ /* 0x000fca00087fe4ff */
[----:B------:R0:W5:Y:S01]  /*210c0*/  LDG.E R8, desc[UR6][R2.64] ;  /* 0x0000000602087981 */ /* 0x000162000c1e1900 */
[----:B------:R-:W-:Y:S05]  /*210d0*/  BRA `(.L_x_883) ;  /* 0x0000000000147947 */ /* 0x000fea0003800000 */
.L_x_882:
[----:B------:R-:W-:Y:S05]  /*210e0*/  @!P0 BRA `(.L_x_883) ;  /* 0x0000000000108947 */ /* 0x000fea0003800000 */
[----:B------:R-:W-:Y:S02]  /*210f0*/  ULDC.64 UR4, c[0x0][0x208] ;  /* 0x0000820000047ab9 */ /* 0x000fe40000000a00 */
[----:B------:R-:W2:Y:S04]  /*21100*/  LDG.E R8, desc[UR4][R6.64] ;  /* 0x0000000406087981 */ /* 0x000ea8000c1e1900 */
[----:B------:R-:W2:Y:S02]  /*21110*/  LDG.E R6, desc[UR4][R6.64+0x4] ;  /* 0x0000040406067981 */ /* 0x000ea4000c1e1900 */
[----:B--2---:R-:W-:-:S07]  /*21120*/  IADD3 R8, -R8, R6, RZ ;  /* 0x0000000608087210 */ /* 0x004fce0007ffe1ff */
.L_x_883:
[----:B------:R-:W-:Y:S01]  /*21130*/  ULDC.64 UR4, c[0x0][0x208] ;  /* 0x0000820000047ab9 */ /* 0x000fe20000000a00 */
[----:B-----5:R-:W-:Y:S01]  /*21140*/  IMAD.IADD R0, R8, 0x1, -R0 ;  /* 0x0000000108007824 */ /* 0x020fe200078e0a00 */
[----:B0-----:R-:W2:Y:S04]  /*21150*/  @P1 LDG.E R2, desc[UR4][R4.64] ;  /* 0x0000000404021981 */ /* 0x001ea8000c1e1900 */
[----:B------:R-:W2:Y:S01]  /*21160*/  @P1 LDG.E R4, desc[UR4][R4.64+0x4] ;  /* 0x0000040404041981 */ /* 0x000ea2000c1e1900 */
[----:B------:R-:W-:Y:S01]  /*21170*/  BSSY B0, `(.L_x_884) ;  /* 0x00001a9000007945 */ /* 0x000fe20003800000 */
[----:B--2---:R-:W-:-:S05]  /*21180*/  @P1 IMAD.IADD R9, R4, 0x1, -R2 ;  /* 0x0000000104091824 */ /* 0x004fca00078e0a02 */
[----:B------:R-:W-:-:S05]  /*21190*/  IADD3 R3, R0, R9, RZ ;  /* 0x0000000900037210 */ /* 0x000fca0007ffe0ff */
[----:B------:R-:W-:Y:S01]  /*211a0*/  VIADD R2, R3, 0x4f ;  /* 0x0000004f03027836 */ /* 0x000fe20000000000 */
[----:B------:R0:W-:Y:S03]  /*211b0*/  STL [R1+0x4c], R3 ;  /* 0x00004c0301007387 */ /* 0x0001e60000100800 */
[----:B------:R-:W-:-:S05]  /*211c0*/  IMAD.HI R2, R2, 0x66666667, RZ ;  /* 0x6666666702027827 */ /* 0x000fca00078e02ff */
[----:B0-----:R-:W-:-:S04]  /*211d0*/  SHF.R.U32.HI R3, RZ, 0x1f, R2 ;  /* 0x0000001fff037819 */ /* 0x001fc80000011602 */
[----:B------:R-:W-:-:S05]  /*211e0*/  LEA.HI.SX32 R4, R2, R3, 0x1b ;  /* 0x0000000302047211 */ /* 0x000fca00078fdaff */
[--C-:B------:R-:W-:Y:S01]  /*211f0*/  IMAD R2, R4, 0x50, -R0.reuse ;  /* 0x0000005004027824 */ /* 0x100fe200078e0a00 */
[----:B------:R0:W-:Y:S01]  /*21200*/  STL [R1+0x38], R4 ;  /* 0x0000380401007387 */ /* 0x0001e20000100800 */
[----:B------:R-:W-:-:S03]  /*21210*/  IMAD.MOV R0, RZ, RZ, -R0 ;  /* 0x000000ffff007224 */ /* 0x000fc600078e0a00 */
[----:B------:R-:W-:Y:S02]  /*21220*/  VIMNMX R9, R2, R9, PT ;  /* 0x0000000902097248 */ /* 0x000fe40003fe0100 */
[----:B------:R-:W-:-:S04]  /*21230*/  VIMNMX R0, RZ, R0, !PT ;  /* 0x00000000ff007248 */ /* 0x000fc80007fe0100 */
[----:B------:R-:W-:Y:S01]  /*21240*/  ISETP.GT.AND P0, PT, R9, R0, PT ;  /* 0x000000000900720c */ /* 0x000fe20003f04270 */
[----:B0-----:R-:W-:-:S12]  /*21250*/  IMAD.WIDE.U32 R4, R0, -0x33333333, RZ ;  /* 0xcccccccd00047825 */ /* 0x001fd800078e00ff */
[----:B------:R-:W-:Y:S02]  /*21260*/  @P0 IADD3 R2, R9, 0x4f, RZ ;  /* 0x0000004f09020810 */ /* 0x000fe40007ffe0ff */
[----:B------:R-:W-:-:S03]  /*21270*/  SHF.R.U32.HI R9, RZ, 0x6, R5 ;  /* 0x00000006ff097819 */ /* 0x000fc60000011605 */
[----:B------:R-:W-:-:S04]  /*21280*/  @P0 IMAD.HI R0, R2, 0x66666667, RZ ;  /* 0x6666666702000827 */ /* 0x000fc800078e02ff */
[----:B------:R-:W-:Y:S01]  /*21290*/  IMAD.MOV.U32 R7, RZ, RZ, R9 ;  /* 0x000000ffff077224 */ /* 0x000fe200078e0009 */
[----:B------:R-:W-:-:S04]  /*212a0*/  @P0 SHF.R.U32.HI R2, RZ, 0x1f, R0 ;  /* 0x0000001fff020819 */ /* 0x000fc80000011600 */
[----:B------:R-:W-:Y:S02]  /*212b0*/  @P0 LEA.HI.SX32 R7, R0, R2, 0x1b ;  /* 0x0000000200070211 */ /* 0x000fe400078fdaff */
[----:B------:R-:W-:Y:S02]  /*212c0*/  PLOP3.LUT P0, PT, PT, PT, PT, 0x80, 0x0 ;  /* 0x000000000000781c */ /* 0x000fe40003f0f070 */
[----:B------:R-:W-:-:S13]  /*212d0*/  ISETP.GT.AND P2, PT, R7, R9, PT ;  /* 0x000000090700720c */ /* 0x000fda0003f44270 */
[----:B------:R-:W-:Y:S05]  /*212e0*/  @!P2 BRA `(.L_x_885) ;  /* 0x000000180044a947 */ /* 0x000fea0003800000 */
[----:B------:R-:W-:Y:S01]  /*212f0*/  UMOV UR4, 0xffffffff ;  /* 0xffffffff00047882 */ /* 0x000fe20000000000 */
[----:B------:R-:W-:Y:S02]  /*21300*/  SEL R0, R12, RZ, !P1 ;  /* 0x000000ff0c007207 */ /* 0x000fe40004800000 */
[----:B------:R-:W-:Y:S05]  /*21310*/  BRA.DIV UR4, `(.L_x_886) ;  /* 0x0000007e04647947 */ /* 0x000fea000b800000 */
[----:B------:R-:W0:Y:S02]  /*21320*/  S2R R2, SR_TID.X ;  /* 0x0000000000027919 */ /* 0x000e240000002100 */
[----:B0-----:R-:W-:-:S04]  /*21330*/  SHF.R.U32.HI R2, RZ, 0x5, R2 ;  /* 0x00000005ff027819 */ /* 0x001fc80000011602 */
[----:B------:R-:W-:-:S05]  /*21340*/  LOP3.LUT R2, R2, 0x3, RZ, 0xc0, !PT ;  /* 0x0000000302027812 */ /* 0x000fca00078ec0ff */
[----:B------:R0:W2:Y:S02]  /*21350*/  SHFL.IDX PT, R14, R2, RZ, 0x1f ;  /* 0x00001fff020e7589 */ /* 0x0000a400000e0000 */
.L_x_1068:
[----:B--2---:R-:W-:Y:S02]  /*21360*/  ISETP.NE.AND P0, PT, R14, RZ, PT ;  /* 0x000000ff0e00720c */ /* 0x004fe40003f05270 */
[----:B------:R-:W-:-:S11]  /*21370*/  PLOP3.LUT P6, PT, PT, PT, PT, 0x8, 0x0 ;  /* 0x000000000000781c */ /* 0x000fd60003fce170 */
[----:B------:R-:W-:Y:S05]  /*21380*/  @P0 BRA `(.L_x_887) ;  /* 0x00000000000c0947 */ /* 0x000fea0003800000 */
[----:B------:R-:W-:-:S03]  /*21390*/  UMOV UR4, 0xffffffff ;  /* 0xffffffff00047882 */ /* 0x000fc60000000000 */
[----:B------:R-:W-:Y:S05]  /*213a0*/  BRA.DIV UR4, `(.L_x_888) ;  /* 0x0000007e04747947 */ /* 0x000fea000b800000 */
[----:B------:R-:W-:-:S13]  /*213b0*/  ELECT P6, URZ, PT ;  /* 0x00000000003f782f */ /* 0x000fda00038c0000 */
.L_x_887:
[----:B0-----:R-:W2:Y:S04]  /*213c0*/  LDL R2, [R1+0x54] ;  /* 0x0000540001027983 */ /* 0x001ea80000100800 */
[----:B------:R-:W3:Y:S01]  /*213d0*/  LDL R4, [R1+0x4] ;  /* 0x0000040001047983 */ /* 0x000ee20000100800 */
[----:B------:R-:W-:Y:S01]  /*213e0*/  BSSY B1, `(.L_x_889) ;  /* 0x0000008000017945 */ /* 0x000fe20003800000 */
[----:B--2---:R-:W-:-:S05]  /*213f0*/  VIADD R2, R2, 0x1 ;  /* 0x0000000102027836 */ /* 0x004fca0000000000 */
[----:B------:R-:W-:-:S04]  /*21400*/  LEA.HI R3, R2, R2, RZ, 0x1 ;  /* 0x0000000202037211 */ /* 0x000fc800078f08ff */
[----:B------:R-:W-:-:S04]  /*21410*/  LOP3.LUT R3, R3, 0xfffffffe, RZ, 0xc0, !PT ;  /* 0xfffffffe03037812 */ /* 0x000fc800078ec0ff */
[----:B------:R-:W-:-:S04]  /*21420*/  IADD3 R2, R2, -R3, RZ ;  /* 0x8000000302027210 */ /* 0x000fc80007ffe0ff */
[----:B------:R-:W-:-:S04]  /*21430*/  SHF.L.U32 R2, R2, 0x1f, RZ ;  /* 0x0000001f02027819 */ /* 0x000fc800000006ff */
[----:B---3--:R-:W0:Y:S02]  /*21440*/  SYNCS.PHASECHK.TRANS64.TRYWAIT P0, [R4+URZ+0x38820], R2 ;  /* 0x03882002040075a7 */ /* 0x008e24000800017f */
[----:B0-----:R-:W-:Y:S05]  /*21450*/  @!P0 BRA `(.L_x_890) ;  /* 0x0000007c00688947 */ /* 0x001fea0003800000 */
.L_x_1071:
[----:B------:R-:W-:Y:S05]  /*21460*/  BSYNC B1 ;  /* 0x0000000000017941 */ /* 0x000fea0003800000 */
.L_x_889:
[----:B------:R-:W-:Y:S04]  /*21470*/  BSSY B1, `(.L_x_891) ;  /* 0x00000af000017945 */ /* 0x000fe80003800000 */
[----:B------:R-:W-:Y:S05]  /*21480*/  @!P6 BRA `(.L_x_892) ;  /* 0x0000000800b4e947 */ /* 0x000fea0003800000 */
[----:B------:R-:W2:Y:S04]  /*21490*/  LDL R6, [R1+0x4] ;  /* 0x0000040001067983 */ /* 0x000ea80000100800 */
[----:B------:R-:W2:Y:S04]  /*214a0*/  LDL R5, [R1+0x1c] ;  /* 0x00001c0001057983 */ /* 0x000ea80000100800 */
[----:B------:R-:W3:Y:S01]  /*214b0*/  LDL R4, [R1+0x24] ;  /* 0x0000240001047983 */ /* 0x000ee20000100800 */
[----:B------:R-:W-:Y:S01]  /*214c0*/  BSSY B2, `(.L_x_893) ;  /* 0x0000008000027945 */ /* 0x000fe20003800000 */
[----:B0-----:R-:W0:Y:S02]  /*214d0*/  S2R R3, SR_TID.X ;  /* 0x0000000000037919 */ /* 0x001e240000002100 */
[----:B0-----:R-:W-:-:S04]  /*214e0*/  LOP3.LUT R3, R3, 0x7f, RZ, 0xc0, !PT ;  /* 0x0000007f03037812 */ /* 0x001fc800078ec0ff */
[----:B------:R-:W-:Y:S01]  /*214f0*/  ISETP.NE.AND P1, PT, R3, RZ, PT ;  /* 0x000000ff0300720c */ /* 0x000fe20003f25270 */
[----:B--2---:R-:W-:Y:S01]  /*21500*/  IMAD R6, R5, 0x8, R6 ;  /* 0x0000000805067824 */ /* 0x004fe200078e0206 */
[----:B---3--:R-:W-:-:S04]  /*21510*/  SHF.L.U32 R8, R4, 0x1f, RZ ;  /* 0x0000001f04087819 */ /* 0x008fc800000006ff */
[----:B------:R-:W0:Y:S02]  /*21520*/  SYNCS.PHASECHK.TRANS64.TRYWAIT P0, [R6+URZ+0x388a0], R8 ;  /* 0x0388a008060075a7 */ /* 0x000e24000800017f */
[----:B0-----:R-:W-:Y:S05]  /*21530*/  @!P0 BRA `(.L_x_894) ;  /* 0x0000007c00488947 */ /* 0x001fea0003800000 */
.L_x_1072:
[----:B------:R-:W-:Y:S05]  /*21540*/  BSYNC B2 ;  /* 0x0000000000027941 */ /* 0x000fea0003800000 */
.L_x_893:
[----:B------:R-:W-:Y:S04]  /*21550*/  BSSY B2, `(.L_x_895) ;  /* 0x0000009000027945 */ /* 0x000fe80003800000 */
[----:B------:R-:W-:Y:S05]  /*21560*/  @P1 BRA `(.L_x_896) ;  /* 0x00000000001c1947 */ /* 0x000fea0003800000 */
[----:B------:R-:W2:Y:S01]  /*21570*/  S2R R3, SR_TID.X ;  /* 0x0000000000037919 */ /* 0x000ea20000002100 */
[----:B------:R-:W-:-:S04]  /*21580*/  IMAD.MOV.U32 R2, RZ, RZ, 0xa000 ;  /* 0x0000a000ff027424 */ /* 0x000fc800078e00ff */
[----:B------:R3:W-:Y:S01]  /*21590*/  SYNCS.ARRIVE.TRANS64 RZ, [R6+URZ+0x38890], R2 ;  /* 0x0388900206ff79a7 */ /* 0x0007e2000800003f */
[----:B--2---:R-:W-:-:S04]  /*215a0*/  LOP3.LUT R3, R3, 0x1f, RZ, 0xc0, !PT ;  /* 0x0000001f03037812 */ /* 0x004fc800078ec0ff */
[----:B------:R-:W-:-:S13]  /*215b0*/  ISETP.NE.AND P0, PT, R3, RZ, PT ;  /* 0x000000ff0300720c */ /* 0x000fda0003f05270 */
[----:B---3--:R-:W-:Y:S05]  /*215c0*/  @!P0 BRA `(.L_x_896) ;  /* 0x0000000000048947 */ /* 0x008fea0003800000 */
[----:B------:R-:W-:Y:S01]  /*215d0*/  BPT.TRAP 0x1 ;  /* 0x000000040000795c */ /* 0x000fe20000300000 */
.L_x_896:
[----:B------:R-:W-:Y:S05]  /*215e0*/  BSYNC B2 ;  /* 0x0000000000027941 */ /* 0x000fea0003800000 */
.L_x_895:
[----:B------:R-:W2:Y:S04]  /*215f0*/  LDL R4, [R1+0x4] ;  /* 0x0000040001047983 */ /* 0x000ea80000100800 */
[----:B------:R-:W2:Y:S01]  /*21600*/  LDL R2, [R1+0x1c] ;  /* 0x00001c0001027983 */ /* 0x000ea20000100800 */
[----:B------:R-:W-:Y:S01]  /*21610*/  MOV R20, RZ ;  /* 0x000000ff00147202 */ /* 0x000fe20000000f00 */
[----:B------:R-:W-:Y:S01]  /*21620*/  IMAD R3, R7, 0x50, R10 ;  /* 0x0000005007037824 */ /* 0x000fe200078e020a */
[----:B------:R-:W-:Y:S01]  /*21630*/  UIADD3 UR4, UP0, UR38, 0x570, URZ ;  /* 0x0000057026047890 */ /* 0x000fe2000ff1e03f */
[----:B------:R-:W-:Y:S01]  /*21640*/  PLOP3.LUT P0, PT, PT, PT, PT, 0x80, 0x0 ;  /* 0x000000000000781c */ /* 0x000fe20003f0f070 */
[----:B------:R-:W-:Y:S01]  /*21650*/  UMOV UR6, 0x0 ;  /* 0x0000000000067882 */ /* 0x000fe20000000000 */
[----:B------:R-:W-:Y:S01]  /*21660*/  R2UR UR10, R20 ;  /* 0x00000000140a72ca */ /* 0x000fe200000e0000 */
[----:B------:R-:W-:Y:S01]  /*21670*/  VIADD R3, R3, 0xffffffb0 ;  /* 0xffffffb003037836 */ /* 0x000fe20000000000 */
[----:B------:R-:W-:Y:S01]  /*21680*/  UIADD3.X UR5, URZ, UR39, URZ, UP0, !UPT ;  /* 0x000000273f057290 */ /* 0x000fe200087fe43f */
[----:B------:R-:W-:Y:S01]  /*21690*/  UMOV UR7, 0x12f00000 ;  /* 0x12f0000000077882 */ /* 0x000fe20000000000 */
[----:B--2---:R-:W-:-:S02]  /*216a0*/  IMAD R4, R2, 0xa000, R4 ;  /* 0x0000a00002047824 */ /* 0x004fc400078e0204 */
[----:B------:R-:W-:-:S03]  /*216b0*/  VIADD R2, R6, 0x38890 ;  /* 0x0003889006027836 */ /* 0x000fc60000000000 */
[----:B------:R-:W-:-:S07]  /*216c0*/  IADD3 R5, R4, 0x24400, RZ ;  /* 0x0002440004057810 */ /* 0x000fce0007ffe0ff */
.L_x_897:
        /* <DEDUP_REMOVED lines=9> */
[----:B--2---:R-:W-:Y:S05]  /*21760*/  @P0 BRA.U.ANY `(.L_x_897) ;  /* 0xfffffffd00d80947 */ /* 0x004fea000393ffff */
[----:B------:R-:W-:Y:S01]  /*21770*/  IMAD.MOV.U32 R15, RZ, RZ, 0x40 ;  /* 0x00000040ff0f7424 */ /* 0x000fe200078e00ff */
[----:B------:R-:W-:Y:S01]  /*21780*/  PLOP3.LUT P0, PT, PT, PT, PT, 0x80, 0x0 ;  /* 0x000000000000781c */ /* 0x000fe20003f0f070 */
[----:B------:R-:W-:Y:S01]  /*21790*/  VIADD R5, R4, 0x26c00 ;  /* 0x00026c0004057836 */ /* 0x000fe20000000000 */
[----:B------:R-:W-:Y:S01]  /*217a0*/  UMOV UR6, 0x0 ;  /* 0x0000000000067882 */ /* 0x000fe20000000000 */
[----:B------:R-:W-:Y:S01]  /*217b0*/  UMOV UR7, 0x12f00000 ;  /* 0x12f0000000077882 */ /* 0x000fe20000000000 */
[----:B------:R-:W-:-:S15]  /*217c0*/  R2UR UR10, R15 ;  /* 0x000000000f0a72ca */ /* 0x000fde00000e0000 */
.L_x_898:
        /* <DEDUP_REMOVED lines=10> */
[----:B------:R-:W-:Y:S01]  /*21870*/  MOV R14, 0x80 ;  /* 0x00000080000e7802 */ /* 0x000fe20000000f00 */
[----:B------:R-:W-:Y:S01]  /*21880*/  VIADD R5, R4, 0x29400 ;  /* 0x0002940004057836 */ /* 0x000fe20000000000 */
[----:B------:R-:W-:Y:S01]  /*21890*/  PLOP3.LUT P0, PT, PT, PT, PT, 0x80, 0x0 ;  /* 0x000000000000781c */ /* 0x000fe20003f0f070 */
[----:B------:R-:W-:Y:S01]  /*218a0*/  UMOV UR6, 0x0 ;  /* 0x0000000000067882 */ /* 0x000fe20000000000 */
[----:B------:R-:W-:Y:S01]  /*218b0*/  R2UR UR10, R14 ;  /* 0x000000000e0a72ca */ /* 0x000fe200000e0000 */
[----:B------:R-:W-:-:S14]  /*218c0*/  UMOV UR7, 0x12f00000 ;  /* 0x12f0000000077882 */ /* 0x000fdc0000000000 */
.L_x_899:
        /* <DEDUP_REMOVED lines=12> */
[----:B------:R-:W-:Y:S01]  /*21990*/  UMOV UR6, 0x0 ;  /* 0x0000000000067882 */ /* 0x000fe20000000000 */
[----:B------:R-:W-:Y:S01]  /*219a0*/  IADD3 R5, R4, 0x2bc00, RZ ;  /* 0x0002bc0004057810 */ /* 0x000fe20007ffe0ff */
[----:B------:R-:W-:Y:S01]  /*219b0*/  UMOV UR7, 0x12f00000 ;  /* 0x12f0000000077882 */ /* 0x000fe20000000000 */
[----:B------:R-:W-:-:S15]  /*219c0*/  R2UR UR10, R11 ;  /* 0x000000000b0a72ca */ /* 0x000fde00000e0000 */
.L_x_900:
        /* <DEDUP_REMOVED lines=10> */
[----:B------:R-:W2:Y:S01]  /*21a70*/  SYNCS.PHASECHK.TRANS64.TRYWAIT P0, [R6+URZ+0x388c0], R8 ;  /* 0x0388c008060075a7 */ /* 0x000ea2000800017f */
[----:B------:R-:W-:Y:S04]  /*21a80*/  BSSY B2, `(.L_x_901) ;  /* 0x0000002000027945 */ /* 0x000fe80003800000 */
[----:B--2---:R-:W-:Y:S05]  /*21a90*/  @!P0 BRA `(.L_x_902) ;  /* 0x0000007800048947 */ /* 0x004fea0003800000 */
.L_x_1073:
[----:B------:R-:W-:Y:S05]  /*21aa0*/  BSYNC B2 ;  /* 0x0000000000027941 */ /* 0x000fea0003800000 */
.L_x_901:
[----:B------:R-:W-:Y:S01]  /*21ab0*/  BSSY B2, `(.L_x_903) ;  /* 0x000000b000027945 */ /* 0x000fe20003800000 */
[----:B------:R-:W-:Y:S02]  /*21ac0*/  IMAD.MOV.U32 R12, RZ, RZ, 0x0 ;  /* 0x00000000ff0c7424 */ /* 0x000fe400078e00ff */
[----:B------:R-:W-:Y:S01]  /*21ad0*/  IMAD.MOV.U32 R13, RZ, RZ, 0x12f00000 ;  /* 0x12f00000ff0d7424 */ /* 0x000fe200078e00ff */
[----:B------:R-:W-:Y:S06]  /*21ae0*/  @P1 BRA `(.L_x_904) ;  /* 0x00000000001c1947 */ /* 0x000fec0003800000 */
[----:B------:R-:W3:Y:S01]  /*21af0*/  S2R R5, SR_TID.X ;  /* 0x0000000000057919 */ /* 0x000ee20000002100 */
[----:B------:R-:W-:-:S04]  /*21b00*/  MOV R2, 0xa000 ;  /* 0x0000a00000027802 */ /* 0x000fc80000000f00 */
[----:B------:R4:W-:Y:S01]  /*21b10*/  SYNCS.ARRIVE.TRANS64 RZ, [R6+URZ+0x388b0], R2 ;  /* 0x0388b00206ff79a7 */ /* 0x0009e2000800003f */
[----:B---3--:R-:W-:-:S04]  /*21b20*/  LOP3.LUT R5, R5, 0x1f, RZ, 0xc0, !PT ;  /* 0x0000001f05057812 */ /* 0x008fc800078ec0ff */
[----:B------:R-:W-:-:S13]  /*21b30*/  ISETP.NE.AND P0, PT, R5, RZ, PT ;  /* 0x000000ff0500720c */ /* 0x000fda0003f05270 */
[----:B----4-:R-:W-:Y:S05]  /*21b40*/  @!P0 BRA `(.L_x_904) ;  /* 0x0000000000048947 */ /* 0x010fea0003800000 */
[----:B------:R-:W-:Y:S01]  /*21b50*/  BPT.TRAP 0x1 ;  /* 0x000000040000795c */ /* 0x000fe20000300000 */
.L_x_904:
[----:B------:R-:W-:Y:S05]  /*21b60*/  BSYNC B2 ;  /* 0x0000000000027941 */ /* 0x000fea0003800000 */
.L_x_903:
[----:B------:R-:W-:Y:S01]  /*21b70*/  R2UR UR10, R20 ;  /* 0x00000000140a72ca */ /* 0x000fe200000e0000 */
[----:B------:R-:W-:Y:S01]  /*21b80*/  UIADD3 UR4, UP0, UR38, 0x670, URZ ;  /* 0x0000067026047890 */ /* 0x000fe2000ff1e03f */
[----:B------:R-:W-:Y:S01]  /*21b90*/  R2UR UR6, R12 ;  /* 0x000000000c0672ca */ /* 0x000fe200000e0000 */
[----:B0-2---:R-:W-:Y:S01]  /*21ba0*/  VIADD R6, R6, 0x388b0 ;  /* 0x000388b006067836 */ /* 0x005fe20000000000 */
[----:B------:R-:W-:Y:S01]  /*21bb0*/  R2UR UR7, R13 ;  /* 0x000000000d0772ca */ /* 0x000fe200000e0000 */
[----:B------:R-:W-:Y:S01]  /*21bc0*/  VIADD R2, R4, 0x400 ;  /* 0x0000040004027836 */ /* 0x000fe20000000000 */
[----:B------:R-:W-:Y:S01]  /*21bd0*/  PLOP3.LUT P0, PT, PT, PT, PT, 0x80, 0x0 ;  /* 0x000000000000781c */ /* 0x000fe20003f0f070 */
[----:B------:R-:W-:-:S12]  /*21be0*/  UIADD3.X UR5, URZ, UR39, URZ, UP0, !UPT ;  /* 0x000000273f057290 */ /* 0x000fd800087fe43f */
.L_x_905:
        /* <DEDUP_REMOVED lines=15> */
.L_x_906:
        /* <DEDUP_REMOVED lines=15> */
.L_x_907:
        /* <DEDUP_REMOVED lines=15> */
.L_x_908:
        /* <DEDUP_REMOVED lines=10> */
.L_x_892:
[----:B------:R-:W-:Y:S05]  /*21f60*/  BSYNC B1 ;  /* 0x0000000000017941 */ /* 0x000fea0003800000 */
.L_x_891:
[----:B0-----:R-:W2:Y:S04]  /*21f70*/  LDL.LU R2, [R1+0x1c] ;  /* 0x00001c0001027983 */ /* 0x001ea80000300800 */
[----:B------:R-:W3:Y:S01]  /*21f80*/  LDL.LU R5, [R1+0x24] ;  /* 0x0000240001057983 */ /* 0x000ee20000300800 */
[----:B------:R-:W-:Y:S01]  /*21f90*/  VIADD R7, R7, 0xfffffffe ;  /* 0xfffffffe07077836 */ /* 0x000fe20000000000 */
[----:B------:R-:W-:-:S04]  /*21fa0*/  PLOP3.LUT P0, PT, PT, PT, PT, 0x8, 0x0 ;  /* 0x000000000000781c */ /* 0x000fc80003f0e170 */
[----:B------:R-:W-:Y:S02]  /*21fb0*/  ISETP.GE.AND P2, PT, R7, R9, PT ;  /* 0x000000090700720c */ /* 0x000fe40003f46270 */
[----:B--2---:R-:W-:-:S04]  /*21fc0*/  IADD3 R2, R2, 0x1, RZ ;  /* 0x0000000102027810 */ /* 0x004fc80007ffe0ff */
[----:B------:R-:W-:-:S04]  /*21fd0*/  ISETP.NE.AND P1, PT, R2, 0x2, PT ;  /* 0x000000020200780c */ /* 0x000fc80003f25270 */
[----:B------:R-:W-:Y:S02]  /*21fe0*/  SEL R3, RZ, 0x1, P1 ;  /* 0x00000001ff037807 */ /* 0x000fe40000800000 */
[----:B------:R-:W-:Y:S02]  /*21ff0*/  SEL R2, R2, RZ, P1 ;  /* 0x000000ff02027207 */ /* 0x000fe40000800000 */
[----:B---3--:R-:W-:-:S03]  /*22000*/  LOP3.LUT R5, R5, R3, RZ, 0x3c, !PT ;  /* 0x0000000305057212 */ /* 0x008fc600078e3cff */
[----:B------:R0:W-:Y:S04]  /*22010*/  STL [R1+0x1c], R2 ;  /* 0x00001c0201007387 */ /* 0x0001e80000100800 */
[----:B------:R0:W-:Y:S01]  /*22020*/  STL [R1+0x24], R5 ;  /* 0x0000240501007387 */ /* 0x0001e20000100800 */
[----:B------:R-:W-:Y:S05]  /*22030*/  @!P2 BRA `(.L_x_885) ;  /* 0x0000000800f0a947 */ /* 0x000fea0003800000 */
.L_x_927:
[----:B------:R-:W-:Y:S05]  /*22040*/  YIELD ;  /* 0x0000000000007946 */ /* 0x000fea0003800000 */
[----:B------:R-:W-:Y:S04]  /*22050*/  BSSY B1, `(.L_x_909) ;  /* 0x00000ae000017945 */ /* 0x000fe80003800000 */
[----:B--2---:R-:W-:Y:S05]  /*22060*/  @!P6 BRA `(.L_x_910) ;  /* 0x0000000800b0e947 */ /* 0x004fea0003800000 */
[----:B0-----:R-:W2:Y:S04]  /*22070*/  LDL R5, [R1+0x4] ;  /* 0x0000040001057983 */ /* 0x001ea80000100800 */
[----:B------:R-:W2:Y:S04]  /*22080*/  LDL R4, [R1+0x1c] ;  /* 0x00001c0001047983 */ /* 0x000ea80000100800 */
[----:B------:R-:W3:Y:S01]  /*22090*/  LDL R3, [R1+0x24] ;  /* 0x0000240001037983 */ /* 0x000ee20000100800 */
[----:B------:R-:W-:Y:S01]  /*220a0*/  BSSY B2, `(.L_x_911) ;  /* 0x0000008000027945 */ /* 0x000fe20003800000 */
[----:B------:R-:W0:Y:S02]  /*220b0*/  S2R R2, SR_TID.X ;  /* 0x0000000000027919 */ /* 0x000e240000002100 */
[----:B0-----:R-:W-:-:S04]  /*220c0*/  LOP3.LUT R2, R2, 0x7f, RZ, 0xc0, !PT ;  /* 0x0000007f02027812 */ /* 0x001fc800078ec0ff */
[----:B------:R-:W-:Y:S01]  /*220d0*/  ISETP.NE.AND P2, PT, R2, RZ, PT ;  /* 0x000000ff0200720c */ /* 0x000fe20003f45270 */
[----:B--2---:R-:W-:Y:S01]  /*220e0*/  IMAD R6, R4, 0x8, R5 ;  /* 0x0000000804067824 */ /* 0x004fe200078e0205 */
[----:B---3--:R-:W-:-:S04]  /*220f0*/  SHF.L.U32 R5, R3, 0x1f, RZ ;  /* 0x0000001f03057819 */ /* 0x008fc800000006ff */
[----:B------:R-:W0:Y:S02]  /*22100*/  SYNCS.PHASECHK.TRANS64.TRYWAIT P1, [R6+URZ+0x388a0], R5 ;  /* 0x0388a005060075a7 */ /* 0x000e24000802017f */
[----:B0-----:R-:W-:Y:S05]  /*22110*/  @!P1 BRA `(.L_x_912) ;  /* 0x0000007000789947 */ /* 0x001fea0003800000 */
.L_x_1074:
[----:B------:R-:W-:Y:S05]  /*22120*/  BSYNC B2 ;  /* 0x0000000000027941 */ /* 0x000fea0003800000 */
.L_x_911:
[----:B------:R-:W-:Y:S04]  /*22130*/  BSSY B2, `(.L_x_913) ;  /* 0x0000009000027945 */ /* 0x000fe80003800000 */
[----:B------:R-:W-:Y:S05]  /*22140*/  @P2 BRA `(.L_x_914) ;  /* 0x00000000001c2947 */ /* 0x000fea0003800000 */
[----:B------:R-:W2:Y:S01]  /*22150*/  S2R R3, SR_TID.X ;  /* 0x0000000000037919 */ /* 0x000ea20000002100 */
[----:B------:R-:W-:-:S04]  /*22160*/  MOV R2, 0xa000 ;  /* 0x0000a00000027802 */ /* 0x000fc80000000f00 */
[----:B------:R3:W-:Y:S01]  /*22170*/  SYNCS.ARRIVE.TRANS64 RZ, [R6+URZ+0x38890], R2 ;  /* 0x0388900206ff79a7 */ /* 0x0007e2000800003f */
[----:B--2---:R-:W-:-:S04]  /*22180*/  LOP3.LUT R3, R3, 0x1f, RZ, 0xc0, !PT ;  /* 0x0000001f03037812 */ /* 0x004fc800078ec0ff */
[----:B------:R-:W-:-:S13]  /*22190*/  ISETP.NE.AND P1, PT, R3, RZ, PT ;  /* 0x000000ff0300720c */ /* 0x000fda0003f25270 */
[----:B---3--:R-:W-:Y:S05]  /*221a0*/  @!P1 BRA `(.L_x_914) ;  /* 0x0000000000049947 */ /* 0x008fea0003800000 */
[----:B------:R-:W-:Y:S01]  /*221b0*/  BPT.TRAP 0x1 ;  /* 0x000000040000795c */ /* 0x000fe20000300000 */
.L_x_914:
[----:B------:R-:W-:Y:S05]  /*221c0*/  BSYNC B2 ;  /* 0x0000000000027941 */ /* 0x000fea0003800000 */
.L_x_913:
[----:B------:R-:W2:Y:S04]  /*221d0*/  LDL R3, [R1+0x4] ;  /* 0x0000040001037983 */ /* 0x000ea80000100800 */
[----:B------:R-:W2:Y:S01]  /*221e0*/  LDL R2, [R1+0x1c] ;  /* 0x00001c0001027983 */ /* 0x000ea20000100800 */
[----:B------:R-:W-:Y:S01]  /*221f0*/  IMAD.MOV.U32 R11, RZ, RZ, RZ ;  /* 0x000000ffff0b7224 */ /* 0x000fe200078e00ff */
[----:B------:R-:W-:Y:S01]  /*22200*/  UIADD3 UR4, UP0, UR38, 0x570, URZ ;  /* 0x0000057026047890 */ /* 0x000fe2000ff1e03f */
[----:B------:R-:W-:Y:S01]  /*22210*/  PLOP3.LUT P1, PT, PT, PT, PT, 0x80, 0x0 ;  /* 0x000000000000781c */ /* 0x000fe20003f2f070 */
[----:B------:R-:W-:Y:S01]  /*22220*/  UMOV UR6, 0x0 ;  /* 0x0000000000067882 */ /* 0x000fe20000000000 */
[----:B------:R-:W-:Y:S01]  /*22230*/  UMOV UR7, 0x12f00000 ;  /* 0x12f0000000077882 */ /* 0x000fe20000000000 */
[----:B------:R-:W-:Y:S01]  /*22240*/  R2UR UR10, R11 ;  /* 0x000000000b0a72ca */ /* 0x000fe200000e0000 */
[----:B------:R-:W-:Y:S01]  /*22250*/  UIADD3.X UR5, URZ, UR39, URZ, UP0, !UPT ;  /* 0x000000273f057290 */ /* 0x000fe200087fe43f */
[----:B--2---:R-:W-:-:S02]  /*22260*/  IMAD R4, R2, 0xa000, R3 ;  /* 0x0000a00002047824 */ /* 0x004fc400078e0203 */
[----:B------:R-:W-:Y:S02]  /*22270*/  IMAD R3, R7, 0x50, R10 ;  /* 0x0000005007037824 */ /* 0x000fe400078e020a */
[----:B------:R-:W-:Y:S01]  /*22280*/  VIADD R2, R6, 0x38890 ;  /* 0x0003889006027836 */ /* 0x000fe20000000000 */
[----:B------:R-:W-:-:S08]  /*22290*/  IADD3 R8, R4, 0x24400, RZ ;  /* 0x0002440004087810 */ /* 0x000fd00007ffe0ff */
.L_x_915:
        /* <DEDUP_REMOVED lines=16> */
.L_x_916:
        /* <DEDUP_REMOVED lines=16> */
.L_x_917:
        /* <DEDUP_REMOVED lines=16> */
.L_x_918:
        /* <DEDUP_REMOVED lines=13> */
.L_x_1075:
[----:B------:R-:W-:Y:S05]  /*22670*/  BSYNC B2 ;  /* 0x0000000000027941 */ /* 0x000fea0003800000 */
.L_x_919:
        /* <DEDUP_REMOVED lines=11> */
.L_x_922:
[----:B------:R-:W-:Y:S05]  /*22730*/  BSYNC B2 ;  /* 0x0000000000027941 */ /* 0x000fea0003800000 */
.L_x_921:
        /* <DEDUP_REMOVED lines=8> */
.L_x_923:
        /* <DEDUP_REMOVED lines=15> */
.L_x_924:
        /* <DEDUP_REMOVED lines=15> */
.L_x_925:
        /* <DEDUP_REMOVED lines=15> */
.L_x_926:
        /* <DEDUP_REMOVED lines=10> */
.L_x_910:
[----:B------:R-:W-:Y:S05]  /*22b30*/  BSYNC B1 ;  /* 0x0000000000017941 */ /* 0x000fea0003800000 */
.L_x_909:
[----:B0-----:R-:W2:Y:S04]  /*22b40*/  LDL.LU R2, [R1+0x1c] ;  /* 0x00001c0001027983 */ /* 0x001ea80000300800 */
[----:B------:R-:W3:Y:S01]  /*22b50*/  LDL.LU R5, [R1+0x24] ;  /* 0x0000240001057983 */ /* 0x000ee20000300800 */
[C---:B------:R-:W-:Y:S01]  /*22b60*/  ISETP.GT.AND P2, PT, R7.reuse, R9, PT ;  /* 0x000000090700720c */ /* 0x040fe20003f44270 */
[----:B------:R-:W-:Y:S01]  /*22b70*/  VIADD R7, R7, 0xffffffff ;  /* 0xffffffff07077836 */ /* 0x000fe20000000000 */
[----:B--2---:R-:W-:-:S04]  /*22b80*/  IADD3 R2, R2, 0x1, RZ ;  /* 0x0000000102027810 */ /* 0x004fc80007ffe0ff */
[----:B------:R-:W-:-:S04]  /*22b90*/  ISETP.NE.AND P1, PT, R2, 0x2, PT ;  /* 0x000000020200780c */ /* 0x000fc80003f25270 */
[----:B------:R-:W-:Y:S02]  /*22ba0*/  SEL R3, RZ, 0x1, P1 ;  /* 0x00000001ff037807 */ /* 0x000fe40000800000 */
[----:B------:R-:W-:Y:S02]  /*22bb0*/  SEL R2, R2, RZ, P1 ;  /* 0x000000ff02027207 */ /* 0x000fe40000800000 */
[----:B---3--:R-:W-:-:S05]  /*22bc0*/  LOP3.LUT R5, R5, R3, RZ, 0x3c, !PT ;  /* 0x0000000305057212 */ /* 0x008fca00078e3cff */
[----:B------:R2:W-:Y:S04]  /*22bd0*/  STL [R1+0x24], R5 ;  /* 0x0000240501007387 */ /* 0x0005e80000100800 */
[----:B------:R2:W-:Y:S01]  /*22be0*/  STL [R1+0x1c], R2 ;  /* 0x00001c0201007387 */ /* 0x0005e20000100800 */
[----:B------:R-:W-:Y:S05]  /*22bf0*/  @P2 BRA `(.L_x_927) ;  /* 0xfffffff400102947 */ /* 0x000fea000383ffff */
.L_x_885:
[----:B------:R-:W-:Y:S05]  /*22c00*/  BSYNC B0 ;  /* 0x0000000000007941 */ /* 0x000fea0003800000 */
.L_x_884:
[----:B0-2---:R-:W2:Y:S01]  /*22c10*/  LDL R2, [R1+0x4c] ;  /* 0x00004c0001027983 */ /* 0x005ea20000100800 */
[----:B------:R-:W-:Y:S05]  /*22c20*/  @!P0 WARPSYNC.ALL ;  /* 0x0000000000008948 */ /* 0x000fea0003800000 */
[----:B------:R-:W-:Y:S06]  /*22c30*/  @!P0 BAR.SYNC.DEFER_BLOCKING 0xc, 0x180 ;  /* 0x0306000000008b1d */ /* 0x000fec0000010000 */
[----:B------:R-:W-:Y:S01]  /*22c40*/  BSSY B7, `(.L_x_928) ;  /* 0x00004fa000077945 */ /* 0x000fe20003800000 */
[----:B--2---:R-:W-:-:S13]  /*22c50*/  ISETP.GT.AND P0, PT, R2, RZ, PT ;  /* 0x000000ff0200720c */ /* 0x004fda0003f04270 */
[----:B------:R-:W-:Y:S05]  /*22c60*/  @P0 BRA `(.L_x_929) ;  /* 0x0000000000480947 */ /* 0x000fea0003800000 */
[----:B------:R-:W0:Y:S02]  /*22c70*/  S2R R2, SR_TID.X ;  /* 0x0000000000027919 */ /* 0x000e240000002100 */
[----:B0-----:R-:W-:-:S04]  /*22c80*/  LOP3.LUT R2, R2, 0x7f, RZ, 0xc0, !PT ;  /* 0x0000007f02027812 */ /* 0x001fc800078ec0ff */
[----:B------:R-:W-:-:S13]  /*22c90*/  ISETP.NE.AND P0, PT, R2, RZ, PT ;  /* 0x000000ff0200720c */ /* 0x000fda0003f05270 */
[----:B------:R-:W-:Y:S05]  /*22ca0*/  @P0 BRA `(.L_x_930) ;  /* 0x0000004c00cc0947 */ /* 0x000fea0003800000 */
[----:B------:R-:W0:Y:S01]  /*22cb0*/  S2R R2, SR_LANEID ;  /* 0x0000000000027919 */ /* 0x000e220000000000 */
[----:B------:R-:W-:Y:S01]  /*22cc0*/  VOTEU.ANY UR4, UPT, PT ;  /* 0x0000000000047886 */ /* 0x000fe200038e0100 */
[----:B------:R-:W2:Y:S01]  /*22cd0*/  LDC.64 R4, c[0x0][0xc60] ;  /* 0x00031800ff047b82 */ /* 0x000ea20000000a00 */
[----:B------:R-:W0:Y:S01]  /*22ce0*/  FLO.U32 R0, UR4 ;  /* 0x0000000400007d00 */ /* 0x000e2200080e0000 */
[----:B------:R-:W-:Y:S01]  /*22cf0*/  ULDC.64 UR6, c[0x0][0x208] ;  /* 0x0000820000067ab9 */ /* 0x000fe20000000a00 */
[----:B0-----:R-:W-:-:S06]  /*22d00*/  ISETP.EQ.U32.AND P0, PT, R0, R2, PT ;  /* 0x000000020000720c */ /* 0x001fcc0003f02070 */
[----:B------:R-:W2:Y:S07]  /*22d10*/  POPC R2, UR4 ;  /* 0x0000000400027d09 */ /* 0x000eae0008000000 */
[----:B--2---:R-:W2:Y:S04]  /*22d20*/  @P0 ATOMG.E.ADD.STRONG.GPU PT, R2, desc[UR6][R4.64], R2 ;  /* 0x00000002040209a8 */ /* 0x004ea800081ee1c6 */
[----:B--2---:R0:W2:Y:S02]  /*22d30*/  SHFL.IDX PT, R2, R2, R0, 0x1f ;  /* 0x00001f0002027589 */ /* 0x0040a400000e0000 */
[----:B0-----:R-:W0:Y:S02]  /*22d40*/  S2R R0, SR_LTMASK ;  /* 0x0000000000007919 */ /* 0x001e240000003900 */
[----:B0-----:R-:W-:-:S06]  /*22d50*/  LOP3.LUT R0, R0, UR4, RZ, 0xc0, !PT ;  /* 0x0000000400007c12 */ /* 0x001fcc000f8ec0ff */
[----:B------:R-:W2:Y:S02]  /*22d60*/  POPC R0, R0 ;  /* 0x0000000000007309 */ /* 0x000ea40000000000 */
[----:B--2---:R-:W-:Y:S01]  /*22d70*/  IADD3 R16, R2, UR36, R0 ;  /* 0x0000002402107c10 */ /* 0x004fe2000fffe000 */
[----:B------:R-:W-:Y:S06]  /*22d80*/  BRA `(.L_x_930) ;  /* 0x0000004c00947947 */ /* 0x000fec0003800000 */
.L_x_929:
[----:B------:R-:W2:Y:S01]  /*22d90*/  LDL R0, [R1+0x4] ;  /* 0x0000040001007983 */ /* 0x000ea20000100800 */
[----:B------:R-:W-:Y:S01]  /*22da0*/  BSSY B6, `(.L_x_931) ;  /* 0x0000014000067945 */ /* 0x000fe20003800000 */
[----:B--2---:R-:W-:-:S05]  /*22db0*/  VIADD R0, R0, 0x24400 ;  /* 0x0002440000007836 */ /* 0x004fca0000000000 */
[----:B------:R-:W-:-:S13]  /*22dc0*/  LOP3.LUT P0, RZ, R0, 0x3ff, RZ, 0xc0, !PT ;  /* 0x000003ff00ff7812 */ /* 0x000fda000780c0ff */
[----:B------:R-:W-:Y:S05]  /*22dd0*/  @!P0 BRA `(.L_x_932) ;  /* 0x0000000000408947 */ /* 0x000fea0003800000 */
[----:B------:R-:W-:Y:S01]  /*22de0*/  MOV R2, 0x0 ;  /* 0x0000000000027802 */ /* 0x000fe20000000f00 */
[----:B------:R-:W-:Y:S01]  /*22df0*/  ULDC.64 UR6, c[0x4][0xa8] ;  /* 0x01002a0000067ab9 */ /* 0x000fe20000000a00 */
[----:B------:R-:W-:Y:S01]  /*22e00*/  ULDC.64 UR8, c[0x4][0xb0] ;  /* 0x01002c0000087ab9 */ /* 0x000fe20000000a00 */
[----:B------:R-:W-:Y:S01]  /*22e10*/  ULDC.64 UR4, c[0x4][0x8] ;  /* 0x0100020000047ab9 */ /* 0x000fe20000000a00 */
[----:B------:R-:W-:Y:S01]  /*22e20*/  MOV R4, UR6 ;  /* 0x0000000600047c02 */ /* 0x000fe20008000f00 */
[----:B------:R-:W-:Y:S01]  /*22e30*/  IMAD.U32 R5, RZ, RZ, UR7 ;  /* 0x00000007ff057e24 */ /* 0x000fe2000f8e00ff */
[----:B------:R-:W0:Y:S01]  /*22e40*/  LDC.64 R2, c[0x4][R2] ;  /* 0x0100000002027b82 */ /* 0x000e220000000a00 */
[----:B------:R-:W-:Y:S01]  /*22e50*/  IMAD.U32 R6, RZ, RZ, UR8 ;  /* 0x00000008ff067e24 */ /* 0x000fe2000f8e00ff */
[----:B------:R-:W-:Y:S01]  /*22e60*/  MOV R7, UR9 ;  /* 0x0000000900077c02 */ /* 0x000fe20008000f00 */
[----:B------:R-:W-:Y:S01]  /*22e70*/  IMAD.U32 R10, RZ, RZ, UR4 ;  /* 0x00000004ff0a7e24 */ /* 0x000fe2000f8e00ff */
[----:B------:R-:W-:Y:S01]  /*22e80*/  MOV R8, 0x70 ;  /* 0x0000007000087802 */ /* 0x000fe20000000f00 */
[----:B------:R-:W-:-:S02]  /*22e90*/  IMAD.U32 R11, RZ, RZ, UR5 ;  /* 0x00000005ff0b7e24 */ /* 0x000fc4000f8e00ff */
[----:B------:R-:W-:Y:S02]  /*22ea0*/  IMAD.MOV.U32 R12, RZ, RZ, 0x1 ;  /* 0x00000001ff0c7424 */ /* 0x000fe400078e00ff */
[----:B------:R-:W-:-:S07]  /*22eb0*/  IMAD.MOV.U32 R13, RZ, RZ, RZ ;  /* 0x000000ffff0d7224 */ /* 0x000fce00078e00ff */
[----:B------:R-:W-:-:S07]  /*22ec0*/  LEPC R20, `(.L_x_932) ;  /* 0x000000001014794e */ /* 0x000fce0000000000 */
[----:B01----:R-:W-:Y:S05]  /*22ed0*/  CALL.ABS.NOINC R2 ;  /* 0x0000000002007343 */ /* 0x003fea0003c00000 */
.L_x_932:
[----:B------:R-:W-:Y:S05]  /*22ee0*/  BSYNC B6 ;  /* 0x0000000000067941 */ /* 0x000fea0003800000 */
.L_x_931:
[----:B------:R-:W2:Y:S01]  /*22ef0*/  LDL R2, [R1+0x4] ;  /* 0x0000040001027983 */ /* 0x000ea20000100800 */
[----:B------:R-:W-:Y:S01]  /*22f00*/  BSSY B6, `(.L_x_933) ;  /* 0x0000024000067945 */ /* 0x000fe20003800000 */
[----:B--2---:R-:W-:-:S04]  /*22f10*/  IADD3 R0, R2, 0x400, RZ ;  /* 0x0000040002007810 */ /* 0x004fc80007ffe0ff */
[----:B------:R-:W-:-:S13]  /*22f20*/  LOP3.LUT P0, RZ, R0, 0x3ff, RZ, 0xc0, !PT ;  /* 0x000003ff00ff7812 */ /* 0x000fda000780c0ff */
[----:B------:R-:W-:Y:S05]  /*22f30*/  @!P0 BRA `(.L_x_934) ;  /* 0x0000000000808947 */ /* 0x000fea0003800000 */
[----:B------:R-:W-:Y:S01]  /*22f40*/  MOV R0, 0x0 ;  /* 0x0000000000007802 */ /* 0x000fe20000000f00 */
[----:B------:R-:W-:Y:S01]  /*22f50*/  ULDC.64 UR6, c[0x4][0xa8] ;  /* 0x01002a0000067ab9 */ /* 0x000fe20000000a00 */
[----:B------:R-:W-:Y:S01]  /*22f60*/  ULDC.64 UR8, c[0x4][0xb0] ;  /* 0x01002c0000087ab9 */ /* 0x000fe20000000a00 */
[----:B------:R-:W-:Y:S01]  /*22f70*/  ULDC.64 UR4, c[0x4][0x10] ;  /* 0x0100040000047ab9 */ /* 0x000fe20000000a00 */
[----:B------:R0:W2:Y:S01]  /*22f80*/  LDC.64 R2, c[0x4][R0] ;  /* 0x0100000000027b82 */ /* 0x0000a20000000a00 */
[----:B------:R-:W-:Y:S01]  /*22f90*/  IMAD.U32 R4, RZ, RZ, UR6 ;  /* 0x00000006ff047e24 */ /* 0x000fe2000f8e00ff */
[----:B------:R-:W-:Y:S01]  /*22fa0*/  MOV R6, UR8 ;  /* 0x0000000800067c02 */ /* 0x000fe20008000f00 */
[----:B------:R-:W-:Y:S01]  /*22fb0*/  IMAD.U32 R5, RZ, RZ, UR7 ;  /* 0x00000007ff057e24 */ /* 0x000fe2000f8e00ff */
[----:B------:R-:W-:Y:S01]  /*22fc0*/  MOV R11, UR5 ;  /* 0x00000005000b7c02 */ /* 0x000fe20008000f00 */
[----:B------:R-:W-:Y:S01]  /*22fd0*/  IMAD.U32 R7, RZ, RZ, UR9 ;  /* 0x00000009ff077e24 */ /* 0x000fe2000f8e00ff */
[----:B------:R-:W-:Y:S01]  /*22fe0*/  MOV R13, RZ ;  /* 0x000000ff000d7202 */ /* 0x000fe20000000f00 */
[----:B------:R-:W-:-:S02]  /*22ff0*/  IMAD.U32 R10, RZ, RZ, UR4 ;  /* 0x00000004ff0a7e24 */ /* 0x000fc4000f8e00ff */
[----:B------:R-:W-:Y:S02]  /*23000*/  IMAD.MOV.U32 R8, RZ, RZ, 0x70 ;  /* 0x00000070ff087424 */ /* 0x000fe400078e00ff */
[----:B0-----:R-:W-:-:S07]  /*23010*/  IMAD.MOV.U32 R12, RZ, RZ, 0x1 ;  /* 0x00000001ff0c7424 */ /* 0x001fce00078e00ff */
[----:B------:R-:W-:-:S07]  /*23020*/  LEPC R20, `(.L_x_935) ;  /* 0x000000001014794e */ /* 0x000fce0000000000 */
[----:B-12---:R-:W-:Y:S05]  /*23030*/  CALL.ABS.NOINC R2 ;  /* 0x0000000002007343 */ /* 0x006fea0003c00000 */
.L_x_935:
[----:B------:R-:W-:Y:S01]  /*23040*/  MOV R2, 0x0 ;  /* 0x0000000000027802 */ /* 0x000fe20000000f00 */
[----:B------:R-:W-:Y:S01]  /*23050*/  ULDC.64 UR4, c[0x4][0xa8] ;  /* 0x01002a0000047ab9 */ /* 0x000fe20000000a00 */
[----:B------:R-:W-:Y:S01]  /*23060*/  ULDC.64 UR6, c[0x4][0xb0] ;  /* 0x01002c0000067ab9 */ /* 0x000fe20000000a00 */
[----:B------:R-:W-:Y:S01]  /*23070*/  ULDC.64 UR8, c[0x4][0x18] ;  /* 0x0100060000087ab9 */ /* 0x000fe20000000a00 */
[----:B------:R-:W-:Y:S01]  /*23080*/  IMAD.U32 R4, RZ, RZ, UR4 ;  /* 0x00000004ff047e24 */ /* 0x000fe2000f8e00ff */
[----:B------:R-:W-:Y:S01]  /*23090*/  MOV R6, UR6 ;  /* 0x0000000600067c02 */ /* 0x000fe20008000f00 */
[----:B------:R-:W0:Y:S01]  /*230a0*/  LDC.64 R2, c[0x4][R2] ;  /* 0x0100000002027b82 */ /* 0x000e220000000a00 */
[----:B------:R-:W-:Y:S01]  /*230b0*/  IMAD.U32 R5, RZ, RZ, UR5 ;  /* 0x00000005ff057e24 */ /* 0x000fe2000f8e00ff */
[----:B------:R-:W-:Y:S01]  /*230c0*/  MOV R11, UR9 ;  /* 0x00000009000b7c02 */ /* 0x000fe20008000f00 */
[----:B------:R-:W-:Y:S01]  /*230d0*/  IMAD.U32 R7, RZ, RZ, UR7 ;  /* 0x00000007ff077e24 */ /* 0x000fe2000f8e00ff */
[----:B------:R-:W-:Y:S01]  /*230e0*/  MOV R13, RZ ;  /* 0x000000ff000d7202 */ /* 0x000fe20000000f00 */
[----:B------:R-:W-:-:S02]  /*230f0*/  IMAD.U32 R10, RZ, RZ, UR8 ;  /* 0x00000008ff0a7e24 */ /* 0x000fc4000f8e00ff */
[----:B------:R-:W-:Y:S02]  /*23100*/  IMAD.MOV.U32 R8, RZ, RZ, 0x70 ;  /* 0x00000070ff087424 */ /* 0x000fe400078e00ff */
[----:B------:R-:W-:-:S07]  /*23110*/  IMAD.MOV.U32 R12, RZ, RZ, 0x1 ;  /* 0x00000001ff0c7424 */ /* 0x000fce00078e00ff */
[----:B------:R-:W-:-:S07]  /*23120*/  LEPC R20, `(.L_x_934) ;  /* 0x000000001014794e */ /* 0x000fce0000000000 */
[----:B0-----:R-:W-:Y:S05]  /*23130*/  CALL.ABS.NOINC R2 ;  /* 0x0000000002007343 */ /* 0x001fea0003c00000 */
.L_x_934:
[----:B------:R-:W-:Y:S05]  /*23140*/  BSYNC B6 ;  /* 0x0000000000067941 */ /* 0x000fea0003800000 */
.L_x_933:
[----:B------:R-:W2:Y:S01]  /*23150*/  LDL.LU R2, [R1] ;  /* 0x0000000001027983 */ /* 0x000ea20000300800 */
[----:B------:R-:W-:-:S03]  /*23160*/  ULDC.64 UR4, c[0x0][0x9f8] ;  /* 0x00027e0000047ab9 */ /* 0x000fc60000000a00 */
[----:B------:R-:W3:Y:S04]  /*23170*/  LDL.LU R4, [R1+0x28] ;  /* 0x0000280001047983 */ /* 0x000ee80000300800 */
[----:B------:R-:W4:Y:S01]  /*23180*/  LDL R7, [R1+0xc] ;  /* 0x00000c0001077983 */ /* 0x000f220000100800 */
[----:B------:R-:W-:Y:S01]  /*23190*/  ISETP.NE.U32.AND P0, PT, RZ, UR4, PT ;  /* 0x00000004ff007c0c */ /* 0x000fe2000bf05070 */
[----:B------:R-:W-:Y:S02]  /*231a0*/  ULDC.64 UR6, c[0x0][0x208] ;  /* 0x0000820000067ab9 */ /* 0x000fe40000000a00 */
[----:B------:R-:W5:Y:S01]  /*231b0*/  LDL R0, [R1+0x38] ;  /* 0x0000380001007983 */ /* 0x000f620000100800 */
[----:B------:R-:W-:-:S13]  /*231c0*/  ISETP.NE.AND.EX P0, PT, RZ, UR5, PT, P0 ;  /* 0x00000005ff007c0c */ /* 0x000fda000bf05300 */
[----:B--2---:R-:W-:-:S04]  /*231d0*/  @P0 IADD3 R2, P1, R2, UR4, RZ ;  /* 0x0000000402020c10 */ /* 0x004fc8000ff3e0ff */
[----:B---3--:R-:W-:Y:S01]  /*231e0*/  @P0 IADD3.X R3, R4, UR5, RZ, P1, !PT ;  /* 0x0000000504030c10 */ /* 0x008fe20008ffe4ff */
[----:B------:R-:W-:-:S04]  /*231f0*/  ULDC.64 UR4, c[0x0][0xa08] ;  /* 0x0002820000047ab9 */ /* 0x000fc80000000a00 */
[----:B----4-:R0:W2:Y:S01]  /*23200*/  @P0 LDG.E R7, desc[UR6][R2.64] ;  /* 0x0000000602070981 */ /* 0x0100a2000c1e1900 */
[----:B-----5:R-:W-:Y:S01]  /*23210*/  VIADD R9, R0, 0xffffffff ;  /* 0xffffffff00097836 */ /* 0x020fe20000000000 */
[----:B0-----:R-:W0:Y:S01]  /*23220*/  LDC.64 R2, c[0x0][0x418] ;  /* 0x00010600ff027b82 */ /* 0x001e220000000a00 */
[----:B--2---:R-:W-:Y:S01]  /*23230*/  SHF.R.S32.HI R8, RZ, 0x1f, R7 ;  /* 0x0000001fff087819 */ /* 0x004fe20000011407 */
[----:B------:R2:W-:Y:S04]  /*23240*/  @P0 STL [R1+0xc], R7 ;  /* 0x00000c0701000387 */ /* 0x0005e80000100800 */
[----:B------:R2:W-:Y:S04]  /*23250*/  STL [R1+0x3c], R9 ;  /* 0x00003c0901007387 */ /* 0x0005e80000100800 */
[----:B------:R2:W-:Y:S01]  /*23260*/  STL [R1+0x28], R8 ;  /* 0x0000280801007387 */ /* 0x0005e20000100800 */
[----:B0-----:R-:W-:Y:S01]  /*23270*/  LOP3.LUT P0, RZ, R2, UR4, RZ, 0xfc, !PT ;  /* 0x0000000402ff7c12 */ /* 0x001fe2000f80fcff */
[----:B------:R-:W-:-:S03]  /*23280*/  UMOV UR4, 0xffffffff ;  /* 0xffffffff00047882 */ /* 0x000fc60000000000 */
[----:B------:R-:W-:-:S04]  /*23290*/  LOP3.LUT P0, RZ, R3, UR5, RZ, 0xfc, P0 ;  /* 0x0000000503ff7c12 */ /* 0x000fc8000800fcff */
[----:B------:R-:W-:Y:S01]  /*232a0*/  SEL R0, R7, RZ, !P0 ;  /* 0x000000ff07007207 */ /* 0x000fe20004000000 */
[----:B--2---:R-:W-:Y:S08]  /*232b0*/  BRA.DIV UR4, `(.L_x_936) ;  /* 0x0000006204387947 */ /* 0x004ff0000b800000 */
[----:B------:R-:W0:Y:S02]  /*232c0*/  S2R R4, SR_TID.X ;  /* 0x0000000000047919 */ /* 0x000e240000002100 */
[----:B0-----:R-:W-:-:S04]  /*232d0*/  SHF.R.U32.HI R4, RZ, 0x5, R4 ;  /* 0x00000005ff047819 */ /* 0x001fc80000011604 */
[----:B------:R-:W-:-:S05]  /*232e0*/  LOP3.LUT R4, R4, 0x3, RZ, 0xc0, !PT ;  /* 0x0000000304047812 */ /* 0x000fca00078ec0ff */
[----:B------:R0:W2:Y:S02]  /*232f0*/  SHFL.IDX PT, R14, R4, RZ, 0x1f ;  /* 0x00001fff040e7589 */ /* 0x0000a400000e0000 */
.L_x_1078:
[----:B0-----:R-:W3:Y:S01]  /*23300*/  LDL.LU R4, [R1+0x20] ;  /* 0x0000200001047983 */ /* 0x001ee20000300800 */
[----:B------:R-:W-:Y:S02]  /*23310*/  PLOP3.LUT P1, PT, PT, PT, PT, 0x8, 0x0 ;  /* 0x000000000000781c */ /* 0x000fe40003f2e170 */
[----:B--2---:R-:W-:Y:S01]  /*23320*/  ISETP.NE.AND P0, PT, R14, RZ, PT ;  /* 0x000000ff0e00720c */ /* 0x004fe20003f05270 */
[----:B------:R0:W-:Y:S01]  /*23330*/  STL [R1], R0 ;  /* 0x0000000001007387 */ /* 0x0001e20000100800 */
[----:B---3--:R-:W-:-:S09]  /*23340*/  LOP3.LUT R4, R4, 0xfffffffe, RZ, 0xc0, !PT ;  /* 0xfffffffe04047812 */ /* 0x008fd200078ec0ff */
[----:B------:R-:W-:-:S05]  /*23350*/  @P1 LOP3.LUT R4, R4, 0x1, RZ, 0xfc, !PT ;  /* 0x0000000104041812 */ /* 0x000fca00078efcff */
[----:B------:R0:W-:Y:S01]  /*23360*/  STL [R1+0x20], R4 ;  /* 0x0000200401007387 */ /* 0x0001e20000100800 */
[----:B------:R-:W-:Y:S05]  /*23370*/  @P0 BRA `(.L_x_937) ;  /* 0x0000000400640947 */ /* 0x000fea0003800000 */
[----:B------:R-:W-:-:S03]  /*23380*/  UMOV UR4, 0xffffffff ;  /* 0xffffffff00047882 */ /* 0x000fc60000000000 */
[----:B------:R-:W-:Y:S05]  /*23390*/  BRA.DIV UR4, `(.L_x_938) ;  /* 0x0000006204347947 */ /* 0x000fea000b800000 */
[----:B------:R-:W-:-:S13]  /*233a0*/  ELECT P6, URZ, PT ;  /* 0x00000000003f782f */ /* 0x000fda00038c0000 */
.L_x_1081:
[----:B------:R-:W-:Y:S05]  /*233b0*/  @!P6 BRA `(.L_x_937) ;  /* 0x000000040054e947 */ /* 0x000fea0003800000 */
[----:B------:R2:W-:Y:S01]  /*233c0*/  STL [R1+0x14], R9 ;  /* 0x0000140901007387 */ /* 0x0005e20000100800 */
[----:B------:R-:W-:-:S04]  /*233d0*/  ISETP.NE.U32.AND P0, PT, R2, RZ, PT ;  /* 0x000000ff0200720c */ /* 0x000fc80003f05070 */
[----:B------:R-:W-:-:S13]  /*233e0*/  ISETP.NE.AND.EX P0, PT, R3, RZ, PT, P0 ;  /* 0x000000ff0300720c */ /* 0x000fda0003f05300 */
[----:B--2---:R-:W-:Y:S05]  /*233f0*/  @!P0 BRA `(.L_x_939) ;  /* 0x0000000000548947 */ /* 0x004fea0003800000 */
[----:B------:R-:W2:Y:S01]  /*23400*/  LDC R6, c[0x0][0x43c] ;  /* 0x00010f00ff067b82 */ /* 0x000ea20000000800 */
[----:B0-----:R-:W-:Y:S01]  /*23410*/  IMAD.MOV.U32 R0, RZ, RZ, R9 ;  /* 0x000000ffff007224 */ /* 0x001fe200078e0009 */
[----:B------:R-:W-:Y:S01]  /*23420*/  ULDC.64 UR4, c[0x0][0x428] ;  /* 0x00010a0000047ab9 */ /* 0x000fe20000000a00 */
[----:B------:R-:W-:Y:S01]  /*23430*/  ULDC.64 UR6, c[0x0][0x208] ;  /* 0x0000820000067ab9 */ /* 0x000fe20000000a00 */
[----:B--2---:R-:W-:-:S13]  /*23440*/  ISETP.NE.AND P0, PT, R6, 0x1, PT ;  /* 0x000000010600780c */ /* 0x004fda0003f05270 */
[----:B------:R-:W0:Y:S02]  /*23450*/  @P0 LDC.64 R4, c[0x0][0x440] ;  /* 0x00011000ff040b82 */ /* 0x000e240000000a00 */
[----:B0-----:R-:W-:-:S05]  /*23460*/  @P0 IMAD.HI.U32 R4, R9, R4, RZ ;  /* 0x0000000409040227 */ /* 0x001fca00078e00ff */
[----:B------:R-:W-:-:S04]  /*23470*/  @P0 SHF.R.U32.HI R0, RZ, R5, R4 ;  /* 0x00000005ff000219 */ /* 0x000fc80000011604 */
[----:B------:R-:W-:Y:S02]  /*23480*/  IADD3 R4, -R0, RZ, RZ ;  /* 0x000000ff00047210 */ /* 0x000fe40007ffe1ff */
[----:B------:R-:W-:-:S03]  /*23490*/  SHF.R.S32.HI R5, RZ, 0x1f, R0 ;  /* 0x0000001fff057819 */ /* 0x000fc60000011400 */
[----:B------:R-:W-:Y:S02]  /*234a0*/  IMAD R6, R6, R4, R9 ;  /* 0x0000000406067224 */ /* 0x000fe400078e0209 */
[----:B------:R-:W-:-:S03]  /*234b0*/  IMAD.MOV.U32 R4, RZ, RZ, R0 ;  /* 0x000000ffff047224 */ /* 0x000fc600078e0000 */
[----:B------:R0:W-:Y:S01]  /*234c0*/  STL [R1+0x14], R6 ;  /* 0x0000140601007387 */ /* 0x0001e20000100800 */
[----:B------:R-:W-:-:S03]  /*234d0*/  IMAD.WIDE.U32 R4, R7, UR4, R4 ;  /* 0x0000000407047c25 */ /* 0x000fc6000f8e0004 */
[----:B------:R-:W-:Y:S01]  /*234e0*/  LEA R2, P0, R4, R2, 0x2 ;  /* 0x0000000204027211 */ /* 0x000fe200078010ff */
[----:B0-----:R-:W-:-:S04]  /*234f0*/  IMAD R6, R8, UR4, RZ ;  /* 0x0000000408067c24 */ /* 0x001fc8000f8e02ff */
[----:B------:R-:W-:-:S04]  /*23500*/  IMAD R0, R7, UR5, R6 ;  /* 0x0000000507007c24 */ /* 0x000fc8000f8e0206 */
[----:B------:R-:W-:-:S05]  /*23510*/  IMAD.IADD R0, R5, 0x1, R0 ;  /* 0x0000000105007824 */ /* 0x000fca00078e0200 */
[----:B------:R-:W-:-:S05]  /*23520*/  LEA.HI.X R3, R4, R3, R0, 0x2, P0 ;  /* 0x0000000304037211 */ /* 0x000fca00000f1400 */
[----:B------:R-:W2:Y:S04]  /*23530*/  LDG.E R0, desc[UR6][R2.64] ;  /* 0x0000000602007981 */ /* 0x000ea8000c1e1900 */
[----:B--2---:R2:W-:Y:S02]  /*23540*/  STL [R1], R0 ;  /* 0x0000000001007387 */ /* 0x0045e40000100800 */
.L_x_939:
[----:B------:R-:W3:Y:S04]  /*23550*/  LDL R7, [R1+0x4] ;  /* 0x0000040001077983 */ /* 0x000ee80000100800 */
[----:B0-2---:R-:W3:Y:S04]  /*23560*/  LDL R0, [R1+0x8] ;  /* 0x0000080001007983 */ /* 0x005ee80000100800 */
[----:B------:R-:W2:Y:S01]  /*23570*/  LDL R2, [R1+0x10] ;  /* 0x0000100001027983 */ /* 0x000ea20000100800 */
[----:B---3--:R-:W-:Y:S02]  /*23580*/  LEA R0, R0, R7, 0x3 ;  /* 0x0000000700007211 */ /* 0x008fe400078e18ff */
[----:B--2---:R-:W-:-:S04]  /*23590*/  SHF.L.U32 R2, R2, 0x1f, RZ ;  /* 0x0000001f02027819 */ /* 0x004fc800000006ff */
[----:B------:R-:W0:Y:S02]  /*235a0*/  SYNCS.PHASECHK.TRANS64.TRYWAIT P0, [R0+URZ+0x38840], R2 ;  /* 0x03884002000075a7 */ /* 0x000e24000800017f */
[----:B0-----:R-:W-:Y:S05]  /*235b0*/  @!P0 BRA `(.L_x_940) ;  /* 0x0000005c00cc8947 */ /* 0x001fea0003800000 */
.L_x_1082:
[----:B------:R-:W2:Y:S02]  /*235c0*/  S2R R3, SR_TID.X ;  /* 0x0000000000037919 */ /* 0x000ea40000002100 */
[----:B--2---:R-:W-:-:S04]  /*235d0*/  LOP3.LUT R3, R3, 0x7f, RZ, 0xc0, !PT ;  /* 0x0000007f03037812 */ /* 0x004fc800078ec0ff */
[----:B------:R-:W-:-:S13]  /*235e0*/  ISETP.NE.AND P0, PT, R3, RZ, PT ;  /* 0x000000ff0300720c */ /* 0x000fda0003f05270 */
[----:B------:R-:W-:Y:S05]  /*235f0*/  @P0 BRA `(.L_x_941) ;  /* 0x00000000001c0947 */ /* 0x000fea0003800000 */
[----:B------:R-:W2:Y:S01]  /*23600*/  S2R R3, SR_TID.X ;  /* 0x0000000000037919 */ /* 0x000ea20000002100 */
[----:B0-----:R-:W-:-:S04]  /*23610*/  IMAD.MOV.U32 R2, RZ, RZ, 0xa000 ;  /* 0x0000a000ff027424 */ /* 0x001fc800078e00ff */
[----:B------:R3:W-:Y:S01]  /*23620*/  SYNCS.ARRIVE.TRANS64 RZ, [R0+URZ+0x38830], R2 ;  /* 0x0388300200ff79a7 */ /* 0x0007e2000800003f */
[----:B--2---:R-:W-:-:S04]  /*23630*/  LOP3.LUT R3, R3, 0x1f, RZ, 0xc0, !PT ;  /* 0x0000001f03037812 */ /* 0x004fc800078ec0ff */
[----:B------:R-:W-:-:S13]  /*23640*/  ISETP.NE.AND P0, PT, R3, RZ, PT ;  /* 0x000000ff0300720c */ /* 0x000fda0003f05270 */
[----:B---3--:R-:W-:Y:S05]  /*23650*/  @!P0 BRA `(.L_x_941) ;  /* 0x0000000000048947 */ /* 0x008fea0003800000 */
[----:B------:R-:W-:Y:S01]  /*23660*/  BPT.TRAP 0x1 ;  /* 0x000000040000795c */ /* 0x000fe20000300000 */
.L_x_941:
[----:B0-----:R-:W2:Y:S04]  /*23670*/  LDL R2, [R1+0x18] ;  /* 0x0000180001027983 */ /* 0x001ea80000100800 */
[----:B------:R-:W3:Y:S04]  /*23680*/  LDL R6, [R1+0x4] ;  /* 0x0000040001067983 */ /* 0x000ee80000100800 */
[----:B------:R-:W3:Y:S04]  /*23690*/  LDL R5, [R1+0x8] ;  /* 0x0000080001057983 */ /* 0x000ee80000100800 */
[----:B------:R-:W4:Y:S04]  /*236a0*/  LDL R4, [R1+0x14] ;  /* 0x0000140001047983 */ /* 0x000f280000100800 */
[----:B------:R-:W5:Y:S01]  /*236b0*/  LDL R3, [R1] ;  /* 0x0000000001037983 */ /* 0x000f620000100800 */
[----:B------:R-:W-:-:S02]  /*236c0*/  R2UR UR9, R0 ;  /* 0x00000000000972ca */ /* 0x000fc400000e0000 */
[----:B--2---:R-:W-:Y:S02]  /*236d0*/  R2UR UR5, R2 ;  /* 0x00000000020572ca */ /* 0x004fe400000e0000 */
[----:B------:R-:W2:Y:S01]  /*236e0*/  LDL.LU R2, [R1+0x20] ;  /* 0x0000200001027983 */ /* 0x000ea20000300800 */
[----:B---3--:R-:W-:Y:S01]  /*236f0*/  IMAD R0, R5, 0xa000, R6 ;  /* 0x0000a00005007824 */ /* 0x008fe200078e0206 */
[----:B----4-:R-:W-:-:S04]  /*23700*/  R2UR UR11, R4 ;  /* 0x00000000040b72ca */ /* 0x010fc800000e0000 */
[----:B------:R-:W-:Y:S01]  /*23710*/  R2UR UR14, R0 ;  /* 0x00000000000e72ca */ /* 0x000fe200000e0000 */
[----:B------:R-:W-:Y:S01]  /*23720*/  UIADD3 UR4, UP0, UR38, 0x370, URZ ;  /* 0x0000037026047890 */ /* 0x000fe2000ff1e03f */
[----:B------:R-:W-:Y:S02]  /*23730*/  R2UR UR12, R18 ;  /* 0x00000000120c72ca */ /* 0x000fe400000e0000 */
[----:B-----5:R-:W-:Y:S01]  /*23740*/  R2UR UR13, R3 ;  /* 0x00000000030d72ca */ /* 0x020fe200000e0000 */
[----:B------:R-:W-:Y:S01]  /*23750*/  UIADD3 UR9, UR9, 0x38830, URZ ;  /* 0x0003883009097890 */ /* 0x000fe2000fffe03f */
[----:B------:R-:W-:-:S03]  /*23760*/  PLOP3.LUT P0, PT, PT, PT, PT, 0x80, 0x0 ;  /* 0x000000000000781c */ /* 0x000fc60003f0f070 */
[----:B------:R-:W-:-:S04]  /*23770*/  UIMAD UR11, UR11, 0x50, UR5 ;  /* 0x000000500b0b78a4 */ /* 0x000fc8000f8e0205 */
[----:B------:R-:W-:Y:S02]  /*23780*/  UIADD3 UR8, UR14, 0x24400, URZ ;  /* 0x000244000e087890 */ /* 0x000fe4000fffe03f */
[----:B------:R-:W-:Y:S02]  /*23790*/  UIADD3.X UR5, URZ, UR39, URZ, UP0, !UPT ;  /* 0x000000273f057290 */ /* 0x000fe400087fe43f */
[----:B------:R-:W-:Y:S02]  /*237a0*/  UIADD3 UR15, UR14, 0x26c00, URZ ;  /* 0x00026c000e0f7890 */ /* 0x000fe4000fffe03f */
[----:B------:R-:W-:Y:S01]  /*237b0*/  UIADD3 UR16, UR14, 0x29400, URZ ;  /* 0x000294000e107890 */ /* 0x000fe2000fffe03f */
[----:B------:R-:W-:Y:S01]  /*237c0*/  UMOV UR10, URZ ;  /* 0x0000003f000a7c82 */ /* 0x000fe20008000000 */
[----:B------:R-:W-:Y:S01]  /*237d0*/  UMOV UR6, 0x0 ;  /* 0x0000000000067882 */ /* 0x000fe20000000000 */
[----:B------:R-:W-:Y:S01]  /*237e0*/  UMOV UR7, 0x14f00000 ;  /* 0x14f0000000077882 */ /* 0x000fe20000000000 */
[----:B------:R-:W-:Y:S01]  /*237f0*/  UMOV UR17, 0x40 ;  /* 0x0000004000117882 */ /* 0x000fe20000000000 */
[----:B------:R-:W-:Y:S01]  /*23800*/  UIADD3 UR14, UR14, 0x2bc00, URZ ;  /* 0x0002bc000e0e7890 */ /* 0x000fe2000fffe03f */
[----:B------:R0:W-:Y:S02]  /*23810*/  UTMALDG.4D [UR8], [UR4], desc[UR6] ;  /* 0x00000608040075b4 */ /* 0x0001e40008019000 */
[----:B0-----:R-:W-:Y:S01]  /*23820*/  UMOV UR8, UR15 ;  /* 0x0000000f00087c82 */ /* 0x001fe20008000000 */
[----:B------:R-:W-:Y:S01]  /*23830*/  UMOV UR10, UR17 ;  /* 0x00000011000a7c82 */ /* 0x000fe20008000000 */
[----:B------:R-:W-:Y:S01]  /*23840*/  UMOV UR15, 0x80 ;  /* 0x00000080000f7882 */ /* 0x000fe20000000000 */
[----:B------:R0:W-:Y:S02]  /*23850*/  UTMALDG.4D [UR8], [UR4], desc[UR6] ;  /* 0x00000608040075b4 */ /* 0x0001e40008019000 */
[----:B0-----:R-:W-:Y:S01]  /*23860*/  UMOV UR8, UR16 ;  /* 0x0000001000087c82 */ /* 0x001fe20008000000 */
[----:B------:R-:W-:Y:S01]  /*23870*/  UMOV UR10, UR15 ;  /* 0x0000000f000a7c82 */ /* 0x000fe20008000000 */
[----:B------:R-:W-:Y:S01]  /*23880*/  UMOV UR15, 0xc0 ;  /* 0x000000c0000f7882 */ /* 0x000fe20000000000 */
[----:B------:R0:W-:Y:S02]  /*23890*/  UTMALDG.4D [UR8], [UR4], desc[UR6] ;  /* 0x00000608040075b4 */ /* 0x0001e40008019000 */
[----:B0-----:R-:W-:Y:S01]  /*238a0*/  UMOV UR8, UR14 ;  /* 0x0000000e00087c82 */ /* 0x001fe20008000000 */
[----:B------:R-:W-:-:S02]  /*238b0*/  UMOV UR10, UR15 ;  /* 0x0000000f000a7c82 */ /* 0x000fc40008000000 */
[----:B------:R3:W-:Y:S01]  /*238c0*/  UTMALDG.4D [UR8], [UR4], desc[UR6] ;  /* 0x00000608040075b4 */ /* 0x0007e20008019000 */
[----:B--2---:R-:W-:-:S04]  /*238d0*/  LOP3.LUT R2, R2, 0xfffffffe, RZ, 0xc0, !PT ;  /* 0xfffffffe02027812 */ /* 0x004fc800078ec0ff */
[----:B------:R-:W-:-:S05]  /*238e0*/  @P0 LOP3.LUT R2, R2, 0x1, RZ, 0xfc, !PT ;  /* 0x0000000102020812 */ /* 0x000fca00078efcff */
[----:B------:R3:W-:Y:S01]  /*238f0*/  STL [R1+0x20], R2 ;  /* 0x0000200201007387 */ /* 0x0007e20000100800 */
[----:B------:R-:W-:Y:S01]  /*23900*/  NOP ;  /* 0x0000000000007918 */ /* 0x000fe20000000000 */
.L_x_937:
[----:B---3--:R-:W2:Y:S04]  /*23910*/  LDL R2, [R1+0x4] ;  /* 0x0000040001027983 */ /* 0x008ea80000100800 */
[----:B------:R-:W3:Y:S04]  /*23920*/  LDL.LU R3, [R1+0x40] ;  /* 0x0000400001037983 */ /* 0x000ee80000300800 */
[----:B------:R-:W4:Y:S04]  /*23930*/  LDL.LU R5, [R1+0x30] ;  /* 0x0000300001057983 */ /* 0x000f280000300800 */
[----:B0-----:R-:W5:Y:S01]  /*23940*/  LDL.LU R4, [R1+0x48] ;  /* 0x0000480001047983 */ /* 0x001f620000300800 */
[----:B------:R-:W-:Y:S05]  /*23950*/  WARPSYNC.ALL ;  /* 0x0000000000007948 */ /* 0x000fea0003800000 */
[----:B------:R-:W-:Y:S01]  /*23960*/  ULDC.64 UR4, c[0x0][0x298] ;  /* 0x0000a60000047ab9 */ /* 0x000fe20000000a00 */
[----:B------:R-:W-:Y:S01]  /*23970*/  ULDC.64 UR6, c[0x0][0xa00] ;  /* 0x0002800000067ab9 */ /* 0x000fe20000000a00 */
[----:B------:R-:W-:Y:S01]  /*23980*/  BSSY B6, `(.L_x_942) ;  /* 0x0000024000067945 */ /* 0x000fe20003800000 */
[----:B------:R-:W-:Y:S01]  /*23990*/  BAR.SYNC.DEFER_BLOCKING 0x8, 0x180 ;  /* 0x0206000000007b1d */ /* 0x000fe20000010000 */
[----:B------:R-:W-:-:S04]  /*239a0*/  ISETP.NE.U32.AND P0, PT, RZ, UR6, PT ;  /* 0x00000006ff007c0c */ /* 0x000fc8000bf05070 */
[----:B------:R-:W-:Y:S01]  /*239b0*/  ISETP.NE.AND.EX P0, PT, RZ, UR7, PT, P0 ;  /* 0x00000007ff007c0c */ /* 0x000fe2000bf05300 */
[----:B--2---:R-:W-:Y:S01]  /*239c0*/  VIADD R2, R2, 0x14400 ;  /* 0x0001440002027836 */ /* 0x004fe20000000000 */
[----:B---3--:R-:W-:-:S04]  /*239d0*/  SHF.R.S32.HI R0, RZ, 0x1f, R3 ;  /* 0x0000001fff007819 */ /* 0x008fc80000011403 */
[----:B------:R-:W-:Y:S02]  /*239e0*/  LOP3.LUT P1, RZ, R2, 0x3ff, RZ, 0xc0, !PT ;  /* 0x000003ff02ff7812 */ /* 0x000fe4000782c0ff */
[----:B----4-:R-:W-:Y:S01]  /*239f0*/  SEL R5, R5, RZ, !P0 ;  /* 0x000000ff05057207 */ /* 0x010fe20004000000 */
[----:B------:R-:W-:Y:S01]  /*23a00*/  IMAD R0, R0, UR4, RZ ;  /* 0x0000000400007c24 */ /* 0x000fe2000f8e02ff */
[----:B-----5:R-:W-:-:S03]  /*23a10*/  SEL R4, R4, RZ, !P0 ;  /* 0x000000ff04047207 */ /* 0x020fc60004000000 */
[C---:B------:R-:W-:Y:S02]  /*23a20*/  IMAD R0, R3.reuse, UR5, R0 ;  /* 0x0000000503007c24 */ /* 0x040fe4000f8e0200 */
[----:B------:R-:W-:-:S05]  /*23a30*/  IMAD.WIDE.U32 R2, R3, UR4, RZ ;  /* 0x0000000403027c25 */ /* 0x000fca000f8e00ff */
[----:B------:R0:W-:Y:S04]  /*23a40*/  STL.64 [R1+0x40], R2 ;  /* 0x0000400201007387 */ /* 0x0001e80000100a00 */
[----:B------:R2:W-:Y:S04]  /*23a50*/  STL [R1+0x30], R5 ;  /* 0x0000300501007387 */ /* 0x0005e80000100800 */
[----:B------:R2:W-:Y:S01]  /*23a60*/  STL [R1+0x5c], R4 ;  /* 0x00005c0401007387 */ /* 0x0005e20000100800 */
[----:B0-----:R-:W-:Y:S02]  /*23a70*/  IADD3 R2, R3, R0, RZ ;  /* 0x0000000003027210 */ /* 0x001fe40007ffe0ff */
[----:B------:R-:W-:-:S05]  /*23a80*/  SHF.R.S32.HI R0, RZ, 0x1f, R18 ;  /* 0x0000001fff007819 */ /* 0x000fca0000011412 */
[----:B------:R2:W-:Y:S04]  /*23a90*/  STL [R1+0x58], R0 ;  /* 0x0000580001007387 */ /* 0x0005e80000100800 */
[----:B------:R2:W-:Y:S01]  /*23aa0*/  STL [R1+0x48], R2 ;  /* 0x0000480201007387 */ /* 0x0005e20000100800 */
[----:B------:R-:W-:Y:S05]  /*23ab0*/  @!P1 BRA `(.L_x_943) ;  /* 0x0000000000409947 */ /* 0x000fea0003800000 */
[----:B--2---:R-:W-:Y:S01]  /*23ac0*/  MOV R2, 0x0 ;  /* 0x0000000000027802 */ /* 0x004fe20000000f00 */
        /* <DEDUP_REMOVED lines=14> */
[----:B01----:R-:W-:Y:S05]  /*23bb0*/  CALL.ABS.NOINC R2 ;  /* 0x0000000002007343 */ /* 0x003fea0003c00000 */
.L_x_943:
[----:B------:R-:W-:Y:S05]  /*23bc0*/  BSYNC B6 ;  /* 0x0000000000067941 */ /* 0x000fea0003800000 */
.L_x_942:
[----:B------:R-:W3:Y:S01]  /*23bd0*/  LDL.LU R6, [R1+0x48] ;  /* 0x0000480001067983 */ /* 0x000ee20000300800 */
[----:B------:R-:W-:Y:S01]  /*23be0*/  ULDC.64 UR4, c[0x0][0x2d8] ;  /* 0x0000b60000047ab9 */ /* 0x000fe20000000a00 */
[----:B------:R-:W0:Y:S01]  /*23bf0*/  LDC R7, c[0x0][0x448] ;  /* 0x00011200ff077b82 */ /* 0x000e220000000800 */
[----:B------:R-:W-:Y:S01]  /*23c00*/  IMAD.SHL.U32 R17, R17, 0x80, RZ ;  /* 0x0000008011117824 */ /* 0x000fe200078e00ff */
[----:B--2---:R-:W3:Y:S01]  /*23c10*/  LDL.LU.64 R2, [R1+0x40] ;  /* 0x0000400001027983 */ /* 0x004ee20000300a00 */
[----:B------:R-:W-:-:S03]  /*23c20*/  ULDC.64 UR6, c[0x0][0x280] ;  /* 0x0000a00000067ab9 */ /* 0x000fc60000000a00 */
[----:B------:R-:W2:Y:S04]  /*23c30*/  LDL.LU R0, [R1+0x58] ;  /* 0x0000580001007983 */ /* 0x000ea80000300800 */
[----:B------:R-:W4:Y:S04]  /*23c40*/  LDL.LU R5, [R1+0x5c] ;  /* 0x00005c0001057983 */ /* 0x000f280000300800 */
[----:B------:R-:W4:Y:S01]  /*23c50*/  LDL.LU R4, [R1+0x30] ;  /* 0x0000300001047983 */ /* 0x000f220000300800 */
[----:B------:R-:W1:Y:S01]  /*23c60*/  S2R R8, SR_TID.X ;  /* 0x0000000000087919 */ /* 0x000e620000002100 */
[----:B------:R-:W1:Y:S01]  /*23c70*/  S2R R10, SR_TID.X ;  /* 0x00000000000a7919 */ /* 0x000e620000002100 */
[----:B0-----:R-:W-:Y:S01]  /*23c80*/  ISETP.NE.AND P0, PT, R7, 0x1, PT ;  /* 0x000000010700780c */ /* 0x001fe20003f05270 */
[----:B-1----:R-:W-:Y:S01]  /*23c90*/  IMAD.SHL.U32 R8, R8, 0x8, RZ ;  /* 0x0000000808087824 */ /* 0x002fe200078e00ff */
[----:B------:R-:W-:-:S04]  /*23ca0*/  SHF.L.U32 R10, R10, 0x3, RZ ;  /* 0x000000030a0a7819 */ /* 0x000fc800000006ff */
[----:B------:R-:W-:Y:S02]  /*23cb0*/  LOP3.LUT R8, R8, 0x38, RZ, 0xc0, !PT ;  /* 0x0000003808087812 */ /* 0x000fe400078ec0ff */
[----:B------:R-:W-:Y:S02]  /*23cc0*/  LOP3.LUT R10, R10, 0x38, RZ, 0xc0, !PT ;  /* 0x000000380a0a7812 */ /* 0x000fe400078ec0ff */
[C---:B------:R-:W-:Y:S02]  /*23cd0*/  LOP3.LUT R9, R8.reuse, 0x80, RZ, 0xfc, !PT ;  /* 0x0000008008097812 */ /* 0x040fe400078efcff */
[C---:B------:R-:W-:Y:S02]  /*23ce0*/  LOP3.LUT R11, R8.reuse, 0x40, RZ, 0xfc, !PT ;  /* 0x00000040080b7812 */ /* 0x040fe400078efcff */
[----:B------:R-:W-:Y:S01]  /*23cf0*/  LOP3.LUT R8, R8, 0xc0, RZ, 0xfc, !PT ;  /* 0x000000c008087812 */ /* 0x000fe200078efcff */
[----:B---3--:R-:W-:Y:S02]  /*23d00*/  IMAD.MOV.U32 R3, RZ, RZ, R6 ;  /* 0x000000ffff037224 */ /* 0x008fe400078e0006 */
[----:B------:R-:W0:Y:S01]  /*23d10*/  @P0 LDC R6, c[0x0][0x450] ;  /* 0x00011400ff060b82 */ /* 0x000e220000000800 */
[----:B--2---:R-:W-:-:S02]  /*23d20*/  IMAD R0, R0, UR4, RZ ;  /* 0x0000000400007c24 */ /* 0x004fc4000f8e02ff */
[----:B------:R-:W-:-:S04]  /*23d30*/  IMAD.WIDE.U32 R2, R18, UR4, R2 ;  /* 0x0000000412027c25 */ /* 0x000fc8000f8e0002 */
[----:B------:R-:W-:Y:S01]  /*23d40*/  IMAD R0, R18, UR5, R0 ;  /* 0x0000000512007c24 */ /* 0x000fe2000f8e0200 */
[----:B------:R-:W-:-:S03]  /*23d50*/  ULDC.64 UR4, c[0x0][0x2e0] ;  /* 0x0000b80000047ab9 */ /* 0x000fc60000000a00 */
[----:B------:R-:W-:Y:S02]  /*23d60*/  IMAD.IADD R3, R3, 0x1, R0 ;  /* 0x0000000103037824 */ /* 0x000fe400078e0200 */
[----:B----4-:R-:W-:Y:S02]  /*23d70*/  IMAD R0, R5, UR4, RZ ;  /* 0x0000000405007c24 */ /* 0x010fe4000f8e02ff */
[----:B------:R-:W-:-:S04]  /*23d80*/  IMAD.WIDE.U32 R2, R4, UR4, R2 ;  /* 0x0000000404027c25 */ /* 0x000fc8000f8e0002 */
[----:B------:R-:W-:Y:S01]  /*23d90*/  IMAD R0, R4, UR5, R0 ;  /* 0x0000000504007c24 */ /* 0x000fe2000f8e0200 */
[----:B------:R-:W-:Y:S01]  /*23da0*/  ULDC.64 UR4, c[0x0][0x2d0] ;  /* 0x0000b40000047ab9 */ /* 0x000fe20000000a00 */
[----:B------:R-:W1:Y:S03]  /*23db0*/  S2R R4, SR_TID.X ;  /* 0x0000000000047919 */ /* 0x000e660000002100 */
[----:B------:R-:W-:Y:S02]  /*23dc0*/  IADD3 R3, R3, R0, RZ ;  /* 0x0000000003037210 */ /* 0x000fe40007ffe0ff */
[----:B-1----:R-:W-:-:S04]  /*23dd0*/  LOP3.LUT R4, R4, 0x7f, RZ, 0xc0, !PT ;  /* 0x0000007f04047812 */ /* 0x002fc800078ec0ff */
[----:B------:R-:W-:Y:S02]  /*23de0*/  SHF.R.U32.HI R5, RZ, 0x3, R4 ;  /* 0x00000003ff057819 */ /* 0x000fe40000011604 */
[----:B------:R-:W1:Y:S02]  /*23df0*/  S2R R4, SR_TID.X ;  /* 0x0000000000047919 */ /* 0x000e640000002100 */
[----:B-1----:R-:W-:-:S05]  /*23e00*/  IMAD.SHL.U32 R4, R4, 0x10, RZ ;  /* 0x0000001004047824 */ /* 0x002fca00078e00ff */
[----:B------:R-:W-:Y:S02]  /*23e10*/  LOP3.LUT R4, R5, 0x70, R4, 0xf8, !PT ;  /* 0x0000007005047812 */ /* 0x000fe400078ef804 */
[----:B------:R-:W1:Y:S02]  /*23e20*/  @P0 LDC R5, c[0x0][0x44c] ;  /* 0x00011300ff050b82 */ /* 0x000e640000000800 */
[----:B------:R-:W-:-:S04]  /*23e30*/  LOP3.LUT R4, R4, R17, RZ, 0xfc, !PT ;  /* 0x0000001104047212 */ /* 0x000fc800078efcff */
[----:B------:R-:W-:Y:S01]  /*23e40*/  MOV R0, R4 ;  /* 0x0000000400007202 */ /* 0x000fe20000000f00 */
[----:B-1----:R-:W-:-:S05]  /*23e50*/  @P0 IMAD.HI.U32 R5, R4, R5, RZ ;  /* 0x0000000504050227 */ /* 0x002fca00078e00ff */
[----:B0-----:R-:W-:-:S05]  /*23e60*/  @P0 SHF.R.U32.HI R0, RZ, R6, R5 ;  /* 0x00000006ff000219 */ /* 0x001fca0000011605 */
        /* <DEDUP_REMOVED lines=23> */
[----:B------:R-:W2:Y:S01]  /*23fe0*/  LDL.LU R6, [R1+0x50] ;  /* 0x0000500001067983 */ /* 0x000ea20000300800 */
[----:B------:R-:W0:Y:S02]  /*23ff0*/  S2R R8, SR_TID.X ;  /* 0x0000000000087919 */ /* 0x000e240000002100 */
[----:B0-----:R-:W-:-:S04]  /*24000*/  LOP3.LUT R8, R8, 0x7f, RZ, 0xc0, !PT ;  /* 0x0000007f08087812 */ /* 0x001fc800078ec0ff */
[----:B------:R-:W-:-:S04]  /*24010*/  SHF.R.U32.HI R8, RZ, 0x3, R8 ;  /* 0x00000003ff087819 */ /* 0x000fc80000011608 */
[----:B------:R-:W-:Y:S01]  /*24020*/  IADD3 R0, R8, R17, RZ ;  /* 0x0000001108007210 */ /* 0x000fe20007ffe0ff */
[----:B------:R-:W-:-:S04]  /*24030*/  ULDC.64 UR4, c[0x0][0x208] ;  /* 0x0000820000047ab9 */ /* 0x000fc80000000a00 */
[----:B------:R-:W-:Y:S02]  /*24040*/  VIADD R5, R0, 0x10 ;  /* 0x0000001000057836 */ /* 0x000fe40000000000 */
[----:B--2---:R-:W-:Y:S02]  /*24050*/  IMAD R2, R6, R7, RZ ;  /* 0x0000000706027224 */ /* 0x004fe400078e02ff */
[----:B------:R-:W0:Y:S04]  /*24060*/  SHFL.IDX PT, R7, R4, RZ, 0x181f ;  /* 0x00181fff04077589 */ /* 0x000e2800000e0000 */
[----:B------:R-:W1:Y:S01]  /*24070*/  SHFL.IDX PT, R6, R3, RZ, 0x181f ;  /* 0x00181fff03067589 */ /* 0x000e6200000e0000 */
[----:B------:R-:W-:-:S13]  /*24080*/  ISETP.GE.AND P5, PT, R0, R2, PT ;  /* 0x000000020000720c */ /* 0x000fda0003fa6270 */
[----:B0-----:R-:W-:-:S05]  /*24090*/  @!P5 LEA R7, P4, R10, R7, 0x1 ;  /* 0x000000070a07d211 */ /* 0x001fca00078808ff */
[----:B-1----:R-:W-:-:S05]  /*240a0*/  @!P5 IMAD.X R6, RZ, RZ, R6, P4 ;  /* 0x000000ffff06d224 */ /* 0x002fca00020e0606 */
[----:B------:R-:W-:-:S04]  /*240b0*/  @!P5 LOP3.LUT R7, R7, R6, RZ, 0x3c, !PT ;  /* 0x000000060707d212 */ /* 0x000fc800078e3cff */
[----:B------:R-:W-:-:S04]  /*240c0*/  @!P5 LOP3.LUT R6, R7, R6, RZ, 0x3c, !PT ;  /* 0x000000060706d212 */ /* 0x000fc800078e3cff */
[----:B------:R-:W-:-:S05]  /*240d0*/  @!P5 LOP3.LUT R7, R7, R6, RZ, 0x3c, !PT ;  /* 0x000000060707d212 */ /* 0x000fca00078e3cff */
[----:B------:R-:W-:Y:S01]  /*240e0*/  @!PT LDS RZ, [RZ] ;  /* 0x00000000fffff984 */ /* 0x000fe20000000800 */
[----:B-----5:R-:W-:Y:S04]  /*240f0*/  @!P5 LDGSTS.E.BYPASS.LTC128B.128 [R9+0x14400], desc[UR4][R6.64], !P0 ;  /* 0x144000000609dfae */ /* 0x020fe8000c101d44 */
[----:B------:R-:W-:Y:S04]  /*24100*/  @!P5 LDGSTS.E.BYPASS.LTC128B.128 [R9+0x18400], desc[UR4][R6.64+0x80], !P1 ;  /* 0x184000800609dfae */ /* 0x000fe8000c901d44 */
[----:B------:R-:W-:Y:S04]  /*24110*/  @!P5 LDGSTS.E.BYPASS.LTC128B.128 [R9+0x1c400], desc[UR4][R6.64+0x100], !P2 ;  /* 0x1c4001000609dfae */ /* 0x000fe8000d101d44 */
[----:B------:R0:W-:Y:S01]  /*24120*/  @!P5 LDGSTS.E.BYPASS.LTC128B.128 [R9+0x20400], desc[UR4][R6.64+0x180], !P3 ;  /* 0x204001800609dfae */ /* 0x0001e2000d901d44 */
[----:B------:R-:W-:-:S03]  /*24130*/  ISETP.GE.AND P5, PT, R5, R2, PT ;  /* 0x000000020500720c */ /* 0x000fc60003fa6270 */
[----:B------:R-:W1:Y:S04]  /*24140*/  SHFL.IDX PT, R5, R4, 0x1, 0x181f ;  /* 0x00381f0004057f89 */ /* 0x000e6800000e0000 */
[----:B0-----:R-:W0:Y:S06]  /*24150*/  SHFL.IDX PT, R6, R3, 0x1, 0x181f ;  /* 0x00381f0003067f89 */ /* 0x001e2c00000e0000 */
[----:B-1----:R-:W-:-:S04]  /*24160*/  @!P5 LEA R5, P4, R10, R5, 0x1 ;  /* 0x000000050a05d211 */ /* 0x002fc800078808ff */
[----:B0-----:R-:W-:-:S05]  /*24170*/  @!P5 IADD3.X R6, RZ, R6, RZ, P4, !PT ;  /* 0x00000006ff06d210 */ /* 0x001fca00027fe4ff */
[----:B------:R-:W-:Y:S02]  /*24180*/  @!P5 IMAD.MOV.U32 R7, RZ, RZ, R6 ;  /* 0x000000ffff07d224 */ /* 0x000fe400078e0006 */
[----:B------:R-:W-:Y:S01]  /*24190*/  @!P5 IMAD.MOV.U32 R6, RZ, RZ, R5 ;  /* 0x000000ffff06d224 */ /* 0x000fe200078e0005 */
[----:B------:R-:W-:-:S04]  /*241a0*/  IADD3 R5, R0, 0x20, RZ ;  /* 0x0000002000057810 */ /* 0x000fc80007ffe0ff */
        /* <DEDUP_REMOVED lines=9> */
[----:B------:R-:W-:Y:S01]  /*24240*/  @!P5 IMAD.MOV.U32 R7, RZ, RZ, R6 ;  /* 0x000000ffff07d224 */ /* 0x000fe200078e0006 */
[----:B------:R-:W-:Y:S01]  /*24250*/  @!P5 MOV R6, R5 ;  /* 0x000000050006d202 */ /* 0x000fe20000000f00 */
[----:B------:R-:W-:-:S04]  /*24260*/  VIADD R5, R0, 0x30 ;  /* 0x0000003000057836 */ /* 0x000fc80000000000 */
        /* <DEDUP_REMOVED lines=42> */
[----:B------:R-:W0:Y:S06]  /*24510*/  SHFL.IDX PT, R8, R3, 0x6, 0x181f ;  /* 0x00d81f0003087f89 */ /* 0x000e2c00000e0000 */
[----:B-1----:R-:W-:-:S05]  /*24520*/  @!P5 LEA R5, P4, R10, R5, 0x1 ;  /* 0x000000050a05d211 */ /* 0x002fca00078808ff */
[----:B0-----:R-:W-:-:S05]  /*24530*/  @!P5 IMAD.X R6, RZ, RZ, R8, P4 ;  /* 0x000000ffff06d224 */ /* 0x001fca00020e0608 */
[----:B------:R-:W-:Y:S01]  /*24540*/  @!P5 MOV R7, R6 ;  /* 0x000000060007d202 */ /* 0x000fe20000000f00 */
[----:B------:R-:W-:Y:S02]  /*24550*/  @!P5 IMAD.MOV.U32 R6, RZ, RZ, R5 ;  /* 0x000000ffff06d224 */ /* 0x000fe400078e0005 */
[----:B------:R0:W1:Y:S04]  /*24560*/  SHFL.IDX PT, R5, R3, 0x7, 0x181f ;  /* 0x00f81f0003057f89 */ /* 0x00006800000e0000 */
[----:B------:R0:W-:Y:S04]  /*24570*/  @!P5 LDGSTS.E.BYPASS.LTC128B.128 [R9+0x17400], desc[UR4][R6.64], !P0 ;  /* 0x174000000609dfae */ /* 0x0001e8000c101d44 */
[----:B------:R0:W-:Y:S04]  /*24580*/  @!P5 LDGSTS.E.BYPASS.LTC128B.128 [R9+0x1b400], desc[UR4][R6.64+0x80], !P1 ;  /* 0x1b4000800609dfae */ /* 0x0001e8000c901d44 */
[----:B------:R0:W-:Y:S04]  /*24590*/  @!P5 LDGSTS.E.BYPASS.LTC128B.128 [R9+0x1f400], desc[UR4][R6.64+0x100], !P2 ;  /* 0x1f4001000609dfae */ /* 0x0001e8000d101d44 */
[----:B------:R0:W-:Y:S04]  /*245a0*/  @!P5 LDGSTS.E.BYPASS.LTC128B.128 [R9+0x23400], desc[UR4][R6.64+0x180], !P3 ;  /* 0x234001800609dfae */ /* 0x0001e8000d901d44 */
[----:B------:R0:W2:Y:S02]  /*245b0*/  SHFL.IDX PT, R3, R4, 0x7, 0x181f ;  /* 0x00f81f0004037f89 */ /* 0x0000a400000e0000 */
.L_x_1099:
[----:B------:R-:W-:Y:S01]  /*245c0*/  VIADD R0, R0, 0x70 ;  /* 0x0000007000007836 */ /* 0x000fe20000000000 */
[----:B------:R-:W-:Y:S04]  /*245d0*/  BSSY B0, `(.L_x_945) ;  /* 0x000000d000007945 */ /* 0x000fe80003800000 */
[----:B------:R-:W-:-:S13]  /*245e0*/  ISETP.GE.AND P4, PT, R0, R2, PT ;  /* 0x000000020000720c */ /* 0x000fda0003f86270 */
[----:B------:R-:W-:Y:S05]  /*245f0*/  @P4 BRA `(.L_x_946) ;  /* 0x0000000000284947 */ /* 0x000fea0003800000 */
[----:B--2---:R-:W-:Y:S01]  /*24600*/  LEA R2, P4, R10, R3, 0x1 ;  /* 0x000000030a027211 */ /* 0x004fe200078808ff */
[----:B------:R-:W-:-:S03]  /*24610*/  ULDC.64 UR4, c[0x0][0x208] ;  /* 0x0000820000047ab9 */ /* 0x000fc60000000a00 */
[----:B01----:R-:W-:-:S05]  /*24620*/  IADD3.X R3, RZ, R5, RZ, P4, !PT ;  /* 0x00000005ff037210 */ /* 0x003fca00027fe4ff */
[----:B------:R-:W-:Y:S01]  /*24630*/  @!PT LDS RZ, [RZ] ;  /* 0x00000000fffff984 */ /* 0x000fe20000000800 */
[----:B------:R-:W-:Y:S01]  /*24640*/  @!PT LDS RZ, [RZ] ;  /* 0x00000000fffff984 */ /* 0x000fe20000000800 */
[----:B------:R-:W-:Y:S01]  /*24650*/  @!PT LDS RZ, [RZ] ;  /* 0x00000000fffff984 */ /* 0x000fe20000000800 */
[----:B------:R3:W-:Y:S04]  /*24660*/  LDGSTS.E.BYPASS.LTC128B.128 [R9+0x17c00], desc[UR4][R2.64], !P0 ;  /* 0x17c0000002097fae */ /* 0x0007e8000c101d44 */
[----:B------:R3:W-:Y:S04]  /*24670*/  LDGSTS.E.BYPASS.LTC128B.128 [R9+0x1bc00], desc[UR4][R2.64+0x80], !P1 ;  /* 0x1bc0008002097fae */ /* 0x0007e8000c901d44 */
[----:B------:R3:W-:Y:S04]  /*24680*/  LDGSTS.E.BYPASS.LTC128B.128 [R9+0x1fc00], desc[UR4][R2.64+0x100], !P2 ;  /* 0x1fc0010002097fae */ /* 0x0007e8000d101d44 */
[----:B------:R3:W-:Y:S02]  /*24690*/  LDGSTS.E.BYPASS.LTC128B.128 [R9+0x23c00], desc[UR4][R2.64+0x180], !P3 ;  /* 0x23c0018002097fae */ /* 0x0007e4000d901d44 */
.L_x_946:
[----:B------:R-:W-:Y:S05]  /*246a0*/  BSYNC B0 ;  /* 0x0000000000007941 */ /* 0x000fea0003800000 */
.L_x_945:
[----:B0--3--:R-:W3:Y:S01]  /*246b0*/  LDL R9, [R1+0x4] ;  /* 0x0000040001097983 */ /* 0x009ee20000100800 */
[----:B------:R-:W-:Y:S01]  /*246c0*/  PLOP3.LUT P0, PT, PT, PT, PT, 0x80, 0x0 ;  /* 0x000000000000781c */ /* 0x000fe20003f0f070 */
[----:B------:R-:W-:Y:S01]  /*246d0*/  NOP ;  /* 0x0000000000007918 */ /* 0x000fe20000000000 */
[----:B---3--:R-:W-:-:S11]  /*246e0*/  VIADD R10, R9, 0x38800 ;  /* 0x00038800090a7836 */ /* 0x008fd60000000000 */
.L_x_947:
[----:B------:R-:W3:Y:S01]  /*246f0*/  LDL R2, [R1+0x4] ;  /* 0x0000040001027983 */ /* 0x000ee20000100800 */
[----:B------:R-:W-:Y:S02]  /*24700*/  PLOP3.LUT P1, PT, P1, P0, PT, 0xa2, 0x0 ;  /* 0x000000000000781c */ /* 0x000fe40000f21472 */
[----:B---3--:R-:W-:-:S08]  /*24710*/  @P0 R2UR P1, UR4, R2 ;  /* 0x00000000020402ca */ /* 0x008fd00000020000 */
[----:B------:R-:W-:-:S05]  /*24720*/  @P0 PLOP3.LUT P0, PT, P1, PT, PT, 0x80, 0x0 ;  /* 0x000000000000081c */ /* 0x000fca0000f0f070 */
[----:B------:R-:W-:Y:S01]  /*24730*/  @!P1 SYNCS.ARRIVE.TRANS64.RED.A0T1 RZ, [UR4+0x38800], RZ ;  /* 0x038800ffffff99a7 */ /* 0x000fe20008200404 */
[----:B------:R-:W-:Y:S07]  /*24740*/  @!P1 ARRIVES.LDGSTSBAR.64.TRANSCNT [UR4+0x38800] ;  /* 0x03880000ff0099b0 */ /* 0x000fee0008000a84 */
[----:B------:R-:W-:Y:S05]  /*24750*/  @P0 BRA.U.ANY `(.L_x_947) ;  /* 0xfffffffd00e40947 */ /* 0x000fea000393ffff */
[----:B--2---:R-:W2:Y:S02]  /*24760*/  LDL.LU R3, [R1+0x54] ;  /* 0x0000540001037983 */ /* 0x004ea40000300800 */
[----:B--2---:R-:W-:-:S05]  /*24770*/  VIADD R3, R3, 0x1 ;  /* 0x0000000103037836 */ /* 0x004fca0000000000 */
[----:B------:R0:W-:Y:S01]  /*24780*/  STL [R1+0x54], R3 ;  /* 0x0000540301007387 */ /* 0x0001e20000100800 */
[----:B------:R-:W-:-:S04]  /*24790*/  LEA.HI R0, R3, R3, RZ, 0x1 ;  /* 0x0000000303007211 */ /* 0x000fc800078f08ff */
[----:B------:R-:W-:-:S04]  /*247a0*/  LOP3.LUT R0, R0, 0xfffffffe, RZ, 0xc0, !PT ;  /* 0xfffffffe00007812 */ /* 0x000fc800078ec0ff */
[----:B------:R-:W-:-:S04]  /*247b0*/  IADD3 R0, R3, -R0, RZ ;  /* 0x8000000003007210 */ /* 0x000fc80007ffe0ff */
[----:B------:R-:W-:Y:S01]  /*247c0*/  SHF.L.U32 R0, R0, 0x1f, RZ ;  /* 0x0000001f00007819 */ /* 0x000fe200000006ff */
[----:B------:R-:W-:Y:S01]  /*247d0*/  NOP ;  /* 0x0000000000007918 */ /* 0x000fe20000000000 */
[----:B------:R0:W-:Y:S01]  /*247e0*/  SYNCS.ARRIVE.TRANS64.A1T0 RZ, [R2+URZ+0x38800], RZ ;  /* 0x038800ff02ff79a7 */ /* 0x0001e2000810003f */
[----:B------:R-:W-:Y:S01]  /*247f0*/  BSSY B0, `(.L_x_948) ;  /* 0x0000003000007945 */ /* 0x000fe20003800000 */
[----:B------:R-:W2:Y:S03]  /*24800*/  SYNCS.PHASECHK.TRANS64.TRYWAIT P0, [R2+URZ+0x38820], R0 ;  /* 0x03882000020075a7 */ /* 0x000ea6000800017f */
[----:B0-2---:R-:W-:Y:S05]  /*24810*/  @!P0 BRA `(.L_x_949) ;  /* 0x0000005800548947 */ /* 0x005fea0003800000 */
.L_x_1100:
[----:B------:R-:W-:Y:S05]  /*24820*/  BSYNC B0 ;  /* 0x0000000000007941 */ /* 0x000fea0003800000 */
.L_x_948:
        /* <DEDUP_REMOVED lines=8> */
[----:B------:R-:W-:-:S04]  /*248b0*/  VIADDMNMX R8, R8, R0, 0xffffffff, !PT ;  /* 0xffffffff08087446 */ /* 0x000fc80007800100 */
[----:B------:R-:W-:-:S04]  /*248c0*/  IADD3 R0, R2, R8, RZ ;  /* 0x0000000802007210 */ /* 0x000fc80007ffe0ff */
        /* <DEDUP_REMOVED lines=8> */
[----:B--2---:R-:W-:Y:S01]  /*24950*/  LOP3.LUT P1, RZ, R4, 0x1, RZ, 0xc0, !PT ;  /* 0x0000000104ff7812 */ /* 0x004fe2000782c0ff */
[----:B---3--:R-:W-:-:S05]  /*24960*/  VIADD R7, R3, 0x1 ;  /* 0x0000000103077836 */ /* 0x008fca0000000000 */
[----:B------:R-:W-:-:S04]  /*24970*/  ISETP.NE.AND P0, PT, R7, 0x2, PT ;  /* 0x000000020700780c */ /* 0x000fc80003f05270 */
[----:B------:R-:W-:Y:S02]  /*24980*/  SEL R9, RZ, 0x1, P0 ;  /* 0x00000001ff097807 */ /* 0x000fe40000000000 */
[----:B------:R-:W-:Y:S02]  /*24990*/  SEL R7, R7, RZ, P0 ;  /* 0x000000ff07077207 */ /* 0x000fe40000000000 */
[----:B----4-:R-:W-:Y:S01]  /*249a0*/  LOP3.LUT R9, R2, R9, RZ, 0x3c, !PT ;  /* 0x0000000902097212 */ /* 0x010fe200078e3cff */
[----:B------:R-:W-:Y:S06]  /*249b0*/  @!P1 BRA `(.L_x_955) ;  /* 0x0000000c005c9947 */ /* 0x000fec0003800000 */
[----:B------:R0:W5:Y:S01]  /*249c0*/  LDL R4, [R1] ;  /* 0x0000000001047983 */ /* 0x0001620000100800 */
[----:B------:R-:W-:Y:S02]  /*249d0*/  ULDC.64 UR4, c[0x0][0x418] ;  /* 0x0001060000047ab9 */ /* 0x000fe40000000a00 */
[----:B------:R-:W-:-:S04]  /*249e0*/  ISETP.NE.U32.AND P0, PT, RZ, UR4, PT ;  /* 0x00000004ff007c0c */ /* 0x000fc8000bf05070 */
[----:B------:R-:W-:-:S13]  /*249f0*/  ISETP.NE.AND.EX P0, PT, RZ, UR5, PT, P0 ;  /* 0x00000005ff007c0c */ /* 0x000fda000bf05300 */
[----:B0-----:R-:W-:Y:S05]  /*24a00*/  @!P0 BRA `(.L_x_956) ;  /* 0x0000000000508947 */ /* 0x001fea0003800000 */
[----:B------:R-:W2:Y:S01]  /*24a10*/  LDL R11, [R1+0x28] ;  /* 0x00002800010b7983 */ /* 0x000ea20000100800 */
[----:B-1----:R-:W0:Y:S01]  /*24a20*/  LDC R5, c[0x0][0x43c] ;  /* 0x00010f00ff057b82 */ /* 0x002e220000000800 */
[----:B------:R-:W-:Y:S02]  /*24a30*/  ULDC.64 UR6, c[0x0][0x428] ;  /* 0x00010a0000067ab9 */ /* 0x000fe40000000a00 */
[----:B------:R-:W3:Y:S01]  /*24a40*/  LDL R6, [R1+0xc] ;  /* 0x00000c0001067983 */ /* 0x000ee20000100800 */
[----:B------:R-:W-:Y:S01]  /*24a50*/  ULDC.64 UR8, c[0x0][0x208] ;  /* 0x0000820000087ab9 */ /* 0x000fe20000000a00 */
[----:B0-----:R-:W-:-:S13]  /*24a60*/  ISETP.NE.AND P0, PT, R5, 0x1, PT ;  /* 0x000000010500780c */ /* 0x001fda0003f05270 */
[----:B------:R-:W0:Y:S02]  /*24a70*/  @P0 LDC.64 R2, c[0x0][0x440] ;  /* 0x00011000ff020b82 */ /* 0x000e240000000a00 */
[----:B0----5:R-:W-:Y:S01]  /*24a80*/  @P0 IMAD.HI.U32 R4, R0, R2, RZ ;  /* 0x0000000200040227 */ /* 0x021fe200078e00ff */
[----:B------:R-:W-:-:S04]  /*24a90*/  MOV R2, R0 ;  /* 0x0000000000027202 */ /* 0x000fc80000000f00 */
        /* <DEDUP_REMOVED lines=9> */
[----:B------:R-:W-:-:S05]  /*24b30*/  LEA.HI.X R5, R2, UR5, R3, 0x2, P0 ;  /* 0x0000000502057c11 */ /* 0x000fca00080f1403 */
[----:B------:R0:W5:Y:S04]  /*24b40*/  LDG.E R4, desc[UR8][R4.64] ;  /* 0x0000000804047981 */ /* 0x000168000c1e1900 */
.L_x_956:
[----:B------:R-:W2:Y:S01]  /*24b50*/  LDL R2, [R1+0x4] ;  /* 0x0000040001027983 */ /* 0x000ea20000100800 */
[----:B------:R-:W-:Y:S01]  /*24b60*/  BSSY B3, `(.L_x_957) ;  /* 0x0000005000037945 */ /* 0x000fe20003800000 */
[----:B--2---:R-:W-:Y:S02]  /*24b70*/  LEA R3, R7, R2, 0x3 ;  /* 0x0000000207037211 */ /* 0x004fe400078e18ff */
[----:B------:R-:W-:-:S04]  /*24b80*/  SHF.L.U32 R2, R9, 0x1f, RZ ;  /* 0x0000001f09027819 */ /* 0x000fc800000006ff */
[----:B------:R-:W2:Y:S02]  /*24b90*/  SYNCS.PHASECHK.TRANS64.TRYWAIT P0, [R3+URZ+0x38840], R2 ;  /* 0x03884002030075a7 */ /* 0x000ea4000800017f */
[----:B--2---:R-:W-:Y:S05]  /*24ba0*/  @!P0 BRA `(.L_x_958) ;  /* 0x0000005400888947 */ /* 0x004fea0003800000 */
.L_x_1101:
[----:B------:R-:W-:Y:S05]  /*24bb0*/  BSYNC B3 ;  /* 0x0000000000037941 */ /* 0x000fea0003800000 */
.L_x_957:
        /* <DEDUP_REMOVED lines=12> */
.L_x_960:
[----:B------:R-:W-:Y:S05]  /*24c80*/  BSYNC B3 ;  /* 0x0000000000037941 */ /* 0x000fea0003800000 */
.L_x_959:
[----:B------:R-:W3:Y:S04]  /*24c90*/  LDL R5, [R1+0x4] ;  /* 0x0000040001057983 */ /* 0x000ee80000100800 */
[----:B--2---:R-:W2:Y:S01]  /*24ca0*/  LDL R2, [R1+0x18] ;  /* 0x0000180001027983 */ /* 0x004ea20000100800 */
[----:B------:R-:W-:Y:S01]  /*24cb0*/  IMAD.MOV.U32 R11, RZ, RZ, RZ ;  /* 0x000000ffff0b7224 */ /* 0x000fe200078e00ff */
[----:B------:R-:W-:Y:S01]  /*24cc0*/  UIADD3 UR4, UP0, UR38, 0x370, URZ ;  /* 0x0000037026047890 */ /* 0x000fe2000ff1e03f */
[----:B------:R-:W-:Y:S01]  /*24cd0*/  PLOP3.LUT P0, PT, PT, PT, PT, 0x80, 0x0 ;  /* 0x000000000000781c */ /* 0x000fe20003f0f070 */
[----:B------:R-:W-:Y:S01]  /*24ce0*/  UMOV UR6, 0x0 ;  /* 0x0000000000067882 */ /* 0x000fe20000000000 */
[----:B------:R-:W-:Y:S01]  /*24cf0*/  IADD3 R3, R3, 0x38830, RZ ;  /* 0x0003883003037810 */ /* 0x000fe20007ffe0ff */
[----:B------:R-:W-:Y:S01]  /*24d00*/  UIADD3.X UR5, URZ, UR39, URZ, UP0, !UPT ;  /* 0x000000273f057290 */ /* 0x000fe200087fe43f */
[----:B------:R-:W-:Y:S01]  /*24d10*/  R2UR UR10, R11 ;  /* 0x000000000b0a72ca */ /* 0x000fe200000e0000 */
[----:B------:R-:W-:Y:S01]  /*24d20*/  UMOV UR7, 0x14f00000 ;  /* 0x14f0000000077882 */ /* 0x000fe20000000000 */
[----:B---3--:R-:W-:-:S02]  /*24d30*/  IMAD R6, R7, 0xa000, R5 ;  /* 0x0000a00007067824 */ /* 0x008fc400078e0205 */
[----:B--2---:R-:W-:Y:S02]  /*24d40*/  IMAD R2, R0, 0x50, R2 ;  /* 0x0000005000027824 */ /* 0x004fe400078e0202 */
[----:B------:R-:W-:-:S09]  /*24d50*/  VIADD R5, R6, 0x24400 ;  /* 0x0002440006057836 */ /* 0x000fd20000000000 */
.L_x_961:
        /* <DEDUP_REMOVED lines=16> */
.L_x_962:
        /* <DEDUP_REMOVED lines=16> */
.L_x_963:
        /* <DEDUP_REMOVED lines=16> */
.L_x_964:
        /* <DEDUP_REMOVED lines=17> */
.L_x_1102:
[----:B------:R-:W-:Y:S05]  /*25170*/  BSYNC B3 ;  /* 0x0000000000037941 */ /* 0x000fea0003800000 */
.L_x_965:
[----:B------:R-:W-:Y:S01]  /*25180*/  BSSY B3, `(.L_x_967) ;  /* 0x000000e000037945 */ /* 0x000fe20003800000 */
[----:B------:R-:W-:Y:S01]  /*25190*/  MOV R12, 0x0 ;  /* 0x00000000000c7802 */ /* 0x000fe20000000f00 */
[----:B------:R-:W-:Y:S02]  /*251a0*/  IMAD.MOV.U32 R13, RZ, RZ, 0x14f00000 ;  /* 0x14f00000ff0d7424 */ /* 0x000fe400078e00ff */
[----:B------:R-:W-:Y:S05]  /*251b0*/  @P1 BRA `(.L_x_968) ;  /* 0x0000000000281947 */ /* 0x000fea0003800000 */
[----:B0-----:R-:W2:Y:S04]  /*251c0*/  LDL R3, [R1+0x4] ;  /* 0x0000040001037983 */ /* 0x001ea80000100800 */
[----:B------:R-:W2:Y:S01]  /*251d0*/  LDL R6, [R1+0x8] ;  /* 0x0000080001067983 */ /* 0x000ea20000100800 */
[----:B------:R-:W0:Y:S02]  /*251e0*/  S2R R5, SR_TID.X ;  /* 0x0000000000057919 */ /* 0x000e240000002100 */
[----:B0-----:R-:W-:-:S04]  /*251f0*/  LOP3.LUT R5, R5, 0x1f, RZ, 0xc0, !PT ;  /* 0x0000001f05057812 */ /* 0x001fc800078ec0ff */
[----:B------:R-:W-:Y:S01]  /*25200*/  ISETP.NE.AND P0, PT, R5, RZ, PT ;  /* 0x000000ff0500720c */ /* 0x000fe20003f05270 */
[----:B--2---:R-:W-:Y:S01]  /*25210*/  IMAD R2, R6, 0x8, R3 ;  /* 0x0000000806027824 */ /* 0x004fe200078e0203 */
[----:B------:R-:W-:-:S04]  /*25220*/  MOV R3, 0xa000 ;  /* 0x0000a00000037802 */ /* 0x000fc80000000f00 */
[----:B------:R1:W-:Y:S07]  /*25230*/  SYNCS.ARRIVE.TRANS64 RZ, [R2+URZ+0x38850], R3 ;  /* 0x0388500302ff79a7 */ /* 0x0003ee000800003f */
[----:B------:R-:W-:Y:S05]  /*25240*/  @!P0 BRA `(.L_x_968) ;  /* 0x0000000000048947 */ /* 0x000fea0003800000 */
[----:B------:R-:W-:Y:S01]  /*25250*/  BPT.TRAP 0x1 ;  /* 0x000000040000795c */ /* 0x000fe20000300000 */
.L_x_968:
[----:B------:R-:W-:Y:S05]  /*25260*/  BSYNC B3 ;  /* 0x0000000000037941 */ /* 0x000fea0003800000 */
.L_x_967:
        /* <DEDUP_REMOVED lines=10> */
[----:B---3--:R-:W-:Y:S02]  /*25310*/  IMAD R5, R5, 0x50, R6 ;  /* 0x0000005005057824 */ /* 0x008fe400078e0206 */
[C-C-:B--2---:R-:W-:Y:S02]  /*25320*/  IMAD R3, R2.reuse, 0x8, R11.reuse ;  /* 0x0000000802037824 */ /* 0x144fe400078e020b */
[----:B------:R-:W-:Y:S02]  /*25330*/  IMAD R2, R2, 0xa000, R11 ;  /* 0x0000a00002027824 */ /* 0x000fe400078e020b */
[----:B------:R-:W-:-:S03]  /*25340*/  VIADD R3, R3, 0x38850 ;  /* 0x0003885003037836 */ /* 0x000fc60000000000 */
[----:B------:R-:W-:-:S07]  /*25350*/  IADD3 R6, R2, 0x400, RZ ;  /* 0x0000040002067810 */ /* 0x000fce0007ffe0ff */
.L_x_969:
        /* <DEDUP_REMOVED lines=16> */
.L_x_970:
        /* <DEDUP_REMOVED lines=16> */
.L_x_971:
        /* <DEDUP_REMOVED lines=11> */
[----:B------:R-:W-:Y:S02]  /*25610*/  R2UR UR10, R14 ;  /* 0x000000000e0a72ca */ /* 0x000fe400000e0000 */
[----:B------:R-:W-:Y:S02]  /*25620*/  R2UR UR6, R12 ;  /* 0x000000000c0672ca */ /* 0x000fe400000e0000 */
[----:B------:R-:W-:Y:S02]  /*25630*/  R2UR UR7, R13 ;  /* 0x000000000d0772ca */ /* 0x000fe400000e0000 */
[----:B------:R-:W-:Y:S02]  /*25640*/  PLOP3.LUT P0, PT, PT, PT, PT, 0x80, 0x0 ;  /* 0x000000000000781c */ /* 0x000fe40003f0f070 */
[----:B------:R-:W-:-:S11]  /*25650*/  IADD3 R2, R2, 0x7c00, RZ ;  /* 0x00007c0002027810 */ /* 0x000fd60007ffe0ff */
.L_x_972:
        /* <DEDUP_REMOVED lines=13> */
.L_x_955:
[----:B------:R-:W-:Y:S05]  /*25730*/  BSYNC B1 ;  /* 0x0000000000017941 */ /* 0x000fea0003800000 */
.L_x_954:
[----:B0-----:R-:W2:Y:S04]  /*25740*/  LDL.LU R0, [R1+0x38] ;  /* 0x0000380001007983 */ /* 0x001ea80000300800 */
[----:B------:R0:W-:Y:S04]  /*25750*/  STL [R1+0x8], R7 ;  /* 0x0000080701007387 */ /* 0x0001e80000100800 */
[----:B------:R0:W-:Y:S02]  /*25760*/  STL [R1+0x10], R9 ;  /* 0x0000100901007387 */ /* 0x0001e40000100800 */
[----:B0-2---:R-:W-:-:S07]  /*25770*/  VIADD R0, R0, 0xfffffffd ;  /* 0xfffffffd00007836 */ /* 0x005fce0000000000 */
.L_x_953:
[----:B------:R-:W-:Y:S05]  /*25780*/  BSYNC B2 ;  /* 0x0000000000027941 */ /* 0x000fea0003800000 */
.L_x_952:
[----:B------:R-:W2:Y:S01]  /*25790*/  LDL.LU R2, [R1+0x3c] ;  /* 0x00003c0001027983 */ /* 0x000ea20000300800 */
[----:B------:R-:W-:-:S05]  /*257a0*/  IMAD.MOV R8, RZ, RZ, -R8 ;  /* 0x000000ffff087224 */ /* 0x000fca00078e0a08 */
[----:B--2---:R-:W-:-:S13]  /*257b0*/  ISETP.NE.AND P0, PT, R2, R8, PT ;  /* 0x000000080200720c */ /* 0x004fda0003f05270 */
[----:B------:R-:W-:Y:S05]  /*257c0*/  @!P0 BRA `(.L_x_951) ;  /* 0x0000001c00088947 */ /* 0x000fea0003800000 */
[----:B------:R0:W5:Y:S02]  /*257d0*/  LDL R7, [R1] ;  /* 0x0000000001077983 */ /* 0x0001640000100800 */
.L_x_1011:
[----:B--2---:R-:W2:Y:S04]  /*257e0*/  LDL R4, [R1+0x20] ;  /* 0x0000200001047983 */ /* 0x004ea80000100800 */
[----:B---3--:R-:W3:Y:S04]  /*257f0*/  LDL R3, [R1+0x8] ;  /* 0x0000080001037983 */ /* 0x008ee80000100800 */
[----:B------:R-:W4:Y:S01]  /*25800*/  LDL R2, [R1+0x10] ;  /* 0x0000100001027983 */ /* 0x000f220000100800 */
[----:B------:R-:W-:Y:S05]  /*25810*/  YIELD ;  /* 0x0000000000007946 */ /* 0x000fea0003800000 */
[----:B------:R-:W-:Y:S01]  /*25820*/  BSSY B1, `(.L_x_973) ;  /* 0x00000db000017945 */ /* 0x000fe20003800000 */
[----:B--2---:R-:W-:-:S02]  /*25830*/  LOP3.LUT P1, RZ, R4, 0x1, RZ, 0xc0, !PT ;  /* 0x0000000104ff7812 */ /* 0x004fc4000782c0ff */
[----:B---3--:R-:W-:-:S04]  /*25840*/  IADD3 R4, R3, 0x1, RZ ;  /* 0x0000000103047810 */ /* 0x008fc80007ffe0ff */
        /* <DEDUP_REMOVED lines=20> */
[----:B------:R-:W-:Y:S02]  /*25990*/  SHF.R.S32.HI R3, RZ, 0x1f, R2 ;  /* 0x0000001fff037819 */ /* 0x000fe40000011402 */
[----:B------:R-:W-:-:S05]  /*259a0*/  IADD3 R8, -R2, RZ, RZ ;  /* 0x000000ff02087210 */ /* 0x000fca0007ffe1ff */
[----:B------:R-:W-:Y:S02]  /*259b0*/  IMAD R8, R7, R8, R0 ;  /* 0x0000000807087224 */ /* 0x000fe400078e0200 */
[----:B--2---:R-:W-:-:S04]  /*259c0*/  IMAD R6, R11, UR6, RZ ;  /* 0x000000060b067c24 */ /* 0x004fc8000f8e02ff */
[C---:B---3--:R-:W-:Y:S02]  /*259d0*/  IMAD R6, R9.reuse, UR7, R6 ;  /* 0x0000000709067c24 */ /* 0x048fe4000f8e0206 */
[----:B------:R-:W-:-:S04]  /*259e0*/  IMAD.WIDE.U32 R2, R9, UR6, R2 ;  /* 0x0000000609027c25 */ /* 0x000fc8000f8e0002 */
[----:B------:R-:W-:Y:S01]  /*259f0*/  IMAD.IADD R3, R6, 0x1, R3 ;  /* 0x0000000106037824 */ /* 0x000fe200078e0203 */
[----:B------:R-:W-:-:S04]  /*25a00*/  LEA R6, P0, R2, UR4, 0x2 ;  /* 0x0000000402067c11 */ /* 0x000fc8000f8010ff */
[----:B------:R-:W-:-:S06]  /*25a10*/  LEA.HI.X R7, R2, UR5, R3, 0x2, P0 ;  /* 0x0000000502077c11 */ /* 0x000fcc00080f1403 */
[----:B------:R1:W5:Y:S03]  /*25a20*/  LDG.E R7, desc[UR8][R6.64] ;  /* 0x0000000806077981 */ /* 0x000366000c1e1900 */
.L_x_975:
[----:B------:R-:W2:Y:S01]  /*25a30*/  LDL R2, [R1+0x4] ;  /* 0x0000040001027983 */ /* 0x000ea20000100800 */
[----:B------:R-:W-:Y:S01]  /*25a40*/  BSSY B2, `(.L_x_976) ;  /* 0x0000005000027945 */ /* 0x000fe20003800000 */
[----:B--2---:R-:W-:Y:S01]  /*25a50*/  IMAD R3, R4, 0x8, R2 ;  /* 0x0000000804037824 */ /* 0x004fe200078e0202 */
[----:B------:R-:W-:-:S04]  /*25a60*/  SHF.L.U32 R2, R5, 0x1f, RZ ;  /* 0x0000001f05027819 */ /* 0x000fc800000006ff */
[----:B------:R-:W2:Y:S02]  /*25a70*/  SYNCS.PHASECHK.TRANS64.TRYWAIT P0, [R3+URZ+0x38840], R2 ;  /* 0x03884002030075a7 */ /* 0x000ea4000800017f */
[----:B--2---:R-:W-:Y:S05]  /*25a80*/  @!P0 BRA `(.L_x_977) ;  /* 0x0000004400f88947 */ /* 0x004fea0003800000 */
.L_x_1103:
[----:B------:R-:W-:Y:S05]  /*25a90*/  BSYNC B2 ;  /* 0x0000000000027941 */ /* 0x000fea0003800000 */
.L_x_976:
[----:B-1----:R-:W1:Y:S01]  /*25aa0*/  S2R R6, SR_TID.X ;  /* 0x0000000000067919 */ /* 0x002e620000002100 */
[----:B------:R-:W-:Y:S01]  /*25ab0*/  BSSY B2, `(.L_x_978) ;  /* 0x000000b000027945 */ /* 0x000fe20003800000 */
[----:B-1----:R-:W-:-:S04]  /*25ac0*/  LOP3.LUT R6, R6, 0x7f, RZ, 0xc0, !PT ;  /* 0x0000007f06067812 */ /* 0x002fc800078ec0ff */
[----:B------:R-:W-:-:S13]  /*25ad0*/  ISETP.NE.AND P1, PT, R6, RZ, PT ;  /* 0x000000ff0600720c */ /* 0x000fda0003f25270 */
[----:B------:R-:W-:Y:S05]  /*25ae0*/  @P1 BRA `(.L_x_979) ;  /* 0x00000000001c1947 */ /* 0x000fea0003800000 */
[----:B------:R-:W1:Y:S01]  /*25af0*/  S2R R6, SR_TID.X ;  /* 0x0000000000067919 */ /* 0x000e620000002100 */
[----:B--2---:R-:W-:-:S04]  /*25b00*/  MOV R2, 0xa000 ;  /* 0x0000a00000027802 */ /* 0x004fc80000000f00 */
[----:B------:R3:W-:Y:S01]  /*25b10*/  SYNCS.ARRIVE.TRANS64 RZ, [R3+URZ+0x38830], R2 ;  /* 0x0388300203ff79a7 */ /* 0x0007e2000800003f */
[----:B-1----:R-:W-:-:S04]  /*25b20*/  LOP3.LUT R6, R6, 0x1f, RZ, 0xc0, !PT ;  /* 0x0000001f06067812 */ /* 0x002fc800078ec0ff */
[----:B------:R-:W-:-:S13]  /*25b30*/  ISETP.NE.AND P0, PT, R6, RZ, PT ;  /* 0x000000ff0600720c */ /* 0x000fda0003f05270 */
[----:B---3--:R-:W-:Y:S05]  /*25b40*/  @!P0 BRA `(.L_x_979) ;  /* 0x0000000000048947 */ /* 0x008fea0003800000 */
[----:B------:R-:W-:Y:S01]  /*25b50*/  BPT.TRAP 0x1 ;  /* 0x000000040000795c */ /* 0x000fe20000300000 */
.L_x_979:
[----:B------:R-:W-:Y:S05]  /*25b60*/  BSYNC B2 ;  /* 0x0000000000027941 */ /* 0x000fea0003800000 */
.L_x_978:
        /* <DEDUP_REMOVED lines=11> */
[----:B--2---:R-:W-:-:S03]  /*25c20*/  IMAD R2, R8, 0x50, R2 ;  /* 0x0000005008027824 */ /* 0x004fc600078e0202 */
[----:B------:R-:W-:-:S07]  /*25c30*/  IADD3 R9, R6, 0x24400, RZ ;  /* 0x0002440006097810 */ /* 0x000fce0007ffe0ff */
.L_x_980:
        /* <DEDUP_REMOVED lines=16> */
.L_x_981:
        /* <DEDUP_REMOVED lines=10> */
[----:B------:R-:W-:Y:S01]  /*25de0*/  MOV R15, 0x80 ;  /* 0x00000080000f7802 */ /* 0x000fe20000000f00 */
[----:B------:R-:W-:Y:S01]  /*25df0*/  VIADD R9, R6, 0x29400 ;  /* 0x0002940006097836 */ /* 0x000fe20000000000 */
[----:B------:R-:W-:Y:S01]  /*25e00*/  PLOP3.LUT P0, PT, PT, PT, PT, 0x80, 0x0 ;  /* 0x000000000000781c */ /* 0x000fe20003f0f070 */
[----:B------:R-:W-:Y:S01]  /*25e10*/  UMOV UR6, 0x0 ;  /* 0x0000000000067882 */ /* 0x000fe20000000000 */
[----:B------:R-:W-:Y:S01]  /*25e20*/  R2UR UR10, R15 ;  /* 0x000000000f0a72ca */ /* 0x000fe200000e0000 */
[----:B------:R-:W-:-:S14]  /*25e30*/  UMOV UR7, 0x14f00000 ;  /* 0x14f0000000077882 */ /* 0x000fdc0000000000 */
.L_x_982:
        /* <DEDUP_REMOVED lines=12> */
[----:B------:R-:W-:Y:S01]  /*25f00*/  UMOV UR6, 0x0 ;  /* 0x0000000000067882 */ /* 0x000fe20000000000 */
[----:B------:R-:W-:Y:S01]  /*25f10*/  IADD3 R6, R6, 0x2bc00, RZ ;  /* 0x0002bc0006067810 */ /* 0x000fe20007ffe0ff */
[----:B------:R-:W-:Y:S01]  /*25f20*/  UMOV UR7, 0x14f00000 ;  /* 0x14f0000000077882 */ /* 0x000fe20000000000 */
[----:B------:R-:W-:-:S15]  /*25f30*/  R2UR UR10, R14 ;  /* 0x000000000e0a72ca */ /* 0x000fde00000e0000 */
.L_x_983:
        /* <DEDUP_REMOVED lines=17> */
.L_x_1104:
[----:B------:R-:W-:Y:S05]  /*26050*/  BSYNC B2 ;  /* 0x0000000000027941 */ /* 0x000fea0003800000 */
.L_x_984:
[----:B------:R-:W-:Y:S01]  /*26060*/  BSSY B2, `(.L_x_986) ;  /* 0x000000b000027945 */ /* 0x000fe20003800000 */
[----:B------:R-:W-:Y:S01]  /*26070*/  IMAD.MOV.U32 R12, RZ, RZ, 0x0 ;  /* 0x00000000ff0c7424 */ /* 0x000fe200078e00ff */
[----:B------:R-:W-:Y:S02]  /*26080*/  MOV R13, 0x14f00000 ;  /* 0x14f00000000d7802 */ /* 0x000fe40000000f00 */
[----:B------:R-:W-:Y:S05]  /*26090*/  @P1 BRA `(.L_x_987) ;  /* 0x00000000001c1947 */ /* 0x000fea0003800000 */
[----:B------:R-:W2:Y:S01]  /*260a0*/  S2R R6, SR_TID.X ;  /* 0x0000000000067919 */ /* 0x000ea20000002100 */
[----:B-1----:R-:W-:-:S04]  /*260b0*/  IMAD.MOV.U32 R3, RZ, RZ, 0xa000 ;  /* 0x0000a000ff037424 */ /* 0x002fc800078e00ff */
[----:B------:R3:W-:Y:S01]  /*260c0*/  SYNCS.ARRIVE.TRANS64 RZ, [R2+URZ+0x50], R3 ;  /* 0x0000500302ff79a7 */ /* 0x0007e2000800003f */
[----:B--2---:R-:W-:-:S04]  /*260d0*/  LOP3.LUT R6, R6, 0x1f, RZ, 0xc0, !PT ;  /* 0x0000001f06067812 */ /* 0x004fc800078ec0ff */
[----:B------:R-:W-:-:S13]  /*260e0*/  ISETP.NE.AND P0, PT, R6, RZ, PT ;  /* 0x000000ff0600720c */ /* 0x000fda0003f05270 */
[----:B---3--:R-:W-:Y:S05]  /*260f0*/  @!P0 BRA `(.L_x_987) ;  /* 0x0000000000048947 */ /* 0x008fea0003800000 */
[----:B------:R-:W-:Y:S01]  /*26100*/  BPT.TRAP 0x1 ;  /* 0x000000040000795c */ /* 0x000fe20000300000 */
.L_x_987:
[----:B------:R-:W-:Y:S05]  /*26110*/  BSYNC B2 ;  /* 0x0000000000027941 */ /* 0x000fea0003800000 */
.L_x_986:
        /* <DEDUP_REMOVED lines=12> */
[----:B--2---:R-:W-:-:S05]  /*261e0*/  IMAD R3, R3, 0xa000, R11 ;  /* 0x0000a00003037824 */ /* 0x004fca00078e020b */
[----:B------:R-:W-:-:S07]  /*261f0*/  IADD3 R9, R3, 0x400, RZ ;  /* 0x0000040003097810 */ /* 0x000fce0007ffe0ff */
.L_x_988:
        /* <DEDUP_REMOVED lines=16> */
.L_x_989:
        /* <DEDUP_REMOVED lines=16> */
.L_x_990:
        /* <DEDUP_REMOVED lines=11> */
[----:B------:R-:W-:Y:S02]  /*264b0*/  R2UR UR10, R14 ;  /* 0x000000000e0a72ca */ /* 0x000fe400000e0000 */
[----:B------:R-:W-:Y:S02]  /*264c0*/  R2UR UR6, R12 ;  /* 0x000000000c0672ca */ /* 0x000fe400000e0000 */
[----:B------:R-:W-:Y:S02]  /*264d0*/  R2UR UR7, R13 ;  /* 0x000000000d0772ca */ /* 0x000fe400000e0000 */
[----:B------:R-:W-:Y:S02]  /*264e0*/  PLOP3.LUT P0, PT, PT, PT, PT, 0x80, 0x0 ;  /* 0x000000000000781c */ /* 0x000fe40003f0f070 */
[----:B------:R-:W-:-:S11]  /*264f0*/  IADD3 R3, R3, 0x7c00, RZ ;  /* 0x00007c0003037810 */ /* 0x000fd60007ffe0ff */
.L_x_991:
        /* <DEDUP_REMOVED lines=13> */
.L_x_974:
[----:B------:R-:W-:Y:S05]  /*265d0*/  BSYNC B1 ;  /* 0x0000000000017941 */ /* 0x000fea0003800000 */
.L_x_973:
[----:B------:R-:W2:Y:S01]  /*265e0*/  LDL R2, [R1+0x20] ;  /* 0x0000200001027983 */ /* 0x000ea20000100800 */
[----:B------:R-:W-:Y:S01]  /*265f0*/  VIADD R3, R4, 0x1 ;  /* 0x0000000104037836 */ /* 0x000fe20000000000 */
[----:B------:R-:W-:Y:S04]  /*26600*/  BSSY B1, `(.L_x_992) ;  /* 0x00000db000017945 */ /* 0x000fe80003800000 */
[----:B------:R-:W-:-:S04]  /*26610*/  ISETP.NE.AND P0, PT, R3, 0x2, PT ;  /* 0x000000020300780c */ /* 0x000fc80003f05270 */
[----:B------:R-:W-:Y:S02]  /*26620*/  SEL R12, R3, RZ, P0 ;  /* 0x000000ff030c7207 */ /* 0x000fe40000000000 */
[----:B--2---:R-:W-:Y:S02]  /*26630*/  LOP3.LUT P1, RZ, R2, 0x1, RZ, 0xc0, !PT ;  /* 0x0000000102ff7812 */ /* 0x004fe4000782c0ff */
[----:B------:R-:W-:-:S04]  /*26640*/  SEL R2, RZ, 0x1, P0 ;  /* 0x00000001ff027807 */ /* 0x000fc80000000000 */
[----:B------:R-:W-:-:S05]  /*26650*/  LOP3.LUT R11, R5, R2, RZ, 0x3c, !PT ;  /* 0x00000002050b7212 */ /* 0x000fca00078e3cff */
[----:B------:R2:W-:Y:S04]  /*26660*/  STL [R1+0x10], R11 ;  /* 0x0000100b01007387 */ /* 0x0005e80000100800 */
[----:B------:R2:W-:Y:S01]  /*26670*/  STL [R1+0x8], R12 ;  /* 0x0000080c01007387 */ /* 0x0005e20000100800 */
[----:B------:R-:W-:Y:S05]  /*26680*/  @!P1 BRA `(.L_x_993) ;  /* 0x0000000c00489947 */ /* 0x000fea0003800000 */
[----:B------:R-:W-:Y:S01]  /*26690*/  ULDC.64 UR4, c[0x0][0x418] ;  /* 0x0001060000047ab9 */ /* 0x000fe20000000a00 */
[----:B------:R-:W-:Y:S01]  /*266a0*/  VIADD R6, R0, 0xffffffff ;  /* 0xffffffff00067836 */ /* 0x000fe20000000000 */
[----:B------:R-:W-:-:S04]  /*266b0*/  ISETP.NE.U32.AND P0, PT, RZ, UR4, PT ;  /* 0x00000004ff007c0c */ /* 0x000fc8000bf05070 */
[----:B------:R-:W-:-:S13]  /*266c0*/  ISETP.NE.AND.EX P0, PT, RZ, UR5, PT, P0 ;  /* 0x00000005ff007c0c */ /* 0x000fda000bf05300 */
[----:B------:R-:W-:Y:S05]  /*266d0*/  @!P0 BRA `(.L_x_994) ;  /* 0x0000000000508947 */ /* 0x000fea0003800000 */
[----:B------:R-:W3:Y:S01]  /*266e0*/  LDL R13, [R1+0x28] ;  /* 0x00002800010d7983 */ /* 0x000ee20000100800 */
[----:B-1----:R-:W1:Y:S01]  /*266f0*/  LDC R8, c[0x0][0x43c] ;  /* 0x00010f00ff087b82 */ /* 0x002e620000000800 */
        /* <DEDUP_REMOVED lines=18> */
.L_x_994:
[----:B------:R-:W4:Y:S01]  /*26820*/  LDL R2, [R1+0x4] ;  /* 0x0000040001027983 */ /* 0x000f220000100800 */
[----:B------:R-:W-:Y:S01]  /*26830*/  SHF.L.U32 R3, R11, 0x1f, RZ ;  /* 0x0000001f0b037819 */ /* 0x000fe200000006ff */
[----:B------:R-:W-:Y:S01]  /*26840*/  BSSY B2, `(.L_x_995) ;  /* 0x0000004000027945 */ /* 0x000fe20003800000 */
[----:B----4-:R-:W-:-:S04]  /*26850*/  LEA R2, R12, R2, 0x3 ;  /* 0x000000020c027211 */ /* 0x010fc800078e18ff */
[----:B------:R-:W4:Y:S02]  /*26860*/  SYNCS.PHASECHK.TRANS64.TRYWAIT P0, [R2+URZ+0x38840], R3 ;  /* 0x03884003020075a7 */ /* 0x000f24000800017f */
[----:B----4-:R-:W-:Y:S05]  /*26870*/  @!P0 BRA `(.L_x_996) ;  /* 0x0000003800a48947 */ /* 0x010fea0003800000 */
.L_x_1105:
[----:B------:R-:W-:Y:S05]  /*26880*/  BSYNC B2 ;  /* 0x0000000000027941 */ /* 0x000fea0003800000 */
.L_x_995:
[----:B-1-3--:R-:W1:Y:S01]  /*26890*/  S2R R8, SR_TID.X ;  /* 0x0000000000087919 */ /* 0x00ae620000002100 */
[----:B------:R-:W-:Y:S01]  /*268a0*/  BSSY B2, `(.L_x_997) ;  /* 0x000000b000027945 */ /* 0x000fe20003800000 */
[----:B-1----:R-:W-:-:S04]  /*268b0*/  LOP3.LUT R8, R8, 0x7f, RZ, 0xc0, !PT ;  /* 0x0000007f08087812 */ /* 0x002fc800078ec0ff */
[----:B------:R-:W-:-:S13]  /*268c0*/  ISETP.NE.AND P1, PT, R8, RZ, PT ;  /* 0x000000ff0800720c */ /* 0x000fda0003f25270 */
[----:B------:R-:W-:Y:S05]  /*268d0*/  @P1 BRA `(.L_x_998) ;  /* 0x00000000001c1947 */ /* 0x000fea0003800000 */
[----:B------:R-:W1:Y:S01]  /*268e0*/  S2R R8, SR_TID.X ;  /* 0x0000000000087919 */ /* 0x000e620000002100 */
[----:B----4-:R-:W-:-:S04]  /*268f0*/  IMAD.MOV.U32 R3, RZ, RZ, 0xa000 ;  /* 0x0000a000ff037424 */ /* 0x010fc800078e00ff */
[----:B------:R3:W-:Y:S01]  /*26900*/  SYNCS.ARRIVE.TRANS64 RZ, [R2+URZ+0x38830], R3 ;  /* 0x0388300302ff79a7 */ /* 0x0007e2000800003f */
[----:B-1----:R-:W-:-:S04]  /*26910*/  LOP3.LUT R8, R8, 0x1f, RZ, 0xc0, !PT ;  /* 0x0000001f08087812 */ /* 0x002fc800078ec0ff */
[----:B------:R-:W-:-:S13]  /*26920*/  ISETP.NE.AND P0, PT, R8, RZ, PT ;  /* 0x000000ff0800720c */ /* 0x000fda0003f05270 */
[----:B---3--:R-:W-:Y:S05]  /*26930*/  @!P0 BRA `(.L_x_998) ;  /* 0x0000000000048947 */ /* 0x008fea0003800000 */
[----:B------:R-:W-:Y:S01]  /*26940*/  BPT.TRAP 0x1 ;  /* 0x000000040000795c */ /* 0x000fe20000300000 */
.L_x_998:
[----:B------:R-:W-:Y:S05]  /*26950*/  BSYNC B2 ;  /* 0x0000000000027941 */ /* 0x000fea0003800000 */
.L_x_997:
[----:B------:R-:W3:Y:S04]  /*26960*/  LDL R8, [R1+0x8] ;  /* 0x0000080001087983 */ /* 0x000ee80000100800 */
[----:B------:R-:W3:Y:S04]  /*26970*/  LDL R9, [R1+0x4] ;  /* 0x0000040001097983 */ /* 0x000ee80000100800 */
[----:B----4-:R-:W4:Y:S01]  /*26980*/  LDL R2, [R1+0x18] ;  /* 0x0000180001027983 */ /* 0x010f220000100800 */
[----:B--2---:R-:W-:-:S05]  /*26990*/  IMAD.MOV.U32 R11, RZ, RZ, RZ ;  /* 0x000000ffff0b7224 */ /* 0x004fca00078e00ff */
[----:B------:R-:W-:Y:S01]  /*269a0*/  R2UR UR10, R11 ;  /* 0x000000000b0a72ca */ /* 0x000fe200000e0000 */
[----:B------:R-:W-:Y:S01]  /*269b0*/  UIADD3 UR4, UP0, UR38, 0x370, URZ ;  /* 0x0000037026047890 */ /* 0x000fe2000ff1e03f */
[----:B------:R-:W-:Y:S01]  /*269c0*/  PLOP3.LUT P0, PT, PT, PT, PT, 0x80, 0x0 ;  /* 0x000000000000781c */ /* 0x000fe20003f0f070 */
[----:B------:R-:W-:Y:S01]  /*269d0*/  UMOV UR6, 0x0 ;  /* 0x0000000000067882 */ /* 0x000fe20000000000 */
[----:B------:R-:W-:Y:S01]  /*269e0*/  UMOV UR7, 0x14f00000 ;  /* 0x14f0000000077882 */ /* 0x000fe20000000000 */
[----:B------:R-:W-:Y:S01]  /*269f0*/  UIADD3.X UR5, URZ, UR39, URZ, UP0, !UPT ;  /* 0x000000273f057290 */ /* 0x000fe200087fe43f */
[C---:B---3--:R-:W-:Y:S01]  /*26a00*/  LEA R3, R8.reuse, R10, 0x3 ;  /* 0x0000000a08037211 */ /* 0x048fe200078e18ff */
[----:B------:R-:W-:-:S04]  /*26a10*/  IMAD R8, R8, 0xa000, R9 ;  /* 0x0000a00008087824 */ /* 0x000fc800078e0209 */
[----:B------:R-:W-:Y:S02]  /*26a20*/  VIADD R3, R3, 0x30 ;  /* 0x0000003003037836 */ /* 0x000fe40000000000 */
[----:B----4-:R-:W-:Y:S02]  /*26a30*/  IMAD R2, R6, 0x50, R2 ;  /* 0x0000005006027824 */ /* 0x010fe400078e0202 */
[----:B------:R-:W-:-:S07]  /*26a40*/  VIADD R9, R8, 0x24400 ;  /* 0x0002440008097836 */ /* 0x000fce0000000000 */
.L_x_999:
        /* <DEDUP_REMOVED lines=16> */
.L_x_1000:
        /* <DEDUP_REMOVED lines=16> */
.L_x_1001:
        /* <DEDUP_REMOVED lines=16> */
.L_x_1002:
        /* <DEDUP_REMOVED lines=11> */
[----:B------:R-:W-:Y:S01]  /*26e00*/  BSSY B2, `(.L_x_1003) ;  /* 0x0000004000027945 */ /* 0x000fe20003800000 */
[----:B------:R-:W-:-:S04]  /*26e10*/  LEA R2, R4, R10, 0x3 ;  /* 0x0000000a04027211 */ /* 0x000fc800078e18ff */
[----:B------:R-:W1:Y:S02]  /*26e20*/  SYNCS.PHASECHK.TRANS64.TRYWAIT P0, [R2+URZ+0x60], R5 ;  /* 0x00006005020075a7 */ /* 0x000e64000800017f */
[----:B-1----:R-:W-:Y:S05]  /*26e30*/  @!P0 BRA `(.L_x_1004) ;  /* 0x0000003400488947 */ /* 0x002fea0003800000 */
.L_x_1106:
[----:B------:R-:W-:Y:S05]  /*26e40*/  BSYNC B2 ;  /* 0x0000000000027941 */ /* 0x000fea0003800000 */
.L_x_1003:
[----:B------:R-:W-:Y:S01]  /*26e50*/  BSSY B2, `(.L_x_1005) ;  /* 0x000000b000027945 */ /* 0x000fe20003800000 */
[----:B------:R-:W-:Y:S02]  /*26e60*/  IMAD.MOV.U32 R8, RZ, RZ, 0x0 ;  /* 0x00000000ff087424 */ /* 0x000fe400078e00ff */
[----:B------:R-:W-:Y:S01]  /*26e70*/  IMAD.MOV.U32 R9, RZ, RZ, 0x14f00000 ;  /* 0x14f00000ff097424 */ /* 0x000fe200078e00ff */
[----:B------:R-:W-:Y:S06]  /*26e80*/  @P1 BRA `(.L_x_1006) ;  /* 0x00000000001c1947 */ /* 0x000fec0003800000 */
[----:B------:R-:W2:Y:S01]  /*26e90*/  S2R R15, SR_TID.X ;  /* 0x00000000000f7919 */ /* 0x000ea20000002100 */
[----:B------:R-:W-:-:S04]  /*26ea0*/  MOV R3, 0xa000 ;  /* 0x0000a00000037802 */ /* 0x000fc80000000f00 */
[----:B------:R3:W-:Y:S01]  /*26eb0*/  SYNCS.ARRIVE.TRANS64 RZ, [R2+URZ+0x50], R3 ;  /* 0x0000500302ff79a7 */ /* 0x0007e2000800003f */
[----:B--2---:R-:W-:-:S04]  /*26ec0*/  LOP3.LUT R15, R15, 0x1f, RZ, 0xc0, !PT ;  /* 0x0000001f0f0f7812 */ /* 0x004fc800078ec0ff */
[----:B------:R-:W-:-:S13]  /*26ed0*/  ISETP.NE.AND P0, PT, R15, RZ, PT ;  /* 0x000000ff0f00720c */ /* 0x000fda0003f05270 */
[----:B---3--:R-:W-:Y:S05]  /*26ee0*/  @!P0 BRA `(.L_x_1006) ;  /* 0x0000000000048947 */ /* 0x008fea0003800000 */
[----:B------:R-:W-:Y:S01]  /*26ef0*/  BPT.TRAP 0x1 ;  /* 0x000000040000795c */ /* 0x000fe20000300000 */
.L_x_1006:
[----:B------:R-:W-:Y:S05]  /*26f00*/  BSYNC B2 ;  /* 0x0000000000027941 */ /* 0x000fea0003800000 */
.L_x_1005:
        /* <DEDUP_REMOVED lines=13> */
.L_x_1007:
        /* <DEDUP_REMOVED lines=16> */
.L_x_1008:
        /* <DEDUP_REMOVED lines=16> */
.L_x_1009:
        /* <DEDUP_REMOVED lines=16> */
.L_x_1010:
        /* <DEDUP_REMOVED lines=13> */
.L_x_993:
[----:B------:R-:W-:Y:S05]  /*273b0*/  BSYNC B1 ;  /* 0x0000000000017941 */ /* 0x000fea0003800000 */
.L_x_992:
[C---:B------:R-:W-:Y:S02]  /*273c0*/  ISETP.GT.AND P0, PT, R0.reuse, 0x1, PT ;  /* 0x000000010000780c */ /* 0x040fe40003f04270 */
[----:B------:R-:W-:-:S11]  /*273d0*/  IADD3 R0, R0, -0x2, RZ ;  /* 0xfffffffe00007810 */ /* 0x000fd60007ffe0ff */
[----:B------:R-:W-:Y:S05]  /*273e0*/  @P0 BRA `(.L_x_1011) ;  /* 0xffffffe000fc0947 */ /* 0x000fea000383ffff */
.L_x_951:
[----:B------:R-:W-:Y:S05]  /*273f0*/  BSYNC B0 ;  /* 0x0000000000007941 */ /* 0x000fea0003800000 */
.L_x_950:
        /* <DEDUP_REMOVED lines=18> */
.L_x_1013:
[----:B------:R-:W-:Y:S05]  /*27520*/  BSYNC B0 ;  /* 0x0000000000007941 */ /* 0x000fea0003800000 */
.L_x_1012:
[----:B------:R-:W4:Y:S01]  /*27530*/  LDL R0, [R1+0x20] ;  /* 0x0000200001007983 */ /* 0x000f220000100800 */
[----:B------:R-:W-:Y:S01]  /*27540*/  BSSY B0, `(.L_x_1014) ;  /* 0x0000060000007945 */ /* 0x000fe20003800000 */
[----:B----4-:R-:W-:-:S13]  /*27550*/  LOP3.LUT P0, RZ, R0, 0x1, RZ, 0xc0, !PT ;  /* 0x0000000100ff7812 */ /* 0x010fda000780c0ff */
        /* <DEDUP_REMOVED lines=10> */
.L_x_1107:
[----:B------:R-:W-:Y:S05]  /*27600*/  BSYNC B1 ;  /* 0x0000000000017941 */ /* 0x000fea0003800000 */
.L_x_1016:
        /* <DEDUP_REMOVED lines=9> */
.L_x_1019:
[----:B------:R-:W-:Y:S05]  /*276a0*/  BSYNC B1 ;  /* 0x0000000000017941 */ /* 0x000fea0003800000 */
.L_x_1018:
[----:B-1----:R-:W4:Y:S04]  /*276b0*/  LDL R5, [R1+0x4] ;  /* 0x0000040001057983 */ /* 0x002f280000100800 */
[----:B--2---:R-:W4:Y:S04]  /*276c0*/  LDL R0, [R1+0x8] ;  /* 0x0000080001007983 */ /* 0x004f280000100800 */
[----:B------:R-:W2:Y:S04]  /*276d0*/  LDL.LU R4, [R1+0x18] ;  /* 0x0000180001047983 */ /* 0x000ea80000300800 */
[----:B------:R-:W2:Y:S01]  /*276e0*/  LDL R3, [R1+0x14] ;  /* 0x0000140001037983 */ /* 0x000ea20000100800 */
[----:B------:R-:W-:Y:S01]  /*276f0*/  UIADD3 UR4, UP0, UR38, 0x470, URZ ;  /* 0x0000047026047890 */ /* 0x000fe2000ff1e03f */
[----:B------:R-:W-:Y:S01]  /*27700*/  PLOP3.LUT P0, PT, PT, PT, PT, 0x80, 0x0 ;  /* 0x000000000000781c */ /* 0x000fe20003f0f070 */
[----:B------:R-:W-:Y:S01]  /*27710*/  UMOV UR6, 0x0 ;  /* 0x0000000000067882 */ /* 0x000fe20000000000 */
[----:B------:R-:W-:Y:S01]  /*27720*/  IADD3 R2, R2, 0x38850, RZ ;  /* 0x0003885002027810 */ /* 0x000fe20007ffe0ff */
[----:B------:R-:W-:Y:S01]  /*27730*/  UIADD3.X UR5, URZ, UR39, URZ, UP0, !UPT ;  /* 0x000000273f057290 */ /* 0x000fe200087fe43f */
[----:B------:R-:W-:Y:S01]  /*27740*/  UMOV UR7, 0x14f00000 ;  /* 0x14f0000000077882 */ /* 0x000fe20000000000 */
[----:B------:R-:W-:Y:S01]  /*27750*/  UMOV UR10, URZ ;  /* 0x0000003f000a7c82 */ /* 0x000fe20008000000 */
[----:B----4-:R-:W-:-:S02]  /*27760*/  IMAD R0, R0, 0xa000, R5 ;  /* 0x0000a00000007824 */ /* 0x010fc400078e0205 */
[----:B--2---:R-:W-:Y:S02]  /*27770*/  IMAD R3, R3, 0x50, R4 ;  /* 0x0000005003037824 */ /* 0x004fe400078e0204 */
[----:B------:R-:W-:-:S07]  /*27780*/  VIADD R4, R0, 0x400 ;  /* 0x0000040000047836 */ /* 0x000fce0000000000 */
.L_x_1020:
        /* <DEDUP_REMOVED lines=16> */
.L_x_1021:
        /* <DEDUP_REMOVED lines=12> */
[----:B------:R-:W-:Y:S01]  /*27950*/  UMOV UR6, 0x0 ;  /* 0x0000000000067882 */ /* 0x000fe20000000000 */
[----:B------:R-:W-:Y:S01]  /*27960*/  IADD3 R4, R0, 0x5400, RZ ;  /* 0x0000540000047810 */ /* 0x000fe20007ffe0ff */
[----:B------:R-:W-:Y:S01]  /*27970*/  UMOV UR7, 0x14f00000 ;  /* 0x14f0000000077882 */ /* 0x000fe20000000000 */
[----:B------:R-:W-:-:S09]  /*27980*/  UMOV UR10, 0x80 ;  /* 0x00000080000a7882 */ /* 0x000fd20000000000 */
.L_x_1022:
        /* <DEDUP_REMOVED lines=16> */
.L_x_1023:
        /* <DEDUP_REMOVED lines=11> */
.L_x_1015:
[----:B------:R-:W-:Y:S05]  /*27b40*/  BSYNC B0 ;  /* 0x0000000000007941 */ /* 0x000fea0003800000 */
.L_x_1014:
        /* <DEDUP_REMOVED lines=9> */
.L_x_930:
[----:B------:R-:W-:Y:S05]  /*27be0*/  BSYNC B7 ;  /* 0x0000000000077941 */ /* 0x000fea0003800000 */
.L_x_928:
[----:B--2---:R-:W2:Y:S02]  /*27bf0*/  LDL R0, [R1+0x20] ;  /* 0x0000200001007983 */ /* 0x004ea40000100800 */
[----:B--2---:R-:W-:-:S13]  /*27c00*/  LOP3.LUT P0, RZ, R0, 0x2, RZ, 0xc0, !PT ;  /* 0x0000000200ff7812 */ /* 0x004fda000780c0ff */
[----:B------:R-:W-:Y:S05]  /*27c10*/  @!P0 BRA `(.L_x_1024) ;  /* 0x0000000000288947 */ /* 0x000fea0003800000 */
[----:B------:R-:W-:Y:S05]  /*27c20*/  WARPSYNC.ALL ;  /* 0x0000000000007948 */ /* 0x000fea0003800000 */
[----:B------:R-:W2:Y:S08]  /*27c30*/  S2UR UR5, SR_CgaCtaId ;  /* 0x00000000000579c3 */ /* 0x000eb00000008800 */
[----:B------:R-:W-:Y:S06]  /*27c40*/  BAR.SYNC.DEFER_BLOCKING 0x5, 0x180 ;  /* 0x0146000000007b1d */ /* 0x000fec0000010000 */
[----:B------:R-:W-:-:S02]  /*27c50*/  UMOV UR4, 0x400 ;  /* 0x0000040000047882 */ /* 0x000fc40000000000 */
[----:B--2---:R-:W-:-:S06]  /*27c60*/  ULEA UR4, UR5, UR4, 0x18 ;  /* 0x0000000405047291 */ /* 0x004fcc000f8ec03f */
[----:B------:R-:W-:-:S05]  /*27c70*/  MOV R0, UR4 ;  /* 0x0000000400007c02 */ /* 0x000fca0008000f00 */
[----:B------:R4:W2:Y:S04]  /*27c80*/  LDS.128 R16, [R0+0x388d0] ;  /* 0x0388d00000107984 */ /* 0x0008a80000000c00 */
[----:B------:R4:W-:Y:S01]  /*27c90*/  STL [R1+0x4], R0 ;  /* 0x0000040001007387 */ /* 0x0009e20000100800 */
[----:B------:R-:W-:Y:S06]  /*27ca0*/  BAR.ARV 0x4, 0x180 ;  /* 0x0106000000007b1d */ /* 0x000fec0000002000 */
[----:B------:R-:W-:Y:S05]  /*27cb0*/  BRA `(.L_x_1025) ;  /* 0x0000000800507947 */ /* 0x000fea0003800000 */
.L_x_1024:
[----:B---3-5:R-:W2:Y:S01]  /*27cc0*/  S2R R7, SR_TID.X ;  /* 0x0000000000077919 */ /* 0x028ea20000002100 */
        /* <DEDUP_REMOVED lines=8> */
[----:B------:R-:W2:Y:S02]  /*27d50*/  @!P1 LDC.64 R2, c[0x0][0xc80] ;  /* 0x00032000ff029b82 */ /* 0x000ea40000000a00 */
[----:B--2---:R-:W-:-:S06]  /*27d60*/  @!P1 IMAD.WIDE R2, R0, 0x4, R2 ;  /* 0x0000000400029825 */ /* 0x004fcc00078e0202 */
[----:B------:R2:W3:Y:S01]  /*27d70*/  @!P1 LDG.E R3, desc[UR6][R2.64] ;  /* 0x0000000602039981 */ /* 0x0004e2000c1e1900 */
[C---:B------:R-:W-:Y:S02]  /*27d80*/  ISETP.GE.U32.AND P2, PT, R7.reuse, 0x2, PT ;  /* 0x000000020700780c */ /* 0x040fe40003f46070 */
[C---:B------:R-:W-:Y:S01]  /*27d90*/  ISETP.GE.U32.AND P3, PT, R7.reuse, 0x4, PT ;  /* 0x000000040700780c */ /* 0x040fe20003f66070 */
[----:B------:R-:W-:Y:S01]  /*27da0*/  SHFL.IDX PT, R0, R16, RZ, 0x1f ;  /* 0x00001fff10007589 */ /* 0x000fe200000e0000 */
[C---:B------:R-:W-:Y:S02]  /*27db0*/  ISETP.GE.U32.AND P4, PT, R7.reuse, 0x8, PT ;  /* 0x000000080700780c */ /* 0x040fe40003f86070 */
[----:B------:R-:W-:Y:S01]  /*27dc0*/  ISETP.GE.U32.AND P5, PT, R7, 0x10, PT ;  /* 0x000000100700780c */ /* 0x000fe20003fa6070 */
[----:B------:R-:W-:Y:S01]  /*27dd0*/  SHFL.IDX PT, R4, R16, 0x1, 0x1f ;  /* 0x00201f0010047f89 */ /* 0x000fe200000e0000 */
[----:B--2---:R-:W-:Y:S01]  /*27de0*/  IMAD.MOV.U32 R2, RZ, RZ, RZ ;  /* 0x000000ffff027224 */ /* 0x004fe200078e00ff */
[----:B---3--:R-:W-:-:S02]  /*27df0*/  @!P1 MOV R2, R3 ;  /* 0x0000000300029202 */ /* 0x008fc40000000f00 */
[----:B------:R-:W-:-:S03]  /*27e00*/  ISETP.NE.AND P1, PT, R7, RZ, PT ;  /* 0x000000ff0700720c */ /* 0x000fc60003f25270 */
[----:B------:R-:W2:Y:S02]  /*27e10*/  SHFL.UP PT, R3, R2, 0x1, RZ ;  /* 0x0420000002037989 */ /* 0x000ea400000e00ff */
[----:B--2---:R-:W-:-:S05]  /*27e20*/  SEL R3, R3, RZ, P1 ;  /* 0x000000ff03037207 */ /* 0x004fca0000800000 */
[----:B------:R-:W-:-:S05]  /*27e30*/  IMAD.IADD R3, R2, 0x1, R3 ;  /* 0x0000000102037824 */ /* 0x000fca00078e0203 */
[----:B------:R-:W2:Y:S02]  /*27e40*/  SHFL.UP PT, R5, R3, 0x2, RZ ;  /* 0x0440000003057989 */ /* 0x000ea400000e00ff */
[----:B--2---:R-:W-:-:S05]  /*27e50*/  SEL R5, R5, RZ, P2 ;  /* 0x000000ff05057207 */ /* 0x004fca0001000000 */
[----:B------:R-:W-:-:S05]  /*27e60*/  IMAD.IADD R3, R3, 0x1, R5 ;  /* 0x0000000103037824 */ /* 0x000fca00078e0205 */
[----:B------:R-:W2:Y:S02]  /*27e70*/  SHFL.UP PT, R5, R3, 0x4, RZ ;  /* 0x0480000003057989 */ /* 0x000ea400000e00ff */
[----:B--2---:R-:W-:-:S04]  /*27e80*/  SEL R5, R5, RZ, P3 ;  /* 0x000000ff05057207 */ /* 0x004fc80001800000 */
[----:B------:R-:W-:-:S05]  /*27e90*/  IADD3 R3, R3, R5, RZ ;  /* 0x0000000503037210 */ /* 0x000fca0007ffe0ff */
[----:B------:R-:W2:Y:S02]  /*27ea0*/  SHFL.UP PT, R5, R3, 0x8, RZ ;  /* 0x0500000003057989 */ /* 0x000ea400000e00ff */
[----:B--2---:R-:W-:-:S05]  /*27eb0*/  SEL R5, R5, RZ, P4 ;  /* 0x000000ff05057207 */ /* 0x004fca0002000000 */
[----:B------:R-:W-:-:S05]  /*27ec0*/  IMAD.IADD R3, R3, 0x1, R5 ;  /* 0x0000000103037824 */ /* 0x000fca00078e0205 */
[----:B------:R-:W2:Y:S02]  /*27ed0*/  SHFL.UP PT, R5, R3, 0x10, RZ ;  /* 0x0600000003057989 */ /* 0x000ea400000e00ff */
[----:B--2---:R-:W-:-:S05]  /*27ee0*/  SEL R5, R5, RZ, P5 ;  /* 0x000000ff05057207 */ /* 0x004fca0002800000 */
[----:B------:R-:W-:-:S05]  /*27ef0*/  IMAD.IADD R5, R3, 0x1, R5 ;  /* 0x0000000103057824 */ /* 0x000fca00078e0205 */
[----:B------:R2:W3:Y:S02]  /*27f00*/  SHFL.IDX PT, R6, R5, 0x1f, 0x1f ;  /* 0x03e01f0005067f89 */ /* 0x0004e400000e0000 */
.L_x_1117:
[----:B------:R-:W-:Y:S02]  /*27f10*/  ULDC UR4, c[0x0][0xc38] ;  /* 0x00030e0000047ab9 */ /* 0x000fe40000000800 */
[----:B------:R-:W-:-:S05]  /*27f20*/  MOV R16, UR4 ;  /* 0x0000000400107c02 */ /* 0x000fca0008000f00 */
[----:B---3--:R-:W-:-:S04]  /*27f30*/  IMAD R6, R6, R16, RZ ;  /* 0x0000001006067224 */ /* 0x008fc800078e02ff */
[----:B------:R-:W-:-:S05]  /*27f40*/  IMAD.IADD R4, R4, 0x1, R6 ;  /* 0x0000000104047824 */ /* 0x000fca00078e0206 */
[----:B------:R-:W-:-:S13]  /*27f50*/  ISETP.GT.AND P6, PT, R4, R0, PT ;  /* 0x000000000400720c */ /* 0x000fda0003fc4270 */
[----:B------:R-:W-:Y:S05]  /*27f60*/  @P6 BRA `(.L_x_1027) ;  /* 0x0000000000a06947 */ /* 0x000fea0003800000 */
.L_x_1032:
[----:B------:R-:W3:Y:S01]  /*27f70*/  LDC R2, c[0x0][0xc3c] ;  /* 0x00030f00ff027b82 */ /* 0x000ee20000000800 */
[----:B------:R-:W-:-:S05]  /*27f80*/  VIADD R19, R19, 0x1f ;  /* 0x0000001f13137836 */ /* 0x000fca0000000000 */
[----:B---3--:R-:W-:-:S13]  /*27f90*/  ISETP.GE.AND P6, PT, R19, R2, PT ;  /* 0x000000021300720c */ /* 0x008fda0003fc6270 */
[----:B------:R-:W-:Y:S05]  /*27fa0*/  @P6 BRA `(.L_x_1028) ;  /* 0x0000000400486947 */ /* 0x000fea0003800000 */
[----:B------:R-:W3:Y:S01]  /*27fb0*/  S2R R3, SR_TID.X ;  /* 0x0000000000037919 */ /* 0x000ee20000002100 */
[----:B------:R-:W-:Y:S01]  /*27fc0*/  BSSY B0, `(.L_x_1029) ;  /* 0x000000a000007945 */ /* 0x000fe20003800000 */
[----:B---3--:R-:W-:-:S04]  /*27fd0*/  LOP3.LUT R3, R3, 0x1f, RZ, 0xc0, !PT ;  /* 0x0000001f03037812 */ /* 0x008fc800078ec0ff */
[----:B--2---:R-:W-:-:S04]  /*27fe0*/  IADD3 R5, R19, R3, RZ ;  /* 0x0000000313057210 */ /* 0x004fc80007ffe0ff */
[----:B------:R-:W-:Y:S01]  /*27ff0*/  ISETP.GE.OR P6, PT, R5, R2, !P0 ;  /* 0x000000020500720c */ /* 0x000fe200047c6670 */
[----:B------:R-:W-:-:S12]  /*28000*/  IMAD.MOV.U32 R2, RZ, RZ, RZ ;  /* 0x000000ffff027224 */ /* 0x000fd800078e00ff */
[----:B------:R-:W-:Y:S05]  /*28010*/  @P6 BRA `(.L_x_1030) ;  /* 0x0000000000106947 */ /* 0x000fea0003800000 */
[----:B------:R-:W2:Y:S01]  /*28020*/  LDC.64 R2, c[0x0][0xc80] ;  /* 0x00032000ff027b82 */ /* 0x000ea20000000a00 */
[----:B------:R-:W-:Y:S01]  /*28030*/  ULDC.64 UR4, c[0x0][0x208] ;  /* 0x0000820000047ab9 */ /* 0x000fe20000000a00 */
[----:B--2---:R-:W-:-:S06]  /*28040*/  IMAD.WIDE R2, R5, 0x4, R2 ;  /* 0x0000000405027825 */ /* 0x004fcc00078e0202 */
[----:B------:R2:W5:Y:S02]  /*28050*/  LDG.E R2, desc[UR4][R2.64] ;  /* 0x0000000402027981 */ /* 0x000564000c1e1900 */
.L_x_1030:
[----:B------:R-:W-:Y:S05]  /*28060*/  BSYNC B0 ;  /* 0x0000000000007941 */ /* 0x000fea0003800000 */
.L_x_1029:
[----:B------:R-:W-:-:S03]  /*28070*/  UMOV UR4, 0xffffffff ;  /* 0xffffffff00047882 */ /* 0x000fc60000000000 */
[----:B------:R-:W-:Y:S05]  /*28080*/  BRA.DIV UR4, `(.L_x_1031) ;  /* 0x0000002a041c7947 */ /* 0x000fea000b800000 */
[----:B--2--5:R-:W2:Y:S02]  /*28090*/  SHFL.UP PT, R3, R2, 0x1, RZ ;  /* 0x0420000002037989 */ /* 0x024ea400000e00ff */
        /* <DEDUP_REMOVED lines=14> */
[----:B------:R2:W3:Y:S02]  /*28180*/  SHFL.IDX PT, R6, R5, 0x1f, 0x1f ;  /* 0x03e01f0005067f89 */ /* 0x0004e400000e0000 */
.L_x_1125:
[----:B------:R-:W-:Y:S02]  /*28190*/  ULDC UR4, c[0x0][0xc38] ;  /* 0x00030e0000047ab9 */ /* 0x000fe40000000800 */
[----:B------:R-:W-:-:S04]  /*281a0*/  IMAD.U32 R16, RZ, RZ, UR4 ;  /* 0x00000004ff107e24 */ /* 0x000fc8000f8e00ff */
[----:B---3--:R-:W-:-:S04]  /*281b0*/  IMAD R6, R6, R16, RZ ;  /* 0x0000001006067224 */ /* 0x008fc800078e02ff */
[----:B------:R-:W-:-:S05]  /*281c0*/  IMAD.IADD R4, R6, 0x1, R4 ;  /* 0x0000000106047824 */ /* 0x000fca00078e0204 */
[----:B------:R-:W-:-:S13]  /*281d0*/  ISETP.GT.AND P6, PT, R4, R0, PT ;  /* 0x000000000400720c */ /* 0x000fda0003fc4270 */
[----:B------:R-:W-:Y:S05]  /*281e0*/  @!P6 BRA `(.L_x_1032) ;  /* 0xfffffffc0060e947 */ /* 0x000fea000383ffff */
.L_x_1027:
[----:B------:R-:W-:Y:S01]  /*281f0*/  IADD3 R6, -R6, R4, RZ ;  /* 0x0000000406067210 */ /* 0x000fe20007ffe1ff */
[----:B------:R-:W-:-:S04]  /*28200*/  UMOV UR4, 0xffffffff ;  /* 0xffffffff00047882 */ /* 0x000fc80000000000 */
[----:B------:R-:W-:-:S05]  /*28210*/  IMAD R3, R5, R16, R6 ;  /* 0x0000001005037224 */ /* 0x000fca00078e0206 */
[----:B------:R-:W-:Y:S01]  /*28220*/  ISETP.GT.AND P6, PT, R3, R0, PT ;  /* 0x000000000300720c */ /* 0x000fe20003fc4270 */
[----:B------:R-:W-:-:S12]  /*28230*/  BRA.DIV UR4, `(.L_x_1033) ;  /* 0x0000002a04887947 */ /* 0x000fd8000b800000 */
[----:B------:R-:W-:-:S04]  /*28240*/  VOTE.ANY R3, PT, !P6 ;  /* 0x0000000000037806 */ /* 0x000fc800070e0100 */
[----:B------:R-:W3:Y:S02]  /*28250*/  POPC R4, R3 ;  /* 0x0000000300047309 */ /* 0x000ee40000000000 */
[----:B---3--:R3:W4:Y:S02]  /*28260*/  SHFL.IDX PT, R17, R2, R4, 0x1f ;  /* 0x00001f0402117589 */ /* 0x00872400000e0000 */
.L_x_1129:
[----:B------:R-:W-:Y:S01]  /*28270*/  ISETP.NE.AND P0, PT, R3, RZ, PT ;  /* 0x000000ff0300720c */ /* 0x000fe20003f05270 */
[----:B---3--:R-:W-:-:S12]  /*28280*/  IMAD.MOV.U32 R2, RZ, RZ, RZ ;  /* 0x000000ffff027224 */ /* 0x008fd800078e00ff */
[----:B------:R-:W-:Y:S05]  /*28290*/  @!P0 BRA `(.L_x_1034) ;  /* 0x0000000000108947 */ /* 0x000fea0003800000 */
[----:B------:R-:W-:Y:S01]  /*282a0*/  UMOV UR4, 0xffffffff ;  /* 0xffffffff00047882 */ /* 0x000fe20000000000 */
[----:B------:R-:W-:Y:S02]  /*282b0*/  VIADD R12, R4, 0xffffffff ;  /* 0xffffffff040c7836 */ /* 0x000fe40000000000 */
[----:B------:R-:W-:Y:S05]  /*282c0*/  BRA.DIV UR4, `(.L_x_1035) ;  /* 0x0000002a04ac7947 */ /* 0x000fea000b800000 */
[----:B------:R3:W0:Y:S02]  /*282d0*/  SHFL.IDX PT, R2, R5, R12, 0x1f ;  /* 0x00001f0c05027589 */ /* 0x00062400000e0000 */
.L_x_1034:
[----:B--234-:R-:W-:Y:S01]  /*282e0*/  IABS R5, R17 ;  /* 0x0000001100057213 */ /* 0x01cfe20000000000 */
[----:B0-----:R-:W-:Y:S02]  /*282f0*/  IMAD R16, R2, R16, R6 ;  /* 0x0000001002107224 */ /* 0x001fe400078e0206 */
[----:B------:R-:W-:Y:S01]  /*28300*/  IMAD.IADD R19, R4, 0x1, R19 ;  /* 0x0000000104137824 */ /* 0x000fe200078e0213 */
[----:B------:R-:W0:Y:S02]  /*28310*/  I2F.RP R2, R5 ;  /* 0x0000000500027306 */ /* 0x000e240000209400 */
[----:B------:R-:W-:-:S06]  /*28320*/  IADD3 R0, R0, -R16, RZ ;  /* 0x8000001000007210 */ /* 0x000fcc0007ffe0ff */
[----:B0-----:R-:W0:Y:S02]  /*28330*/  MUFU.RCP R2, R2 ;  /* 0x0000000200027308 */ /* 0x001e240000001000 */
[----:B0-----:R-:W-:-:S06]  /*28340*/  IADD3 R2, R2, 0xffffffe, RZ ;  /* 0x0ffffffe02027810 */ /* 0x001fcc0007ffe0ff */
[----:B------:R-:W0:Y:S02]  /*28350*/  F2I.FTZ.U32.TRUNC.NTZ R3, R2 ;  /* 0x0000000200037305 */ /* 0x000e24000021f000 */
[----:B0-----:R-:W-:-:S04]  /*28360*/  IMAD.MOV R2, RZ, RZ, -R3 ;  /* 0x000000ffff027224 */ /* 0x001fc800078e0a03 */
        /* <DEDUP_REMOVED lines=9> */
[----:B------:R-:W-:Y:S01]  /*28400*/  @!P1 IMAD.IADD R3, R3, 0x1, -R5 ;  /* 0x0000000103039824 */ /* 0x000fe200078e0a05 */
[----:B------:R-:W-:Y:S02]  /*28410*/  @!P1 IADD3 R2, R2, 0x1, RZ ;  /* 0x0000000102029810 */ /* 0x000fe40007ffe0ff */
[----:B------:R-:W-:Y:S02]  /*28420*/  ISETP.NE.AND P1, PT, R17, RZ, PT ;  /* 0x000000ff1100720c */ /* 0x000fe40003f25270 */
[----:B------:R-:W-:Y:S02]  /*28430*/  ISETP.GE.U32.AND P0, PT, R3, R5, PT ;  /* 0x000000050300720c */ /* 0x000fe40003f06070 */
[----:B------:R-:W-:-:S04]  /*28440*/  LOP3.LUT R3, R0, R17, RZ, 0x3c, !PT ;  /* 0x0000001100037212 */ /* 0x000fc800078e3cff */
[----:B------:R-:W-:-:S07]  /*28450*/  ISETP.GE.AND P2, PT, R3, RZ, PT ;  /* 0x000000ff0300720c */ /* 0x000fce0003f46270 */
[----:B------:R-:W-:-:S06]  /*28460*/  @P0 VIADD R2, R2, 0x1 ;  /* 0x0000000102020836 */ /* 0x000fcc0000000000 */
[----:B------:R-:W-:Y:S01]  /*28470*/  @!P2 IMAD.MOV R2, RZ, RZ, -R2 ;  /* 0x000000ffff02a224 */ /* 0x000fe200078e0a02 */
[----:B------:R-:W-:-:S04]  /*28480*/  @!P1 LOP3.LUT R2, RZ, R17, RZ, 0x33, !PT ;  /* 0x00000011ff029212 */ /* 0x000fc800078e33ff */
[----:B------:R-:W-:Y:S01]  /*28490*/  IADD3 R3, -R2, RZ, RZ ;  /* 0x000000ff02037210 */ /* 0x000fe20007ffe1ff */
[----:B------:R-:W-:-:S04]  /*284a0*/  IMAD.MOV.U32 R18, RZ, RZ, R2 ;  /* 0x000000ffff127224 */ /* 0x000fc800078e0002 */
[----:B------:R-:W-:Y:S01]  /*284b0*/  IMAD R17, R17, R3, R0 ;  /* 0x0000000311117224 */ /* 0x000fe200078e0200 */
[----:B------:R-:W-:Y:S06]  /*284c0*/  BRA `(.L_x_1036) ;  /* 0x00000000001c7947 */ /* 0x000fec0003800000 */
.L_x_1028:
[----:B------:R-:W-:Y:S01]  /*284d0*/  UMOV UR4, URZ ;  /* 0x0000003f00047c82 */ /* 0x000fe20008000000 */
[----:B------:R-:W-:Y:S01]  /*284e0*/  UMOV UR5, URZ ;  /* 0x0000003f00057c82 */ /* 0x000fe20008000000 */
[----:B------:R-:W-:Y:S01]  /*284f0*/  ULDC UR6, c[0x0][0xc3c] ;  /* 0x00030f0000067ab9 */ /* 0x000fe20000000800 */
[----:B------:R-:W-:Y:S01]  /*28500*/  MOV R16, R0 ;  /* 0x0000000000107202 */ /* 0x000fe20000000f00 */
[----:B------:R-:W-:Y:S01]  /*28510*/  IMAD.U32 R17, RZ, RZ, UR4 ;  /* 0x00000004ff117e24 */ /* 0x000fe2000f8e00ff */
[----:B------:R-:W-:Y:S01]  /*28520*/  MOV R19, UR6 ;  /* 0x0000000600137c02 */ /* 0x000fe20008000f00 */
[----:B------:R-:W-:-:S07]  /*28530*/  IMAD.U32 R18, RZ, RZ, UR5 ;  /* 0x00000005ff127e24 */ /* 0x000fce000f8e00ff */
.L_x_1036:
[----:B------:R3:W4:Y:S01]  /*28540*/  LDL R3, [R1+0x4] ;  /* 0x0000040001037983 */ /* 0x0007220000100800 */
[----:B------:R-:W5:Y:S01]  /*28550*/  S2R R0, SR_TID.X ;  /* 0x0000000000007919 */ /* 0x000f620000002100 */
[----:B------:R-:W-:Y:S05]  /*28560*/  WARPSYNC.ALL ;  /* 0x0000000000007948 */ /* 0x000fea0003800000 */
[----:B-----5:R-:W-:Y:S01]  /*28570*/  LOP3.LUT R0, R0, 0x1f, RZ, 0xc0, !PT ;  /* 0x0000001f00007812 */ /* 0x020fe200078ec0ff */
[----:B------:R-:W-:Y:S03]  /*28580*/  BAR.SYNC.DEFER_BLOCKING 0x4, 0x180 ;  /* 0x0106000000007b1d */ /* 0x000fe60000010000 */
[----:B------:R-:W-:-:S13]  /*28590*/  ISETP.NE.AND P0, PT, R0, RZ, PT ;  /* 0x000000ff0000720c */ /* 0x000fda0003f05270 */
[----:B------:R-:W4:Y:S01]  /*285a0*/  @!P0 S2R R0, SR_CgaCtaId ;  /* 0x0000000000008919 */ /* 0x000f220000008800 */
[----:B------:R-:W-:-:S04]  /*285b0*/  @!P0 MOV R2, 0x400 ;  /* 0x0000040000028802 */ /* 0x000fc80000000f00 */
[----:B----4-:R-:W-:-:S05]  /*285c0*/  @!P0 LEA R3, R0, R2, 0x18 ;  /* 0x0000000200038211 */ /* 0x010fca00078ec0ff */
[----:B------:R3:W-:Y:S04]  /*285d0*/  @!P0 STS.128 [R3+0x388d0], R16 ;  /* 0x0388d01003008388 */ /* 0x0007e80000000c00 */
[----:B------:R3:W-:Y:S01]  /*285e0*/  @!P0 STL [R1+0x4], R3 ;  /* 0x0000040301008387 */ /* 0x0007e20000100800 */
[----:B------:R-:W-:Y:S06]  /*285f0*/  BAR.ARV 0x5, 0x180 ;  /* 0x0146000000007b1d */ /* 0x000fec0000002000 */
.L_x_1025:
[----:B------:R-:W-:Y:S02]  /*28600*/  ULDC UR4, c[0x0][0xc3c] ;  /* 0x00030f0000047ab9 */ /* 0x000fe40000000800 */
[----:B--2---:R-:W-:-:S13]  /*28610*/  ISETP.GE.AND P0, PT, R19, UR4, PT ;  /* 0x0000000413007c0c */ /* 0x004fda000bf06270 */
[----:B------:R-:W-:Y:S05]  /*28620*/  @!P0 BRA `(.L_x_1037) ;  /* 0xffffff84006c8947 */ /* 0x000fea000383ffff */
[----:B------:R-:W-:Y:S05]  /*28630*/  BSYNC B8 ;  /* 0x0000000000087941 */ /* 0x000fea0003800000 */
.L_x_880:
[----:B----4-:R-:W2:Y:S01]  /*28640*/  LDL.LU R0, [R1+0x54] ;  /* 0x0000540001007983 */ /* 0x010ea20000300800 */
[----:B------:R-:W-:Y:S01]  /*28650*/  BSSY B0, `(.L_x_1038) ;  /* 0x000000b000007945 */ /* 0x000fe20003800000 */
[----:B------:R-:W4:Y:S01]  /*28660*/  S2R R5, SR_CgaCtaId ;  /* 0x0000000000057919 */ /* 0x000f220000008800 */
[----:B--2---:R-:W-:-:S05]  /*28670*/  VIADD R0, R0, 0x1 ;  /* 0x0000000100007836 */ /* 0x004fca0000000000 */
[----:B------:R-:W-:-:S04]  /*28680*/  LEA.HI R2, R0, R0, RZ, 0x1 ;  /* 0x0000000000027211 */ /* 0x000fc800078f08ff */
[----:B0--3--:R-:W-:-:S05]  /*28690*/  LOP3.LUT R3, R2, 0xfffffffe, RZ, 0xc0, !PT ;  /* 0xfffffffe02037812 */ /* 0x009fca00078ec0ff */
[----:B------:R-:W-:Y:S01]  /*286a0*/  IMAD.IADD R3, R0, 0x1, -R3 ;  /* 0x0000000100037824 */ /* 0x000fe200078e0a03 */
[----:B------:R-:W-:-:S04]  /*286b0*/  MOV R0, 0x400 ;  /* 0x0000040000007802 */ /* 0x000fc80000000f00 */
[----:B----4-:R-:W-:Y:S02]  /*286c0*/  LEA R0, R5, R0, 0x18 ;  /* 0x0000000005007211 */ /* 0x010fe400078ec0ff */
[----:B------:R-:W-:-:S04]  /*286d0*/  SHF.L.U32 R3, R3, 0x1f, RZ ;  /* 0x0000001f03037819 */ /* 0x000fc800000006ff */
[----:B------:R-:W0:Y:S02]  /*286e0*/  SYNCS.PHASECHK.TRANS64.TRYWAIT P0, [R0+URZ+0x38820], R3 ;  /* 0x03882003000075a7 */ /* 0x000e24000800017f */
[----:B0-----:R-:W-:Y:S05]  /*286f0*/  @!P0 BRA `(.L_x_1039) ;  /* 0x0000002400c88947 */ /* 0x001fea0003800000 */
.L_x_1132:
[----:B------:R-:W-:Y:S05]  /*28700*/  BSYNC B0 ;  /* 0x0000000000007941 */ /* 0x000fea0003800000 */
.L_x_1038:
[----:B------:R-:W-:-:S03]  /*28710*/  UMOV UR4, 0xffffffff ;  /* 0xffffffff00047882 */ /* 0x000fc60000000000 */
[----:B------:R-:W-:Y:S05]  /*28720*/  BRA.DIV UR4, `(.L_x_1040) ;  /* 0x0000002604d07947 */ /* 0x000fea000b800000 */
[----:B------:R-:W2:Y:S02]  /*28730*/  S2R R2, SR_TID.X ;  /* 0x0000000000027919 */ /* 0x000ea40000002100 */
[----:B--2---:R-:W-:-:S04]  /*28740*/  SHF.R.U32.HI R2, RZ, 0x5, R2 ;  /* 0x00000005ff027819 */ /* 0x004fc80000011602 */
[----:B------:R-:W-:-:S05]  /*28750*/  LOP3.LUT R2, R2, 0x3, RZ, 0xc0, !PT ;  /* 0x0000000302027812 */ /* 0x000fca00078ec0ff */
[----:B------:R2:W3:Y:S02]  /*28760*/  SHFL.IDX PT, R14, R2, RZ, 0x1f ;  /* 0x00001fff020e7589 */ /* 0x0004e400000e0000 */
.L_x_1135:
[----:B---3--:R-:W-:-:S13]  /*28770*/  ISETP.NE.AND P0, PT, R14, RZ, PT ;  /* 0x000000ff0e00720c */ /* 0x008fda0003f05270 */
[----:B------:R-:W-:Y:S05]  /*28780*/  @P0 BRA `(.L_x_645) ;  /* 0x0000000000940947 */ /* 0x000fea0003800000 */
[----:B------:R-:W-:-:S03]  /*28790*/  UMOV UR4, 0xffffffff ;  /* 0xffffffff00047882 */ /* 0x000fc60000000000 */
[----:B------:R-:W-:Y:S05]  /*287a0*/  BRA.DIV UR4, `(.L_x_1041) ;  /* 0x0000002604e47947 */ /* 0x000fea000b800000 */
[----:B------:R-:W-:-:S13]  /*287b0*/  ELECT P6, URZ, PT ;  /* 0x00000000003f782f */ /* 0x000fda00038c0000 */
.L_x_1138:
[----:B------:R-:W-:Y:S05]  /*287c0*/  @!P6 BRA `(.L_x_645) ;  /* 0x000000000084e947 */ /* 0x000fea0003800000 */
[----:B--2---:R-:W2:Y:S02]  /*287d0*/  LDL.LU R2, [R1+0x6c] ;  /* 0x00006c0001027983 */ /* 0x004ea40000300800 */
[----:B--2---:R-:W-:-:S04]  /*287e0*/  LOP3.LUT R2, R2, 0x2, RZ, 0xfc, !PT ;  /* 0x0000000202027812 */ /* 0x004fc800078efcff */
[----:B------:R-:W-:-:S13]  /*287f0*/  ISETP.NE.AND P2, PT, R2, 0x3, PT ;  /* 0x000000030200780c */ /* 0x000fda0003f45270 */
[----:B------:R-:W-:Y:S05]  /*28800*/  @!P2 BRA `(.L_x_1042) ;  /* 0x000000000004a947 */ /* 0x000fea0003800000 */
[----:B------:R-:W-:Y:S01]  /*28810*/  BPT.TRAP 0x1 ;  /* 0x000000040000795c */ /* 0x000fe20000300000 */
.L_x_1042:
[----:B0-----:R-:W2:Y:S04]  /*28820*/  LDL R3, [R1+0x8] ;  /* 0x0000080001037983 */ /* 0x001ea80000100800 */
[----:B-----5:R-:W3:Y:S01]  /*28830*/  LDL.LU R7, [R1+0x10] ;  /* 0x0000100001077983 */ /* 0x020ee20000300800 */
[----:B------:R-:W-:-:S05]  /*28840*/  IADD3 R2, R0, 0x38840, RZ ;  /* 0x0003884000027810 */ /* 0x000fca0007ffe0ff */
[C---:B--2---:R-:W-:Y:S02]  /*28850*/  IMAD R6, R3.reuse, 0x8, R2 ;  /* 0x0000000803067824 */ /* 0x044fe400078e0202 */
[----:B------:R-:W-:Y:S01]  /*28860*/  VIADD R3, R3, 0x1 ;  /* 0x0000000103037836 */ /* 0x000fe20000000000 */
[----:B---3--:R-:W-:-:S04]  /*28870*/  SHF.L.U32 R5, R7, 0x1f, RZ ;  /* 0x0000001f07057819 */ /* 0x008fc800000006ff */
[C---:B------:R-:W-:Y:S01]  /*28880*/  ISETP.NE.AND P1, PT, R3.reuse, 0x2, PT ;  /* 0x000000020300780c */ /* 0x040fe20003f25270 */
[----:B------:R-:W0:Y:S03]  /*28890*/  SYNCS.PHASECHK.TRANS64.TRYWAIT P0, [R6+URZ], R5 ;  /* 0x00000005060075a7 */ /* 0x000e26000800017f */
[----:B------:R-:W-:Y:S02]  /*288a0*/  SEL R4, RZ, 0x1, P1 ;  /* 0x00000001ff047807 */ /* 0x000fe40000800000 */
[----:B------:R-:W-:Y:S02]  /*288b0*/  SEL R3, R3, RZ, P1 ;  /* 0x000000ff03037207 */ /* 0x000fe40000800000 */
[----:B------:R-:W-:Y:S02]  /*288c0*/  LOP3.LUT R4, R7, R4, RZ, 0x3c, !PT ;  /* 0x0000000407047212 */ /* 0x000fe400078e3cff */
[----:B------:R-:W-:-:S02]  /*288d0*/  LEA R7, R3, R2, 0x3 ;  /* 0x0000000203077211 */ /* 0x000fc400078e18ff */
[----:B------:R-:W-:Y:S01]  /*288e0*/  SHF.L.U32 R2, R4, 0x1f, RZ ;  /* 0x0000001f04027819 */ /* 0x000fe200000006ff */
[----:B0-----:R-:W-:Y:S06]  /*288f0*/  @!P0 BRA `(.L_x_1043) ;  /* 0x0000002400b08947 */ /* 0x001fec0003800000 */
.L_x_1139:
[----:B------:R-:W2:Y:S02]  /*28900*/  SYNCS.PHASECHK.TRANS64.TRYWAIT P0, [R7+URZ], R2 ;  /* 0x00000002070075a7 */ /* 0x000ea4000800017f */
[----:B--2---:R-:W-:Y:S05]  /*28910*/  @!P0 BRA `(.L_x_1044) ;  /* 0x0000002400bc8947 */ /* 0x004fea0003800000 */
.L_x_1140:
[----:B------:R-:W-:Y:S05]  /*28920*/  @!P2 BRA `(.L_x_1045) ;  /* 0x000000000004a947 */ /* 0x000fea0003800000 */
[----:B------:R-:W-:Y:S01]  /*28930*/  BPT.TRAP 0x1 ;  /* 0x000000040000795c */ /* 0x000fe20000300000 */
.L_x_1045:
[----:B------:R-:W3:Y:S01]  /*28940*/  LDL.LU R4, [R1+0x8] ;  /* 0x0000080001047983 */ /* 0x000ee20000300800 */
[----:B------:R-:W-:-:S04]  /*28950*/  VIADD R0, R0, 0x38860 ;  /* 0x0003886000007836 */ /* 0x000fc80000000000 */
[----:B---3--:R-:W-:-:S04]  /*28960*/  IMAD R4, R4, 0x8, R0 ;  /* 0x0000000804047824 */ /* 0x008fc800078e0200 */
[----:B------:R-:W3:Y:S02]  /*28970*/  SYNCS.PHASECHK.TRANS64.TRYWAIT P0, [R4+URZ], R5 ;  /* 0x00000005040075a7 */ /* 0x000ee4000800017f */
[----:B---3--:R-:W-:Y:S05]  /*28980*/  @!P0 BRA `(.L_x_1046) ;  /* 0x0000002400b48947 */ /* 0x008fea0003800000 */
.L_x_1141:
[----:B------:R-:W-:-:S07]  /*28990*/  LEA R3, R3, R0, 0x3 ;  /* 0x0000000003037211 */ /* 0x000fce00078e18ff */
.L_x_1047:
[----:B----4-:R4:W0:Y:S02]  /*289a0*/  SYNCS.PHASECHK.TRANS64.TRYWAIT P0, [R3+URZ], R2 ;  /* 0x00000002030075a7 */ /* 0x010824000800017f */
[----:B0-----:R-:W-:Y:S05]  /*289b0*/  @!P0 NANOSLEEP.SYNCS 0x989680 ;  /* 0x009896800000895d */ /* 0x001fea0003900000 */
[----:B------:R-:W0:Y:S02]  /*289c0*/  @!P0 SYNCS.PHASECHK.TRANS64 P0, [R3+URZ], R2 ;  /* 0x00000002030085a7 */ /* 0x000e24000800007f */
[----:B0-----:R-:W-:Y:S05]  /*289d0*/  @!P0 BRA `(.L_x_1047) ;  /* 0xfffffffc00f08947 */ /* 0x001fea000383ffff */
.L_x_645:
[----:B------:R-:W-:Y:S05]  /*289e0*/  BSYNC B9 ;  /* 0x0000000000097941 */ /* 0x000fea0003800000 */
.L_x_642:
[----:B------:R-:W-:Y:S05]  /*289f0*/  EXIT ;  /* 0x000000000000794d */ /* 0x000fea0003800000 */
.L_x_665:
[----:B0-----:R0:W1:Y:S02]  /*28a00*/  SYNCS.PHASECHK.TRANS64.TRYWAIT P6, [R0+URZ+0x38890], R114 ;  /* 0x03889072000075a7 */ /* 0x00106400080c017f */
[----:B-1----:R-:W-:Y:S05]  /*28a10*/  @!P6 NANOSLEEP.SYNCS 0x989680 ;  /* 0x009896800000e95d */ /* 0x002fea0003900000 */
[----:B------:R-:W1:Y:S02]  /*28a20*/  @!P6 SYNCS.PHASECHK.TRANS64 P6, [R0+URZ+0x38890], R114 ;  /* 0x038890720000e5a7 */ /* 0x000e6400080c007f */
[----:B-1----:R-:W-:Y:S05]  /*28a30*/  @!P6 BRA `(.L_x_665) ;  /* 0xfffffffc00f0e947 */ /* 0x002fea000383ffff */
[----:B------:R-:W-:Y:S05]  /*28a40*/  BRA `(.L_x_1048) ;  /* 0xfffffdac00587947 */ /* 0x000fea000383ffff */
.L_x_721:
[----:B-1----:R1:W3:Y:S02]  /*28a50*/  SYNCS.PHASECHK.TRANS64.TRYWAIT P6, [R0+URZ+0x38890], R114 ;  /* 0x03889072000075a7 */ /* 0x0022e400080c017f */
[----:B---3--:R-:W-:Y:S05]  /*28a60*/  @!P6 NANOSLEEP.SYNCS 0x989680 ;  /* 0x009896800000e95d */ /* 0x008fea0003900000 */
[----:B------:R-:W3:Y:S02]  /*28a70*/  @!P6 SYNCS.PHASECHK.TRANS64 P6, [R0+URZ+0x38890], R114 ;  /* 0x038890720000e5a7 */ /* 0x000ee400080c007f */
[----:B---3--:R-:W-:Y:S05]  /*28a80*/  @!P6 BRA `(.L_x_721) ;  /* 0xfffffffc00f0e947 */ /* 0x008fea000383ffff */
[----:B------:R-:W-:Y:S05]  /*28a90*/  BRA `(.L_x_1049) ;  /* 0xfffffde000307947 */ /* 0x000fea000383ffff */
.L_x_746:
[----:B-1----:R1:W2:Y:S02]  /*28aa0*/  SYNCS.PHASECHK.TRANS64.TRYWAIT P3, [R0+URZ+0x38890], R114 ;  /* 0x03889072000075a7 */ /* 0x0022a4000806017f */
[----:B--2---:R-:W-:Y:S05]  /*28ab0*/  @!P3 NANOSLEEP.SYNCS 0x989680 ;  /* 0x009896800000b95d */ /* 0x004fea0003900000 */
[----:B------:R-:W2:Y:S02]  /*28ac0*/  @!P3 SYNCS.PHASECHK.TRANS64 P3, [R0+URZ+0x38890], R114 ;  /* 0x038890720000b5a7 */ /* 0x000ea4000806007f */
[----:B--2---:R-:W-:Y:S05]  /*28ad0*/  @!P3 BRA `(.L_x_746) ;  /* 0xfffffffc00f0b947 */ /* 0x004fea000383ffff */
[----:B------:R-:W-:Y:S05]  /*28ae0*/  BRA `(.L_x_1050) ;  /* 0xfffffe1000947947 */ /* 0x000fea000383ffff */
.L_x_754:
[----:B--2---:R2:W3:Y:S02]  /*28af0*/  SYNCS.PHASECHK.TRANS64.TRYWAIT P2, [R0+URZ+0x388b0], R114 ;  /* 0x0388b072000075a7 */ /* 0x0044e4000804017f */
[----:B---3--:R-:W-:Y:S05]  /*28b00*/  @!P2 NANOSLEEP.SYNCS 0x989680 ;  /* 0x009896800000a95d */ /* 0x008fea0003900000 */
[----:B------:R-:W3:Y:S02]  /*28b10*/  @!P2 SYNCS.PHASECHK.TRANS64 P2, [R0+URZ+0x388b0], R114 ;  /* 0x0388b0720000a5a7 */ /* 0x000ee4000804007f */
[----:B---3--:R-:W-:Y:S05]  /*28b20*/  @!P2 BRA `(.L_x_754) ;  /* 0xfffffffc00f0a947 */ /* 0x008fea000383ffff */
[----:B------:R-:W-:Y:S05]  /*28b30*/  BRA `(.L_x_1051) ;  /* 0xfffffe1400b47947 */ /* 0x000fea000383ffff */
.L_x_774:
[----:B------:R-:W-:Y:S01]  /*28b40*/  BSSY B1, `(.L_x_1052) ;  /* 0x0000008000017945 */ /* 0x000fe20003800000 */
[----:B------:R-:W-:Y:S01]  /*28b50*/  IMAD.MOV.U32 R13, RZ, RZ, R25 ;  /* 0x000000ffff0d7224 */ /* 0x000fe200078e0019 */
[----:B------:R-:W-:Y:S01]  /*28b60*/  MOV R11, 0x181f ;  /* 0x0000181f000b7802 */ /* 0x000fe20000000f00 */
[----:B------:R-:W-:Y:S02]  /*28b70*/  IMAD.MOV.U32 R12, RZ, RZ, RZ ;  /* 0x000000ffff0c7224 */ /* 0x000fe400078e00ff */
[----:B------:R-:W-:-:S07]  /*28b80*/  IMAD.MOV.U32 R15, RZ, RZ, -0x1 ;  /* 0xffffffffff0f7424 */ /* 0x000fce00078e00ff */
[----:B------:R-:W-:Y:S05]  /*28b90*/  WARPSYNC.COLLECTIVE R15, `(.L_x_1053) ;  /* 0x000000000f087348 */ /* 0x000fea0003c00000 */
[----:B------:R0:W1:Y:S02]  /*28ba0*/  SHFL.IDX P6, R14, R13, R12, R11 ;  /* 0x0000000c0d0e7389 */ /* 0x00006400000c000b */
[----:B01----:R-:W-:Y:S01]  /*28bb0*/  ENDCOLLECTIVE ;  /* 0x000000000000791b */ /* 0x003fe20003800000 */
.L_x_1053:
[----:B------:R-:W-:Y:S05]  /*28bc0*/  BSYNC B1 ;  /* 0x0000000000017941 */ /* 0x000fea0003800000 */
.L_x_1052:
[----:B------:R-:W-:Y:S01]  /*28bd0*/  MOV R13, R24 ;  /* 0x00000018000d7202 */ /* 0x000fe20000000f00 */
[----:B------:R-:W-:Y:S01]  /*28be0*/  IMAD.MOV.U32 R12, RZ, RZ, RZ ;  /* 0x000000ffff0c7224 */ /* 0x000fe200078e00ff */
[----:B------:R-:W-:Y:S01]  /*28bf0*/  MOV R15, 0xffffffff ;  /* 0xffffffff000f7802 */ /* 0x000fe20000000f00 */
[----:B------:R-:W-:Y:S02]  /*28c00*/  IMAD.MOV.U32 R11, RZ, RZ, 0x181f ;  /* 0x0000181fff0b7424 */ /* 0x000fe400078e00ff */
[----:B------:R-:W-:-:S07]  /*28c10*/  IMAD.MOV.U32 R3, RZ, RZ, R14 ;  /* 0x000000ffff037224 */ /* 0x000fce00078e000e */
[----:B------:R-:W-:Y:S05]  /*28c20*/  WARPSYNC.COLLECTIVE R15, `(.L_x_1054) ;  /* 0x000000000f087348 */ /* 0x000fea0003c00000 */
[----:B------:R0:W1:Y:S02]  /*28c30*/  SHFL.IDX P6, R14, R13, R12, R11 ;  /* 0x0000000c0d0e7389 */ /* 0x00006400000c000b */
[----:B01----:R-:W-:Y:S01]  /*28c40*/  ENDCOLLECTIVE ;  /* 0x000000000000791b */ /* 0x003fe20003800000 */
.L_x_1054:
[----:B------:R-:W-:Y:S02]  /*28c50*/  IMAD.MOV.U32 R13, RZ, RZ, R26 ;  /* 0x000000ffff0d7224 */ /* 0x000fe400078e001a */
[----:B------:R-:W-:-:S07]  /*28c60*/  IMAD.MOV.U32 R4, RZ, RZ, R14 ;  /* 0x000000ffff047224 */ /* 0x000fce00078e000e */
[----:B------:R-:W-:Y:S05]  /*28c70*/  WARPSYNC.COLLECTIVE R15, `(.L_x_1055) ;  /* 0x000000000f087348 */ /* 0x000fea0003c00000 */
[----:B------:R0:W1:Y:S02]  /*28c80*/  SHFL.IDX P6, R14, R13, R12, R11 ;  /* 0x0000000c0d0e7389 */ /* 0x00006400000c000b */
[----:B01----:R-:W-:Y:S01]  /*28c90*/  ENDCOLLECTIVE ;  /* 0x000000000000791b */ /* 0x003fe20003800000 */
.L_x_1055:
[----:B------:R-:W-:Y:S01]  /*28ca0*/  IMAD.MOV.U32 R13, RZ, RZ, R28 ;  /* 0x000000ffff0d7224 */ /* 0x000fe200078e001c */
[----:B------:R-:W-:-:S07]  /*28cb0*/  MOV R5, R14 ;  /* 0x0000000e00057202 */ /* 0x000fce0000000f00 */
[----:B------:R-:W-:Y:S05]  /*28cc0*/  WARPSYNC.COLLECTIVE R15, `(.L_x_1056) ;  /* 0x000000000f087348 */ /* 0x000fea0003c00000 */
[----:B------:R0:W1:Y:S02]  /*28cd0*/  SHFL.IDX P6, R14, R13, R12, R11 ;  /* 0x0000000c0d0e7389 */ /* 0x00006400000c000b */
[----:B01----:R-:W-:Y:S01]  /*28ce0*/  ENDCOLLECTIVE ;  /* 0x000000000000791b */ /* 0x003fe20003800000 */
.L_x_1056:
[----:B------:R-:W-:Y:S05]  /*28cf0*/  BRA `(.L_x_1057) ;  /* 0xfffffe2400847947 */ /* 0x000fea000383ffff */
.L_x_778:
[----:B0-----:R0:W1:Y:S02]  /*28d00*/  SYNCS.PHASECHK.TRANS64.TRYWAIT P0, [R18+URZ+0x38800], R5 ;  /* 0x03880005120075a7 */ /* 0x001064000800017f */
[----:B-1----:R-:W-:Y:S05]  /*28d10*/  @!P0 NANOSLEEP.SYNCS 0x989680 ;  /* 0x009896800000895d */ /* 0x002fea0003900000 */
[----:B------:R-:W1:Y:S02]  /*28d20*/  @!P0 SYNCS.PHASECHK.TRANS64 P0, [R18+URZ+0x38800], R5 ;  /* 0x03880005120085a7 */ /* 0x000e64000800007f */
[----:B-1----:R-:W-:Y:S05]  /*28d30*/  @!P0 BRA `(.L_x_778) ;  /* 0xfffffffc00f08947 */ /* 0x002fea000383ffff */
[----:B------:R-:W-:Y:S05]  /*28d40*/  BRA `(.L_x_1058) ;  /* 0xfffffe2c004c7947 */ /* 0x000fea000383ffff */
.L_x_810:
[----:B------:R-:W-:Y:S01]  /*28d50*/  BSSY B1, `(.L_x_1059) ;  /* 0x0000008000017945 */ /* 0x000fe20003800000 */
[----:B------:R-:W-:Y:S01]  /*28d60*/  IMAD.MOV.U32 R13, RZ, RZ, R25 ;  /* 0x000000ffff0d7224 */ /* 0x000fe200078e0019 */
[----:B------:R-:W-:Y:S01]  /*28d70*/  MOV R12, RZ ;  /* 0x000000ff000c7202 */ /* 0x000fe20000000f00 */
[----:B------:R-:W-:Y:S02]  /*28d80*/  IMAD.MOV.U32 R11, RZ, RZ, 0x181f ;  /* 0x0000181fff0b7424 */ /* 0x000fe400078e00ff */
[----:B------:R-:W-:-:S07]  /*28d90*/  IMAD.MOV.U32 R15, RZ, RZ, -0x1 ;  /* 0xffffffffff0f7424 */ /* 0x000fce00078e00ff */
[----:B------:R-:W-:Y:S05]  /*28da0*/  WARPSYNC.COLLECTIVE R15, `(.L_x_1060) ;  /* 0x000000000f087348 */ /* 0x000fea0003c00000 */
[----:B------:R0:W1:Y:S02]  /*28db0*/  SHFL.IDX P6, R14, R13, R12, R11 ;  /* 0x0000000c0d0e7389 */ /* 0x00006400000c000b */
[----:B01----:R-:W-:Y:S01]  /*28dc0*/  ENDCOLLECTIVE ;  /* 0x000000000000791b */ /* 0x003fe20003800000 */
.L_x_1060:
[----:B------:R-:W-:Y:S05]  /*28dd0*/  BSYNC B1 ;  /* 0x0000000000017941 */ /* 0x000fea0003800000 */
.L_x_1059:
[----:B------:R-:W-:Y:S01]  /*28de0*/  IMAD.MOV.U32 R13, RZ, RZ, R24 ;  /* 0x000000ffff0d7224 */ /* 0x000fe200078e0018 */
[----:B------:R-:W-:Y:S01]  /*28df0*/  MOV R11, 0x181f ;  /* 0x0000181f000b7802 */ /* 0x000fe20000000f00 */
[----:B------:R-:W-:Y:S01]  /*28e00*/  IMAD.MOV.U32 R12, RZ, RZ, RZ ;  /* 0x000000ffff0c7224 */ /* 0x000fe200078e00ff */
[----:B------:R-:W-:Y:S01]  /*28e10*/  MOV R3, R14 ;  /* 0x0000000e00037202 */ /* 0x000fe20000000f00 */
[----:B------:R-:W-:-:S07]  /*28e20*/  IMAD.MOV.U32 R15, RZ, RZ, -0x1 ;  /* 0xffffffffff0f7424 */ /* 0x000fce00078e00ff */
[----:B------:R-:W-:Y:S05]  /*28e30*/  WARPSYNC.COLLECTIVE R15, `(.L_x_1061) ;  /* 0x000000000f087348 */ /* 0x000fea0003c00000 */
[----:B------:R0:W1:Y:S02]  /*28e40*/  SHFL.IDX P6, R14, R13, R12, R11 ;  /* 0x0000000c0d0e7389 */ /* 0x00006400000c000b */
[----:B01----:R-:W-:Y:S01]  /*28e50*/  ENDCOLLECTIVE ;  /* 0x000000000000791b */ /* 0x003fe20003800000 */
.L_x_1061:
[----:B------:R-:W-:Y:S01]  /*28e60*/  MOV R13, R26 ;  /* 0x0000001a000d7202 */ /* 0x000fe20000000f00 */
[----:B------:R-:W-:-:S07]  /*28e70*/  IMAD.MOV.U32 R20, RZ, RZ, R14 ;  /* 0x000000ffff147224 */ /* 0x000fce00078e000e */
[----:B------:R-:W-:Y:S05]  /*28e80*/  WARPSYNC.COLLECTIVE R15, `(.L_x_1062) ;  /* 0x000000000f087348 */ /* 0x000fea0003c00000 */
[----:B------:R0:W1:Y:S02]  /*28e90*/  SHFL.IDX P6, R14, R13, R12, R11 ;  /* 0x0000000c0d0e7389 */ /* 0x00006400000c000b */
[----:B01----:R-:W-:Y:S01]  /*28ea0*/  ENDCOLLECTIVE ;  /* 0x000000000000791b */ /* 0x003fe20003800000 */
.L_x_1062:
[----:B------:R-:W-:Y:S02]  /*28eb0*/  IMAD.MOV.U32 R13, RZ, RZ, R28 ;  /* 0x000000ffff0d7224 */ /* 0x000fe400078e001c */
[----:B------:R-:W-:-:S07]  /*28ec0*/  IMAD.MOV.U32 R21, RZ, RZ, R14 ;  /* 0x000000ffff157224 */ /* 0x000fce00078e000e */
[----:B------:R-:W-:Y:S05]  /*28ed0*/  WARPSYNC.COLLECTIVE R15, `(.L_x_1063) ;  /* 0x000000000f087348 */ /* 0x000fea0003c00000 */
[----:B------:R0:W1:Y:S02]  /*28ee0*/  SHFL.IDX P6, R14, R13, R12, R11 ;  /* 0x0000000c0d0e7389 */ /* 0x00006400000c000b */
[----:B01----:R-:W-:Y:S01]  /*28ef0*/  ENDCOLLECTIVE ;  /* 0x000000000000791b */ /* 0x003fe20003800000 */
.L_x_1063:
[----:B------:R-:W-:Y:S01]  /*28f00*/  MOV R28, R14 ;  /* 0x0000000e001c7202 */ /* 0x000fe20000000f00 */
[----:B------:R-:W-:Y:S06]  /*28f10*/  BRA `(.L_x_1064) ;  /* 0xfffffe5400a87947 */ /* 0x000fec000383ffff */
.L_x_814:
[----:B0-----:R0:W1:Y:S02]  /*28f20*/  SYNCS.PHASECHK.TRANS64.TRYWAIT P0, [R18+URZ+0x38800], R5 ;  /* 0x03880005120075a7 */ /* 0x001064000800017f */
[----:B-1----:R-:W-:Y:S05]  /*28f30*/  @!P0 NANOSLEEP.SYNCS 0x989680 ;  /* 0x009896800000895d */ /* 0x002fea0003900000 */
[----:B------:R-:W1:Y:S02]  /*28f40*/  @!P0 SYNCS.PHASECHK.TRANS64 P0, [R18+URZ+0x38800], R5 ;  /* 0x03880005120085a7 */ /* 0x000e64000800007f */
[----:B-1----:R-:W-:Y:S05]  /*28f50*/  @!P0 BRA `(.L_x_814) ;  /* 0xfffffffc00f08947 */ /* 0x002fea000383ffff */
[----:B------:R-:W-:Y:S05]  /*28f60*/  BRA `(.L_x_1065) ;  /* 0xfffffe5c00207947 */ /* 0x000fea000383ffff */
.L_x_832:
[----:B-1----:R1:W2:Y:S02]  /*28f70*/  SYNCS.PHASECHK.TRANS64.TRYWAIT P2, [R0+URZ+0x38830], R3 ;  /* 0x03883003000075a7 */ /* 0x0022a4000804017f */
[----:B--2---:R-:W-:Y:S05]  /*28f80*/  @!P2 NANOSLEEP.SYNCS 0x989680 ;  /* 0x009896800000a95d */ /* 0x004fea0003900000 */
[----:B------:R-:W2:Y:S02]  /*28f90*/  @!P2 SYNCS.PHASECHK.TRANS64 P2, [R0+URZ+0x38830], R3 ;  /* 0x038830030000a5a7 */ /* 0x000ea4000804007f */
[----:B--2---:R-:W-:Y:S05]  /*28fa0*/  @!P2 BRA `(.L_x_832) ;  /* 0xfffffffc00f0a947 */ /* 0x004fea000383ffff */
[----:B------:R-:W-:Y:S05]  /*28fb0*/  BRA `(.L_x_831) ;  /* 0xfffffe8c003c7947 */ /* 0x000fea000383ffff */
.L_x_839:
[----:B-1----:R1:W2:Y:S02]  /*28fc0*/  SYNCS.PHASECHK.TRANS64.TRYWAIT P2, [R11+URZ+0x38830], R4 ;  /* 0x038830040b0075a7 */ /* 0x0022a4000804017f */
[----:B--2---:R-:W-:Y:S05]  /*28fd0*/  @!P2 NANOSLEEP.SYNCS 0x989680 ;  /* 0x009896800000a95d */ /* 0x004fea0003900000 */
[----:B------:R-:W2:Y:S02]  /*28fe0*/  @!P2 SYNCS.PHASECHK.TRANS64 P2, [R11+URZ+0x38830], R4 ;  /* 0x038830040b00a5a7 */ /* 0x000ea4000804007f */
[----:B--2---:R-:W-:Y:S05]  /*28ff0*/  @!P2 BRA `(.L_x_839) ;  /* 0xfffffffc00f0a947 */ /* 0x004fea000383ffff */
[----:B------:R-:W-:Y:S05]  /*29000*/  BRA `(.L_x_838) ;  /* 0xfffffee000007947 */ /* 0x000fea000383ffff */
.L_x_844:
[----:B-1----:R1:W2:Y:S02]  /*29010*/  SYNCS.PHASECHK.TRANS64.TRYWAIT P2, [R9+URZ+0x38850], R0 ;  /* 0x03885000090075a7 */ /* 0x0022a4000804017f */
[----:B--2---:R-:W-:Y:S05]  /*29020*/  @!P2 NANOSLEEP.SYNCS 0x989680 ;  /* 0x009896800000a95d */ /* 0x004fea0003900000 */
[----:B------:R-:W2:Y:S02]  /*29030*/  @!P2 SYNCS.PHASECHK.TRANS64 P2, [R9+URZ+0x38850], R0 ;  /* 0x038850000900a5a7 */ /* 0x000ea4000804007f */
[----:B--2---:R-:W-:Y:S05]  /*29040*/  @!P2 BRA `(.L_x_844) ;  /* 0xfffffffc00f0a947 */ /* 0x004fea000383ffff */
[----:B------:R-:W-:Y:S05]  /*29050*/  BRA `(.L_x_843) ;  /* 0xffffff1400cc7947 */ /* 0x000fea000383ffff */
.L_x_850:
[----:B-1----:R1:W2:Y:S02]  /*29060*/  SYNCS.PHASECHK.TRANS64.TRYWAIT P0, [R0+URZ+0x38850], R7 ;  /* 0x03885007000075a7 */ /* 0x0022a4000800017f */
[----:B--2---:R-:W-:Y:S05]  /*29070*/  @!P0 NANOSLEEP.SYNCS 0x989680 ;  /* 0x009896800000895d */ /* 0x004fea0003900000 */
[----:B------:R-:W2:Y:S02]  /*29080*/  @!P0 SYNCS.PHASECHK.TRANS64 P0, [R0+URZ+0x38850], R7 ;  /* 0x03885007000085a7 */ /* 0x000ea4000800007f */
[----:B--2---:R-:W-:Y:S05]  /*29090*/  @!P0 BRA `(.L_x_850) ;  /* 0xfffffffc00f08947 */ /* 0x004fea000383ffff */
[----:B------:R-:W-:Y:S05]  /*290a0*/  BRA `(.L_x_849) ;  /* 0xffffff34002c7947 */ /* 0x000fea000383ffff */
.L_x_886:
[----:B------:R-:W0:Y:S01]  /*290b0*/  S2R R6, SR_TID.X ;  /* 0x0000000000067919 */ /* 0x000e220000002100 */
[----:B------:R-:W-:Y:S01]  /*290c0*/  BSSY B1, `(.L_x_1066) ;  /* 0x000000a000017945 */ /* 0x000fe20003800000 */
[----:B------:R-:W-:Y:S01]  /*290d0*/  IMAD.MOV.U32 R12, RZ, RZ, RZ ;  /* 0x000000ffff0c7224 */ /* 0x000fe200078e00ff */
[----:B------:R-:W-:Y:S01]  /*290e0*/  MOV R11, 0x1f ;  /* 0x0000001f000b7802 */ /* 0x000fe20000000f00 */
[----:B------:R-:W-:Y:S01]  /*290f0*/  IMAD.MOV.U32 R15, RZ, RZ, -0x1 ;  /* 0xffffffffff0f7424 */ /* 0x000fe200078e00ff */
[----:B0-----:R-:W-:-:S04]  /*29100*/  SHF.R.U32.HI R6, RZ, 0x5, R6 ;  /* 0x00000005ff067819 */ /* 0x001fc80000011606 */
[----:B------:R-:W-:-:S05]  /*29110*/  LOP3.LUT R6, R6, 0x3, RZ, 0xc0, !PT ;  /* 0x0000000306067812 */ /* 0x000fca00078ec0ff */
[----:B------:R-:W-:-:S07]  /*29120*/  IMAD.MOV.U32 R13, RZ, RZ, R6 ;  /* 0x000000ffff0d7224 */ /* 0x000fce00078e0006 */
[----:B-1----:R-:W-:Y:S05]  /*29130*/  WARPSYNC.COLLECTIVE R15, `(.L_x_1067) ;  /* 0x000000000f087348 */ /* 0x002fea0003c00000 */
[----:B------:R0:W2:Y:S02]  /*29140*/  SHFL.IDX P6, R14, R13, R12, R11 ;  /* 0x0000000c0d0e7389 */ /* 0x0000a400000c000b */
[----:B012---:R-:W-:Y:S01]  /*29150*/  ENDCOLLECTIVE ;  /* 0x000000000000791b */ /* 0x007fe20003800000 */
.L_x_1067:
[----:B------:R-:W-:Y:S05]  /*29160*/  BSYNC B1 ;  /* 0x0000000000017941 */ /* 0x000fea0003800000 */
.L_x_1066:
[----:B------:R-:W-:Y:S05]  /*29170*/  BRA `(.L_x_1068) ;  /* 0xffffff8000787947 */ /* 0x000fea000383ffff */
.L_x_888:
[----:B------:R-:W-:Y:S01]  /*29180*/  BSSY B1, `(.L_x_1069) ;  /* 0x0000006000017945 */ /* 0x000fe20003800000 */
[----:B------:R-:W-:-:S07]  /*29190*/  IMAD.MOV.U32 R15, RZ, RZ, -0x1 ;  /* 0xffffffffff0f7424 */ /* 0x000fce00078e00ff */
[----:B01----:R-:W-:Y:S05]  /*291a0*/  WARPSYNC.COLLECTIVE R15, `(.L_x_1070) ;  /* 0x000000000f0c7348 */ /* 0x003fea0003c00000 */
[----:B------:R-:W-:Y:S02]  /*291b0*/  ELECT P6, UR62, PT ;  /* 0x00000000003e782f */ /* 0x000fe400038c0000 */
[----:B------:R-:W-:Y:S01]  /*291c0*/  MOV R14, UR62 ;  /* 0x0000003e000e7c02 */ /* 0x000fe20008000f00 */
[----:B01----:R-:W-:Y:S10]  /*291d0*/  ENDCOLLECTIVE ;  /* 0x000000000000791b */ /* 0x003ff40003800000 */
.L_x_1070:
[----:B------:R-:W-:Y:S05]  /*291e0*/  BSYNC B1 ;  /* 0x0000000000017941 */ /* 0x000fea0003800000 */
.L_x_1069:
[----:B------:R-:W-:Y:S05]  /*291f0*/  BRA `(.L_x_887) ;  /* 0xffffff8000707947 */ /* 0x000fea000383ffff */
.L_x_890:
[----:B0-----:R-:W2:Y:S02]  /*29200*/  LDL R3, [R1+0x4] ;  /* 0x0000040001037983 */ /* 0x001ea40000100800 */
[----:B--2---:R0:W2:Y:S02]  /*29210*/  SYNCS.PHASECHK.TRANS64.TRYWAIT P0, [R3+URZ+0x38820], R2 ;  /* 0x03882002030075a7 */ /* 0x0040a4000800017f */
[----:B--2---:R-:W-:Y:S05]  /*29220*/  @!P0 NANOSLEEP.SYNCS 0x989680 ;  /* 0x009896800000895d */ /* 0x004fea0003900000 */
[----:B------:R-:W2:Y:S02]  /*29230*/  @!P0 SYNCS.PHASECHK.TRANS64 P0, [R3+URZ+0x38820], R2 ;  /* 0x03882002030085a7 */ /* 0x000ea4000800007f */
[----:B--2---:R-:W-:Y:S05]  /*29240*/  @!P0 BRA `(.L_x_890) ;  /* 0xfffffffc00ec8947 */ /* 0x004fea000383ffff */
[----:B------:R-:W-:Y:S05]  /*29250*/  BRA `(.L_x_1071) ;  /* 0xffffff8000807947 */ /* 0x000fea000383ffff */
.L_x_894:
[----:B0-----:R0:W2:Y:S02]  /*29260*/  SYNCS.PHASECHK.TRANS64.TRYWAIT P0, [R6+URZ+0x388a0], R8 ;  /* 0x0388a008060075a7 */ /* 0x0010a4000800017f */
[----:B--2---:R-:W-:Y:S05]  /*29270*/  @!P0 NANOSLEEP.SYNCS 0x989680 ;  /* 0x009896800000895d */ /* 0x004fea0003900000 */
[----:B------:R-:W2:Y:S02]  /*29280*/  @!P0 SYNCS.PHASECHK.TRANS64 P0, [R6+URZ+0x388a0], R8 ;  /* 0x0388a008060085a7 */ /* 0x000ea4000800007f */
[----:B--2---:R-:W-:Y:S05]  /*29290*/  @!P0 BRA `(.L_x_894) ;  /* 0xfffffffc00f08947 */ /* 0x004fea000383ffff */
[----:B------:R-:W-:Y:S05]  /*292a0*/  BRA `(.L_x_1072) ;  /* 0xffffff8000a47947 */ /* 0x000fea000383ffff */
.L_x_902:
[----:B--2---:R2:W3:Y:S02]  /*292b0*/  SYNCS.PHASECHK.TRANS64.TRYWAIT P0, [R6+URZ+0x388c0], R8 ;  /* 0x0388c008060075a7 */ /* 0x0044e4000800017f */
[----:B---3--:R-:W-:Y:S05]  /*292c0*/  @!P0 NANOSLEEP.SYNCS 0x989680 ;  /* 0x009896800000895d */ /* 0x008fea0003900000 */
[----:B------:R-:W3:Y:S02]  /*292d0*/  @!P0 SYNCS.PHASECHK.TRANS64 P0, [R6+URZ+0x388c0], R8 ;  /* 0x0388c008060085a7 */ /* 0x000ee4000800007f */
[----:B---3--:R-:W-:Y:S05]  /*292e0*/  @!P0 BRA `(.L_x_902) ;  /* 0xfffffffc00f08947 */ /* 0x008fea000383ffff */
[----:B------:R-:W-:Y:S05]  /*292f0*/  BRA `(.L_x_1073) ;  /* 0xffffff8400e87947 */ /* 0x000fea000383ffff */
.L_x_912:
[----:B0-----:R0:W2:Y:S02]  /*29300*/  SYNCS.PHASECHK.TRANS64.TRYWAIT P1, [R6+URZ+0x388a0], R5 ;  /* 0x0388a005060075a7 */ /* 0x0010a4000802017f */
[----:B--2---:R-:W-:Y:S05]  /*29310*/  @!P1 NANOSLEEP.SYNCS 0x989680 ;  /* 0x009896800000995d */ /* 0x004fea0003900000 */
[----:B------:R-:W2:Y:S02]  /*29320*/  @!P1 SYNCS.PHASECHK.TRANS64 P1, [R6+URZ+0x388a0], R5 ;  /* 0x0388a005060095a7 */ /* 0x000ea4000802007f */
[----:B--2---:R-:W-:Y:S05]  /*29330*/  @!P1 BRA `(.L_x_912) ;  /* 0xfffffffc00f09947 */ /* 0x004fea000383ffff */
[----:B------:R-:W-:Y:S05]  /*29340*/  BRA `(.L_x_1074) ;  /* 0xffffff8c00747947 */ /* 0x000fea000383ffff */
.L_x_920:
[----:B--2---:R2:W3:Y:S02]  /*29350*/  SYNCS.PHASECHK.TRANS64.TRYWAIT P1, [R6+URZ+0x388c0], R5 ;  /* 0x0388c005060075a7 */ /* 0x0044e4000802017f */
[----:B---3--:R-:W-:Y:S05]  /*29360*/  @!P1 NANOSLEEP.SYNCS 0x989680 ;  /* 0x009896800000995d */ /* 0x008fea0003900000 */
[----:B------:R-:W3:Y:S02]  /*29370*/  @!P1 SYNCS.PHASECHK.TRANS64 P1, [R6+URZ+0x388c0], R5 ;  /* 0x0388c005060095a7 */ /* 0x000ee4000802007f */
[----:B---3--:R-:W-:Y:S05]  /*29380*/  @!P1 BRA `(.L_x_920) ;  /* 0xfffffffc00f09947 */ /* 0x008fea000383ffff */
[----:B------:R-:W-:Y:S05]  /*29390*/  BRA `(.L_x_1075) ;  /* 0xffffff9000b47947 */ /* 0x000fea000383ffff */
.L_x_936:
[----:B------:R-:W0:Y:S01]  /*293a0*/  S2R R4, SR_TID.X ;  /* 0x0000000000047919 */ /* 0x000e220000002100 */
[----:B------:R-:W-:Y:S01]  /*293b0*/  BSSY B0, `(.L_x_1076) ;  /* 0x000000a000007945 */ /* 0x000fe20003800000 */
[----:B------:R-:W-:Y:S01]  /*293c0*/  IMAD.MOV.U32 R12, RZ, RZ, RZ ;  /* 0x000000ffff0c7224 */ /* 0x000fe200078e00ff */
[----:B------:R-:W-:Y:S01]  /*293d0*/  MOV R15, 0xffffffff ;  /* 0xffffffff000f7802 */ /* 0x000fe20000000f00 */
[----:B------:R-:W-:Y:S01]  /*293e0*/  IMAD.MOV.U32 R11, RZ, RZ, 0x1f ;  /* 0x0000001fff0b7424 */ /* 0x000fe200078e00ff */
[----:B0-----:R-:W-:-:S04]  /*293f0*/  SHF.R.U32.HI R4, RZ, 0x5, R4 ;  /* 0x00000005ff047819 */ /* 0x001fc80000011604 */
[----:B------:R-:W-:-:S04]  /*29400*/  LOP3.LUT R4, R4, 0x3, RZ, 0xc0, !PT ;  /* 0x0000000304047812 */ /* 0x000fc800078ec0ff */
[----:B------:R-:W-:-:S07]  /*29410*/  MOV R13, R4 ;  /* 0x00000004000d7202 */ /* 0x000fce0000000f00 */
[----:B-1----:R-:W-:Y:S05]  /*29420*/  WARPSYNC.COLLECTIVE R15, `(.L_x_1077) ;  /* 0x000000000f087348 */ /* 0x002fea0003c00000 */
[----:B------:R0:W2:Y:S02]  /*29430*/  SHFL.IDX P6, R14, R13, R12, R11 ;  /* 0x0000000c0d0e7389 */ /* 0x0000a400000c000b */
[----:B012---:R-:W-:Y:S01]  /*29440*/  ENDCOLLECTIVE ;  /* 0x000000000000791b */ /* 0x007fe20003800000 */
.L_x_1077:
[----:B------:R-:W-:Y:S05]  /*29450*/  BSYNC B0 ;  /* 0x0000000000007941 */ /* 0x000fea0003800000 */
.L_x_1076:
[----:B------:R-:W-:Y:S05]  /*29460*/  BRA `(.L_x_1078) ;  /* 0xffffff9c00a47947 */ /* 0x000fea000383ffff */
.L_x_938:
[----:B------:R-:W-:Y:S01]  /*29470*/  BSSY B0, `(.L_x_1079) ;  /* 0x0000006000007945 */ /* 0x000fe20003800000 */
[----:B------:R-:W-:-:S07]  /*29480*/  IMAD.MOV.U32 R15, RZ, RZ, -0x1 ;  /* 0xffffffffff0f7424 */ /* 0x000fce00078e00ff */
[----:B01----:R-:W-:Y:S05]  /*29490*/  WARPSYNC.COLLECTIVE R15, `(.L_x_1080) ;  /* 0x000000000f0c7348 */ /* 0x003fea0003c00000 */
[----:B------:R-:W-:Y:S02]  /*294a0*/  ELECT P6, UR62, PT ;  /* 0x00000000003e782f */ /* 0x000fe400038c0000 */
[----:B------:R-:W-:Y:S01]  /*294b0*/  MOV R14, UR62 ;  /* 0x0000003e000e7c02 */ /* 0x000fe20008000f00 */
[----:B01----:R-:W-:Y:S10]  /*294c0*/  ENDCOLLECTIVE ;  /* 0x000000000000791b */ /* 0x003ff40003800000 */
.L_x_1080:
[----:B------:R-:W-:Y:S05]  /*294d0*/  BSYNC B0 ;  /* 0x0000000000007941 */ /* 0x000fea0003800000 */
.L_x_1079:
[----:B------:R-:W-:Y:S05]  /*294e0*/  BRA `(.L_x_1081) ;  /* 0xffffff9c00b07947 */ /* 0x000fea000383ffff */
.L_x_940:
[----:B0-----:R0:W2:Y:S02]  /*294f0*/  SYNCS.PHASECHK.TRANS64.TRYWAIT P0, [R0+URZ+0x38840], R2 ;  /* 0x03884002000075a7 */ /* 0x0010a4000800017f */
[----:B--2---:R-:W-:Y:S05]  /*29500*/  @!P0 NANOSLEEP.SYNCS 0x989680 ;  /* 0x009896800000895d */ /* 0x004fea0003900000 */
[----:B------:R-:W2:Y:S02]  /*29510*/  @!P0 SYNCS.PHASECHK.TRANS64 P0, [R0+URZ+0x38840], R2 ;  /* 0x03884002000085a7 */ /* 0x000ea4000800007f */
[----:B--2---:R-:W-:Y:S05]  /*29520*/  @!P0 BRA `(.L_x_940) ;  /* 0xfffffffc00f08947 */ /* 0x004fea000383ffff */
[----:B------:R-:W-:Y:S05]  /*29530*/  BRA `(.L_x_1082) ;  /* 0xffffffa000207947 */ /* 0x000fea000383ffff */
.L_x_944:
[----:B------:R0:W5:Y:S01]  /*29540*/  LDL.LU R8, [R1+0x50] ;  /* 0x0000500001087983 */ /* 0x0001620000300800 */
[----:B------:R-:W-:Y:S01]  /*29550*/  IMAD.MOV.U32 R13, RZ, RZ, R3 ;  /* 0x000000ffff0d7224 */ /* 0x000fe200078e0003 */
[----:B------:R-:W-:Y:S01]  /*29560*/  MOV R12, RZ ;  /* 0x000000ff000c7202 */ /* 0x000fe20000000f00 */
[----:B------:R-:W-:Y:S02]  /*29570*/  IMAD.MOV.U32 R11, RZ, RZ, 0x181f ;  /* 0x0000181fff0b7424 */ /* 0x000fe400078e00ff */
[----:B------:R-:W-:-:S07]  /*29580*/  IMAD.MOV.U32 R15, RZ, RZ, -0x1 ;  /* 0xffffffffff0f7424 */ /* 0x000fce00078e00ff */
[----:B0----5:R-:W-:Y:S05]  /*29590*/  WARPSYNC.COLLECTIVE R15, `(.L_x_1083) ;  /* 0x000000000f087348 */ /* 0x021fea0003c00000 */
[----:B------:R1:W2:Y:S02]  /*295a0*/  SHFL.IDX P6, R14, R13, R12, R11 ;  /* 0x0000000c0d0e7389 */ /* 0x0002a400000c000b */
[----:B012--5:R-:W-:Y:S01]  /*295b0*/  ENDCOLLECTIVE ;  /* 0x000000000000791b */ /* 0x027fe20003800000 */
.L_x_1083:
[----:B------:R-:W-:Y:S01]  /*295c0*/  IMAD.MOV.U32 R13, RZ, RZ, R4 ;  /* 0x000000ffff0d7224 */ /* 0x000fe200078e0004 */
[----:B------:R-:W-:-:S07]  /*295d0*/  MOV R6, R14 ;  /* 0x0000000e00067202 */ /* 0x000fce0000000f00 */
[----:B------:R-:W-:Y:S05]  /*295e0*/  WARPSYNC.COLLECTIVE R15, `(.L_x_1084) ;  /* 0x000000000f087348 */ /* 0x000fea0003c00000 */
[----:B------:R0:W1:Y:S02]  /*295f0*/  SHFL.IDX P6, R14, R13, R12, R11 ;  /* 0x0000000c0d0e7389 */ /* 0x00006400000c000b */
[----:B01----:R-:W-:Y:S01]  /*29600*/  ENDCOLLECTIVE ;  /* 0x000000000000791b */ /* 0x003fe20003800000 */
.L_x_1084:
[----:B------:R-:W-:Y:S01]  /*29610*/  ULDC.64 UR4, c[0x0][0x208] ;  /* 0x0000820000047ab9 */ /* 0x000fe20000000a00 */
[----:B------:R-:W-:Y:S01]  /*29620*/  MOV R13, R3 ;  /* 0x00000003000d7202 */ /* 0x000fe20000000f00 */
[----:B------:R-:W-:Y:S02]  /*29630*/  IMAD.MOV.U32 R12, RZ, RZ, 0x1 ;  /* 0x00000001ff0c7424 */ /* 0x000fe400078e00ff */
[----:B------:R-:W-:Y:S02]  /*29640*/  IMAD R2, R8, R7, RZ ;  /* 0x0000000708027224 */ /* 0x000fe400078e02ff */
[----:B------:R-:W0:Y:S01]  /*29650*/  S2R R8, SR_TID.X ;  /* 0x0000000000087919 */ /* 0x000e220000002100 */
[----:B------:R-:W-:Y:S01]  /*29660*/  IMAD.MOV.U32 R7, RZ, RZ, R14 ;  /* 0x000000ffff077224 */ /* 0x000fe200078e000e */
[----:B0-----:R-:W-:-:S04]  /*29670*/  LOP3.LUT R8, R8, 0x7f, RZ, 0xc0, !PT ;  /* 0x0000007f08087812 */ /* 0x001fc800078ec0ff */
[----:B------:R-:W-:-:S04]  /*29680*/  SHF.R.U32.HI R5, RZ, 0x3, R8 ;  /* 0x00000003ff057819 */ /* 0x000fc80000011608 */
[----:B------:R-:W-:-:S04]  /*29690*/  IADD3 R0, R5, R17, RZ ;  /* 0x0000001105007210 */ /* 0x000fc80007ffe0ff */
[C---:B------:R-:W-:Y:S01]  /*296a0*/  ISETP.GE.AND P5, PT, R0.reuse, R2, PT ;  /* 0x000000020000720c */ /* 0x040fe20003fa6270 */
[----:B------:R-:W-:-:S12]  /*296b0*/  VIADD R5, R0, 0x10 ;  /* 0x0000001000057836 */ /* 0x000fd80000000000 */
        /* <DEDUP_REMOVED lines=16> */
.L_x_1085:
[----:B------:R-:W-:Y:S01]  /*297c0*/  MOV R13, R4 ;  /* 0x00000004000d7202 */ /* 0x000fe20000000f00 */
[----:B------:R-:W-:-:S07]  /*297d0*/  IMAD.MOV.U32 R6, RZ, RZ, R14 ;  /* 0x000000ffff067224 */ /* 0x000fce00078e000e */
[----:B------:R-:W-:Y:S05]  /*297e0*/  WARPSYNC.COLLECTIVE R15, `(.L_x_1086) ;  /* 0x000000000f087348 */ /* 0x000fea0003c00000 */
[----:B------:R0:W1:Y:S02]  /*297f0*/  SHFL.IDX P6, R14, R13, R12, R11 ;  /* 0x0000000c0d0e7389 */ /* 0x00006400000c000b */
[----:B01----:R-:W-:Y:S01]  /*29800*/  ENDCOLLECTIVE ;  /* 0x000000000000791b */ /* 0x003fe20003800000 */
.L_x_1086:
[----:B------:R-:W-:Y:S01]  /*29810*/  ULDC.64 UR4, c[0x0][0x208] ;  /* 0x0000820000047ab9 */ /* 0x000fe20000000a00 */
[----:B------:R-:W-:Y:S01]  /*29820*/  MOV R13, R3 ;  /* 0x00000003000d7202 */ /* 0x000fe20000000f00 */
[----:B------:R-:W-:Y:S02]  /*29830*/  IMAD.MOV.U32 R12, RZ, RZ, 0x2 ;  /* 0x00000002ff0c7424 */ /* 0x000fe400078e00ff */
[----:B------:R-:W-:-:S05]  /*29840*/  IMAD.MOV.U32 R5, RZ, RZ, R14 ;  /* 0x000000ffff057224 */ /* 0x000fca00078e000e */
[----:B------:R-:W-:-:S05]  /*29850*/  @!P5 LEA R5, P4, R10, R5, 0x1 ;  /* 0x000000050a05d211 */ /* 0x000fca00078808ff */
[----:B------:R-:W-:-:S05]  /*29860*/  @!P5 IMAD.X R6, RZ, RZ, R6, P4 ;  /* 0x000000ffff06d224 */ /* 0x000fca00020e0606 */
[----:B------:R-:W-:Y:S01]  /*29870*/  @!P5 MOV R7, R6 ;  /* 0x000000060007d202 */ /* 0x000fe20000000f00 */
        /* <DEDUP_REMOVED lines=13> */
.L_x_1087:
[----:B------:R-:W-:Y:S01]  /*29950*/  MOV R13, R4 ;  /* 0x00000004000d7202 */ /* 0x000fe20000000f00 */
[----:B------:R-:W-:-:S07]  /*29960*/  IMAD.MOV.U32 R6, RZ, RZ, R14 ;  /* 0x000000ffff067224 */ /* 0x000fce00078e000e */
[----:B------:R-:W-:Y:S05]  /*29970*/  WARPSYNC.COLLECTIVE R15, `(.L_x_1088) ;  /* 0x000000000f087348 */ /* 0x000fea0003c00000 */
[----:B------:R0:W1:Y:S02]  /*29980*/  SHFL.IDX P6, R14, R13, R12, R11 ;  /* 0x0000000c0d0e7389 */ /* 0x00006400000c000b */
[----:B01----:R-:W-:Y:S01]  /*29990*/  ENDCOLLECTIVE ;  /* 0x000000000000791b */ /* 0x003fe20003800000 */
.L_x_1088:
        /* <DEDUP_REMOVED lines=20> */
.L_x_1089:
[----:B------:R-:W-:Y:S01]  /*29ae0*/  MOV R13, R4 ;  /* 0x00000004000d7202 */ /* 0x000fe20000000f00 */
[----:B------:R-:W-:-:S07]  /*29af0*/  IMAD.MOV.U32 R6, RZ, RZ, R14 ;  /* 0x000000ffff067224 */ /* 0x000fce00078e000e */
[----:B------:R-:W-:Y:S05]  /*29b00*/  WARPSYNC.COLLECTIVE R15, `(.L_x_1090) ;  /* 0x000000000f087348 */ /* 0x000fea0003c00000 */
[----:B------:R0:W1:Y:S02]  /*29b10*/  SHFL.IDX P6, R14, R13, R12, R11 ;  /* 0x0000000c0d0e7389 */ /* 0x00006400000c000b */
[----:B01----:R-:W-:Y:S01]  /*29b20*/  ENDCOLLECTIVE ;  /* 0x000000000000791b */ /* 0x003fe20003800000 */
.L_x_1090:
        /* <DEDUP_REMOVED lines=20> */
.L_x_1091:
[----:B------:R-:W-:Y:S01]  /*29c70*/  MOV R13, R4 ;  /* 0x00000004000d7202 */ /* 0x000fe20000000f00 */
[----:B------:R-:W-:-:S07]  /*29c80*/  IMAD.MOV.U32 R6, RZ, RZ, R14 ;  /* 0x000000ffff067224 */ /* 0x000fce00078e000e */
[----:B------:R-:W-:Y:S05]  /*29c90*/  WARPSYNC.COLLECTIVE R15, `(.L_x_1092) ;  /* 0x000000000f087348 */ /* 0x000fea0003c00000 */
[----:B------:R0:W1:Y:S02]  /*29ca0*/  SHFL.IDX P6, R14, R13, R12, R11 ;  /* 0x0000000c0d0e7389 */ /* 0x00006400000c000b */
[----:B01----:R-:W-:Y:S01]  /*29cb0*/  ENDCOLLECTIVE ;  /* 0x000000000000791b */ /* 0x003fe20003800000 */
.L_x_1092:
        /* <DEDUP_REMOVED lines=20> */
.L_x_1093:
[----:B------:R-:W-:Y:S01]  /*29e00*/  MOV R13, R4 ;  /* 0x00000004000d7202 */ /* 0x000fe20000000f00 */
[----:B------:R-:W-:-:S07]  /*29e10*/  IMAD.MOV.U32 R6, RZ, RZ, R14 ;  /* 0x000000ffff067224 */ /* 0x000fce00078e000e */
[----:B------:R-:W-:Y:S05]  /*29e20*/  WARPSYNC.COLLECTIVE R15, `(.L_x_1094) ;  /* 0x000000000f087348 */ /* 0x000fea0003c00000 */
[----:B------:R0:W1:Y:S02]  /*29e30*/  SHFL.IDX P6, R14, R13, R12, R11 ;  /* 0x0000000c0d0e7389 */ /* 0x00006400000c000b */
[----:B01----:R-:W-:Y:S01]  /*29e40*/  ENDCOLLECTIVE ;  /* 0x000000000000791b */ /* 0x003fe20003800000 */
.L_x_1094:
[----:B------:R-:W-:Y:S01]  /*29e50*/  ULDC.64 UR4, c[0x0][0x208] ;  /* 0x0000820000047ab9 */ /* 0x000fe20000000a00 */
[----:B------:R-:W-:Y:S01]  /*29e60*/  IMAD.MOV.U32 R13, RZ, RZ, R3 ;  /* 0x000000ffff0d7224 */ /* 0x000fe200078e0003 */
[----:B------:R-:W-:Y:S01]  /*29e70*/  MOV R12, 0x6 ;  /* 0x00000006000c7802 */ /* 0x000fe20000000f00 */
[----:B------:R-:W-:-:S05]  /*29e80*/  IMAD.MOV.U32 R5, RZ, RZ, R14 ;  /* 0x000000ffff057224 */ /* 0x000fca00078e000e */
[----:B------:R-:W-:-:S05]  /*29e90*/  @!P5 LEA R5, P4, R10, R5, 0x1 ;  /* 0x000000050a05d211 */ /* 0x000fca00078808ff */
[----:B------:R-:W-:-:S05]  /*29ea0*/  @!P5 IMAD.X R6, RZ, RZ, R6, P4 ;  /* 0x000000ffff06d224 */ /* 0x000fca00020e0606 */
[----:B------:R-:W-:Y:S01]  /*29eb0*/  @!P5 MOV R7, R6 ;  /* 0x000000060007d202 */ /* 0x000fe20000000f00 */
        /* <DEDUP_REMOVED lines=11> */
.L_x_1095:
[----:B------:R-:W-:-:S05]  /*29f70*/  VIADD R7, R0, 0x60 ;  /* 0x0000006000077836 */ /* 0x000fca0000000000 */
[----:B------:R-:W-:Y:S01]  /*29f80*/  ISETP.GE.AND P5, PT, R7, R2, PT ;  /* 0x000000020700720c */ /* 0x000fe20003fa6270 */
[----:B------:R-:W-:Y:S02]  /*29f90*/  IMAD.MOV.U32 R13, RZ, RZ, R4 ;  /* 0x000000ffff0d7224 */ /* 0x000fe400078e0004 */
[----:B------:R-:W-:-:S10]  /*29fa0*/  IMAD.MOV.U32 R8, RZ, RZ, R14 ;  /* 0x000000ffff087224 */ /* 0x000fd400078e000e */
[----:B------:R-:W-:Y:S05]  /*29fb0*/  WARPSYNC.COLLECTIVE R15, `(.L_x_1096) ;  /* 0x000000000f087348 */ /* 0x000fea0003c00000 */
[----:B------:R0:W1:Y:S02]  /*29fc0*/  SHFL.IDX P6, R14, R13, R12, R11 ;  /* 0x0000000c0d0e7389 */ /* 0x00006400000c000b */
[----:B01----:R-:W-:Y:S01]  /*29fd0*/  ENDCOLLECTIVE ;  /* 0x000000000000791b */ /* 0x003fe20003800000 */
.L_x_1096:
[----:B------:R-:W-:Y:S01]  /*29fe0*/  ULDC.64 UR4, c[0x0][0x208] ;  /* 0x0000820000047ab9 */ /* 0x000fe20000000a00 */
[----:B------:R-:W-:Y:S01]  /*29ff0*/  IMAD.MOV.U32 R13, RZ, RZ, R3 ;  /* 0x000000ffff0d7224 */ /* 0x000fe200078e0003 */
[----:B------:R-:W-:Y:S02]  /*2a000*/  MOV R12, 0x7 ;  /* 0x00000007000c7802 */ /* 0x000fe40000000f00 */
[----:B------:R-:W-:-:S04]  /*2a010*/  MOV R5, R14 ;  /* 0x0000000e00057202 */ /* 0x000fc80000000f00 */
        /* <DEDUP_REMOVED lines=14> */
.L_x_1097:
[----:B------:R-:W-:Y:S02]  /*2a100*/  IMAD.MOV.U32 R13, RZ, RZ, R4 ;  /* 0x000000ffff0d7224 */ /* 0x000fe400078e0004 */
[----:B------:R-:W-:-:S07]  /*2a110*/  IMAD.MOV.U32 R5, RZ, RZ, R14 ;  /* 0x000000ffff057224 */ /* 0x000fce00078e000e */
[----:B------:R-:W-:Y:S05]  /*2a120*/  WARPSYNC.COLLECTIVE R15, `(.L_x_1098) ;  /* 0x000000000f087348 */ /* 0x000fea0003c00000 */
[----:B------:R0:W1:Y:S02]  /*2a130*/  SHFL.IDX P6, R14, R13, R12, R11 ;  /* 0x0000000c0d0e7389 */ /* 0x00006400000c000b */
[----:B01----:R-:W-:Y:S01]  /*2a140*/  ENDCOLLECTIVE ;  /* 0x000000000000791b */ /* 0x003fe20003800000 */
.L_x_1098:
[----:B------:R-:W-:Y:S01]  /*2a150*/  MOV R3, R14 ;  /* 0x0000000e00037202 */ /* 0x000fe20000000f00 */
[----:B------:R-:W-:Y:S06]  /*2a160*/  BRA `(.L_x_1099) ;  /* 0xffffffa400147947 */ /* 0x000fec000383ffff */
.L_x_949:
[----:B0-----:R-:W2:Y:S02]  /*2a170*/  LDL R2, [R1+0x4] ;  /* 0x0000040001027983 */ /* 0x001ea40000100800 */
[----:B--2---:R0:W2:Y:S02]  /*2a180*/  SYNCS.PHASECHK.TRANS64.TRYWAIT P0, [R2+URZ+0x38820], R0 ;  /* 0x03882000020075a7 */ /* 0x0040a4000800017f */
[----:B--2---:R-:W-:Y:S05]  /*2a190*/  @!P0 NANOSLEEP.SYNCS 0x989680 ;  /* 0x009896800000895d */ /* 0x004fea0003900000 */
[----:B------:R-:W2:Y:S02]  /*2a1a0*/  @!P0 SYNCS.PHASECHK.TRANS64 P0, [R2+URZ+0x38820], R0 ;  /* 0x03882000020085a7 */ /* 0x000ea4000800007f */
[----:B--2---:R-:W-:Y:S05]  /*2a1b0*/  @!P0 BRA `(.L_x_949) ;  /* 0xfffffffc00ec8947 */ /* 0x004fea000383ffff */
[----:B------:R-:W-:Y:S05]  /*2a1c0*/  BRA `(.L_x_1100) ;  /* 0xffffffa400947947 */ /* 0x000fea000383ffff */
.L_x_958:
[----:B--2---:R2:W3:Y:S02]  /*2a1d0*/  SYNCS.PHASECHK.TRANS64.TRYWAIT P0, [R3+URZ+0x38840], R2 ;  /* 0x03884002030075a7 */ /* 0x0044e4000800017f */
[----:B---3--:R-:W-:Y:S05]  /*2a1e0*/  @!P0 NANOSLEEP.SYNCS 0x989680 ;  /* 0x009896800000895d */ /* 0x008fea0003900000 */
[----:B------:R-:W3:Y:S02]  /*2a1f0*/  @!P0 SYNCS.PHASECHK.TRANS64 P0, [R3+URZ+0x38840], R2 ;  /* 0x03884002030085a7 */ /* 0x000ee4000800007f */
[----:B---3--:R-:W-:Y:S05]  /*2a200*/  @!P0 BRA `(.L_x_958) ;  /* 0xfffffffc00f08947 */ /* 0x008fea000383ffff */
[----:B------:R-:W-:Y:S05]  /*2a210*/  BRA `(.L_x_1101) ;  /* 0xffffffa800647947 */ /* 0x000fea000383ffff */
.L_x_966:
[----:B0-----:R0:W1:Y:S02]  /*2a220*/  SYNCS.PHASECHK.TRANS64.TRYWAIT P0, [R3+URZ+0x60], R2 ;  /* 0x00006002030075a7 */ /* 0x001064000800017f */
[----:B-1----:R-:W-:Y:S05]  /*2a230*/  @!P0 NANOSLEEP.SYNCS 0x989680 ;  /* 0x009896800000895d */ /* 0x002fea0003900000 */
[----:B------:R-:W1:Y:S02]  /*2a240*/  @!P0 SYNCS.PHASECHK.TRANS64 P0, [R3+URZ+0x60], R2 ;  /* 0x00006002030085a7 */ /* 0x000e64000800007f */
[----:B-1----:R-:W-:Y:S05]  /*2a250*/  @!P0 BRA `(.L_x_966) ;  /* 0xfffffffc00f08947 */ /* 0x002fea000383ffff */
[----:B------:R-:W-:Y:S05]  /*2a260*/  BRA `(.L_x_1102) ;  /* 0xffffffac00c07947 */ /* 0x000fea000383ffff */
.L_x_977:
[----:B--2---:R2:W3:Y:S02]  /*2a270*/  SYNCS.PHASECHK.TRANS64.TRYWAIT P0, [R3+URZ+0x38840], R2 ;  /* 0x03884002030075a7 */ /* 0x0044e4000800017f */
[----:B---3--:R-:W-:Y:S05]  /*2a280*/  @!P0 NANOSLEEP.SYNCS 0x989680 ;  /* 0x009896800000895d */ /* 0x008fea0003900000 */
[----:B------:R-:W3:Y:S02]  /*2a290*/  @!P0 SYNCS.PHASECHK.TRANS64 P0, [R3+URZ+0x38840], R2 ;  /* 0x03884002030085a7 */ /* 0x000ee4000800007f */
[----:B---3--:R-:W-:Y:S05]  /*2a2a0*/  @!P0 BRA `(.L_x_977) ;  /* 0xfffffffc00f08947 */ /* 0x008fea000383ffff */
[----:B------:R-:W-:Y:S05]  /*2a2b0*/  BRA `(.L_x_1103) ;  /* 0xffffffb400f47947 */ /* 0x000fea000383ffff */
.L_x_985:
[----:B-1----:R1:W2:Y:S02]  /*2a2c0*/  SYNCS.PHASECHK.TRANS64.TRYWAIT P0, [R2+URZ+0x60], R3 ;  /* 0x00006003020075a7 */ /* 0x0022a4000800017f */
[----:B--2---:R-:W-:Y:S05]  /*2a2d0*/  @!P0 NANOSLEEP.SYNCS 0x989680 ;  /* 0x009896800000895d */ /* 0x004fea0003900000 */
[----:B------:R-:W2:Y:S02]  /*2a2e0*/  @!P0 SYNCS.PHASECHK.TRANS64 P0, [R2+URZ+0x60], R3 ;  /* 0x00006003020085a7 */ /* 0x000ea4000800007f */
[----:B--2---:R-:W-:Y:S05]  /*2a2f0*/  @!P0 BRA `(.L_x_985) ;  /* 0xfffffffc00f08947 */ /* 0x004fea000383ffff */
[----:B------:R-:W-:Y:S05]  /*2a300*/  BRA `(.L_x_1104) ;  /* 0xffffffbc00507947 */ /* 0x000fea000383ffff */
.L_x_996:
[----:B----4-:R4:W0:Y:S02]  /*2a310*/  SYNCS.PHASECHK.TRANS64.TRYWAIT P0, [R2+URZ+0x38840], R3 ;  /* 0x03884003020075a7 */ /* 0x010824000800017f */
[----:B0-----:R-:W-:Y:S05]  /*2a320*/  @!P0 NANOSLEEP.SYNCS 0x989680 ;  /* 0x009896800000895d */ /* 0x001fea0003900000 */
[----:B------:R-:W0:Y:S02]  /*2a330*/  @!P0 SYNCS.PHASECHK.TRANS64 P0, [R2+URZ+0x38840], R3 ;  /* 0x03884003020085a7 */ /* 0x000e24000800007f */
[----:B0-----:R-:W-:Y:S05]  /*2a340*/  @!P0 BRA `(.L_x_996) ;  /* 0xfffffffc00f08947 */ /* 0x001fea000383ffff */
[----:B------:R-:W-:Y:S05]  /*2a350*/  BRA `(.L_x_1105) ;  /* 0xffffffc400487947 */ /* 0x000fea000383ffff */
.L_x_1004:
[----:B-1----:R1:W2:Y:S02]  /*2a360*/  SYNCS.PHASECHK.TRANS64.TRYWAIT P0, [R2+URZ+0x60], R5 ;  /* 0x00006005020075a7 */ /* 0x0022a4000800017f */
[----:B--2---:R-:W-:Y:S05]  /*2a370*/  @!P0 NANOSLEEP.SYNCS 0x989680 ;  /* 0x009896800000895d */ /* 0x004fea0003900000 */
[----:B------:R-:W2:Y:S02]  /*2a380*/  @!P0 SYNCS.PHASECHK.TRANS64 P0, [R2+URZ+0x60], R5 ;  /* 0x00006005020085a7 */ /* 0x000ea4000800007f */
[----:B--2---:R-:W-:Y:S05]  /*2a390*/  @!P0 BRA `(.L_x_1004) ;  /* 0xfffffffc00f08947 */ /* 0x004fea000383ffff */
[----:B------:R-:W-:Y:S05]  /*2a3a0*/  BRA `(.L_x_1106) ;  /* 0xffffffc800a47947 */ /* 0x000fea000383ffff */
.L_x_1017:
[----:B--2---:R2:W4:Y:S02]  /*2a3b0*/  SYNCS.PHASECHK.TRANS64.TRYWAIT P0, [R2+URZ+0x38860], R0 ;  /* 0x03886000020075a7 */ /* 0x004524000800017f */
[----:B----4-:R-:W-:Y:S05]  /*2a3c0*/  @!P0 NANOSLEEP.SYNCS 0x989680 ;  /* 0x009896800000895d */ /* 0x010fea0003900000 */
[----:B------:R-:W4:Y:S02]  /*2a3d0*/  @!P0 SYNCS.PHASECHK.TRANS64 P0, [R2+URZ+0x38860], R0 ;  /* 0x03886000020085a7 */ /* 0x000f24000800007f */
[----:B----4-:R-:W-:Y:S05]  /*2a3e0*/  @!P0 BRA `(.L_x_1017) ;  /* 0xfffffffc00f08947 */ /* 0x010fea000383ffff */
[----:B------:R-:W-:Y:S05]  /*2a3f0*/  BRA `(.L_x_1107) ;  /* 0xffffffd000807947 */ /* 0x000fea000383ffff */
.L_x_1026:
[----:B------:R-:W-:Y:S01]  /*2a400*/  BSSY B0, `(.L_x_1108) ;  /* 0x0000008000007945 */ /* 0x000fe20003800000 */
[----:B------:R-:W-:Y:S01]  /*2a410*/  IMAD.MOV.U32 R13, RZ, RZ, R16 ;  /* 0x000000ffff0d7224 */ /* 0x000fe200078e0010 */
[----:B------:R-:W-:Y:S01]  /*2a420*/  MOV R11, 0x1f ;  /* 0x0000001f000b7802 */ /* 0x000fe20000000f00 */
[----:B------:R-:W-:Y:S02]  /*2a430*/  IMAD.MOV.U32 R12, RZ, RZ, RZ ;  /* 0x000000ffff0c7224 */ /* 0x000fe400078e00ff */
[----:B------:R-:W-:-:S07]  /*2a440*/  IMAD.MOV.U32 R15, RZ, RZ, -0x1 ;  /* 0xffffffffff0f7424 */ /* 0x000fce00078e00ff */
[----:B01----:R-:W-:Y:S05]  /*2a450*/  WARPSYNC.COLLECTIVE R15, `(.L_x_1109) ;  /* 0x000000000f087348 */ /* 0x003fea0003c00000 */
[----:B------:R2:W3:Y:S02]  /*2a460*/  SHFL.IDX P6, R14, R13, R12, R11 ;  /* 0x0000000c0d0e7389 */ /* 0x0004e400000c000b */
[----:B0123--:R-:W-:Y:S01]  /*2a470*/  ENDCOLLECTIVE ;  /* 0x000000000000791b */ /* 0x00ffe20003800000 */
.L_x_1109:
[----:B------:R-:W-:Y:S05]  /*2a480*/  BSYNC B0 ;  /* 0x0000000000007941 */ /* 0x000fea0003800000 */
.L_x_1108:
[----:B------:R-:W-:Y:S01]  /*2a490*/  MOV R13, R16 ;  /* 0x00000010000d7202 */ /* 0x000fe20000000f00 */
[----:B------:R-:W-:Y:S01]  /*2a4a0*/  IMAD.MOV.U32 R12, RZ, RZ, 0x1 ;  /* 0x00000001ff0c7424 */ /* 0x000fe200078e00ff */
[----:B------:R-:W-:Y:S01]  /*2a4b0*/  MOV R15, 0xffffffff ;  /* 0xffffffff000f7802 */ /* 0x000fe20000000f00 */
[----:B------:R-:W-:Y:S02]  /*2a4c0*/  IMAD.MOV.U32 R11, RZ, RZ, 0x1f ;  /* 0x0000001fff0b7424 */ /* 0x000fe400078e00ff */
[----:B------:R-:W-:Y:S02]  /*2a4d0*/  IMAD.IADD R5, R19, 0x1, R7 ;  /* 0x0000000113057824 */ /* 0x000fe400078e0207 */
[----:B------:R-:W-:-:S07]  /*2a4e0*/  IMAD.MOV.U32 R0, RZ, RZ, R14 ;  /* 0x000000ffff007224 */ /* 0x000fce00078e000e */
[----:B------:R-:W-:Y:S05]  /*2a4f0*/  WARPSYNC.COLLECTIVE R15, `(.L_x_1110) ;  /* 0x000000000f087348 */ /* 0x000fea0003c00000 */
[----:B------:R0:W1:Y:S02]  /*2a500*/  SHFL.IDX P6, R14, R13, R12, R11 ;  /* 0x0000000c0d0e7389 */ /* 0x00006400000c000b */
[----:B01----:R-:W-:Y:S01]  /*2a510*/  ENDCOLLECTIVE ;  /* 0x000000000000791b */ /* 0x003fe20003800000 */
.L_x_1110:
        /* <DEDUP_REMOVED lines=11> */
[C---:B------:R-:W-:Y:S02]  /*2a5d0*/  ISETP.GE.U32.AND P5, PT, R7.reuse, 0x10, PT ;  /* 0x000000100700780c */ /* 0x040fe40003fa6070 */
[----:B0-----:R-:W-:Y:S01]  /*2a5e0*/  MOV R2, RZ ;  /* 0x000000ff00027202 */ /* 0x001fe20000000f00 */
[----:B--2---:R-:W-:Y:S01]  /*2a5f0*/  @!P1 IMAD.MOV.U32 R2, RZ, RZ, R3 ;  /* 0x000000ffff029224 */ /* 0x004fe200078e0003 */
[----:B------:R-:W-:-:S03]  /*2a600*/  ISETP.NE.AND P1, PT, R7, RZ, PT ;  /* 0x000000ff0700720c */ /* 0x000fc60003f25270 */
[----:B------:R-:W-:-:S10]  /*2a610*/  IMAD.MOV.U32 R13, RZ, RZ, R2 ;  /* 0x000000ffff0d7224 */ /* 0x000fd400078e0002 */
[----:B------:R-:W-:Y:S05]  /*2a620*/  WARPSYNC.COLLECTIVE R15, `(.L_x_1111) ;  /* 0x000000000f087348 */ /* 0x000fea0003c00000 */
[----:B------:R0:W1:Y:S02]  /*2a630*/  SHFL.UP P6, R14, R13, R12, R11 ;  /* 0x0400000c0d0e7389 */ /* 0x00006400000c000b */
[----:B01----:R-:W-:Y:S01]  /*2a640*/  ENDCOLLECTIVE ;  /* 0x000000000000791b */ /* 0x003fe20003800000 */
.L_x_1111:
[----:B------:R-:W-:Y:S02]  /*2a650*/  IMAD.MOV.U32 R12, RZ, RZ, 0x2 ;  /* 0x00000002ff0c7424 */ /* 0x000fe400078e00ff */
[----:B------:R-:W-:-:S05]  /*2a660*/  IMAD.MOV.U32 R3, RZ, RZ, R14 ;  /* 0x000000ffff037224 */ /* 0x000fca00078e000e */
[----:B------:R-:W-:-:S05]  /*2a670*/  SEL R3, R3, RZ, P1 ;  /* 0x000000ff03037207 */ /* 0x000fca0000800000 */
[----:B------:R-:W-:-:S05]  /*2a680*/  IMAD.IADD R3, R2, 0x1, R3 ;  /* 0x0000000102037824 */ /* 0x000fca00078e0203 */
[----:B------:R-:W-:-:S07]  /*2a690*/  MOV R13, R3 ;  /* 0x00000003000d7202 */ /* 0x000fce0000000f00 */
[----:B------:R-:W-:Y:S05]  /*2a6a0*/  WARPSYNC.COLLECTIVE R15, `(.L_x_1112) ;  /* 0x000000000f087348 */ /* 0x000fea0003c00000 */
[----:B------:R0:W1:Y:S02]  /*2a6b0*/  SHFL.UP P6, R14, R13, R12, R11 ;  /* 0x0400000c0d0e7389 */ /* 0x00006400000c000b */
[----:B01----:R-:W-:Y:S01]  /*2a6c0*/  ENDCOLLECTIVE ;  /* 0x000000000000791b */ /* 0x003fe20003800000 */
.L_x_1112:
        /* <DEDUP_REMOVED lines=8> */
.L_x_1113:
[----:B------:R-:W-:Y:S02]  /*2a750*/  MOV R12, 0x8 ;  /* 0x00000008000c7802 */ /* 0x000fe40000000f00 */
[----:B------:R-:W-:-:S04]  /*2a760*/  MOV R5, R14 ;  /* 0x0000000e00057202 */ /* 0x000fc80000000f00 */
[----:B------:R-:W-:-:S05]  /*2a770*/  SEL R5, R5, RZ, P3 ;  /* 0x000000ff05057207 */ /* 0x000fca0001800000 */
[----:B------:R-:W-:-:S04]  /*2a780*/  IMAD.IADD R3, R3, 0x1, R5 ;  /* 0x0000000103037824 */ /* 0x000fc800078e0205 */
[----:B------:R-:W-:-:S07]  /*2a790*/  IMAD.MOV.U32 R13, RZ, RZ, R3 ;  /* 0x000000ffff0d7224 */ /* 0x000fce00078e0003 */
[----:B------:R-:W-:Y:S05]  /*2a7a0*/  WARPSYNC.COLLECTIVE R15, `(.L_x_1114) ;  /* 0x000000000f087348 */ /* 0x000fea0003c00000 */
[----:B------:R0:W1:Y:S02]  /*2a7b0*/  SHFL.UP P6, R14, R13, R12, R11 ;  /* 0x0400000c0d0e7389 */ /* 0x00006400000c000b */
[----:B01----:R-:W-:Y:S01]  /*2a7c0*/  ENDCOLLECTIVE ;  /* 0x000000000000791b */ /* 0x003fe20003800000 */
.L_x_1114:
[----:B------:R-:W-:Y:S01]  /*2a7d0*/  MOV R12, 0x10 ;  /* 0x00000010000c7802 */ /* 0x000fe20000000f00 */
[----:B------:R-:W-:-:S05]  /*2a7e0*/  IMAD.MOV.U32 R5, RZ, RZ, R14 ;  /* 0x000000ffff057224 */ /* 0x000fca00078e000e */
[----:B------:R-:W-:-:S04]  /*2a7f0*/  SEL R5, R5, RZ, P4 ;  /* 0x000000ff05057207 */ /* 0x000fc80002000000 */
[----:B------:R-:W-:-:S05]  /*2a800*/  IADD3 R3, R3, R5, RZ ;  /* 0x0000000503037210 */ /* 0x000fca0007ffe0ff */
[----:B------:R-:W-:-:S07]  /*2a810*/  IMAD.MOV.U32 R13, RZ, RZ, R3 ;  /* 0x000000ffff0d7224 */ /* 0x000fce00078e0003 */
[----:B------:R-:W-:Y:S05]  /*2a820*/  WARPSYNC.COLLECTIVE R15, `(.L_x_1115) ;  /* 0x000000000f087348 */ /* 0x000fea0003c00000 */
[----:B------:R0:W1:Y:S02]  /*2a830*/  SHFL.UP P6, R14, R13, R12, R11 ;  /* 0x0400000c0d0e7389 */ /* 0x00006400000c000b */
[----:B01----:R-:W-:Y:S01]  /*2a840*/  ENDCOLLECTIVE ;  /* 0x000000000000791b */ /* 0x003fe20003800000 */
.L_x_1115:
[----:B------:R-:W-:Y:S01]  /*2a850*/  MOV R12, 0x1f ;  /* 0x0000001f000c7802 */ /* 0x000fe20000000f00 */
[----:B------:R-:W-:Y:S02]  /*2a860*/  IMAD.MOV.U32 R11, RZ, RZ, 0x1f ;  /* 0x0000001fff0b7424 */ /* 0x000fe400078e00ff */
[----:B------:R-:W-:-:S05]  /*2a870*/  IMAD.MOV.U32 R5, RZ, RZ, R14 ;  /* 0x000000ffff057224 */ /* 0x000fca00078e000e */
[----:B------:R-:W-:-:S04]  /*2a880*/  SEL R5, R5, RZ, P5 ;  /* 0x000000ff05057207 */ /* 0x000fc80002800000 */
[----:B------:R-:W-:-:S05]  /*2a890*/  IADD3 R5, R3, R5, RZ ;  /* 0x0000000503057210 */ /* 0x000fca0007ffe0ff */
[----:B------:R-:W-:-:S07]  /*2a8a0*/  IMAD.MOV.U32 R13, RZ, RZ, R5 ;  /* 0x000000ffff0d7224 */ /* 0x000fce00078e0005 */
[----:B------:R-:W-:Y:S05]  /*2a8b0*/  WARPSYNC.COLLECTIVE R15, `(.L_x_1116) ;  /* 0x000000000f087348 */ /* 0x000fea0003c00000 */
[----:B------:R0:W1:Y:S02]  /*2a8c0*/  SHFL.IDX P6, R14, R13, R12, R11 ;  /* 0x0000000c0d0e7389 */ /* 0x00006400000c000b */
[----:B01----:R-:W-:Y:S01]  /*2a8d0*/  ENDCOLLECTIVE ;  /* 0x000000000000791b */ /* 0x003fe20003800000 */
.L_x_1116:
[----:B------:R-:W-:Y:S01]  /*2a8e0*/  MOV R6, R14 ;  /* 0x0000000e00067202 */ /* 0x000fe20000000f00 */
[----:B------:R-:W-:Y:S06]  /*2a8f0*/  BRA `(.L_x_1117) ;  /* 0xffffffd400847947 */ /* 0x000fec000383ffff */
.L_x_1031:
[----:B------:R-:W-:Y:S01]  /*2a900*/  BSSY B0, `(.L_x_1118) ;  /* 0x0000008000007945 */ /* 0x000fe20003800000 */
[----:B-----5:R-:W-:Y:S01]  /*2a910*/  IMAD.MOV.U32 R13, RZ, RZ, R2 ;  /* 0x000000ffff0d7224 */ /* 0x020fe200078e0002 */
[----:B------:R-:W-:Y:S01]  /*2a920*/  MOV R12, 0x1 ;  /* 0x00000001000c7802 */ /* 0x000fe20000000f00 */
[----:B------:R-:W-:Y:S01]  /*2a930*/  IMAD.MOV.U32 R11, RZ, RZ, RZ ;  /* 0x000000ffff0b7224 */ /* 0x000fe200078e00ff */
[----:B------:R-:W-:-:S07]  /*2a940*/  MOV R15, 0xffffffff ;  /* 0xffffffff000f7802 */ /* 0x000fce0000000f00 */
[----:B012---:R-:W-:Y:S05]  /*2a950*/  WARPSYNC.COLLECTIVE R15, `(.L_x_1119) ;  /* 0x000000000f087348 */ /* 0x007fea0003c00000 */
[----:B------:R3:W4:Y:S02]  /*2a960*/  SHFL.UP P6, R14, R13, R12, R11 ;  /* 0x0400000c0d0e7389 */ /* 0x00072400000c000b */
[----:B01234-:R-:W-:Y:S01]  /*2a970*/  ENDCOLLECTIVE ;  /* 0x000000000000791b */ /* 0x01ffe20003800000 */
.L_x_1119:
[----:B------:R-:W-:Y:S05]  /*2a980*/  BSYNC B0 ;  /* 0x0000000000007941 */ /* 0x000fea0003800000 */
.L_x_1118:
[----:B------:R-:W-:Y:S01]  /*2a990*/  IMAD.MOV.U32 R3, RZ, RZ, R14 ;  /* 0x000000ffff037224 */ /* 0x000fe200078e000e */
[----:B------:R-:W-:Y:S01]  /*2a9a0*/  MOV R12, 0x2 ;  /* 0x00000002000c7802 */ /* 0x000fe20000000f00 */
[----:B------:R-:W-:Y:S01]  /*2a9b0*/  IMAD.MOV.U32 R11, RZ, RZ, RZ ;  /* 0x000000ffff0b7224 */ /* 0x000fe200078e00ff */
[----:B------:R-:W-:Y:S02]  /*2a9c0*/  MOV R15, 0xffffffff ;  /* 0xffffffff000f7802 */ /* 0x000fe40000000f00 */
[----:B------:R-:W-:-:S04]  /*2a9d0*/  SEL R3, R3, RZ, P1 ;  /* 0x000000ff03037207 */ /* 0x000fc80000800000 */
[----:B------:R-:W-:-:S05]  /*2a9e0*/  IADD3 R3, R2, R3, RZ ;  /* 0x0000000302037210 */ /* 0x000fca0007ffe0ff */
[----:B------:R-:W-:-:S07]  /*2a9f0*/  IMAD.MOV.U32 R13, RZ, RZ, R3 ;  /* 0x000000ffff0d7224 */ /* 0x000fce00078e0003 */
[----:B------:R-:W-:Y:S05]  /*2aa00*/  WARPSYNC.COLLECTIVE R15, `(.L_x_1120) ;  /* 0x000000000f087348 */ /* 0x000fea0003c00000 */
[----:B------:R0:W1:Y:S02]  /*2aa10*/  SHFL.UP P6, R14, R13, R12, R11 ;  /* 0x0400000c0d0e7389 */ /* 0x00006400000c000b */
[----:B01----:R-:W-:Y:S01]  /*2aa20*/  ENDCOLLECTIVE ;  /* 0x000000000000791b */ /* 0x003fe20003800000 */
.L_x_1120:
        /* <DEDUP_REMOVED lines=8> */
.L_x_1121:
        /* <DEDUP_REMOVED lines=8> */
.L_x_1122:
        /* <DEDUP_REMOVED lines=8> */
.L_x_1123:
        /* <DEDUP_REMOVED lines=9> */
.L_x_1124:
[----:B------:R-:W-:Y:S01]  /*2ac40*/  MOV R6, R14 ;  /* 0x0000000e00067202 */ /* 0x000fe20000000f00 */
[----:B------:R-:W-:Y:S06]  /*2ac50*/  BRA `(.L_x_1125) ;  /* 0xffffffd4004c7947 */ /* 0x000fec000383ffff */
.L_x_1033:
[----:B------:R-:W-:Y:S01]  /*2ac60*/  BSSY B0, `(.L_x_1126) ;  /* 0x0000006000007945 */ /* 0x000fe20003800000 */
[----:B------:R-:W-:Y:S01]  /*2ac70*/  PLOP3.LUT P6, PT, P6, PT, PT, 0x8, 0x0 ;  /* 0x000000000000781c */ /* 0x000fe200037ce170 */
[----:B------:R-:W-:-:S12]  /*2ac80*/  IMAD.MOV.U32 R15, RZ, RZ, -0x1 ;  /* 0xffffffffff0f7424 */ /* 0x000fd800078e00ff */
[----:B012---:R-:W-:Y:S05]  /*2ac90*/  WARPSYNC.COLLECTIVE R15, `(.L_x_1127) ;  /* 0x000000000f087348 */ /* 0x007fea0003c00000 */
[----:B------:R-:W-:Y:S01]  /*2aca0*/  VOTE.ANY R14, PT, P6 ;  /* 0x00000000000e7806 */ /* 0x000fe200030e0100 */
[----:B012---:R-:W-:Y:S06]  /*2acb0*/  ENDCOLLECTIVE ;  /* 0x000000000000791b */ /* 0x007fec0003800000 */
.L_x_1127:
[----:B------:R-:W-:Y:S05]  /*2acc0*/  BSYNC B0 ;  /* 0x0000000000007941 */ /* 0x000fea0003800000 */
.L_x_1126:
[----:B------:R-:W-:Y:S01]  /*2acd0*/  MOV R3, R14 ;  /* 0x0000000e00037202 */ /* 0x000fe20000000f00 */
[----:B------:R-:W-:Y:S01]  /*2ace0*/  IMAD.MOV.U32 R13, RZ, RZ, R2 ;  /* 0x000000ffff0d7224 */ /* 0x000fe200078e0002 */
[----:B------:R-:W-:Y:S01]  /*2acf0*/  MOV R15, 0xffffffff ;  /* 0xffffffff000f7802 */ /* 0x000fe20000000f00 */
[----:B------:R-:W-:Y:S01]  /*2ad00*/  IMAD.MOV.U32 R11, RZ, RZ, 0x1f ;  /* 0x0000001fff0b7424 */ /* 0x000fe200078e00ff */
[----:B------:R-:W0:Y:S02]  /*2ad10*/  POPC R4, R3 ;  /* 0x0000000300047309 */ /* 0x000e240000000000 */
[----:B0-----:R-:W-:-:S07]  /*2ad20*/  MOV R12, R4 ;  /* 0x00000004000c7202 */ /* 0x001fce0000000f00 */
[----:B------:R-:W-:Y:S05]  /*2ad30*/  WARPSYNC.COLLECTIVE R15, `(.L_x_1128) ;  /* 0x000000000f087348 */ /* 0x000fea0003c00000 */
[----:B------:R0:W1:Y:S02]  /*2ad40*/  SHFL.IDX P6, R14, R13, R12, R11 ;  /* 0x0000000c0d0e7389 */ /* 0x00006400000c000b */
[----:B01----:R-:W-:Y:S01]  /*2ad50*/  ENDCOLLECTIVE ;  /* 0x000000000000791b */ /* 0x003fe20003800000 */
.L_x_1128:
[----:B------:R-:W-:Y:S01]  /*2ad60*/  IMAD.MOV.U32 R17, RZ, RZ, R14 ;  /* 0x000000ffff117224 */ /* 0x000fe200078e000e */
[----:B------:R-:W-:Y:S06]  /*2ad70*/  BRA `(.L_x_1129) ;  /* 0xffffffd4003c7947 */ /* 0x000fec000383ffff */
.L_x_1035:
[----:B------:R-:W-:Y:S01]  /*2ad80*/  BSSY B0, `(.L_x_1130) ;  /* 0x0000007000007945 */ /* 0x000fe20003800000 */
[----:B------:R-:W-:Y:S01]  /*2ad90*/  MOV R13, R5 ;  /* 0x00000005000d7202 */ /* 0x000fe20000000f00 */
[----:B------:R-:W-:Y:S01]  /*2ada0*/  IMAD.MOV.U32 R11, RZ, RZ, 0x1f ;  /* 0x0000001fff0b7424 */ /* 0x000fe200078e00ff */
[----:B------:R-:W-:-:S07]  /*2adb0*/  MOV R15, 0xffffffff ;  /* 0xffffffff000f7802 */ /* 0x000fce0000000f00 */
[----:B012-4-:R-:W-:Y:S05]  /*2adc0*/  WARPSYNC.COLLECTIVE R15, `(.L_x_1131) ;  /* 0x000000000f087348 */ /* 0x017fea0003c00000 */
[----:B------:R3:W0:Y:S02]  /*2add0*/  SHFL.IDX P6, R14, R13, R12, R11 ;  /* 0x0000000c0d0e7389 */ /* 0x00062400000c000b */
[----:B01234-:R-:W-:Y:S01]  /*2ade0*/  ENDCOLLECTIVE ;  /* 0x000000000000791b */ /* 0x01ffe20003800000 */
.L_x_1131:
[----:B------:R-:W-:Y:S05]  /*2adf0*/  BSYNC B0 ;  /* 0x0000000000007941 */ /* 0x000fea0003800000 */
.L_x_1130:
[----:B------:R-:W-:Y:S01]  /*2ae00*/  IMAD.MOV.U32 R2, RZ, RZ, R14 ;  /* 0x000000ffff027224 */ /* 0x000fe200078e000e */
[----:B------:R-:W-:Y:S06]  /*2ae10*/  BRA `(.L_x_1034) ;  /* 0xffffffd400307947 */ /* 0x000fec000383ffff */
.L_x_1039:
[----:B0-----:R0:W2:Y:S02]  /*2ae20*/  SYNCS.PHASECHK.TRANS64.TRYWAIT P0, [R0+URZ+0x38820], R3 ;  /* 0x03882003000075a7 */ /* 0x0010a4000800017f */
[----:B--2---:R-:W-:Y:S05]  /*2ae30*/  @!P0 NANOSLEEP.SYNCS 0x989680 ;  /* 0x009896800000895d */ /* 0x004fea0003900000 */
[----:B------:R-:W2:Y:S02]  /*2ae40*/  @!P0 SYNCS.PHASECHK.TRANS64 P0, [R0+URZ+0x38820], R3 ;  /* 0x03882003000085a7 */ /* 0x000ea4000800007f */
[----:B--2---:R-:W-:Y:S05]  /*2ae50*/  @!P0 BRA `(.L_x_1039) ;  /* 0xfffffffc00f08947 */ /* 0x004fea000383ffff */
[----:B------:R-:W-:Y:S05]  /*2ae60*/  BRA `(.L_x_1132) ;  /* 0xffffffd800247947 */ /* 0x000fea000383ffff */
.L_x_1040:
[----:B------:R-:W2:Y:S01]  /*2ae70*/  S2R R2, SR_TID.X ;  /* 0x0000000000027919 */ /* 0x000ea20000002100 */
[----:B------:R-:W-:Y:S01]  /*2ae80*/  BSSY B0, `(.L_x_1133) ;  /* 0x000000a000007945 */ /* 0x000fe20003800000 */
[----:B------:R-:W-:Y:S01]  /*2ae90*/  IMAD.MOV.U32 R12, RZ, RZ, RZ ;  /* 0x000000ffff0c7224 */ /* 0x000fe200078e00ff */
[----:B------:R-:W-:Y:S01]  /*2aea0*/  MOV R11, 0x1f ;  /* 0x0000001f000b7802 */ /* 0x000fe20000000f00 */
[----:B------:R-:W-:Y:S01]  /*2aeb0*/  IMAD.MOV.U32 R15, RZ, RZ, -0x1 ;  /* 0xffffffffff0f7424 */ /* 0x000fe200078e00ff */
[----:B--2---:R-:W-:-:S04]  /*2aec0*/  SHF.R.U32.HI R2, RZ, 0x5, R2 ;  /* 0x00000005ff027819 */ /* 0x004fc80000011602 */
[----:B------:R-:W-:-:S04]  /*2aed0*/  LOP3.LUT R2, R2, 0x3, RZ, 0xc0, !PT ;  /* 0x0000000302027812 */ /* 0x000fc800078ec0ff */
[----:B------:R-:W-:-:S07]  /*2aee0*/  MOV R13, R2 ;  /* 0x00000002000d7202 */ /* 0x000fce0000000f00 */
[----:B01---5:R-:W-:Y:S05]  /*2aef0*/  WARPSYNC.COLLECTIVE R15, `(.L_x_1134) ;  /* 0x000000000f087348 */ /* 0x023fea0003c00000 */
[----:B------:R2:W3:Y:S02]  /*2af00*/  SHFL.IDX P6, R14, R13, R12, R11 ;  /* 0x0000000c0d0e7389 */ /* 0x0004e400000c000b */
[----:B0123-5:R-:W-:Y:S01]  /*2af10*/  ENDCOLLECTIVE ;  /* 0x000000000000791b */ /* 0x02ffe20003800000 */
.L_x_1134:
[----:B------:R-:W-:Y:S05]  /*2af20*/  BSYNC B0 ;  /* 0x0000000000007941 */ /* 0x000fea0003800000 */
.L_x_1133:
[----:B------:R-:W-:Y:S05]  /*2af30*/  BRA `(.L_x_1135) ;  /* 0xffffffd8000c7947 */ /* 0x000fea000383ffff */
.L_x_1041:
[----:B------:R-:W-:Y:S01]  /*2af40*/  BSSY B0, `(.L_x_1136) ;  /* 0x0000006000007945 */ /* 0x000fe20003800000 */
[----:B------:R-:W-:-:S07]  /*2af50*/  MOV R15, 0xffffffff ;  /* 0xffffffff000f7802 */ /* 0x000fce0000000f00 */
[----:B012--5:R-:W-:Y:S05]  /*2af60*/  WARPSYNC.COLLECTIVE R15, `(.L_x_1137) ;  /* 0x000000000f0c7348 */ /* 0x027fea0003c00000 */
[----:B------:R-:W-:Y:S02]  /*2af70*/  ELECT P6, UR62, PT ;  /* 0x00000000003e782f */ /* 0x000fe400038c0000 */
[----:B------:R-:W-:Y:S01]  /*2af80*/  MOV R14, UR62 ;  /* 0x0000003e000e7c02 */ /* 0x000fe20008000f00 */
[----:B012--5:R-:W-:Y:S10]  /*2af90*/  ENDCOLLECTIVE ;  /* 0x000000000000791b */ /* 0x027ff40003800000 */
.L_x_1137:
[----:B------:R-:W-:Y:S05]  /*2afa0*/  BSYNC B0 ;  /* 0x0000000000007941 */ /* 0x000fea0003800000 */
.L_x_1136:
[----:B------:R-:W-:Y:S05]  /*2afb0*/  BRA `(.L_x_1138) ;  /* 0xffffffd800007947 */ /* 0x000fea000383ffff */
.L_x_1043:
[----:B0-----:R0:W2:Y:S02]  /*2afc0*/  SYNCS.PHASECHK.TRANS64.TRYWAIT P0, [R6+URZ], R5 ;  /* 0x00000005060075a7 */ /* 0x0010a4000800017f */
[----:B--2---:R-:W-:Y:S05]  /*2afd0*/  @!P0 NANOSLEEP.SYNCS 0x989680 ;  /* 0x009896800000895d */ /* 0x004fea0003900000 */
[----:B------:R-:W2:Y:S02]  /*2afe0*/  @!P0 SYNCS.PHASECHK.TRANS64 P0, [R6+URZ], R5 ;  /* 0x00000005060085a7 */ /* 0x000ea4000800007f */
[----:B--2---:R-:W-:Y:S05]  /*2aff0*/  @!P0 BRA `(.L_x_1043) ;  /* 0xfffffffc00f08947 */ /* 0x004fea000383ffff */
[----:B------:R-:W-:Y:S05]  /*2b000*/  BRA `(.L_x_1139) ;  /* 0xffffffd8003c7947 */ /* 0x000fea000383ffff */
.L_x_1044:
[----:B--2---:R2:W3:Y:S02]  /*2b010*/  SYNCS.PHASECHK.TRANS64.TRYWAIT P0, [R7+URZ], R2 ;  /* 0x00000002070075a7 */ /* 0x0044e4000800017f */
[----:B---3--:R-:W-:Y:S05]  /*2b020*/  @!P0 NANOSLEEP.SYNCS 0x989680 ;  /* 0x009896800000895d */ /* 0x008fea0003900000 */
[----:B------:R-:W3:Y:S02]  /*2b030*/  @!P0 SYNCS.PHASECHK.TRANS64 P0, [R7+URZ], R2 ;  /* 0x00000002070085a7 */ /* 0x000ee4000800007f */
[----:B---3--:R-:W-:Y:S05]  /*2b040*/  @!P0 BRA `(.L_x_1044) ;  /* 0xfffffffc00f08947 */ /* 0x008fea000383ffff */
[----:B------:R-:W-:Y:S05]  /*2b050*/  BRA `(.L_x_1140) ;  /* 0xffffffd800307947 */ /* 0x000fea000383ffff */
.L_x_1046:
[----:B---3--:R3:W4:Y:S02]  /*2b060*/  SYNCS.PHASECHK.TRANS64.TRYWAIT P0, [R4+URZ], R5 ;  /* 0x00000005040075a7 */ /* 0x008724000800017f */
[----:B----4-:R-:W-:Y:S05]  /*2b070*/  @!P0 NANOSLEEP.SYNCS 0x989680 ;  /* 0x009896800000895d */ /* 0x010fea0003900000 */
[----:B------:R-:W4:Y:S02]  /*2b080*/  @!P0 SYNCS.PHASECHK.TRANS64 P0, [R4+URZ], R5 ;  /* 0x00000005040085a7 */ /* 0x000f24000800007f */
[----:B----4-:R-:W-:Y:S05]  /*2b090*/  @!P0 BRA `(.L_x_1046) ;  /* 0xfffffffc00f08947 */ /* 0x010fea000383ffff */
[----:B------:R-:W-:Y:S05]  /*2b0a0*/  BRA `(.L_x_1141) ;  /* 0xffffffd800387947 */ /* 0x000fea000383ffff */
.L_x_1142:
        /* <DEDUP_REMOVED lines=13> */
.L_x_3427:


//--------------------- .text._ZN7cutlass13device_kernelIN5flash11enable_sm90INS1_16FlashAttnFwdSm90INS1_25CollectiveMainloopFwdSm90ILi2EN4cute5tupleIJNS5_1CILi1EEES8_S8_EEENS6_IJNS7_ILi128EEENS7_ILi64EEENS7_ILi256EEEEEELi256ENS_6half_tEfNS_4arch4Sm90ELb0ELb1ELb1ELb0ELb0ELb0ELb0ELb1ELb1ELb1ELb0ELb0EEENS1_21CollectiveEpilogueFwdINS6_IJSA_SC_SB_EEES9_SE_SG_Li256ELb0ELb1ELb0ELb0EEENS1_30DynamicPersistentTileSchedulerILi256ELi128ELb0ELb1ELb1EEEEEEEEEvNT_6ParamsE --------------------------
	.section	.text._ZN7cutlass13device_kernelIN5flash11enable_sm90INS1_16FlashAttnFwdSm90INS1_25CollectiveMainloopFwdSm90ILi2EN4cute5tupleIJNS5_1CILi1EEES8_S8_EEENS6_IJNS7_ILi128EEENS7_ILi64EEENS7_ILi256EEEEEELi256ENS_6half_tEfNS_4arch4Sm90ELb0ELb1ELb1ELb0ELb0ELb0ELb0ELb1ELb1ELb1ELb0ELb0EEENS1_21CollectiveEpilogueFwdINS6_IJSA_SC_SB_EEES9_SE_SG_Li256ELb0ELb1ELb0ELb0EEENS1_30DynamicPersistentTileSchedulerILi256ELi128ELb0ELb1ELb1EEEEEEEEEvNT_6ParamsE,"ax",@progbits
	.align	128
.text._ZN7cutlass13device_kernelIN5flash11enable_sm90INS1_16FlashAttnFwdSm90INS1_25CollectiveMainloopFwdSm90ILi2EN4cute5tupleIJNS5_1CILi1EEES8_S8_EEENS6_IJNS7_ILi128EEENS7_ILi64EEENS7_ILi256EEEEEELi256ENS_6half_tEfNS_4arch4Sm90ELb0ELb1ELb1ELb0ELb0ELb0ELb0ELb1ELb1ELb1ELb0ELb0EEENS1_21CollectiveEpilogueFwdINS6_IJSA_SC_SB_EEES9_SE_SG_Li256ELb0ELb1ELb0ELb0EEENS1_30DynamicPersistentTileSchedulerILi256ELi128ELb0ELb1ELb1EEEEEEEEEvNT_6ParamsE:
        .type           _ZN7cutlass13device_kernelIN5flash11enable_sm90INS1_16FlashAttnFwdSm90INS1_25CollectiveMainloopFwdSm90ILi2EN4cute5tupleIJNS5_1CILi1EEES8_S8_EEENS6_IJNS7_ILi128EEENS7_ILi64EEENS7_ILi256EEEEEELi256ENS_6half_tEfNS_4arch4Sm90ELb0ELb1ELb1ELb0ELb0ELb0ELb0ELb1ELb1ELb1ELb0ELb0EEENS1_21CollectiveEpilogueFwdINS6_IJSA_SC_SB_EEES9_SE_SG_Li256ELb0ELb1ELb0ELb0EEENS1_30DynamicPersistentTileSchedulerILi256ELi128ELb0ELb1ELb1EEEEEEEEEvNT_6ParamsE,@function
        .size           _ZN7cutlass13device_kernelIN5flash11enable_sm90INS1_16FlashAttnFwdSm90INS1_25CollectiveMainloopFwdSm90ILi2EN4cute5tupleIJNS5_1CILi1EEES8_S8_EEENS6_IJNS7_ILi128EEENS7_ILi64EEENS7_ILi256EEEEEELi256ENS_6half_tEfNS_4arch4Sm90ELb0ELb1ELb1ELb0ELb0ELb0ELb0ELb1ELb1ELb1ELb0ELb0EEENS1_21CollectiveEpilogueFwdINS6_IJSA_SC_SB_EEES9_SE_SG_Li256ELb0ELb1ELb0ELb0EEENS1_30DynamicPersistentTileSchedulerILi256ELi128ELb0ELb1ELb1EEEEEEEEEvNT_6ParamsE,(.L_x_3428 - _ZN7cutlass13device_kernelIN5flash11enable_sm90INS1_16FlashAttnFwdSm90INS1_25CollectiveMainloopFwdSm90ILi2EN4cute5tupleIJNS5_1CILi1EEES8_S8_EEENS6_IJNS7_ILi128EEENS7_ILi64EEENS7_ILi256EEEEEELi256ENS_6half_tEfNS_4arch4Sm90ELb0ELb1ELb1ELb0ELb0ELb0ELb0ELb1ELb1ELb1ELb0ELb0EEENS1_21CollectiveEpilogueFwdINS6_IJSA_SC_SB_EEES9_SE_SG_Li256ELb0ELb1ELb0ELb0EEENS1_30DynamicPersistentTileSchedulerILi256ELi128ELb0ELb1ELb1EEEEEEEEEvNT_6ParamsE)
        .other          _ZN7cutlass13device_kernelIN5flash11enable_sm90INS1_16FlashAttnFwdSm90INS1_25CollectiveMainloopFwdSm90ILi2EN4cute5tupleIJNS5_1CILi1EEES8_S8_EEENS6_IJNS7_ILi128EEENS7_ILi64EEENS7_ILi256EEEEEELi256ENS_6half_tEfNS_4arch4Sm90ELb0ELb1ELb1ELb0ELb0ELb0ELb0ELb1ELb1ELb1ELb0ELb0EEENS1_21CollectiveEpilogueFwdINS6_IJSA_SC_SB_EEES9_SE_SG_Li256ELb0ELb1ELb0ELb0EEENS1_30DynamicPersistentTileSchedulerILi256ELi128ELb0ELb1ELb1EEEEEEEEEvNT_6ParamsE,@"STO_CUDA_ENTRY STV_DEFAULT"
_ZN7cutlass13device_kernelIN5flash11enable_sm90INS1_16FlashAttnFwdSm90INS1_25CollectiveMainloopFwdSm90ILi2EN4cute5tupleIJNS5_1CILi1EEES8_S8_EEENS6_IJNS7_ILi128EEENS7_ILi64EEENS7_ILi256EEEEEELi256ENS_6half_tEfNS_4arch4Sm90ELb0ELb1ELb1ELb0ELb0ELb0ELb0ELb1ELb1ELb1ELb0ELb0EEENS1_21CollectiveEpilogueFwdINS6_IJSA_SC_SB_EEES9_SE_SG_Li256ELb0ELb1ELb0ELb0EEENS1_30DynamicPersistentTileSchedulerILi256ELi128ELb0ELb1ELb1EEEEEEEEEvNT_6ParamsE:
        /* <DEDUP_REMOVED lines=18> */
.L_x_1144:
[----:B------:R-:W-:Y:S05]  /*0120*/  BSYNC B0 ;  /* 0x0000000000007941 */ /* 0x000fea0003800000 */
.L_x_1143:
        /* <DEDUP_REMOVED lines=41> */
.L_x_1145:
        /* <DEDUP_REMOVED lines=22> */
.L_x_1146:
        /* <DEDUP_REMOVED lines=18> */
.L_x_1147:
        /* <DEDUP_REMOVED lines=22> */
.L_x_1148:
        /* <DEDUP_REMOVED lines=22> */
.L_x_1149:
        /* <DEDUP_REMOVED lines=8> */
.L_x_1151:
[----:B------:R-:W-:-:S08]  /*0980*/  NOP ;  /* 0x0000000000007918 */ /* 0x000fd00000000000 */
[----:B------:R-:W1:Y:S02]  /*0990*/  USETMAXREG.TRY_ALLOC.CTAPOOL UP0, 0xf0 ;  /* 0x000000f0000079c8 */ /* 0x000e640008000600 */
[----:B-1----:R-:W-:-:S13]  /*09a0*/  PLOP3.LUT P0, PT, PT, PT, UP0, 0x80, 0x0 ;  /* 0x000000000000781c */ /* 0x002fda0003f0f008 */
[----:B------:R-:W-:Y:S05]  /*09b0*/  @!P0 BRA `(.L_x_1151) ;  /* 0xfffffffc00f08947 */ /* 0x000fea000383ffff */
[----:B------:R-:W1:Y:S08]  /*09c0*/  S2UR UR4, SR_CTAID.X ;  /* 0x00000000000479c3 */ /* 0x000e700000002500 */
[----:B------:R-:W-:Y:S08]  /*09d0*/  BAR.ARV 0x4, 0x180 ;  /* 0x0106000000007b1d */ /* 0x000ff00000002000 */
[----:B------:R-:W1:Y:S08]  /*09e0*/  LDC R0, c[0x0][0xc38] ;  /* 0x00030e00ff007b82 */ /* 0x000e700000000800 */
[----:B------:R-:W-:Y:S06]  /*09f0*/  BAR.ARV 0x8, 0x180 ;  /* 0x0206000000007b1d */ /* 0x000fec0000002000 */
[----:B-1----:R-:W-:-:S13]  /*0a00*/  ISETP.LE.AND P0, PT, R0, UR4, PT ;  /* 0x0000000400007c0c */ /* 0x002fda000bf03270 */
[----:B------:R-:W-:Y:S05]  /*0a10*/  @P0 EXIT ;  /* 0x000000000000094d */ /* 0x000fea0003800000 */
[----:B------:R-:W2:Y:S01]  /*0a20*/  LDL R3, [R1+0x1c] ;  /* 0x00001c0001037983 */ /* 0x000ea20000100800 */
[----:B------:R-:W-:Y:S01]  /*0a30*/  UMOV UR36, URZ ;  /* 0x0000003f00247c82 */ /* 0x000fe20008000000 */
[----:B------:R-:W-:Y:S01]  /*0a40*/  UMOV UR37, URZ ;  /* 0x0000003f00257c82 */ /* 0x000fe20008000000 */
[----:B0-----:R-:W0:Y:S02]  /*0a50*/  S2R R2, SR_TID.X ;  /* 0x0000000000027919 */ /* 0x001e240000002100 */
[----:B0-----:R-:W-:Y:S01]  /*0a60*/  VIADD R218, R2, 0xffffff80 ;  /* 0xffffff8002da7836 */ /* 0x001fe20000000000 */
[----:B--2---:R-:W-:-:S04]  /*0a70*/  R2UR UR5, R3 ;  /* 0x00000000030572ca */ /* 0x004fc800000e0000 */
[----:B------:R-:W-:-:S04]  /*0a80*/  SHF.R.S32.HI R3, RZ, 0x1f, R218 ;  /* 0x0000001fff037819 */ /* 0x000fc800000114da */
[CC--:B------:R-:W-:Y:S02]  /*0a90*/  LEA.HI R5, R3.reuse, R218.reuse, RZ, 0x7 ;  /* 0x000000da03057211 */ /* 0x0c0fe400078f38ff */
[-C--:B------:R-:W-:Y:S02]  /*0aa0*/  LEA.HI R0, R3, R218.reuse, RZ, 0x4 ;  /* 0x000000da03007211 */ /* 0x080fe400078f20ff */
[----:B------:R-:W-:Y:S02]  /*0ab0*/  LOP3.LUT R209, R5, 0xffffff80, RZ, 0xc0, !PT ;  /* 0xffffff8005d17812 */ /* 0x000fe400078ec0ff */
[----:B------:R-:W-:Y:S01]  /*0ac0*/  SHF.R.S32.HI R9, RZ, 0x4, R0 ;  /* 0x00000004ff097819 */ /* 0x000fe20000011400 */
[----:B------:R-:W-:Y:S01]  /*0ad0*/  ULOP3.LUT UR6, UR5, 0x1, URZ, 0xfc, !UPT ;  /* 0x0000000105067892 */ /* 0x000fe2000f8efc3f */
[----:B------:R-:W-:Y:S01]  /*0ae0*/  LOP3.LUT R7, R0, 0x3fffff0, RZ, 0xc0, !PT ;  /* 0x03fffff000077812 */ /* 0x000fe200078ec0ff */
[----:B------:R-:W-:Y:S01]  /*0af0*/  IMAD.IADD R209, R218, 0x1, -R209 ;  /* 0x00000001dad17824 */ /* 0x000fe200078e0ad1 */
[----:B------:R-:W-:Y:S01]  /*0b00*/  LEA.HI R0, R0, R9, RZ, 0x1 ;  /* 0x0000000900007211 */ /* 0x000fe200078f08ff */
[----:B------:R-:W-:Y:S01]  /*0b10*/  UMOV UR5, URZ ;  /* 0x0000003f00057c82 */ /* 0x000fe20008000000 */
[CC--:B------:R-:W-:Y:S01]  /*0b20*/  LEA.HI R2, R3.reuse, R218.reuse, RZ, 0x5 ;  /* 0x000000da03027211 */ /* 0x0c0fe200078f28ff */
[----:B------:R-:W-:Y:S01]  /*0b30*/  IMAD.IADD R7, R218, 0x1, -R7 ;  /* 0x00000001da077824 */ /* 0x000fe200078e0a07 */
[----:B------:R-:W-:Y:S01]  /*0b40*/  SHF.R.S32.HI R4, RZ, 0x1f, R209 ;  /* 0x0000001fff047819 */ /* 0x000fe200000114d1 */
[----:B------:R-:W-:Y:S01]  /*0b50*/  IMAD.U32 R213, RZ, RZ, UR6 ;  /* 0x00000006ffd57e24 */ /* 0x000fe2000f8e00ff */
[----:B------:R-:W-:Y:S01]  /*0b60*/  LOP3.LUT R0, R0, 0x1ffffffe, RZ, 0xc0, !PT ;  /* 0x1ffffffe00007812 */ /* 0x000fe200078ec0ff */
[----:B------:R-:W-:Y:S01]  /*0b70*/  IMAD.SHL.U32 R2, R2, 0x20, RZ ;  /* 0x0000002002027824 */ /* 0x000fe200078e00ff */
[----:B------:R-:W-:Y:S01]  /*0b80*/  LEA.HI R6, R4, R209, RZ, 0x2 ;  /* 0x000000d104067211 */ /* 0x000fe200078f10ff */
[----:B------:R-:W-:Y:S01]  /*0b90*/  IMAD.U32 R208, RZ, RZ, UR5 ;  /* 0x00000005ffd07e24 */ /* 0x000fe2000f8e00ff */
[----:B------:R-:W-:Y:S01]  /*0ba0*/  LEA.HI R10, R3, R218, RZ, 0x2 ;  /* 0x000000da030a7211 */ /* 0x000fe200078f10ff */
[----:B------:R-:W-:Y:S01]  /*0bb0*/  IMAD.IADD R0, R9, 0x1, -R0 ;  /* 0x0000000109007824 */ /* 0x000fe200078e0a00 */
[----:B------:R-:W-:-:S02]  /*0bc0*/  SHF.R.S32.HI R8, RZ, 0x2, R6 ;  /* 0x00000002ff087819 */ /* 0x000fc40000011406 */
[----:B------:R-:W-:Y:S02]  /*0bd0*/  SHF.R.S32.HI R11, RZ, 0x1f, R6 ;  /* 0x0000001fff0b7819 */ /* 0x000fe40000011406 */
[----:B------:R-:W-:Y:S02]  /*0be0*/  LOP3.LUT R9, R10, 0xfffffffc, RZ, 0xc0, !PT ;  /* 0xfffffffc0a097812 */ /* 0x000fe400078ec0ff */
[----:B------:R-:W-:Y:S02]  /*0bf0*/  LEA.HI R3, R3, R218, RZ, 0x3 ;  /* 0x000000da03037211 */ /* 0x000fe400078f18ff */
[----:B------:R-:W-:Y:S01]  /*0c00*/  LEA.HI R11, R11, R8, RZ, 0x3 ;  /* 0x000000080b0b7211 */ /* 0x000fe200078f18ff */
[----:B------:R-:W-:Y:S01]  /*0c10*/  IMAD.IADD R9, R218, 0x1, -R9 ;  /* 0x00000001da097824 */ /* 0x000fe200078e0a09 */
[----:B------:R-:W-:Y:S02]  /*0c20*/  SHF.R.S32.HI R210, RZ, 0x7, R5 ;  /* 0x00000007ffd27819 */ /* 0x000fe40000011405 */
[----:B------:R-:W-:-:S02]  /*0c30*/  LOP3.LUT R2, R2, 0xfffffc00, RZ, 0xc0, !PT ;  /* 0xfffffc0002027812 */ /* 0x000fc400078ec0ff */
[----:B------:R-:W-:Y:S02]  /*0c40*/  LOP3.LUT R203, R3, 0xfffffff8, RZ, 0xc0, !PT ;  /* 0xfffffff803cb7812 */ /* 0x000fe400078ec0ff */
[----:B------:R-:W-:Y:S01]  /*0c50*/  LOP3.LUT R11, R11, 0xfffffff8, RZ, 0xc0, !PT ;  /* 0xfffffff80b0b7812 */ /* 0x000fe200078ec0ff */
[----:B------:R-:W-:Y:S01]  /*0c60*/  IMAD R7, R7, 0x40, R2 ;  /* 0x0000004007077824 */ /* 0x000fe200078e0202 */
[----:B------:R-:W-:Y:S01]  /*0c70*/  LEA.HI R4, R4, R209, RZ, 0x5 ;  /* 0x000000d104047211 */ /* 0x000fe200078f28ff */
[----:B------:R-:W-:Y:S01]  /*0c80*/  IMAD.IADD R203, R218, 0x1, -R203 ;  /* 0x00000001dacb7824 */ /* 0x000fe200078e0acb */
[----:B------:R-:W-:Y:S01]  /*0c90*/  LEA.HI R5, R5, R210, RZ, 0x1 ;  /* 0x000000d205057211 */ /* 0x000fe200078f08ff */
[----:B------:R-:W-:Y:S01]  /*0ca0*/  IMAD.IADD R11, R8, 0x1, -R11 ;  /* 0x00000001080b7824 */ /* 0x000fe200078e0a0b */
[----:B------:R-:W-:Y:S01]  /*0cb0*/  SHF.R.S32.HI R4, RZ, 0x5, R4 ;  /* 0x00000005ff047819 */ /* 0x000fe20000011404 */
[----:B------:R-:W-:Y:S01]  /*0cc0*/  IMAD.SHL.U32 R19, R203, 0x8, RZ ;  /* 0x00000008cb137824 */ /* 0x000fe200078e00ff */
[----:B------:R-:W-:Y:S01]  /*0cd0*/  LEA.HI R2, R9, R9, RZ, 0x1 ;  /* 0x0000000909027211 */ /* 0x000fe200078f08ff */
[----:B------:R-:W-:Y:S01]  /*0ce0*/  IMAD R212, R0, 0x8, R7 ;  /* 0x0000000800d47824 */ /* 0x000fe200078e0207 */
[----:B------:R-:W-:Y:S01]  /*0cf0*/  LOP3.LUT R5, R5, 0x3fffffe, RZ, 0xc0, !PT ;  /* 0x03fffffe05057812 */ /* 0x000fe200078ec0ff */
[----:B------:R-:W-:Y:S01]  /*0d00*/  IMAD R4, R4, 0x10, R11 ;  /* 0x0000001004047824 */ /* 0x000fe200078e020b */
[----:B------:R-:W-:Y:S01]  /*0d10*/  LOP3.LUT R2, R2, 0x1ffffffe, RZ, 0xc0, !PT ;  /* 0x1ffffffe02027812 */ /* 0x000fe200078ec0ff */
[C---:B------:R-:W-:Y:S01]  /*0d20*/  VIADD R201, R19.reuse, 0x40 ;  /* 0x0000004013c97836 */ /* 0x040fe20000000000 */
[----:B------:R-:W-:Y:S01]  /*0d30*/  LOP3.LUT R6, R6, 0x7ffffffc, RZ, 0xc0, !PT ;  /* 0x7ffffffc06067812 */ /* 0x000fe200078ec0ff */
[----:B------:R-:W-:Y:S01]  /*0d40*/  IMAD.IADD R5, R210, 0x1, -R5 ;  /* 0x00000001d2057824 */ /* 0x000fe200078e0a05 */
[----:B------:R-:W-:Y:S01]  /*0d50*/  SHF.R.S32.HI R206, RZ, 0x3, R3 ;  /* 0x00000003ffce7819 */ /* 0x000fe20000011403 */
[C---:B------:R-:W-:Y:S01]  /*0d60*/  VIADD R200, R19.reuse, 0x80 ;  /* 0x0000008013c87836 */ /* 0x040fe20000000000 */
[----:B------:R-:W-:Y:S01]  /*0d70*/  SHF.R.S32.HI R217, RZ, 0x1f, R19 ;  /* 0x0000001fffd97819 */ /* 0x000fe20000011413 */
[----:B------:R-:W-:Y:S01]  /*0d80*/  VIADD R202, R19, 0xc0 ;  /* 0x000000c013ca7836 */ /* 0x000fe20000000000 */
[----:B------:R-:W-:Y:S01]  /*0d90*/  SHF.R.S32.HI R216, RZ, 0x1f, R201 ;  /* 0x0000001fffd87819 */ /* 0x000fe200000114c9 */
[----:B------:R-:W-:Y:S01]  /*0da0*/  IMAD.IADD R2, R9, 0x1, -R2 ;  /* 0x0000000109027824 */ /* 0x000fe200078e0a02 */
[----:B------:R-:W-:Y:S01]  /*0db0*/  SHF.R.S32.HI R215, RZ, 0x1f, R200 ;  /* 0x0000001fffd77819 */ /* 0x000fe200000114c8 */
[----:B------:R-:W-:Y:S01]  /*0dc0*/  IMAD R211, R5, 0x40, R4 ;  /* 0x0000004005d37824 */ /* 0x000fe200078e0204 */
[----:B------:R-:W-:Y:S01]  /*0dd0*/  SHF.R.S32.HI R214, RZ, 0x1f, R202 ;  /* 0x0000001fffd67819 */ /* 0x000fe200000114ca */
[----:B------:R-:W-:-:S02]  /*0de0*/  IMAD.IADD R17, R209, 0x1, -R6 ;  /* 0x00000001d1117824 */ /* 0x000fc400078e0a06 */
[----:B------:R-:W-:-:S07]  /*0df0*/  IMAD R22, R2, 0x8, R211 ;  /* 0x0000000802167824 */ /* 0x000fce00078e02d3 */
.L_x_1248:
[----:B------:R-:W-:Y:S01]  /*0e00*/  ULDC UR5, c[0x0][0xc60] ;  /* 0x0003180000057ab9 */ /* 0x000fe20000000800 */
[----:B------:R-:W-:Y:S01]  /*0e10*/  UMOV UR8, UR4 ;  /* 0x0000000400087c82 */ /* 0x000fe20008000000 */
[----:B------:R-:W-:-:S11]  /*0e20*/  UISETP.NE.AND UP0, UPT, UR5, 0x1, UPT ;  /* 0x000000010500788c */ /* 0x000fd6000bf05270 */
[----:B------:R-:W-:Y:S01]  /*0e30*/  @UP0 ULDC UR6, c[0x0][0xc64] ;  /* 0x0003190000060ab9 */ /* 0x000fe20000000800 */
[----:B------:R-:W-:Y:S01]  /*0e40*/  @UP0 ULDC UR9, c[0x0][0xc68] ;  /* 0x00031a0000090ab9 */ /* 0x000fe20000000800 */
[----:B------:R-:W-:-:S04]  /*0e50*/  UIMAD.WIDE.U32 UR6, UR4, UR6, URZ ;  /* 0x00000006040672a5 */ /* 0x000fc8000f8e003f */
[----:B------:R-:W-:-:S03]  /*0e60*/  @UP0 USHF.R.U32.HI UR8, URZ, UR9, UR7 ;  /* 0x000000093f080299 */ /* 0x000fc60008011607 */
[----:B------:R-:W-:Y:S02]  /*0e70*/  ULDC UR6, c[0x0][0xc78] ;  /* 0x00031e0000067ab9 */ /* 0x000fe40000000800 */
[----:B------:R-:W-:Y:S02]  /*0e80*/  UISETP.GE.AND UP0, UPT, UR8, UR6, UPT ;  /* 0x000000060800728c */ /* 0x000fe4000bf06270 */
[----:B------:R-:W-:-:S04]  /*0e90*/  UIADD3 UR6, -UR8, URZ, URZ ;  /* 0x0000003f08067290 */ /* 0x000fc8000fffe13f */
[----:B------:R-:W-:Y:S01]  /*0ea0*/  PLOP3.LUT P0, PT, PT, PT, UP0, 0x80, 0x0 ;  /* 0x000000000000781c */ /* 0x000fe20003f0f008 */
[----:B------:R-:W-:-:S12]  /*0eb0*/  UIMAD UR9, UR5, UR6, UR4 ;  /* 0x00000006050972a4 */ /* 0x000fd8000f8e0204 */
[----:B012345:R-:W-:Y:S05]  /*0ec0*/  @!P0 BRA `(.L_x_1152) ;  /* 0x0000000000208947 */ /* 0x03ffea0003800000 */
[----:B------:R-:W-:Y:S01]  /*0ed0*/  ULDC UR7, c[0x0][0xc6c] ;  /* 0x00031b0000077ab9 */ /* 0x000fe20000000800 */
[----:B------:R-:W-:Y:S01]  /*0ee0*/  UMOV UR6, UR9 ;  /* 0x0000000900067c82 */ /* 0x000fe20008000000 */
[----:B------:R-:W-:-:S11]  /*0ef0*/  UISETP.NE.AND UP0, UPT, UR7, 0x1, UPT ;  /* 0x000000010700788c */ /* 0x000fd6000bf05270 */
[----:B------:R-:W-:Y:S02]  /*0f00*/  @UP0 ULDC.64 UR10, c[0x0][0xc70] ;  /* 0x00031c00000a0ab9 */ /* 0x000fe40000000a00 */
[----:B------:R-:W-:-:S04]  /*0f10*/  UIMAD.WIDE.U32 UR4, UR9, UR10, URZ ;  /* 0x0000000a090472a5 */ /* 0x000fc8000f8e003f */
[----:B------:R-:W-:-:S04]  /*0f20*/  @UP0 USHF.R.U32.HI UR6, URZ, UR11, UR5 ;  /* 0x0000000b3f060299 */ /* 0x000fc80008011605 */
[----:B------:R-:W-:Y:S01]  /*0f30*/  UIMAD UR4, UR6, UR7, URZ ;  /* 0x00000007060472a4 */ /* 0x000fe2000f8e023f */
[----:B------:R-:W-:Y:S11]  /*0f40*/  BRA `(.L_x_1153) ;  /* 0x00000000001c7947 */ /* 0x000ff60003800000 */
.L_x_1152:
[----:B------:R-:W-:Y:S01]  /*0f50*/  ULDC UR7, c[0x0][0xc54] ;  /* 0x0003150000077ab9 */ /* 0x000fe20000000800 */
[----:B------:R-:W-:Y:S01]  /*0f60*/  UMOV UR6, UR9 ;  /* 0x0000000900067c82 */ /* 0x000fe20008000000 */
[----:B------:R-:W-:-:S11]  /*0f70*/  UISETP.NE.AND UP0, UPT, UR7, 0x1, UPT ;  /* 0x000000010700788c */ /* 0x000fd6000bf05270 */
[----:B------:R-:W-:Y:S02]  /*0f80*/  @UP0 ULDC.64 UR10, c[0x0][0xc58] ;  /* 0x00031600000a0ab9 */ /* 0x000fe40000000a00 */
[----:B------:R-:W-:-:S04]  /*0f90*/  UIMAD.WIDE.U32 UR4, UR9, UR10, URZ ;  /* 0x0000000a090472a5 */ /* 0x000fc8000f8e003f */
[----:B------:R-:W-:-:S04]  /*0fa0*/  @UP0 USHF.R.U32.HI UR6, URZ, UR11, UR5 ;  /* 0x0000000b3f060299 */ /* 0x000fc80008011605 */
[----:B------:R-:W-:-:S12]  /*0fb0*/  UIMAD UR4, UR6, UR7, URZ ;  /* 0x00000007060472a4 */ /* 0x000fd8000f8e023f */
.L_x_1153:
[----:B------:R-:W-:Y:S01]  /*0fc0*/  ULOP3.LUT UR6, URZ, UR6, URZ, 0x33, !UPT ;  /* 0x000000063f067292 */ /* 0x000fe2000f8e333f */
[----:B------:R-:W-:Y:S01]  /*0fd0*/  ULDC UR12, c[0x0][0xc48] ;  /* 0x00031200000c7ab9 */ /* 0x000fe20000000800 */
[----:B------:R-:W-:Y:S01]  /*0fe0*/  ULDC UR7, c[0x0][0x448] ;  /* 0x0001120000077ab9 */ /* 0x000fe20000000800 */
[----:B------:R-:W-:Y:S01]  /*0ff0*/  ULDC UR5, c[0x0][0xc3c] ;  /* 0x00030f0000057ab9 */ /* 0x000fe20000000800 */
[----:B------:R-:W-:Y:S02]  /*1000*/  UISETP.NE.AND UP2, UPT, UR12, 0x1, UPT ;  /* 0x000000010c00788c */ /* 0x000fe4000bf45270 */
[----:B------:R-:W-:Y:S02]  /*1010*/  UISETP.NE.AND UP1, UPT, UR7, 0x1, UPT ;  /* 0x000000010700788c */ /* 0x000fe4000bf25270 */
[----:B------:R-:W-:Y:S01]  /*1020*/  UIADD3 UR6, UR6, UR5, URZ ;  /* 0x0000000506067290 */ /* 0x000fe2000fffe03f */
[----:B------:R-:W-:Y:S01]  /*1030*/  ULDC.64 UR10, c[0x0][0x418] ;  /* 0x00010600000a7ab9 */ /* 0x000fe20000000a00 */
[----:B------:R-:W-:-:S02]  /*1040*/  UIADD3 UR4, UR9, -UR4, URZ ;  /* 0x8000000409047290 */ /* 0x000fc4000fffe03f */
[----:B------:R-:W-:Y:S02]  /*1050*/  UISETP.NE.U32.AND UP0, UPT, UR10, URZ, UPT ;  /* 0x0000003f0a00728c */ /* 0x000fe4000bf05070 */
[----:B------:R-:W-:Y:S01]  /*1060*/  USHF.L.U32 UR61, UR6, 0x7, URZ ;  /* 0x00000007063d7899 */ /* 0x000fe2000800063f */
[----:B------:R-:W-:Y:S01]  /*1070*/  ULDC UR14, c[0x0][0xc54] ;  /* 0x00031500000e7ab9 */ /* 0x000fe20000000800 */
[----:B------:R-:W-:Y:S02]  /*1080*/  UISETP.NE.AND.EX UP0, UPT, UR11, URZ, UPT, UP0 ;  /* 0x0000003f0b00728c */ /* 0x000fe4000bf05300 */
[----:B------:R-:W-:Y:S02]  /*1090*/  UIMAD UR14, UR8, UR14, UR4 ;  /* 0x0000000e080e72a4 */ /* 0x000fe4000f8e0204 */
[----:B------:R-:W-:Y:S01]  /*10a0*/  UIADD3 UR10, UR61, 0x7f, URZ ;  /* 0x0000007f3d0a7890 */ /* 0x000fe2000fffe03f */
[----:B------:R-:W-:Y:S01]  /*10b0*/  ULDC UR60, c[0x0][0x424] ;  /* 0x00010900003c7ab9 */ /* 0x000fe20000000800 */
[----:B------:R-:W-:Y:S01]  /*10c0*/  ULDC UR39, c[0x0][0x288] ;  /* 0x0000a20000277ab9 */ /* 0x000fe20000000800 */
[----:B------:R-:W-:Y:S01]  /*10d0*/  ULDC.64 UR4, c[0x0][0x9e0] ;  /* 0x0002780000047ab9 */ /* 0x000fe20000000a00 */
[----:B------:R-:W-:Y:S01]  /*10e0*/  @UP2 ULDC UR6, c[0x0][0xc4c] ;  /* 0x0003130000062ab9 */ /* 0x000fe20000000800 */
[----:B------:R-:W-:Y:S01]  /*10f0*/  @UP1 ULDC UR8, c[0x0][0x44c] ;  /* 0x0001130000081ab9 */ /* 0x000fe20000000800 */
[----:B------:R-:W-:-:S02]  /*1100*/  UIADD3 UR11, -UR39, 0x1, URZ ;  /* 0x00000001270b7890 */ /* 0x000fc4000fffe13f */
[----:B------:R-:W-:Y:S02]  /*1110*/  UISETP.GE.AND UP3, UPT, UR5, 0x1, UPT ;  /* 0x000000010500788c */ /* 0x000fe4000bf66270 */
[----:B------:R-:W-:Y:S02]  /*1120*/  USEL UR60, UR60, 0x1, UP0 ;  /* 0x000000013c3c7887 */ /* 0x000fe40008000000 */
[----:B------:R-:W-:Y:S02]  /*1130*/  UIMAD.WIDE.U32 UR8, UR10, UR8, URZ ;  /* 0x000000080a0872a5 */ /* 0x000fe4000f8e003f */
[----:B------:R-:W-:Y:S01]  /*1140*/  UIMAD.WIDE.U32 UR6, UR14, UR6, URZ ;  /* 0x000000060e0672a5 */ /* 0x000fe2000f8e003f */
[----:B------:R-:W-:Y:S01]  /*1150*/  PLOP3.LUT P1, PT, PT, PT, UP3, 0x80, 0x0 ;  /* 0x000000000000781c */ /* 0x000fe20003f2f038 */
[----:B------:R-:W-:Y:S01]  /*1160*/  ULDC UR13, c[0x0][0x2f0] ;  /* 0x0000bc00000d7ab9 */ /* 0x000fe20000000800 */
[----:B------:R-:W-:Y:S01]  /*1170*/  @UP2 ULDC UR15, c[0x0][0xc50] ;  /* 0x00031400000f2ab9 */ /* 0x000fe20000000800 */
[----:B------:R-:W-:Y:S01]  /*1180*/  @UP1 ULDC UR16, c[0x0][0x450] ;  /* 0x0001140000101ab9 */ /* 0x000fe20000000800 */
[----:B------:R-:W-:Y:S01]  /*1190*/  UMOV UR17, UR14 ;  /* 0x0000000e00117c82 */ /* 0x000fe20008000000 */
[----:B------:R-:W-:-:S02]  /*11a0*/  UIMAD UR11, UR60, UR13, UR11 ;  /* 0x0000000d3c0b72a4 */ /* 0x000fc4000f8e020b */
[----:B------:R-:W-:Y:S02]  /*11b0*/  @UP1 USHF.R.U32.HI UR10, URZ, UR16, UR9 ;  /* 0x000000103f0a1299 */ /* 0x000fe40008011609 */
[----:B------:R-:W-:Y:S02]  /*11c0*/  @UP2 USHF.R.U32.HI UR17, URZ, UR15, UR7 ;  /* 0x0000000f3f112299 */ /* 0x000fe40008011607 */
[----:B------:R-:W-:Y:S02]  /*11d0*/  UIADD3 UR10, UR11, UR10, URZ ;  /* 0x0000000a0b0a7290 */ /* 0x000fe4000fffe03f */
[----:B------:R-:W-:Y:S02]  /*11e0*/  UIADD3 UR6, -UR17, URZ, URZ ;  /* 0x0000003f11067290 */ /* 0x000fe4000fffe13f */
[----:B------:R-:W-:Y:S01]  /*11f0*/  UIADD3 UR4, UR10, UR4, URZ ;  /* 0x000000040a047290 */ /* 0x000fe2000fffe03f */
[----:B------:R-:W-:Y:S01]  /*1200*/  IMAD.U32 R205, RZ, RZ, UR17 ;  /* 0x00000011ffcd7e24 */ /* 0x000fe2000f8e00ff */
[----:B------:R-:W-:-:S04]  /*1210*/  UIMAD UR6, UR12, UR6, UR14 ;  /* 0x000000060c0672a4 */ /* 0x000fc8000f8e020e */
[----:B------:R-:W-:Y:S02]  /*1220*/  IMAD.U32 R0, RZ, RZ, UR4 ;  /* 0x00000004ff007e24 */ /* 0x000fe4000f8e00ff */
[----:B------:R-:W-:Y:S01]  /*1230*/  IMAD.U32 R204, RZ, RZ, UR6 ;  /* 0x00000006ffcc7e24 */ /* 0x000fe2000f8e00ff */
[----:B------:R-:W-:Y:S06]  /*1240*/  @!P1 BRA `(.L_x_1154) ;  /* 0x0000000000409947 */ /* 0x000fec0003800000 */
[----:B------:R-:W-:Y:S01]  /*1250*/  ISETP.LT.AND P0, PT, RZ, UR10, PT ;  /* 0x0000000aff007c0c */ /* 0x000fe2000bf01270 */
[----:B------:R-:W-:-:S12]  /*1260*/  UIADD3 UR4, UR10, -0x1, URZ ;  /* 0xffffffff0a047890 */ /* 0x000fd8000fffe03f */
[----:B------:R-:W-:Y:S05]  /*1270*/  @P0 BRA `(.L_x_1155) ;  /* 0x00000000001c0947 */ /* 0x000fea0003800000 */
[----:B------:R-:W-:Y:S02]  /*1280*/  UISETP.NE.AND UP0, UPT, UR5, 0x1, UPT ;  /* 0x000000010500788c */ /* 0x000fe4000bf05270 */
[----:B------:R-:W-:-:S09]  /*1290*/  UIADD3 UR4, -UR10, URZ, URZ ;  /* 0x0000003f0a047290 */ /* 0x000fd2000fffe13f */
[----:B------:R-:W-:Y:S02]  /*12a0*/  @UP0 ULDC.64 UR8, c[0x0][0x9e8] ;  /* 0x00027a0000080ab9 */ /* 0x000fe40000000a00 */
[----:B------:R-:W-:-:S04]  /*12b0*/  UIMAD.WIDE.U32 UR6, UR4, UR8, URZ ;  /* 0x00000008040672a5 */ /* 0x000fc8000f8e003f */
[----:B------:R-:W-:-:S04]  /*12c0*/  @UP0 USHF.R.U32.HI UR4, URZ, UR9, UR7 ;  /* 0x000000093f040299 */ /* 0x000fc80008011607 */
[----:B------:R-:W-:Y:S01]  /*12d0*/  ULOP3.LUT UR4, URZ, UR4, URZ, 0x33, !UPT ;  /* 0x000000043f047292 */ /* 0x000fe2000f8e333f */
[----:B------:R-:W-:Y:S11]  /*12e0*/  BRA `(.L_x_1156) ;  /* 0x0000000000107947 */ /* 0x000ff60003800000 */
.L_x_1155:
[----:B------:R-:W-:-:S11]  /*12f0*/  UISETP.NE.AND UP0, UPT, UR5, 0x1, UPT ;  /* 0x000000010500788c */ /* 0x000fd6000bf05270 */
[----:B------:R-:W-:Y:S02]  /*1300*/  @UP0 ULDC.64 UR8, c[0x0][0x9e8] ;  /* 0x00027a0000080ab9 */ /* 0x000fe40000000a00 */
[----:B------:R-:W-:-:S04]  /*1310*/  UIMAD.WIDE.U32 UR6, UR4, UR8, URZ ;  /* 0x00000008040672a5 */ /* 0x000fc8000f8e003f */
[----:B------:R-:W-:-:S12]  /*1320*/  @UP0 USHF.R.U32.HI UR4, URZ, UR9, UR7 ;  /* 0x000000093f040299 */ /* 0x000fd80008011607 */
.L_x_1156:
[----:B------:R-:W-:-:S06]  /*1330*/  UIMAD UR4, UR4, UR5, UR5 ;  /* 0x00000005040472a4 */ /* 0x000fcc000f8e0205 */
[----:B------:R-:W-:-:S07]  /*1340*/  VIMNMX R0, R0, UR4, PT ;  /* 0x0000000400007c48 */ /* 0x000fce000bfe0100 */
.L_x_1154:
[----:B------:R-:W-:Y:S01]  /*1350*/  UIMAD UR4, UR60, UR13, 0x3f ;  /* 0x0000003f3c0474a4 */ /* 0x000fe2000f8e020d */
[----:B------:R-:W-:Y:S01]  /*1360*/  VIADD R0, R0, 0x3f ;  /* 0x0000003f00007836 */ /* 0x000fe20000000000 */
[----:B------:R-:W-:Y:S01]  /*1370*/  @UP1 ULDC UR6, c[0x0][0x44c] ;  /* 0x0001130000061ab9 */ /* 0x000fe20000000800 */
[----:B------:R-:W-:Y:S01]  /*1380*/  @UP1 ULDC UR10, c[0x0][0x450] ;  /* 0x00011400000a1ab9 */ /* 0x000fe20000000800 */
[----:B------:R-:W-:Y:S02]  /*1390*/  USHF.R.S32.HI UR8, URZ, 0x1f, UR4 ;  /* 0x0000001f3f087899 */ /* 0x000fe40008011404 */
[----:B------:R-:W-:Y:S01]  /*13a0*/  UIMAD.WIDE.U32 UR6, UR61, UR6, URZ ;  /* 0x000000063d0672a5 */ /* 0x000fe2000f8e003f */
[----:B------:R-:W-:Y:S01]  /*13b0*/  SHF.R.S32.HI R3, RZ, 0x1f, R0 ;  /* 0x0000001fff037819 */ /* 0x000fe20000011400 */
[----:B------:R-:W-:Y:S01]  /*13c0*/  UMOV UR9, UR61 ;  /* 0x0000003d00097c82 */ /* 0x000fe20008000000 */
[----:B------:R-:W-:Y:S02]  /*13d0*/  ULEA.HI UR8, UR8, UR4, URZ, 0x6 ;  /* 0x0000000408087291 */ /* 0x000fe4000f8f303f */
[----:B------:R-:W-:Y:S01]  /*13e0*/  @UP1 USHF.R.U32.HI UR9, URZ, UR10, UR7 ;  /* 0x0000000a3f091299 */ /* 0x000fe20008011607 */
[----:B------:R-:W-:Y:S01]  /*13f0*/  LEA.HI R3, R3, R0, RZ, 0x6 ;  /* 0x0000000003037211 */ /* 0x000fe200078f30ff */
[----:B------:R-:W-:-:S02]  /*1400*/  UIMAD UR39, UR60, UR13, -UR39 ;  /* 0x0000000d3c2772a4 */ /* 0x000fc4000f8e0a27 */
[----:B------:R-:W-:Y:S01]  /*1410*/  USHF.R.S32.HI UR8, URZ, 0x6, UR8 ;  /* 0x000000063f087899 */ /* 0x000fe20008011408 */
[----:B------:R-:W-:Y:S01]  /*1420*/  SHF.R.S32.HI R3, RZ, 0x6, R3 ;  /* 0x00000006ff037819 */ /* 0x000fe20000011403 */
[----:B------:R-:W-:-:S03]  /*1430*/  UIADD3 UR4, UR39, UR9, URZ ;  /* 0x0000000927047290 */ /* 0x000fc6000fffe03f */
[----:B------:R-:W-:Y:S01]  /*1440*/  ULDC UR9, c[0x0][0x9dc] ;  /* 0x0002770000097ab9 */ /* 0x000fe20000000800 */
[----:B------:R-:W-:Y:S01]  /*1450*/  VIMNMX R98, R3, UR8, PT ;  /* 0x0000000803627c48 */ /* 0x000fe2000bfe0100 */
[----:B------:R-:W-:Y:S01]  /*1460*/  UIADD3 UR9, UR4, -UR9, URZ ;  /* 0x8000000904097290 */ /* 0x000fe2000fffe03f */
[----:B------:R-:W-:Y:S11]  /*1470*/  @!P1 BRA `(.L_x_1157) ;  /* 0x0000000000449947 */ /* 0x000ff60003800000 */
[----:B------:R-:W-:-:S06]  /*1480*/  UISETP.GT.AND UP0, UPT, UR4, -0x1, UPT ;  /* 0xffffffff0400788c */ /* 0x000fcc000bf04270 */
[----:B------:R-:W-:-:S13]  /*1490*/  PLOP3.LUT P0, PT, PT, PT, UP0, 0x80, 0x0 ;  /* 0x000000000000781c */ /* 0x000fda0003f0f008 */
[----:B------:R-:W-:Y:S05]  /*14a0*/  @P0 BRA `(.L_x_1158) ;  /* 0x00000000001c0947 */ /* 0x000fea0003800000 */
[----:B------:R-:W-:Y:S02]  /*14b0*/  UISETP.NE.AND UP0, UPT, UR5, 0x1, UPT ;  /* 0x000000010500788c */ /* 0x000fe4000bf05270 */
[----:B------:R-:W-:-:S09]  /*14c0*/  ULOP3.LUT UR4, URZ, UR4, URZ, 0x33, !UPT ;  /* 0x000000043f047292 */ /* 0x000fd2000f8e333f */
[----:B------:R-:W-:Y:S02]  /*14d0*/  @UP0 ULDC.64 UR10, c[0x0][0x9e8] ;  /* 0x00027a00000a0ab9 */ /* 0x000fe40000000a00 */
[----:B------:R-:W-:-:S04]  /*14e0*/  UIMAD.WIDE.U32 UR6, UR4, UR10, URZ ;  /* 0x0000000a040672a5 */ /* 0x000fc8000f8e003f */
[----:B------:R-:W-:-:S04]  /*14f0*/  @UP0 USHF.R.U32.HI UR4, URZ, UR11, UR7 ;  /* 0x0000000b3f040299 */ /* 0x000fc80008011607 */
[----:B------:R-:W-:Y:S01]  /*1500*/  ULOP3.LUT UR4, URZ, UR4, URZ, 0x33, !UPT ;  /* 0x000000043f047292 */ /* 0x000fe2000f8e333f */
[----:B------:R-:W-:Y:S11]  /*1510*/  BRA `(.L_x_1159) ;  /* 0x0000000000107947 */ /* 0x000ff60003800000 */
.L_x_1158:
[----:B------:R-:W-:-:S11]  /*1520*/  UISETP.NE.AND UP0, UPT, UR5, 0x1, UPT ;  /* 0x000000010500788c */ /* 0x000fd6000bf05270 */
[----:B------:R-:W-:Y:S02]  /*1530*/  @UP0 ULDC.64 UR10, c[0x0][0x9e8] ;  /* 0x00027a00000a0ab9 */ /* 0x000fe40000000a00 */
[----:B------:R-:W-:-:S04]  /*1540*/  UIMAD.WIDE.U32 UR6, UR4, UR10, URZ ;  /* 0x0000000a040672a5 */ /* 0x000fc8000f8e003f */
[----:B------:R-:W-:-:S12]  /*1550*/  @UP0 USHF.R.U32.HI UR4, URZ, UR11, UR7 ;  /* 0x0000000b3f040299 */ /* 0x000fd80008011607 */
.L_x_1159:
[----:B------:R-:W-:-:S04]  /*1560*/  UIMAD UR4, UR4, UR5, URZ ;  /* 0x00000005040472a4 */ /* 0x000fc8000f8e023f */
[----:B------:R-:W-:-:S04]  /*1570*/  UISETP.LT.AND UP0, UPT, UR9, UR4, UPT ;  /* 0x000000040900728c */ /* 0x000fc8000bf01270 */
[----:B------:R-:W-:-:S12]  /*1580*/  USEL UR9, UR9, UR4, !UP0 ;  /* 0x0000000409097287 */ /* 0x000fd8000c000000 */
.L_x_1157:
[----:B------:R-:W-:Y:S01]  /*1590*/  USHF.R.S32.HI UR4, URZ, 0x1f, UR9 ;  /* 0x0000001f3f047899 */ /* 0x000fe20008011409 */
[----:B------:R-:W-:Y:S02]  /*15a0*/  PLOP3.LUT P0, PT, PT, PT, PT, 0x80, 0x0 ;  /* 0x000000000000781c */ /* 0x000fe40003f0f070 */
[----:B------:R-:W-:Y:S01]  /*15b0*/  CS2R R2, SRZ ;  /* 0x0000000000027805 */ /* 0x000fe2000001ff00 */
[----:B------:R-:W-:Y:S01]  /*15c0*/  IMAD.MOV.U32 R0, RZ, RZ, RZ ;  /* 0x000000ffff007224 */ /* 0x000fe200078e00ff */
[----:B------:R-:W-:Y:S01]  /*15d0*/  ULEA.HI UR4, UR4, UR9, URZ, 0x6 ;  /* 0x0000000904047291 */ /* 0x000fe2000f8f303f */
[----:B------:R-:W-:Y:S02]  /*15e0*/  CS2R R176, SRZ ;  /* 0x0000000000b07805 */ /* 0x000fe4000001ff00 */
[----:B------:R-:W-:Y:S02]  /*15f0*/  CS2R R174, SRZ ;  /* 0x0000000000ae7805 */ /* 0x000fe4000001ff00 */
[----:B------:R-:W-:Y:S01]  /*1600*/  CS2R R148, SRZ ;  /* 0x0000000000947805 */ /* 0x000fe2000001ff00 */
[----:B------:R-:W-:Y:S01]  /*1610*/  USHF.R.S32.HI UR4, URZ, 0x6, UR4 ;  /* 0x000000063f047899 */ /* 0x000fe20008011404 */
[----:B------:R-:W-:-:S02]  /*1620*/  CS2R R172, SRZ ;  /* 0x0000000000ac7805 */ /* 0x000fc4000001ff00 */
[----:B------:R-:W-:Y:S02]  /*1630*/  CS2R R144, SRZ ;  /* 0x0000000000907805 */ /* 0x000fe4000001ff00 */
[----:B------:R-:W-:Y:S01]  /*1640*/  CS2R R170, SRZ ;  /* 0x0000000000aa7805 */ /* 0x000fe2000001ff00 */
[----:B------:R-:W-:Y:S01]  /*1650*/  UISETP.LT.AND UP0, UPT, URZ, UR4, UPT ;  /* 0x000000043f00728c */ /* 0x000fe2000bf01270 */
[----:B------:R-:W-:Y:S02]  /*1660*/  CS2R R140, SRZ ;  /* 0x00000000008c7805 */ /* 0x000fe4000001ff00 */
[----:B------:R-:W-:Y:S02]  /*1670*/  CS2R R120, SRZ ;  /* 0x0000000000787805 */ /* 0x000fe4000001ff00 */
[----:B------:R-:W-:Y:S01]  /*1680*/  CS2R R136, SRZ ;  /* 0x0000000000887805 */ /* 0x000fe2000001ff00 */
[----:B------:R-:W-:Y:S01]  /*1690*/  USEL UR5, URZ, UR4, !UP0 ;  /* 0x000000043f057287 */ /* 0x000fe2000c000000 */
[----:B------:R-:W-:-:S02]  /*16a0*/  CS2R R116, SRZ ;  /* 0x0000000000747805 */ /* 0x000fc4000001ff00 */
[----:B------:R-:W-:Y:S02]  /*16b0*/  CS2R R112, SRZ ;  /* 0x0000000000707805 */ /* 0x000fe4000001ff00 */
[----:B------:R-:W-:Y:S02]  /*16c0*/  CS2R R132, SRZ ;  /* 0x0000000000847805 */ /* 0x000fe4000001ff00 */
[----:B------:R-:W-:Y:S02]  /*16d0*/  CS2R R108, SRZ ;  /* 0x00000000006c7805 */ /* 0x000fe4000001ff00 */
[----:B------:R-:W-:Y:S02]  /*16e0*/  CS2R R104, SRZ ;  /* 0x0000000000687805 */ /* 0x000fe4000001ff00 */
[----:B------:R-:W-:Y:S01]  /*16f0*/  ISETP.GT.AND P1, PT, R98, UR5, PT ;  /* 0x0000000562007c0c */ /* 0x000fe2000bf24270 */
[----:B------:R-:W-:Y:S01]  /*1700*/  IMAD.U32 R23, RZ, RZ, UR5 ;  /* 0x00000005ff177e24 */ /* 0x000fe2000f8e00ff */
[----:B------:R-:W-:-:S02]  /*1710*/  CS2R R128, SRZ ;  /* 0x0000000000807805 */ /* 0x000fc4000001ff00 */
[----:B------:R-:W-:Y:S02]  /*1720*/  CS2R R100, SRZ ;  /* 0x0000000000647805 */ /* 0x000fe4000001ff00 */
[----:B------:R-:W-:Y:S02]  /*1730*/  CS2R R96, SRZ ;  /* 0x0000000000607805 */ /* 0x000fe4000001ff00 */
[----:B------:R-:W-:Y:S02]  /*1740*/  CS2R R124, SRZ ;  /* 0x00000000007c7805 */ /* 0x000fe4000001ff00 */
[----:B------:R-:W-:Y:S02]  /*1750*/  CS2R R92, SRZ ;  /* 0x00000000005c7805 */ /* 0x000fe4000001ff00 */
[----:B------:R-:W-:Y:S01]  /*1760*/  CS2R R88, SRZ ;  /* 0x0000000000587805 */ /* 0x000fe2000001ff00 */
[----:B------:R-:W-:Y:S01]  /*1770*/  IMAD.MOV.U32 R196, RZ, RZ, RZ ;  /* 0x000000ffffc47224 */ /* 0x000fe200078e00ff */
        /* <DEDUP_REMOVED lines=41> */
[----:B------:R-:W-:Y:S01]  /*1a10*/  CS2R R28, SRZ ;  /* 0x00000000001c7805 */ /* 0x000fe2000001ff00 */
[----:B------:R-:W-:Y:S01]  /*1a20*/  IMAD.MOV.U32 R18, RZ, RZ, RZ ;  /* 0x000000ffff127224 */ /* 0x000fe200078e00ff */
[----:B------:R-:W-:Y:S01]  /*1a30*/  CS2R R24, SRZ ;  /* 0x0000000000187805 */ /* 0x000fe2000001ff00 */
[----:B------:R-:W-:Y:S06]  /*1a40*/  @!P1 BRA `(.L_x_1160) ;  /* 0x000000bc009c9947 */ /* 0x000fec0003800000 */
        /* <DEDUP_REMOVED lines=31> */
.L_x_1161:
[----:B------:R-:W-:Y:S02]  /*1c40*/  R2UR UR6, R208 ;  /* 0x00000000d00672ca */ /* 0x000fe400000e0000 */
[----:B------:R-:W-:-:S11]  /*1c50*/  R2UR UR5, R213 ;  /* 0x00000000d50572ca */ /* 0x000fd600000e0000 */
[----:B------:R-:W-:Y:S02]  /*1c60*/  ULEA.HI UR4, UR6, UR6, URZ, 0x1 ;  /* 0x0000000606047291 */ /* 0x000fe4000f8f083f */
[----:B------:R-:W-:Y:S02]  /*1c70*/  IMAD.U32 R2, RZ, RZ, UR5 ;  /* 0x00000005ff027e24 */ /* 0x000fe4000f8e00ff */
[----:B------:R-:W-:-:S03]  /*1c80*/  ULOP3.LUT UR4, UR4, 0xfffffffe, URZ, 0xc0, !UPT ;  /* 0xfffffffe04047892 */ /* 0x000fc6000f8ec03f */
[----:B------:R-:W-:Y:S01]  /*1c90*/  ISETP.NE.AND P0, PT, R2, 0x3, PT ;  /* 0x000000030200780c */ /* 0x000fe20003f05270 */
[----:B------:R-:W-:-:S06]  /*1ca0*/  UIADD3 UR4, UR6, -UR4, URZ ;  /* 0x8000000406047290 */ /* 0x000fcc000fffe03f */
[----:B------:R-:W-:-:S05]  /*1cb0*/  IMAD.U32 R0, RZ, RZ, UR4 ;  /* 0x00000004ff007e24 */ /* 0x000fca000f8e00ff */
[----:B------:R-:W-:-:S04]  /*1cc0*/  SHF.L.U32 R0, R0, 0x1f, RZ ;  /* 0x0000001f00007819 */ /* 0x000fc800000006ff */
[----:B------:R-:W0:Y:S02]  /*1cd0*/  SYNCS.PHASECHK.TRANS64.TRYWAIT P1, [UR38+0x30800], R0 ;  /* 0x03080000ff0075a7 */ /* 0x000e240008020166 */
[----:B0-----:R-:W-:Y:S05]  /*1ce0*/  @!P1 BRA `(.L_x_1162) ;  /* 0x0000014000489947 */ /* 0x001fea0003800000 */
.L_x_1369:
[----:B------:R-:W-:Y:S05]  /*1cf0*/  @!P0 BRA `(.L_x_1163) ;  /* 0x0000000000048947 */ /* 0x000fea0003800000 */
[----:B------:R-:W-:Y:S01]  /*1d00*/  BPT.TRAP 0x1 ;  /* 0x000000040000795c */ /* 0x000fe20000300000 */
.L_x_1163:
[----:B------:R-:W-:Y:S02]  /*1d10*/  IMAD.U32 R57, RZ, RZ, UR37 ;  /* 0x00000025ff397e24 */ /* 0x000fe4000f8e00ff */
[----:B0-----:R-:W-:-:S03]  /*1d20*/  IMAD.U32 R0, RZ, RZ, UR36 ;  /* 0x00000024ff007e24 */ /* 0x001fc6000f8e00ff */
[----:B------:R-:W-:Y:S02]  /*1d30*/  LEA R57, R57, UR38, 0x3 ;  /* 0x0000002639397c11 */ /* 0x000fe4000f8e18ff */
[----:B------:R-:W-:-:S04]  /*1d40*/  SHF.L.U32 R0, R0, 0x1f, RZ ;  /* 0x0000001f00007819 */ /* 0x000fc800000006ff */
[----:B------:R0:W1:Y:S01]  /*1d50*/  SYNCS.PHASECHK.TRANS64.TRYWAIT P2, [R57+URZ+0x30830], R0 ;  /* 0x03083000390075a7 */ /* 0x000062000804017f */
[----:B------:R-:W-:Y:S05]  /*1d60*/  @!P0 BRA `(.L_x_1164) ;  /* 0x0000000000048947 */ /* 0x000fea0003800000 */
[----:B------:R-:W-:Y:S01]  /*1d70*/  BPT.TRAP 0x1 ;  /* 0x000000040000795c */ /* 0x000fe20000300000 */
.L_x_1164:
[----:B------:R-:W2:Y:S02]  /*1d80*/  S2R R2, SR_TID.X ;  /* 0x0000000000027919 */ /* 0x000ea40000002100 */
[----:B--2---:R-:W-:Y:S01]  /*1d90*/  LOP3.LUT P1, RZ, R2, 0x7f, RZ, 0xc0, !PT ;  /* 0x0000007f02ff7812 */ /* 0x004fe2000782c0ff */
[----:B-1----:R-:W-:-:S12]  /*1da0*/  @P2 BRA `(.L_x_1165) ;  /* 0x0000000000082947 */ /* 0x002fd80003800000 */
[----:B------:R-:W1:Y:S02]  /*1db0*/  SYNCS.PHASECHK.TRANS64.TRYWAIT P2, [R57+URZ+0x30830], R0 ;  /* 0x03083000390075a7 */ /* 0x000e64000804017f */
[----:B-1----:R-:W-:Y:S05]  /*1dc0*/  @!P2 BRA `(.L_x_1166) ;  /* 0x000001400028a947 */ /* 0x002fea0003800000 */
.L_x_1165:
[----:B------:R-:W-:Y:S05]  /*1dd0*/  WARPSYNC.ALL ;  /* 0x0000000000007948 */ /* 0x000fea0003800000 */
[----:B------:R-:W-:Y:S01]  /*1de0*/  UIADD3 UR4, UR38, 0x20400, URZ ;  /* 0x0002040026047890 */ /* 0x000fe2000fffe03f */
[----:B------:R-:W-:Y:S01]  /*1df0*/  WARPGROUP.ARRIVE ;  /* 0x00000000000079c5 */ /* 0x000fe20000000000 */
[----:B------:R-:W-:Y:S01]  /*1e00*/  UMOV UR9, 0x40000040 ;  /* 0x4000004000097882 */ /* 0x000fe20000000000 */
[----:B------:R-:W-:Y:S01]  /*1e10*/  UMOV UR11, 0x40000040 ;  /* 0x40000040000b7882 */ /* 0x000fe20000000000 */
[----:B------:R-:W-:Y:S01]  /*1e20*/  USHF.R.U32.HI UR4, URZ, 0x4, UR4 ;  /* 0x000000043f047899 */ /* 0x000fe20008011604 */
[----:B------:R-:W-:Y:S01]  /*1e30*/  IMAD.U32 R15, RZ, RZ, UR9 ;  /* 0x00000009ff0f7e24 */ /* 0x000fe2000f8e00ff */
[----:B------:R-:W-:Y:S01]  /*1e40*/  UMOV UR57, 0x40000040 ;  /* 0x4000004000397882 */ /* 0x000fe20000000000 */
[----:B------:R-:W-:Y:S01]  /*1e50*/  UMOV UR59, 0x40000040 ;  /* 0x40000040003b7882 */ /* 0x000fe20000000000 */
[----:B------:R-:W-:Y:S01]  /*1e60*/  ULOP3.LUT UR4, UR4, 0x3fff, URZ, 0xc0, !UPT ;  /* 0x00003fff04047892 */ /* 0x000fe2000f8ec03f */
[----:B01----:R-:W-:Y:S01]  /*1e70*/  VIADD R0, R22, UR61 ;  /* 0x0000003d16007c36 */ /* 0x003fe20008000000 */
[----:B------:R-:W-:Y:S01]  /*1e80*/  UMOV UR53, 0x40000040 ;  /* 0x4000004000357882 */ /* 0x000fe20000000000 */
[----:B------:R-:W-:Y:S01]  /*1e90*/  UMOV UR55, 0x40000040 ;  /* 0x4000004000377882 */ /* 0x000fe20000000000 */
[----:B------:R-:W-:Y:S01]  /*1ea0*/  ULOP3.LUT UR5, UR4, 0x10000, URZ, 0xfc, !UPT ;  /* 0x0001000004057892 */ /* 0x000fe2000f8efc3f */
[----:B------:R-:W0:Y:S01]  /*1eb0*/  LDC R21, c[0x0][0x2f0] ;  /* 0x0000bc00ff157b82 */ /* 0x000e220000000800 */
[----:B------:R-:W-:Y:S01]  /*1ec0*/  ULOP3.LUT UR4, UR40, 0x10000, URZ, 0xfc, !UPT ;  /* 0x0001000028047892 */ /* 0x000fe2000f8efc3f */
[----:B------:R-:W-:Y:S01]  /*1ed0*/  IMAD.MOV.U32 R2, RZ, RZ, R0 ;  /* 0x000000ffff027224 */ /* 0x000fe200078e0000 */
[----:B------:R-:W-:Y:S01]  /*1ee0*/  UMOV UR13, 0x40000040 ;  /* 0x40000040000d7882 */ /* 0x000fe20000000000 */
[----:B------:R-:W-:Y:S01]  /*1ef0*/  UMOV UR15, 0x40000040 ;  /* 0x40000040000f7882 */ /* 0x000fe20000000000 */
[----:B------:R-:W-:Y:S01]  /*1f00*/  IMAD.U32 R18, RZ, RZ, UR5 ;  /* 0x00000005ff127e24 */ /* 0x000fe2000f8e00ff */
[----:B------:R-:W-:Y:S01]  /*1f10*/  ULEA UR5, UR37, UR5, 0xb ;  /* 0x0000000525057291 */ /* 0x000fe2000f8e583f */
[----:B------:R-:W-:Y:S01]  /*1f20*/  IMAD.MOV.U32 R5, RZ, RZ, -0x40 ;  /* 0xffffffc0ff057424 */ /* 0x000fe200078e00ff */
[----:B------:R-:W-:Y:S01]  /*1f30*/  UMOV UR8, UR4 ;  /* 0x0000000400087c82 */ /* 0x000fe20008000000 */
[----:B------:R-:W-:Y:S01]  /*1f40*/  UIADD3 UR6, UR4, 0x2, URZ ;  /* 0x0000000204067890 */ /* 0x000fe2000fffe03f */
[----:B------:R-:W-:Y:S01]  /*1f50*/  IMAD.U32 R14, RZ, RZ, UR8 ;  /* 0x00000008ff0e7e24 */ /* 0x000fe2000f8e00ff */
[----:B------:R-:W-:Y:S01]  /*1f60*/  UIADD3 UR7, UR5, 0x2, URZ ;  /* 0x0000000205077890 */ /* 0x000fe2000fffe03f */
[----:B------:R-:W1:Y:S01]  /*1f70*/  LDC R155, c[0x0][0x288] ;  /* 0x0000a200ff9b7b82 */ /* 0x000e620000000800 */
[----:B------:R-:W-:Y:S01]  /*1f80*/  UMOV UR10, UR5 ;  /* 0x00000005000a7c82 */ /* 0x000fe20008000000 */
[----:B------:R-:W-:Y:S01]  /*1f90*/  UIADD3 UR56, UR4, 0x402, URZ ;  /* 0x0000040204387890 */ /* 0x000fe2000fffe03f */
[----:B------:R-:W-:Y:S01]  /*1fa0*/  HGMMA.64x64x16.F32 R24, gdesc[UR8], RZ, !UPT, gsb0 ;  /* 0x00e00000081879f0 */ /* 0x000fe2000c0008ff */
[----:B------:R-:W-:Y:S01]  /*1fb0*/  UMOV UR8, UR6 ;  /* 0x0000000600087c82 */ /* 0x000fe20008000000 */
[----:B------:R-:W-:Y:S01]  /*1fc0*/  UMOV UR9, 0x40000040 ;  /* 0x4000004000097882 */ /* 0x000fe20000000000 */
[----:B------:R-:W-:Y:S01]  /*1fd0*/  UMOV UR10, UR7 ;  /* 0x00000007000a7c82 */ /* 0x000fe20008000000 */
[----:B------:R-:W-:Y:S01]  /*1fe0*/  UMOV UR11, 0x40000040 ;  /* 0x40000040000b7882 */ /* 0x000fe20000000000 */
[----:B------:R-:W-:Y:S01]  /*1ff0*/  UIADD3 UR6, UR4, 0x4, URZ ;  /* 0x0000000404067890 */ /* 0x000fe2000fffe03f */
[----:B------:R-:W-:Y:S01]  /*2000*/  IMAD.U32 R12, RZ, RZ, UR8 ;  /* 0x00000008ff0c7e24 */ /* 0x000fe2000f8e00ff */
[----:B------:R-:W-:Y:S01]  /*2010*/  UIADD3 UR7, UR5, 0x4, URZ ;  /* 0x0000000405077890 */ /* 0x000fe2000fffe03f */
[----:B------:R-:W-:Y:S01]  /*2020*/  IMAD.U32 R13, RZ, RZ, UR9 ;  /* 0x00000009ff0d7e24 */ /* 0x000fe2000f8e00ff */
[----:B------:R-:W-:-:S02]  /*2030*/  UIADD3 UR58, UR5, 0x202, URZ ;  /* 0x00000202053a7890 */ /* 0x000fc4000fffe03f */
[----:B------:R-:W-:Y:S02]  /*2040*/  UIADD3 UR52, UR4, 0x404, URZ ;  /* 0x0000040404347890 */ /* 0x000fe4000fffe03f */
[----:B------:R-:W-:Y:S02]  /*2050*/  UIADD3 UR54, UR5, 0x204, URZ ;  /* 0x0000020405367890 */ /* 0x000fe4000fffe03f */
[----:B------:R-:W-:Y:S02]  /*2060*/  UIADD3 UR12, UR4, 0x800, URZ ;  /* 0x00000800040c7890 */ /* 0x000fe4000fffe03f */
[----:B------:R-:W-:Y:S02]  /*2070*/  UIADD3 UR14, UR5, 0x400, URZ ;  /* 0x00000400050e7890 */ /* 0x000fe4000fffe03f */
[----:B------:R-:W-:Y:S02]  /*2080*/  UIADD3 UR16, UR4, 0x802, URZ ;  /* 0x0000080204107890 */ /* 0x000fe4000fffe03f */
[----:B------:R-:W-:Y:S01]  /*2090*/  UIADD3 UR18, UR5, 0x402, URZ ;  /* 0x0000040205127890 */ /* 0x000fe2000fffe03f */
[----:B------:R-:W-:Y:S01]  /*20a0*/  UMOV UR17, 0x40000040 ;  /* 0x4000004000117882 */ /* 0x000fe20000000000 */
[----:B------:R-:W-:Y:S01]  /*20b0*/  UMOV UR19, 0x40000040 ;  /* 0x4000004000137882 */ /* 0x000fe20000000000 */
[----:B------:R-:W-:-:S02]  /*20c0*/  UIADD3 UR20, UR4, 0x804, URZ ;  /* 0x0000080404147890 */ /* 0x000fc4000fffe03f */
[----:B------:R-:W-:Y:S01]  /*20d0*/  UIADD3 UR22, UR5, 0x404, URZ ;  /* 0x0000040405167890 */ /* 0x000fe2000fffe03f */
[----:B------:R-:W-:Y:S01]  /*20e0*/  UMOV UR21, 0x40000040 ;  /* 0x4000004000157882 */ /* 0x000fe20000000000 */
[----:B------:R-:W-:Y:S01]  /*20f0*/  UMOV UR23, 0x40000040 ;  /* 0x4000004000177882 */ /* 0x000fe20000000000 */
[----:B------:R-:W-:Y:S02]  /*2100*/  UIADD3 UR24, UR4, 0x806, URZ ;  /* 0x0000080604187890 */ /* 0x000fe4000fffe03f */
[----:B------:R-:W-:Y:S01]  /*2110*/  UIADD3 UR26, UR5, 0x406, URZ ;  /* 0x00000406051a7890 */ /* 0x000fe2000fffe03f */
[----:B------:R-:W-:Y:S01]  /*2120*/  UMOV UR25, 0x40000040 ;  /* 0x4000004000197882 */ /* 0x000fe20000000000 */
[----:B------:R-:W-:Y:S01]  /*2130*/  UMOV UR27, 0x40000040 ;  /* 0x40000040001b7882 */ /* 0x000fe20000000000 */
        /* <DEDUP_REMOVED lines=16> */
[----:B------:R-:W-:-:S02]  /*2240*/  WARPGROUP.DEPBAR.LE gsb0, 0x0 ;  /* 0x00008000000079c5 */ /* 0x000fc40000010000 */
[----:B------:R-:W-:-:S06]  /*2250*/  WARPGROUP.ARRIVE ;  /* 0x00000000000079c5 */ /* 0x000fcc0000000000 */
[----:B------:R-:W-:Y:S01]  /*2260*/  HGMMA.64x64x16.F32 R24, gdesc[UR8], R24, gsb0 ;  /* 0x00e00000081879f0 */ /* 0x000fe20008000818 */
        /* <DEDUP_REMOVED lines=8> */
[----:B------:R-:W-:Y:S02]  /*22f0*/  WARPGROUP.DEPBAR.LE gsb0, 0x0 ;  /* 0x00008000000079c5 */ /* 0x000fe40000010000 */
        /* <DEDUP_REMOVED lines=17> */
[----:B------:R-:W-:Y:S01]  /*2410*/  IMAD.U32 R6, RZ, RZ, UR8 ;  /* 0x00000008ff067e24 */ /* 0x000fe2000f8e00ff */
[----:B------:R-:W-:Y:S01]  /*2420*/  ULDC UR6, c[0x0][0x9d8] ;  /* 0x0002760000067ab9 */ /* 0x000fe20000000800 */
[----:B------:R-:W-:Y:S01]  /*2430*/  IMAD.U32 R7, RZ, RZ, UR9 ;  /* 0x00000009ff077e24 */ /* 0x000fe2000f8e00ff */
[----:B------:R-:W-:Y:S02]  /*2440*/  WARPGROUP.DEPBAR.LE gsb0, 0x0 ;  /* 0x00008000000079c5 */ /* 0x000fe40000010000 */
[----:B------:R-:W-:-:S06]  /*2450*/  WARPGROUP.ARRIVE ;  /* 0x00000000000079c5 */ /* 0x000fcc0000000000 */
[----:B------:R-:W-:Y:S01]  /*2460*/  HGMMA.64x64x16.F32 R24, gdesc[UR8], R24, gsb0 ;  /* 0x00e00000081879f0 */ /* 0x000fe20008000818 */
[----:B------:R-:W-:Y:S02]  /*2470*/  UIADD3 UR8, UR4, 0x406, URZ ;  /* 0x0000040604087890 */ /* 0x000fe4000fffe03f */
[----:B------:R-:W-:Y:S01]  /*2480*/  UIADD3 UR10, UR5, 0x206, URZ ;  /* 0x00000206050a7890 */ /* 0x000fe2000fffe03f */
[----:B------:R-:W-:Y:S01]  /*2490*/  UMOV UR9, 0x40000040 ;  /* 0x4000004000097882 */ /* 0x000fe20000000000 */
[----:B------:R-:W-:Y:S01]  /*24a0*/  UMOV UR11, 0x40000040 ;  /* 0x40000040000b7882 */ /* 0x000fe20000000000 */
[----:B------:R-:W-:Y:S02]  /*24b0*/  ULDC UR4, c[0x0][0x448] ;  /* 0x0001120000047ab9 */ /* 0x000fe40000000800 */
[----:B------:R-:W-:-:S06]  /*24c0*/  UISETP.NE.AND UP0, UPT, UR4, 0x1, UPT ;  /* 0x000000010400788c */ /* 0x000fcc000bf05270 */
[----:B------:R-:W-:Y:S02]  /*24d0*/  PLOP3.LUT P2, PT, PT, PT, UP0, 0x80, 0x0 ;  /* 0x000000000000781c */ /* 0x000fe40003f4f008 */
[----:B------:R-:W-:-:S03]  /*24e0*/  PLOP3.LUT P3, PT, PT, PT, UP0, 0x80, 0x0 ;  /* 0x000000000000781c */ /* 0x000fc60003f6f008 */
[----:B------:R-:W-:-:S08]  /*24f0*/  @UP0 ULDC UR4, c[0x0][0x44c] ;  /* 0x0001130000040ab9 */ /* 0x000fd00000000800 */
[----:B------:R-:W-:Y:S01]  /*2500*/  @P2 IMAD.HI.U32 R3, R0, UR4, RZ ;  /* 0x0000000400032c27 */ /* 0x000fe2000f8e00ff */
[----:B------:R-:W-:-:S03]  /*2510*/  @UP0 ULDC UR4, c[0x0][0x450] ;  /* 0x0001140000040ab9 */ /* 0x000fc60000000800 */
[----:B------:R-:W-:Y:S01]  /*2520*/  @!P1 VIADD R0, R57, 0x30840 ;  /* 0x0003084039009836 */ /* 0x000fe20000000000 */
[----:B------:R-:W-:Y:S01]  /*2530*/  @P3 SHF.R.U32.HI R2, RZ, UR4, R3 ;  /* 0x00000004ff023c19 */ /* 0x000fe20008011603 */
[----:B------:R-:W-:Y:S02]  /*2540*/  ULDC.64 UR4, c[0x0][0x9e0] ;  /* 0x0002780000047ab9 */ /* 0x000fe40000000a00 */
[----:B------:R-:W-:Y:S01]  /*2550*/  UISETP.GE.AND UP1, UPT, UR5, 0x1, UPT ;  /* 0x000000010500788c */ /* 0x000fe2000bf26270 */
[----:B------:R-:W-:Y:S01]  /*2560*/  @!P1 PRMT R0, RZ, 0x654, R0 ;  /* 0x00000654ff009816 */ /* 0x000fe20000000000 */
[----:B------:R-:W2:Y:S04]  /*2570*/  SHFL.IDX PT, R58, R2, RZ, 0x1c1f ;  /* 0x001c1fff023a7589 */ /* 0x000ea800000e0000 */
[----:B------:R-:W-:Y:S01]  /*2580*/  PLOP3.LUT P2, PT, PT, PT, UP1, 0x40, 0x0 ;  /* 0x000000000000781c */ /* 0x000fe20003f4e818 */
[----:B------:R-:W-:-:S02]  /*2590*/  WARPGROUP.DEPBAR.LE gsb0, 0x0 ;  /* 0x00008000000079c5 */ /* 0x000fc40000010000 */
[----:B------:R-:W-:-:S06]  /*25a0*/  WARPGROUP.ARRIVE ;  /* 0x00000000000079c5 */ /* 0x000fcc0000000000 */
[----:B------:R-:W-:Y:S03]  /*25b0*/  HGMMA.64x64x16.F32 R24, gdesc[UR56], R24, gsb0 ;  /* 0x00e00000381879f0 */ /* 0x000fe60008000818 */
[----:B------:R-:W-:Y:S02]  /*25c0*/  WARPGROUP.DEPBAR.LE gsb0, 0x0 ;  /* 0x00008000000079c5 */ /* 0x000fe40000010000 */
[----:B------:R-:W-:-:S06]  /*25d0*/  WARPGROUP.ARRIVE ;  /* 0x00000000000079c5 */ /* 0x000fcc0000000000 */
[----:B------:R-:W-:Y:S01]  /*25e0*/  HGMMA.64x64x16.F32 R24, gdesc[UR52], R24, gsb0 ;  /* 0x00e00000341879f0 */ /* 0x000fe20008000818 */
[----:B------:R-:W-:Y:S02]  /*25f0*/  ULDC UR54, c[0x0][0x9dc] ;  /* 0x0002770000367ab9 */ /* 0x000fe40000000800 */
[----:B------:R-:W-:Y:S01]  /*2600*/  ULOP3.LUT UR54, URZ, UR54, URZ, 0x33, !UPT ;  /* 0x000000363f367292 */ /* 0x000fe2000f8e333f */
[----:B------:R-:W-:Y:S02]  /*2610*/  WARPGROUP.DEPBAR.LE gsb0, 0x0 ;  /* 0x00008000000079c5 */ /* 0x000fe40000010000 */
[----:B------:R-:W-:-:S06]  /*2620*/  WARPGROUP.ARRIVE ;  /* 0x00000000000079c5 */ /* 0x000fcc0000000000 */
[----:B------:R-:W-:Y:S03]  /*2630*/  HGMMA.64x64x16.F32 R24, gdesc[UR8], R24, gsb0 ;  /* 0x00e00000081879f0 */ /* 0x000fe60008000818 */
        /* <DEDUP_REMOVED lines=25> */
[----:B------:R-:W-:Y:S01]  /*27d0*/  FMUL.FTZ R26, R26, UR6 ;  /* 0x000000061a1a7c20 */ /* 0x000fe20008410000 */
[----:B------:R-:W-:Y:S01]  /*27e0*/  FMUL.FTZ R38, R38, UR6 ;  /* 0x0000000626267c20 */ /* 0x000fe20008410000 */
[----:B------:R-:W-:Y:S01]  /*27f0*/  FMUL.FTZ R24, R24, UR6 ;  /* 0x0000000618187c20 */ /* 0x000fe20008410000 */
[----:B------:R-:W-:Y:S01]  /*2800*/  FMUL.FTZ R25, R25, UR6 ;  /* 0x0000000619197c20 */ /* 0x000fe20008410000 */
[----:B------:R-:W3:Y:S01]  /*2810*/  MUFU.TANH R56, R26 ;  /* 0x0000001a00387308 */ /* 0x000ee20000002400 */
[----:B------:R-:W-:Y:S01]  /*2820*/  FMUL.FTZ R27, R27, UR6 ;  /* 0x000000061b1b7c20 */ /* 0x000fe20008410000 */
[----:B------:R-:W-:Y:S01]  /*2830*/  FMUL.FTZ R28, R28, UR6 ;  /* 0x000000061c1c7c20 */ /* 0x000fe20008410000 */
[----:B------:R-:W-:Y:S01]  /*2840*/  FMUL.FTZ R29, R29, UR6 ;  /* 0x000000061d1d7c20 */ /* 0x000fe20008410000 */
[----:B------:R-:W-:Y:S01]  /*2850*/  FMUL.FTZ R32, R32, UR6 ;  /* 0x0000000620207c20 */ /* 0x000fe20008410000 */
[----:B------:R-:W-:Y:S01]  /*2860*/  FMUL.FTZ R33, R33, UR6 ;  /* 0x0000000621217c20 */ /* 0x000fe20008410000 */
[----:B------:R-:W-:Y:S01]  /*2870*/  FMUL.FTZ R34, R34, UR6 ;  /* 0x0000000622227c20 */ /* 0x000fe20008410000 */
[----:B------:R-:W-:Y:S01]  /*2880*/  FMUL.FTZ R35, R35, UR6 ;  /* 0x0000000623237c20 */ /* 0x000fe20008410000 */
[----:B------:R4:W0:Y:S01]  /*2890*/  MUFU.TANH R26, R38 ;  /* 0x00000026001a7308 */ /* 0x0008220000002400 */
[----:B------:R-:W-:Y:S01]  /*28a0*/  FMUL.FTZ R36, R36, UR6 ;  /* 0x0000000624247c20 */ /* 0x000fe20008410000 */
[----:B------:R-:W-:Y:S01]  /*28b0*/  FMUL.FTZ R37, R37, UR6 ;  /* 0x0000000625257c20 */ /* 0x000fe20008410000 */
[----:B------:R-:W-:Y:S01]  /*28c0*/  FMUL.FTZ R39, R39, UR6 ;  /* 0x0000000627277c20 */ /* 0x000fe20008410000 */
[----:B------:R-:W-:Y:S01]  /*28d0*/  FMUL.FTZ R40, R40, UR6 ;  /* 0x0000000628287c20 */ /* 0x000fe20008410000 */
[----:B------:R-:W-:Y:S01]  /*28e0*/  FMUL.FTZ R41, R41, UR6 ;  /* 0x0000000629297c20 */ /* 0x000fe20008410000 */
[----:B------:R-:W-:Y:S01]  /*28f0*/  FMUL.FTZ R42, R42, UR6 ;  /* 0x000000062a2a7c20 */ /* 0x000fe20008410000 */
[----:B------:R-:W-:Y:S01]  /*2900*/  FMUL.FTZ R43, R43, UR6 ;  /* 0x000000062b2b7c20 */ /* 0x000fe20008410000 */
[----:B------:R-:W-:Y:S01]  /*2910*/  FMUL.FTZ R44, R44, UR6 ;  /* 0x000000062c2c7c20 */ /* 0x000fe20008410000 */
[----:B----4-:R-:W-:-:S02]  /*2920*/  IMAD R38, R98, R5, 0x40 ;  /* 0x0000004062267424 */ /* 0x010fc400078e0205 */
[----:B------:R-:W-:Y:S01]  /*2930*/  FMUL.FTZ R45, R45, UR6 ;  /* 0x000000062d2d7c20 */ /* 0x000fe20008410000 */
[----:B------:R-:W-:Y:S01]  /*2940*/  FMUL.FTZ R47, R47, UR6 ;  /* 0x000000062f2f7c20 */ /* 0x000fe20008410000 */
[----:B------:R-:W-:Y:S01]  /*2950*/  FMUL.FTZ R48, R48, UR6 ;  /* 0x0000000630307c20 */ /* 0x000fe20008410000 */
[----:B------:R-:W-:Y:S02]  /*2960*/  VIADD R4, R38, 0x1 ;  /* 0x0000000126047836 */ /* 0x000fe40000000000 */
[----:B------:R-:W-:Y:S01]  /*2970*/  FMUL.FTZ R49, R49, UR6 ;  /* 0x0000000631317c20 */ /* 0x000fe20008410000 */
[----:B------:R-:W-:Y:S01]  /*2980*/  FMUL.FTZ R50, R50, UR6 ;  /* 0x0000000632327c20 */ /* 0x000fe20008410000 */
[----:B------:R-:W-:Y:S01]  /*2990*/  FMUL.FTZ R51, R51, UR6 ;  /* 0x0000000633337c20 */ /* 0x000fe20008410000 */
[----:B------:R-:W-:Y:S01]  /*29a0*/  FMUL.FTZ R52, R52, UR6 ;  /* 0x0000000634347c20 */ /* 0x000fe20008410000 */
[----:B------:R-:W-:Y:S01]  /*29b0*/  FMUL.FTZ R53, R53, UR6 ;  /* 0x0000000635357c20 */ /* 0x000fe20008410000 */
[----:B------:R-:W-:Y:S01]  /*29c0*/  FMUL.FTZ R54, R54, UR6 ;  /* 0x0000000636367c20 */ /* 0x000fe20008410000 */
[----:B------:R-:W-:Y:S01]  /*29d0*/  FMUL.FTZ R55, R55, UR6 ;  /* 0x0000000637377c20 */ /* 0x000fe20008410000 */
[----:B------:R-:W-:Y:S01]  /*29e0*/  IMAD R4, R17, -0x2, R4 ;  /* 0xfffffffe11047824 */ /* 0x000fe200078e0204 */
[----:B------:R-:W4:Y:S01]  /*29f0*/  MUFU.TANH R24, R24 ;  /* 0x0000001800187308 */ /* 0x000f220000002400 */
[----:B------:R-:W-:Y:S01]  /*2a00*/  FMUL.FTZ R30, R30, UR6 ;  /* 0x000000061e1e7c20 */ /* 0x000fe20008410000 */
[----:B------:R-:W-:Y:S01]  /*2a10*/  FMUL.FTZ R31, R31, UR6 ;  /* 0x000000061f1f7c20 */ /* 0x000fe20008410000 */
[----:B0-----:R-:W-:-:S02]  /*2a20*/  IMAD R4, R21, UR60, R4 ;  /* 0x0000003c15047c24 */ /* 0x001fc4000f8e0204 */
[----:B------:R-:W-:Y:S01]  /*2a30*/  FMUL.FTZ R46, R46, UR6 ;  /* 0x000000062e2e7c20 */ /* 0x000fe20008410000 */
[----:B------:R0:W-:Y:S01]  /*2a40*/  @!P1 SYNCS.ARRIVE.TRANS64.RED.A1T0 RZ, [R0+URZ], RZ ;  /* 0x000000ff00ff99a7 */ /* 0x0001e2000810043f */
[----:B------:R-:W-:Y:S01]  /*2a50*/  LEA R5, R98, 0xffffffc0, 0x6 ;  /* 0xffffffc062057811 */ /* 0x000fe200078e30ff */
[----:B-1----:R-:W-:Y:S01]  /*2a60*/  IMAD.IADD R4, R4, 0x1, -R155 ;  /* 0x0000000104047824 */ /* 0x002fe200078e0a9b */
[----:B------:R-:W1:Y:S03]  /*2a70*/  MUFU.TANH R25, R25 ;  /* 0x0000001900197308 */ /* 0x000e660000002400 */
[----:B------:R-:W-:Y:S02]  /*2a80*/  VIADD R57, R4, UR54 ;  /* 0x0000003604397c36 */ /* 0x000fe40008000000 */
[----:B0-----:R-:W-:Y:S02]  /*2a90*/  IMAD R0, R21, UR60, R38 ;  /* 0x0000003c15007c24 */ /* 0x001fe4000f8e0226 */
[----:B--2---:R-:W-:Y:S01]  /*2aa0*/  IMAD.IADD R3, R57, 0x1, R58 ;  /* 0x0000000139037824 */ /* 0x004fe200078e023a */
[----:B------:R-:W0:Y:S08]  /*2ab0*/  MUFU.TANH R27, R27 ;  /* 0x0000001b001b7308 */ /* 0x000e300000002400 */
[----:B------:R-:W2:Y:S08]  /*2ac0*/  MUFU.TANH R28, R28 ;  /* 0x0000001c001c7308 */ /* 0x000eb00000002400 */
[----:B------:R-:W0:Y:S08]  /*2ad0*/  MUFU.TANH R29, R29 ;  /* 0x0000001d001d7308 */ /* 0x000e300000002400 */
        /* <DEDUP_REMOVED lines=23> */
[----:B------:R5:W0:Y:S08]  /*2c50*/  MUFU.TANH R20, R31 ;  /* 0x0000001f00147308 */ /* 0x000a300000002400 */
[----:B------:R3:W0:Y:S01]  /*2c60*/  MUFU.TANH R30, R46 ;  /* 0x0000002e001e7308 */ /* 0x0006220000002400 */
[----:B-----5:R-:W-:-:S02]  /*2c70*/  IMAD R31, R17, -0x2, R0 ;  /* 0xfffffffe111f7824 */ /* 0x020fc400078e0200 */
[----:B---3--:R-:W-:-:S05]  /*2c80*/  VIADD R46, R4, UR4 ;  /* 0x00000004042e7c36 */ /* 0x008fca0008000000 */
[----:B------:R-:W-:Y:S01]  /*2c90*/  VIADDMNMX R0, R58, R46, R31, PT ;  /* 0x0000002e3a007246 */ /* 0x000fe2000380011f */
[----:B-12-4-:R-:W-:Y:S06]  /*2ca0*/  @P2 BRA `(.L_x_1167) ;  /* 0x00000000005c2947 */ /* 0x016fec0003800000 */
[----:B------:R-:W-:Y:S01]  /*2cb0*/  IMAD R4, R21, UR60, R58 ;  /* 0x0000003c15047c24 */ /* 0x000fe2000f8e023a */
[----:B------:R-:W-:Y:S03]  /*2cc0*/  BSSY B0, `(.L_x_1168) ;  /* 0x0000011000007945 */ /* 0x000fe60003800000 */
[----:B------:R-:W-:-:S05]  /*2cd0*/  IMAD.IADD R4, R4, 0x1, -R155 ;  /* 0x0000000104047824 */ /* 0x000fca00078e0a9b */
[----:B------:R-:W-:-:S13]  /*2ce0*/  ISETP.GT.AND P2, PT, R4, -0x1, PT ;  /* 0xffffffff0400780c */ /* 0x000fda0003f44270 */
[----:B------:R-:W-:Y:S05]  /*2cf0*/  @P2 BRA `(.L_x_1169) ;  /* 0x0000000000202947 */ /* 0x000fea0003800000 */
[----:B------:R-:W-:Y:S01]  /*2d00*/  UISETP.NE.AND UP2, UPT, UR5, 0x1, UPT ;  /* 0x000000010500788c */ /* 0x000fe2000bf45270 */
[----:B------:R-:W-:-:S05]  /*2d10*/  LOP3.LUT R4, RZ, R4, RZ, 0x33, !PT ;  /* 0x00000004ff047212 */ /* 0x000fca00078e33ff */
[----:B------:R-:W-:-:S05]  /*2d20*/  PLOP3.LUT P2, PT, PT, PT, UP2, 0x80, 0x0 ;  /* 0x000000000000781c */ /* 0x000fca0003f4f028 */
[----:B------:R-:W-:-:S08]  /*2d30*/  @UP2 ULDC.64 UR6, c[0x0][0x9e8] ;  /* 0x00027a0000062ab9 */ /* 0x000fd00000000a00 */
[----:B------:R-:W-:-:S05]  /*2d40*/  @P2 IMAD.HI.U32 R58, R4, UR6, RZ ;  /* 0x00000006043a2c27 */ /* 0x000fca000f8e00ff */
[----:B------:R-:W-:-:S04]  /*2d50*/  @P2 SHF.R.U32.HI R4, RZ, UR7, R58 ;  /* 0x00000007ff042c19 */ /* 0x000fc8000801163a */
[----:B------:R-:W-:Y:S01]  /*2d60*/  LOP3.LUT R4, RZ, R4, RZ, 0x33, !PT ;  /* 0x00000004ff047212 */ /* 0x000fe200078e33ff */
[----:B------:R-:W-:Y:S06]  /*2d70*/  BRA `(.L_x_1170) ;  /* 0x0000000000147947 */ /* 0x000fec0003800000 */
.L_x_1169:
[----:B------:R-:W-:-:S06]  /*2d80*/  UISETP.NE.AND UP2, UPT, UR5, 0x1, UPT ;  /* 0x000000010500788c */ /* 0x000fcc000bf45270 */
[----:B------:R-:W-:-:S05]  /*2d90*/  PLOP3.LUT P2, PT, PT, PT, UP2, 0x80, 0x0 ;  /* 0x000000000000781c */ /* 0x000fca0003f4f028 */
[----:B------:R-:W-:-:S08]  /*2da0*/  @UP2 ULDC.64 UR6, c[0x0][0x9e8] ;  /* 0x00027a0000062ab9 */ /* 0x000fd00000000a00 */
[----:B------:R-:W-:-:S05]  /*2db0*/  @P2 IMAD.HI.U32 R58, R4, UR6, RZ ;  /* 0x00000006043a2c27 */ /* 0x000fca000f8e00ff */
[----:B------:R-:W-:-:S07]  /*2dc0*/  @P2 SHF.R.U32.HI R4, RZ, UR7, R58 ;  /* 0x00000007ff042c19 */ /* 0x000fce000801163a */
.L_x_1170:
[----:B------:R-:W-:Y:S05]  /*2dd0*/  BSYNC B0 ;  /* 0x0000000000007941 */ /* 0x000fea0003800000 */
.L_x_1168:
[----:B------:R-:W-:-:S04]  /*2de0*/  IMAD R4, R4, UR5, -R5 ;  /* 0x0000000504047c24 */ /* 0x000fc8000f8e0a05 */
[----:B------:R-:W-:-:S05]  /*2df0*/  IMAD R4, R17, -0x2, R4 ;  /* 0xfffffffe11047824 */ /* 0x000fca00078e0204 */
[----:B------:R-:W-:Y:S02]  /*2e00*/  VIMNMX R3, R3, R4, !PT ;  /* 0x0000000403037248 */ /* 0x000fe40007fe0100 */
[----:B------:R-:W-:-:S07]  /*2e10*/  VIADDMNMX R0, R4, UR5, R0, PT ;  /* 0x0000000504007c46 */ /* 0x000fce000b800100 */
.L_x_1167:
[C---:B------:R-:W-:Y:S01]  /*2e20*/  ISETP.GE.AND P2, PT, R38.reuse, 0x2, PT ;  /* 0x000000022600780c */ /* 0x040fe20003f46270 */
[----:B------:R-:W1:Y:S01]  /*2e30*/  SHFL.IDX PT, R2, R2, 0x1, 0x1c1f ;  /* 0x003c1f0002027f89 */ /* 0x000e6200000e0000 */
[C---:B------:R-:W-:Y:S02]  /*2e40*/  ISETP.GE.AND P6, PT, R38.reuse, 0xa, PT ;  /* 0x0000000a2600780c */ /* 0x040fe40003fc6270 */
[C---:B------:R-:W-:Y:S02]  /*2e50*/  ISETP.GT.AND P4, PT, R3.reuse, 0x1, !P2 ;  /* 0x000000010300780c */ /* 0x040fe40005784270 */
[----:B------:R-:W-:Y:S02]  /*2e60*/  ISETP.GE.AND P3, PT, R38, 0x9, PT ;  /* 0x000000092600780c */ /* 0x000fe40003f66270 */
[----:B------:R-:W-:Y:S02]  /*2e70*/  ISETP.LT.OR P4, PT, R0, 0x2, P4 ;  /* 0x000000020000780c */ /* 0x000fe40002781670 */
[----:B------:R-:W-:-:S02]  /*2e80*/  ISETP.GT.AND P5, PT, R3, 0x8, !P3 ;  /* 0x000000080300780c */ /* 0x000fc40005fa4270 */
[----:B------:R-:W-:Y:S02]  /*2e90*/  FSEL R58, R25, -INF , !P4 ;  /* 0xff800000193a7808 */ /* 0x000fe40006000000 */
[----:B------:R-:W-:Y:S02]  /*2ea0*/  ISETP.GT.AND P4, PT, R3, 0x9, !P6 ;  /* 0x000000090300780c */ /* 0x000fe40007784270 */
[----:B------:R-:W-:Y:S02]  /*2eb0*/  P2R R25, PR, RZ, 0x40 ;  /* 0x00000040ff197803 */ /* 0x000fe40000000000 */
[----:B------:R-:W-:Y:S02]  /*2ec0*/  ISETP.LT.OR P4, PT, R0, 0xa, P4 ;  /* 0x0000000a0000780c */ /* 0x000fe40002781670 */
[----:B------:R-:W-:Y:S02]  /*2ed0*/  ISETP.GE.AND P6, PT, R38, 0x11, PT ;  /* 0x000000112600780c */ /* 0x000fe40003fc6270 */
[----:B0-----:R-:W-:-:S02]  /*2ee0*/  FSEL R62, R29, -INF , !P4 ;  /* 0xff8000001d3e7808 */ /* 0x001fc40006000000 */
[----:B------:R-:W-:Y:S02]  /*2ef0*/  ISETP.LT.OR P5, PT, R0, 0x9, P5 ;  /* 0x000000090000780c */ /* 0x000fe40002fa1670 */
[----:B------:R-:W-:Y:S02]  /*2f00*/  ISETP.GT.AND P4, PT, R3, 0x10, !P6 ;  /* 0x000000100300780c */ /* 0x000fe40007784270 */
[----:B------:R-:W-:Y:S02]  /*2f10*/  FSEL R60, R28, -INF , !P5 ;  /* 0xff8000001c3c7808 */ /* 0x000fe40006800000 */
[----:B------:R-:W-:Y:S02]  /*2f20*/  ISETP.LT.OR P4, PT, R0, 0x11, P4 ;  /* 0x000000110000780c */ /* 0x000fe40002781670 */
[----:B------:R-:W-:Y:S02]  /*2f30*/  ISETP.GE.AND P5, PT, R38, 0x12, PT ;  /* 0x000000122600780c */ /* 0x000fe40003fa6270 */
[----:B------:R-:W-:-:S02]  /*2f40*/  FSEL R64, R32, -INF , !P4 ;  /* 0xff80000020407808 */ /* 0x000fc40006000000 */
[----:B------:R-:W-:Y:S02]  /*2f50*/  ISETP.GT.AND P4, PT, R3, 0x11, !P5 ;  /* 0x000000110300780c */ /* 0x000fe40006f84270 */
[----:B------:R-:W-:Y:S02]  /*2f60*/  P2R R29, PR, RZ, 0x20 ;  /* 0x00000020ff1d7803 */ /* 0x000fe40000000000 */
[----:B------:R-:W-:Y:S02]  /*2f70*/  ISETP.LT.OR P4, PT, R0, 0x12, P4 ;  /* 0x000000120000780c */ /* 0x000fe40002781670 */
[----:B------:R-:W-:Y:S02]  /*2f80*/  ISETP.GE.AND P5, PT, R38, 0x19, PT ;  /* 0x000000192600780c */ /* 0x000fe40003fa6270 */
[----:B------:R-:W-:Y:S02]  /*2f90*/  FSEL R66, R33, -INF , !P4 ;  /* 0xff80000021427808 */ /* 0x000fe40006000000 */
[----:B------:R-:W-:-:S02]  /*2fa0*/  ISETP.GT.AND P4, PT, R3, 0x18, !P5 ;  /* 0x000000180300780c */ /* 0x000fc40006f84270 */
[----:B------:R-:W-:Y:S02]  /*2fb0*/  P2R R32, PR, RZ, 0x20 ;  /* 0x00000020ff207803 */ /* 0x000fe40000000000 */
[----:B------:R-:W-:Y:S02]  /*2fc0*/  ISETP.LT.OR P4, PT, R0, 0x19, P4 ;  /* 0x000000190000780c */ /* 0x000fe40002781670 */
[----:B------:R-:W-:Y:S02]  /*2fd0*/  ISETP.GE.AND P5, PT, R38, 0x1a, PT ;  /* 0x0000001a2600780c */ /* 0x000fe40003fa6270 */
[----:B------:R-:W-:Y:S02]  /*2fe0*/  FSEL R68, R36, -INF , !P4 ;  /* 0xff80000024447808 */ /* 0x000fe40006000000 */
[----:B------:R-:W-:Y:S02]  /*2ff0*/  ISETP.GT.AND P4, PT, R3, 0x19, !P5 ;  /* 0x000000190300780c */ /* 0x000fe40006f84270 */
[----:B------:R-:W-:-:S02]  /*3000*/  P2R R33, PR, RZ, 0x20 ;  /* 0x00000020ff217803 */ /* 0x000fc40000000000 */
[----:B------:R-:W-:Y:S02]  /*3010*/  ISETP.LT.OR P4, PT, R0, 0x1a, P4 ;  /* 0x0000001a0000780c */ /* 0x000fe40002781670 */
[----:B------:R-:W-:Y:S02]  /*3020*/  ISETP.GE.AND P5, PT, R38, 0x21, PT ;  /* 0x000000212600780c */ /* 0x000fe40003fa6270 */
[----:B------:R-:W-:Y:S02]  /*3030*/  FSEL R70, R37, -INF , !P4 ;  /* 0xff80000025467808 */ /* 0x000fe40006000000 */
[----:B------:R-:W-:Y:S02]  /*3040*/  ISETP.GT.AND P4, PT, R3, 0x20, !P5 ;  /* 0x000000200300780c */ /* 0x000fe40006f84270 */
[----:B------:R-:W-:Y:S02]  /*3050*/  P2R R37, PR, RZ, 0x20 ;  /* 0x00000020ff257803 */ /* 0x000fe40000000000 */
[----:B------:R-:W-:-:S02]  /*3060*/  ISETP.LT.OR P4, PT, R0, 0x21, P4 ;  /* 0x000000210000780c */ /* 0x000fc40002781670 */
[----:B------:R-:W-:Y:S02]  /*3070*/  ISETP.GE.AND P5, PT, R38, 0x22, PT ;  /* 0x000000222600780c */ /* 0x000fe40003fa6270 */
[----:B------:R-:W-:Y:S02]  /*3080*/  FSEL R72, R40, -INF , !P4 ;  /* 0xff80000028487808 */ /* 0x000fe40006000000 */
[----:B------:R-:W-:Y:S02]  /*3090*/  ISETP.GT.AND P4, PT, R3, 0x21, !P5 ;  /* 0x000000210300780c */ /* 0x000fe40006f84270 */
[----:B------:R-:W-:Y:S02]  /*30a0*/  P2R R40, PR, RZ, 0x20 ;  /* 0x00000020ff287803 */ /* 0x000fe40000000000 */
[----:B------:R-:W-:Y:S02]  /*30b0*/  ISETP.LT.OR P4, PT, R0, 0x22, P4 ;  /* 0x000000220000780c */ /* 0x000fe40002781670 */
[----:B------:R-:W-:-:S02]  /*30c0*/  ISETP.GE.AND P5, PT, R38, 0x29, PT ;  /* 0x000000292600780c */ /* 0x000fc40003fa6270 */
[----:B------:R-:W-:Y:S02]  /*30d0*/  FSEL R74, R41, -INF , !P4 ;  /* 0xff800000294a7808 */ /* 0x000fe40006000000 */
[----:B------:R-:W-:Y:S02]  /*30e0*/  ISETP.GT.AND P4, PT, R3, 0x28, !P5 ;  /* 0x000000280300780c */ /* 0x000fe40006f84270 */
[----:B------:R-:W-:Y:S02]  /*30f0*/  P2R R41, PR, RZ, 0x20 ;  /* 0x00000020ff297803 */ /* 0x000fe40000000000 */
        /* <DEDUP_REMOVED lines=11> */
[----:B------:R-:W-:Y:S02]  /*31b0*/  P2R R28, PR, RZ, 0x40 ;  /* 0x00000040ff1c7803 */ /* 0x000fe40000000000 */
[----:B------:R-:W-:Y:S02]  /*31c0*/  FSEL R48, R48, -INF , !P4 ;  /* 0xff80000030307808 */ /* 0x000fe40006000000 */
[----:B------:R-:W-:-:S04]  /*31d0*/  ISETP.GE.AND P4, PT, R38, 0x32, PT ;  /* 0x000000322600780c */ /* 0x000fc80003f86270 */
[----:B------:R-:W-:-:S04]  /*31e0*/  ISETP.GT.AND P5, PT, R3, 0x31, !P4 ;  /* 0x000000310300780c */ /* 0x000fc800067a4270 */
[----:B------:R-:W-:-:S04]  /*31f0*/  ISETP.LT.OR P5, PT, R0, 0x32, P5 ;  /* 0x000000320000780c */ /* 0x000fc80002fa1670 */
[----:B------:R-:W-:Y:S02]  /*3200*/  FSEL R80, R49, -INF , !P5 ;  /* 0xff80000031507808 */ /* 0x000fe40006800000 */
[----:B------:R-:W-:-:S04]  /*3210*/  ISETP.GE.AND P5, PT, R38, 0x39, PT ;  /* 0x000000392600780c */ /* 0x000fc80003fa6270 */
[----:B------:R-:W-:-:S04]  /*3220*/  ISETP.GT.AND P6, PT, R3, 0x38, !P5 ;  /* 0x000000380300780c */ /* 0x000fc80006fc4270 */
[----:B------:R-:W-:-:S04]  /*3230*/  ISETP.LT.OR P6, PT, R0, 0x39, P6 ;  /* 0x000000390000780c */ /* 0x000fc800037c1670 */
[----:B------:R-:W-:Y:S02]  /*3240*/  FSEL R52, R52, -INF , !P6 ;  /* 0xff80000034347808 */ /* 0x000fe40007000000 */
[----:B------:R-:W-:-:S04]  /*3250*/  ISETP.GE.AND P6, PT, R38, 0x1, PT ;  /* 0x000000012600780c */ /* 0x000fc80003fc6270 */
[----:B------:R-:W-:Y:S02]  /*3260*/  P2R R4, PR, RZ, 0x40 ;  /* 0x00000040ff047803 */ /* 0x000fe40000000000 */
[----:B------:R-:W-:-:S04]  /*3270*/  ISETP.GT.AND P6, PT, R3, RZ, !P6 ;  /* 0x000000ff0300720c */ /* 0x000fc800077c4270 */
[----:B------:R-:W-:-:S04]  /*3280*/  ISETP.LT.OR P6, PT, R0, 0x1, P6 ;  /* 0x000000010000780c */ /* 0x000fc800037c1670 */
[----:B------:R-:W-:Y:S02]  /*3290*/  FSEL R36, R24, -INF , !P6 ;  /* 0xff80000018247808 */ /* 0x000fe40007000000 */
[----:B------:R-:W-:-:S04]  /*32a0*/  ISETP.GE.AND P6, PT, R38, 0x3a, PT ;  /* 0x0000003a2600780c */ /* 0x000fc80003fc6270 */
[----:B------:R-:W-:Y:S02]  /*32b0*/  P2R R38, PR, RZ, 0x40 ;  /* 0x00000040ff267803 */ /* 0x000fe40000000000 */
[----:B------:R-:W-:Y:S01]  /*32c0*/  ISETP.GT.AND P6, PT, R3, 0x39, !P6 ;  /* 0x000000390300780c */ /* 0x000fe200077c4270 */
[----:B-1----:R-:W-:-:S03]  /*32d0*/  IMAD.IADD R3, R57, 0x1, R2 ;  /* 0x0000000139037824 */ /* 0x002fc600078e0202 */
[----:B------:R-:W-:Y:S02]  /*32e0*/  ISETP.LT.OR P6, PT, R0, 0x3a, P6 ;  /* 0x0000003a0000780c */ /* 0x000fe400037c1670 */
[----:B------:R-:W-:Y:S02]  /*32f0*/  VIADDMNMX R0, R2, R46, R31, PT ;  /* 0x0000002e02007246 */ /* 0x000fe4000380011f */
[----:B------:R-:W-:Y:S02]  /*3300*/  FSEL R82, R53, -INF , !P6 ;  /* 0xff80000035527808 */ /* 0x000fe40007000000 */
[----:B------:R-:W-:-:S13]  /*3310*/  PLOP3.LUT P6, PT, PT, PT, UP1, 0x40, 0x0 ;  /* 0x000000000000781c */ /* 0x000fda0003fce818 */
[----:B------:R-:W-:Y:S05]  /*3320*/  @P6 BRA `(.L_x_1171) ;  /* 0x0000000000646947 */ /* 0x000fea0003800000 */
        /* <DEDUP_REMOVED lines=9> */
[----:B------:R-:W-:Y:S01]  /*33c0*/  @P6 IMAD.HI.U32 R24, R2, UR6, RZ ;  /* 0x0000000602186c27 */ /* 0x000fe2000f8e00ff */
[----:B------:R-:W-:-:S13]  /*33d0*/  PLOP3.LUT P6, PT, PT, PT, UP2, 0x80, 0x0 ;  /* 0x000000000000781c */ /* 0x000fda0003fcf028 */
[----:B------:R-:W-:-:S04]  /*33e0*/  @P6 SHF.R.U32.HI R2, RZ, UR7, R24 ;  /* 0x00000007ff026c19 */ /* 0x000fc80008011618 */
[----:B------:R-:W-:Y:S01]  /*33f0*/  LOP3.LUT R2, RZ, R2, RZ, 0x33, !PT ;  /* 0x00000002ff027212 */ /* 0x000fe200078e33ff */
[----:B------:R-:W-:Y:S06]  /*3400*/  BRA `(.L_x_1174) ;  /* 0x0000000000187947 */ /* 0x000fec0003800000 */
.L_x_1173:
[----:B------:R-:W-:-:S06]  /*3410*/  UISETP.NE.AND UP2, UPT, UR5, 0x1, UPT ;  /* 0x000000010500788c */ /* 0x000fcc000bf45270 */
[----:B------:R-:W-:-:S05]  /*3420*/  PLOP3.LUT P6, PT, PT, PT, UP2, 0x80, 0x0 ;  /* 0x000000000000781c */ /* 0x000fca0003fcf028 */
[----:B------:R-:W-:-:S08]  /*3430*/  @UP2 ULDC.64 UR6, c[0x0][0x9e8] ;  /* 0x00027a0000062ab9 */ /* 0x000fd00000000a00 */
[----:B------:R-:W-:Y:S01]  /*3440*/  @P6 IMAD.HI.U32 R24, R2, UR6, RZ ;  /* 0x0000000602186c27 */ /* 0x000fe2000f8e00ff */
[----:B------:R-:W-:-:S13]  /*3450*/  PLOP3.LUT P6, PT, PT, PT, UP2, 0x80, 0x0 ;  /* 0x000000000000781c */ /* 0x000fda0003fcf028 */
[----:B------:R-:W-:-:S07]  /*3460*/  @P6 SHF.R.U32.HI R2, RZ, UR7, R24 ;  /* 0x00000007ff026c19 */ /* 0x000fce0008011618 */
.L_x_1174:
[----:B------:R-:W-:Y:S05]  /*3470*/  BSYNC B0 ;  /* 0x0000000000007941 */ /* 0x000fea0003800000 */
.L_x_1172:
[----:B------:R-:W-:-:S04]  /*3480*/  IMAD R2, R2, UR5, -R5 ;  /* 0x0000000502027c24 */ /* 0x000fc8000f8e0a05 */
[----:B------:R-:W-:-:S05]  /*3490*/  IMAD R2, R17, -0x2, R2 ;  /* 0xfffffffe11027824 */ /* 0x000fca00078e0202 */
[----:B------:R-:W-:Y:S02]  /*34a0*/  VIMNMX R3, R3, R2, !PT ;  /* 0x0000000203037248 */ /* 0x000fe40007fe0100 */
[----:B------:R-:W-:-:S07]  /*34b0*/  VIADDMNMX R0, R2, UR5, R0, PT ;  /* 0x0000000502007c46 */ /* 0x000fce000b800100 */
.L_x_1171:
[----:B------:R-:W-:Y:S01]  /*34c0*/  ISETP.GT.AND P2, PT, R3, 0x1, !P2 ;  /* 0x000000010300780c */ /* 0x000fe20005744270 */
[----:B------:R-:W-:Y:S01]  /*34d0*/  ULDC UR6, c[0x0][0x988] ;  /* 0x0002620000067ab9 */ /* 0x000fe20000000800 */
[----:B------:R-:W-:Y:S01]  /*34e0*/  ISETP.NE.AND P6, PT, R4, RZ, PT ;  /* 0x000000ff0400720c */ /* 0x000fe20003fc5270 */
[----:B------:R-:W-:Y:S01]  /*34f0*/  @UP0 ULDC UR10, c[0x0][0x44c] ;  /* 0x00011300000a0ab9 */ /* 0x000fe20000000800 */
[----:B------:R-:W-:Y:S01]  /*3500*/  ISETP.LT.OR P2, PT, R0, 0x2, P2 ;  /* 0x000000020000780c */ /* 0x000fe20001741670 */
[----:B------:R-:W-:Y:S01]  /*3510*/  UIMAD.WIDE.U32 UR10, UR61, UR10, URZ ;  /* 0x0000000a3d0a72a5 */ /* 0x000fe2000f8e003f */
[----:B------:R-:W-:Y:S01]  /*3520*/  FMNMX.FTZ R4, R36, R58, !PT ;  /* 0x0000003a24047209 */ /* 0x000fe20007810000 */
[----:B------:R-:W-:Y:S01]  /*3530*/  @UP0 ULDC UR14, c[0x0][0x450] ;  /* 0x00011400000e0ab9 */ /* 0x000fe20000000800 */
[----:B------:R-:W-:Y:S01]  /*3540*/  FSEL R5, R27, -INF , !P2 ;  /* 0xff8000001b057808 */ /* 0x000fe20005000000 */
[----:B------:R-:W-:Y:S01]  /*3550*/  UMOV UR7, UR61 ;  /* 0x0000003d00077c82 */ /* 0x000fe20008000000 */
[----:B------:R-:W-:Y:S01]  /*3560*/  ISETP.NE.AND P2, PT, R25, RZ, PT ;  /* 0x000000ff1900720c */ /* 0x000fe20003f45270 */
[----:B------:R-:W-:Y:S01]  /*3570*/  @UP0 USHF.R.U32.HI UR7, URZ, UR14, UR11 ;  /* 0x0000000e3f070299 */ /* 0x000fe2000801160b */
[----:B------:R-:W-:-:S02]  /*3580*/  FMNMX.FTZ R4, R60, R4, !PT ;  /* 0x000000043c047209 */ /* 0x000fc40007810000 */
[----:B------:R-:W-:Y:S01]  /*3590*/  ISETP.GT.AND P2, PT, R3, 0x9, !P2 ;  /* 0x000000090300780c */ /* 0x000fe20005744270 */
[----:B------:R-:W-:Y:S01]  /*35a0*/  UIADD3 UR39, UR39, UR7, URZ ;  /* 0x0000000727277290 */ /* 0x000fe2000fffe03f */
[----:B------:R-:W-:Y:S02]  /*35b0*/  FMNMX.FTZ R4, R62, R4, !PT ;  /* 0x000000043e047209 */ /* 0x000fe40007810000 */
[----:B------:R-:W-:Y:S01]  /*35c0*/  ISETP.LT.OR P2, PT, R0, 0xa, P2 ;  /* 0x0000000a0000780c */ /* 0x000fe20001741670 */
[----:B------:R-:W-:Y:S01]  /*35d0*/  UIADD3 UR4, UR39, UR4, URZ ;  /* 0x0000000427047290 */ /* 0x000fe2000fffe03f */
[----:B------:R-:W-:Y:S02]  /*35e0*/  FMNMX.FTZ R4, R64, R4, !PT ;  /* 0x0000000440047209 */ /* 0x000fe40007810000 */
[----:B------:R-:W-:Y:S02]  /*35f0*/  FSEL R20, R20, -INF , !P2 ;  /* 0xff80000014147808 */ /* 0x000fe40005000000 */
[----:B------:R-:W-:-:S02]  /*3600*/  ISETP.NE.AND P2, PT, R28, RZ, PT ;  /* 0x000000ff1c00720c */ /* 0x000fc40003f45270 */
[----:B------:R-:W-:Y:S02]  /*3610*/  FMNMX.FTZ R4, R66, R4, !PT ;  /* 0x0000000442047209 */ /* 0x000fe40007810000 */
[----:B------:R-:W-:Y:S02]  /*3620*/  ISETP.GT.AND P2, PT, R3, 0x10, !P2 ;  /* 0x000000100300780c */ /* 0x000fe40005744270 */
[----:B------:R-:W-:Y:S02]  /*3630*/  FMNMX.FTZ R4, R68, R4, !PT ;  /* 0x0000000444047209 */ /* 0x000fe40007810000 */
[----:B------:R-:W-:Y:S02]  /*3640*/  ISETP.LT.OR P2, PT, R0, 0x11, P2 ;  /* 0x000000110000780c */ /* 0x000fe40001741670 */
[----:B------:R-:W-:Y:S02]  /*3650*/  FMNMX.FTZ R4, R70, R4, !PT ;  /* 0x0000000446047209 */ /* 0x000fe40007810000 */
[----:B------:R-:W-:-:S02]  /*3660*/  FSEL R24, R34, -INF , !P2 ;  /* 0xff80000022187808 */ /* 0x000fc40005000000 */
[----:B------:R-:W-:Y:S02]  /*3670*/  ISETP.NE.AND P2, PT, R29, RZ, PT ;  /* 0x000000ff1d00720c */ /* 0x000fe40003f45270 */
[----:B------:R-:W-:Y:S02]  /*3680*/  FMNMX.FTZ R4, R72, R4, !PT ;  /* 0x0000000448047209 */ /* 0x000fe40007810000 */
[----:B------:R-:W-:Y:S02]  /*3690*/  ISETP.GT.AND P2, PT, R3, 0x11, !P2 ;  /* 0x000000110300780c */ /* 0x000fe40005744270 */
[----:B------:R-:W-:Y:S02]  /*36a0*/  FMNMX.FTZ R4, R74, R4, !PT ;  /* 0x000000044a047209 */ /* 0x000fe40007810000 */
[----:B------:R-:W-:Y:S02]  /*36b0*/  ISETP.LT.OR P2, PT, R0, 0x12, P2 ;  /* 0x000000120000780c */ /* 0x000fe40001741670 */
[----:B------:R-:W-:-:S02]  /*36c0*/  FMNMX.FTZ R4, R76, R4, !PT ;  /* 0x000000044c047209 */ /* 0x000fc40007810000 */
[----:B------:R-:W-:Y:S02]  /*36d0*/  FSEL R25, R35, -INF , !P2 ;  /* 0xff80000023197808 */ /* 0x000fe40005000000 */
[----:B------:R-:W-:Y:S02]  /*36e0*/  ISETP.NE.AND P2, PT, R32, RZ, PT ;  /* 0x000000ff2000720c */ /* 0x000fe40003f45270 */
[----:B------:R-:W-:Y:S02]  /*36f0*/  FMNMX.FTZ R4, R78, R4, !PT ;  /* 0x000000044e047209 */ /* 0x000fe40007810000 */
[----:B------:R-:W-:Y:S02]  /*3700*/  ISETP.GT.AND P2, PT, R3, 0x18, !P2 ;  /* 0x000000180300780c */ /* 0x000fe40005744270 */
[----:B------:R-:W-:Y:S02]  /*3710*/  FMNMX.FTZ R4, R48, R4, !PT ;  /* 0x0000000430047209 */ /* 0x000fe40007810000 */
[----:B------:R-:W-:-:S02]  /*3720*/  ISETP.LT.OR P2, PT, R0, 0x19, P2 ;  /* 0x000000190000780c */ /* 0x000fc40001741670 */
[----:B------:R-:W-:Y:S02]  /*3730*/  FMNMX.FTZ R4, R80, R4, !PT ;  /* 0x0000000450047209 */ /* 0x000fe40007810000 */
[----:B------:R-:W-:Y:S02]  /*3740*/  FSEL R26, R26, -INF , !P2 ;  /* 0xff8000001a1a7808 */ /* 0x000fe40005000000 */
[----:B------:R-:W-:Y:S02]  /*3750*/  ISETP.NE.AND P2, PT, R33, RZ, PT ;  /* 0x000000ff2100720c */ /* 0x000fe40003f45270 */
[----:B------:R-:W-:Y:S02]  /*3760*/  FMNMX.FTZ R4, R52, R4, !PT ;  /* 0x0000000434047209 */ /* 0x000fe40007810000 */
[----:B------:R-:W-:Y:S02]  /*3770*/  ISETP.GT.AND P2, PT, R3, 0x19, !P2 ;  /* 0x000000190300780c */ /* 0x000fe40005744270 */
[----:B------:R-:W-:-:S02]  /*3780*/  FMNMX.FTZ R32, R82, R4, !PT ;  /* 0x0000000452207209 */ /* 0x000fc40007810000 */
[C---:B------:R-:W-:Y:S02]  /*3790*/  ISETP.LT.OR P2, PT, R0.reuse, 0x1a, P2 ;  /* 0x0000001a0000780c */ /* 0x040fe40001741670 */
[----:B------:R-:W-:Y:S01]  /*37a0*/  ISETP.GT.AND P3, PT, R3, 0x8, !P3 ;  /* 0x000000080300780c */ /* 0x000fe20005f64270 */
[----:B------:R-:W0:Y:S01]  /*37b0*/  SHFL.BFLY PT, R31, R32, 0x2, 0x1f ;  /* 0x0c401f00201f7f89 */ /* 0x000e2200000e0000 */
[----:B------:R-:W-:Y:S02]  /*37c0*/  FSEL R27, R39, -INF , !P2 ;  /* 0xff800000271b7808 */ /* 0x000fe40005000000 */
[----:B------:R-:W-:Y:S02]  /*37d0*/  ISETP.NE.AND P2, PT, R37, RZ, PT ;  /* 0x000000ff2500720c */ /* 0x000fe40003f45270 */
[----:B------:R-:W-:Y:S02]  /*37e0*/  ISETP.LT.OR P3, PT, R0, 0x9, P3 ;  /* 0x000000090000780c */ /* 0x000fe40001f61670 */
[----:B------:R-:W-:-:S02]  /*37f0*/  ISETP.GT.AND P2, PT, R3, 0x20, !P2 ;  /* 0x000000200300780c */ /* 0x000fc40005744270 */
[----:B------:R-:W-:Y:S02]  /*3800*/  FSEL R16, R16, -INF , !P3 ;  /* 0xff80000010107808 */ /* 0x000fe40005800000 */
[----:B------:R-:W-:Y:S02]  /*3810*/  ISETP.LT.OR P2, PT, R0, 0x21, P2 ;  /* 0x000000210000780c */ /* 0x000fe40001741670 */
[----:B------:R-:W-:Y:S02]  /*3820*/  ISETP.NE.AND P3, PT, R41, RZ, PT ;  /* 0x000000ff2900720c */ /* 0x000fe40003f65270 */
[----:B------:R-:W-:Y:S02]  /*3830*/  FSEL R28, R42, -INF , !P2 ;  /* 0xff8000002a1c7808 */ /* 0x000fe40005000000 */
[----:B------:R-:W-:Y:S02]  /*3840*/  ISETP.NE.AND P2, PT, R40, RZ, PT ;  /* 0x000000ff2800720c */ /* 0x000fe40003f45270 */
[----:B------:R-:W-:-:S02]  /*3850*/  ISETP.GT.AND P4, PT, R3, 0x31, !P4 ;  /* 0x000000310300780c */ /* 0x000fc40006784270 */
[C---:B------:R-:W-:Y:S02]  /*3860*/  ISETP.GT.AND P2, PT, R3.reuse, 0x21, !P2 ;  /* 0x000000210300780c */ /* 0x040fe40005744270 */
[----:B------:R-:W-:Y:S02]  /*3870*/  ISETP.GT.AND P5, PT, R3, 0x38, !P5 ;  /* 0x000000380300780c */ /* 0x000fe40006fa4270 */
[----:B------:R-:W-:Y:S02]  /*3880*/  ISETP.LT.OR P2, PT, R0, 0x22, P2 ;  /* 0x000000220000780c */ /* 0x000fe40001741670 */
[----:B0-----:R-:W-:Y:S02]  /*3890*/  FMNMX.FTZ R33, R32, R31, !PT ;  /* 0x0000001f20217209 */ /* 0x001fe40007810000 */
[----:B------:R-:W-:Y:S02]  /*38a0*/  FSEL R29, R43, -INF , !P2 ;  /* 0xff8000002b1d7808 */ /* 0x000fe40005000000 */
[----:B------:R-:W-:Y:S01]  /*38b0*/  ISETP.GT.AND P2, PT, R3, 0x28, !P3 ;  /* 0x000000280300780c */ /* 0x000fe20005f44270 */
[----:B------:R-:W0:Y:S01]  /*38c0*/  SHFL.BFLY PT, R34, R33, 0x1, 0x1f ;  /* 0x0c201f0021227f89 */ /* 0x000e2200000e0000 */
[----:B------:R-:W-:-:S02]  /*38d0*/  ISETP.NE.AND P3, PT, R45, RZ, PT ;  /* 0x000000ff2d00720c */ /* 0x000fc40003f65270 */
[----:B------:R-:W-:Y:S02]  /*38e0*/  ISETP.LT.OR P2, PT, R0, 0x29, P2 ;  /* 0x000000290000780c */ /* 0x000fe40001741670 */
[C---:B------:R-:W-:Y:S02]  /*38f0*/  ISETP.GT.AND P3, PT, R3.reuse, 0x30, !P3 ;  /* 0x000000300300780c */ /* 0x040fe40005f64270 */
[----:B------:R-:W-:Y:S02]  /*3900*/  FSEL R30, R30, -INF , !P2 ;  /* 0xff8000001e1e7808 */ /* 0x000fe40005000000 */
[----:B------:R-:W-:Y:S02]  /*3910*/  ISETP.GT.AND P2, PT, R3, RZ, !P6 ;  /* 0x000000ff0300720c */ /* 0x000fe40007744270 */
[----:B------:R-:W-:Y:S02]  /*3920*/  ISETP.NE.AND P6, PT, R38, RZ, PT ;  /* 0x000000ff2600720c */ /* 0x000fe40003fc5270 */
[----:B------:R-:W-:-:S02]  /*3930*/  ISETP.LT.OR P2, PT, R0, 0x1, P2 ;  /* 0x000000010000780c */ /* 0x000fc40001741670 */
[----:B------:R-:W-:Y:S02]  /*3940*/  ISETP.LT.OR P3, PT, R0, 0x31, P3 ;  /* 0x000000310000780c */ /* 0x000fe40001f61670 */
[----:B------:R-:W-:Y:S02]  /*3950*/  FSEL R2, R56, -INF , !P2 ;  /* 0xff80000038027808 */ /* 0x000fe40005000000 */
[----:B------:R-:W-:Y:S02]  /*3960*/  ISETP.NE.AND P2, PT, R44, RZ, PT ;  /* 0x000000ff2c00720c */ /* 0x000fe40003f45270 */
[----:B------:R-:W-:Y:S02]  /*3970*/  FMNMX.FTZ R31, R2, R5, !PT ;  /* 0x00000005021f7209 */ /* 0x000fe40007810000 */
[----:B------:R-:W-:Y:S02]  /*3980*/  ISETP.GT.AND P2, PT, R3, 0x29, !P2 ;  /* 0x000000290300780c */ /* 0x000fe40005744270 */
[----:B------:R-:W-:-:S02]  /*3990*/  FMNMX.FTZ R31, R16, R31, !PT ;  /* 0x0000001f101f7209 */ /* 0x000fc40007810000 */
[----:B------:R-:W-:Y:S02]  /*39a0*/  ISETP.LT.OR P2, PT, R0, 0x2a, P2 ;  /* 0x0000002a0000780c */ /* 0x000fe40001741670 */
[----:B------:R-:W-:Y:S02]  /*39b0*/  FMNMX.FTZ R31, R20, R31, !PT ;  /* 0x0000001f141f7209 */ /* 0x000fe40007810000 */
[----:B------:R-:W-:Y:S02]  /*39c0*/  ISETP.LT.OR P4, PT, R0, 0x32, P4 ;  /* 0x000000320000780c */ /* 0x000fe40002781670 */
[----:B------:R-:W-:Y:S02]  /*39d0*/  FMNMX.FTZ R4, R24, R31, !PT ;  /* 0x0000001f18047209 */ /* 0x000fe40007810000 */
[----:B------:R-:W-:Y:S02]  /*39e0*/  ISETP.LT.OR P5, PT, R0, 0x39, P5 ;  /* 0x000000390000780c */ /* 0x000fe40002fa1670 */
[----:B------:R-:W-:-:S02]  /*39f0*/  FMNMX.FTZ R31, R25, R4, !PT ;  /* 0x00000004191f7209 */ /* 0x000fc40007810000 */
[----:B0-----:R-:W-:Y:S02]  /*3a00*/  FMNMX.FTZ R4, R33, R34, !PT ;  /* 0x0000002221047209 */ /* 0x001fe40007810000 */
[----:B------:R-:W-:Y:S02]  /*3a10*/  FMNMX.FTZ R32, R26, R31, !PT ;  /* 0x0000001f1a207209 */ /* 0x000fe40007810000 */
[----:B------:R-:W-:Y:S01]  /*3a20*/  FSEL R31, R47, -INF , !P2 ;  /* 0xff8000002f1f7808 */ /* 0x000fe20005000000 */
[C---:B------:R-:W-:Y:S01]  /*3a30*/  FMUL.FTZ R34, R4.reuse, UR6 ;  /* 0x0000000604227c20 */ /* 0x040fe20008410000 */
[----:B------:R-:W-:Y:S02]  /*3a40*/  FMNMX.FTZ R33, R27, R32, !PT ;  /* 0x000000201b217209 */ /* 0x000fe40007810000 */
[----:B------:R-:W-:Y:S02]  /*3a50*/  FSETP.NEU.FTZ.AND P2, PT, R4, -INF , PT ;  /* 0xff8000000400780b */ /* 0x000fe40003f5d000 */
[----:B------:R-:W-:-:S02]  /*3a60*/  FMNMX.FTZ R32, R28, R33, !PT ;  /* 0x000000211c207209 */ /* 0x000fc40007810000 */
[----:B------:R-:W-:Y:S02]  /*3a70*/  FSEL R35, R34, RZ, P2 ;  /* 0x000000ff22237208 */ /* 0x000fe40001000000 */
[----:B------:R-:W-:Y:S02]  /*3a80*/  FMNMX.FTZ R33, R29, R32, !PT ;  /* 0x000000201d217209 */ /* 0x000fe40007810000 */
[----:B------:R-:W-:Y:S01]  /*3a90*/  ISETP.GT.AND P2, PT, R3, 0x39, !P6 ;  /* 0x000000390300780c */ /* 0x000fe20007744270 */
[--C-:B------:R-:W-:Y:S01]  /*3aa0*/  FFMA.FTZ R36, R36, UR6, -R35.reuse ;  /* 0x0000000624247c23 */ /* 0x100fe20008010823 */
[----:B------:R-:W-:Y:S01]  /*3ab0*/  FMNMX.FTZ R34, R30, R33, !PT ;  /* 0x000000211e227209 */ /* 0x000fe20007810000 */
[--C-:B------:R-:W-:Y:S01]  /*3ac0*/  FFMA.FTZ R37, R58, UR6, -R35.reuse ;  /* 0x000000063a257c23 */ /* 0x100fe20008010823 */
[----:B------:R-:W-:Y:S01]  /*3ad0*/  FSEL R32, R50, -INF , !P3 ;  /* 0xff80000032207808 */ /* 0x000fe20005800000 */
[----:B------:R0:W-:Y:S01]  /*3ae0*/  MUFU.EX2 R196, R36 ;  /* 0x0000002400c47308 */ /* 0x0001e20000000800 */
[----:B------:R-:W-:Y:S01]  /*3af0*/  FMNMX.FTZ R3, R31, R34, !PT ;  /* 0x000000221f037209 */ /* 0x000fe20007810000 */
[--C-:B------:R-:W-:Y:S01]  /*3b00*/  FFMA.FTZ R38, R60, UR6, -R35.reuse ;  /* 0x000000063c267c23 */ /* 0x100fe20008010823 */
[----:B------:R-:W-:Y:S01]  /*3b10*/  FSEL R33, R51, -INF , !P4 ;  /* 0xff80000033217808 */ /* 0x000fe20006000000 */
[--C-:B------:R-:W-:Y:S01]  /*3b20*/  FFMA.FTZ R39, R62, UR6, -R35.reuse ;  /* 0x000000063e277c23 */ /* 0x100fe20008010823 */
[----:B------:R-:W-:Y:S01]  /*3b30*/  FMNMX.FTZ R34, R32, R3, !PT ;  /* 0x0000000320227209 */ /* 0x000fe20007810000 */
[--C-:B------:R-:W-:Y:S01]  /*3b40*/  FFMA.FTZ R40, R64, UR6, -R35.reuse ;  /* 0x0000000640287c23 */ /* 0x100fe20008010823 */
[----:B------:R-:W-:Y:S01]  /*3b50*/  ISETP.LT.OR P2, PT, R0, 0x3a, P2 ;  /* 0x0000003a0000780c */ /* 0x000fe20001741670 */
[----:B------:R-:W1:Y:S01]  /*3b60*/  MUFU.EX2 R37, R37 ;  /* 0x0000002500257308 */ /* 0x000e620000000800 */
[----:B------:R-:W-:Y:S01]  /*3b70*/  FSEL R0, R54, -INF , !P5 ;  /* 0xff80000036007808 */ /* 0x000fe20006800000 */
[--C-:B------:R-:W-:Y:S01]  /*3b80*/  FFMA.FTZ R41, R66, UR6, -R35.reuse ;  /* 0x0000000642297c23 */ /* 0x100fe20008010823 */
[----:B------:R-:W-:Y:S01]  /*3b90*/  FMNMX.FTZ R3, R33, R34, !PT ;  /* 0x0000002221037209 */ /* 0x000fe20007810000 */
[--C-:B------:R-:W-:Y:S01]  /*3ba0*/  FFMA.FTZ R42, R68, UR6, -R35.reuse ;  /* 0x00000006442a7c23 */ /* 0x100fe20008010823 */
[----:B------:R-:W-:Y:S01]  /*3bb0*/  FSEL R34, R55, -INF , !P2 ;  /* 0xff80000037227808 */ /* 0x000fe20005000000 */
        /* <DEDUP_REMOVED lines=9> */
[----:B------:R-:W-:Y:S01]  /*3c50*/  FFMA.FTZ R49, R80, UR6, -R35 ;  /* 0x0000000650317c23 */ /* 0x000fe20008010823 */
[----:B0-----:R-:W0:Y:S01]  /*3c60*/  SHFL.BFLY PT, R36, R3, 0x2, 0x1f ;  /* 0x0c401f0003247f89 */ /* 0x001e2200000e0000 */
[----:B------:R-:W2:Y:S01]  /*3c70*/  MUFU.EX2 R39, R39 ;  /* 0x0000002700277308 */ /* 0x000ea20000000800 */
[----:B-1----:R-:W-:Y:S01]  /*3c80*/  FADD.FTZ R53, R196, R37 ;  /* 0x00000025c4357221 */ /* 0x002fe20000010000 */
[----:B------:R-:W-:-:S06]  /*3c90*/  F2FP.F16.F32.PACK_AB R196, R37, R196 ;  /* 0x000000c425c4723e */ /* 0x000fcc00000000ff */
[----:B------:R-:W-:Y:S08]  /*3ca0*/  MUFU.EX2 R40, R40 ;  /* 0x0000002800287308 */ /* 0x000ff00000000800 */
[----:B------:R-:W1:Y:S01]  /*3cb0*/  MUFU.EX2 R41, R41 ;  /* 0x0000002900297308 */ /* 0x000e620000000800 */
[----:B--2---:R-:W-:Y:S02]  /*3cc0*/  F2FP.F16.F32.PACK_AB R198, R39, R38 ;  /* 0x0000002627c6723e */ /* 0x004fe400000000ff */
[----:B0-----:R-:W-:-:S05]  /*3cd0*/  FMNMX.FTZ R36, R3, R36, !PT ;  /* 0x0000002403247209 */ /* 0x001fca0007810000 */
[----:B------:R-:W-:Y:S01]  /*3ce0*/  MUFU.EX2 R42, R42 ;  /* 0x0000002a002a7308 */ /* 0x000fe20000000800 */
[----:B------:R-:W0:Y:S07]  /*3cf0*/  SHFL.BFLY PT, R3, R36, 0x1, 0x1f ;  /* 0x0c201f0024037f89 */ /* 0x000e2e00000e0000 */
[----:B------:R-:W2:Y:S01]  /*3d00*/  MUFU.EX2 R43, R43 ;  /* 0x0000002b002b7308 */ /* 0x000ea20000000800 */
[----:B-1----:R-:W-:-:S07]  /*3d10*/  F2FP.F16.F32.PACK_AB R192, R41, R40 ;  /* 0x0000002829c0723e */ /* 0x002fce00000000ff */
[----:B------:R-:W-:Y:S08]  /*3d20*/  MUFU.EX2 R44, R44 ;  /* 0x0000002c002c7308 */ /* 0x000ff00000000800 */
[----:B------:R-:W1:Y:S01]  /*3d30*/  MUFU.EX2 R45, R45 ;  /* 0x0000002d002d7308 */ /* 0x000e620000000800 */
[----:B--2---:R-:W-:Y:S02]  /*3d40*/  F2FP.F16.F32.PACK_AB R194, R43, R42 ;  /* 0x0000002a2bc2723e */ /* 0x004fe400000000ff */
[----:B0-----:R-:W-:Y:S01]  /*3d50*/  FMNMX.FTZ R3, R36, R3, !PT ;  /* 0x0000000324037209 */ /* 0x001fe20007810000 */
[--C-:B------:R-:W-:Y:S01]  /*3d60*/  FFMA.FTZ R36, R52, UR6, -R35.reuse ;  /* 0x0000000634247c23 */ /* 0x100fe20008010823 */
[----:B------:R-:W-:-:S02]  /*3d70*/  FFMA.FTZ R35, R82, UR6, -R35 ;  /* 0x0000000652237c23 */ /* 0x000fc40008010823 */
[C---:B------:R-:W-:Y:S01]  /*3d80*/  FSETP.NEU.FTZ.AND P2, PT, R3.reuse, -INF , PT ;  /* 0xff8000000300780b */ /* 0x040fe20003f5d000 */
[----:B------:R-:W-:Y:S01]  /*3d90*/  FMUL.FTZ R50, R3, UR6 ;  /* 0x0000000603327c20 */ /* 0x000fe20008410000 */
[----:B------:R-:W-:Y:S04]  /*3da0*/  MUFU.EX2 R46, R46 ;  /* 0x0000002e002e7308 */ /* 0x000fe80000000800 */
[----:B------:R-:W-:Y:S02]  /*3db0*/  FSEL R51, R50, RZ, P2 ;  /* 0x000000ff32337208 */ /* 0x000fe40001000000 */
[----:B------:R-:W-:Y:S02]  /*3dc0*/  PLOP3.LUT P2, PT, PT, PT, UP1, 0x40, 0x0 ;  /* 0x000000000000781c */ /* 0x000fe40003f4e818 */
[----:B------:R-:W0:Y:S01]  /*3dd0*/  MUFU.EX2 R47, R47 ;  /* 0x0000002f002f7308 */ /* 0x000e220000000800 */
[--C-:B------:R-:W-:Y:S01]  /*3de0*/  FFMA.FTZ R2, R2, UR6, -R51.reuse ;  /* 0x0000000602027c23 */ /* 0x100fe20008010833 */
[--C-:B------:R-:W-:Y:S01]  /*3df0*/  FFMA.FTZ R5, R5, UR6, -R51.reuse ;  /* 0x0000000605057c23 */ /* 0x100fe20008010833 */
        /* <DEDUP_REMOVED lines=12> */
[----:B------:R-:W-:Y:S01]  /*3ec0*/  FFMA.FTZ R33, R33, UR6, -R51 ;  /* 0x0000000621217c23 */ /* 0x000fe20008010833 */
[----:B------:R-:W-:Y:S01]  /*3ed0*/  MUFU.EX2 R2, R2 ;  /* 0x0000000200027308 */ /* 0x000fe20000000800 */
[----:B--2---:R-:W-:Y:S01]  /*3ee0*/  FADD.FTZ R16, R38, R53 ;  /* 0x0000003526107221 */ /* 0x004fe20000010000 */
[--C-:B------:R-:W-:Y:S01]  /*3ef0*/  FFMA.FTZ R0, R0, UR6, -R51.reuse ;  /* 0x0000000600007c23 */ /* 0x100fe20008010833 */
[----:B------:R-:W-:Y:S01]  /*3f00*/  FFMA.FTZ R34, R34, UR6, -R51 ;  /* 0x0000000622227c23 */ /* 0x000fe20008010833 */
[----:B-1----:R-:W-:Y:S01]  /*3f10*/  F2FP.F16.F32.PACK_AB R188, R45, R44 ;  /* 0x0000002c2dbc723e */ /* 0x002fe200000000ff */
[----:B------:R-:W-:Y:S01]  /*3f20*/  FADD.FTZ R53, R39, R16 ;  /* 0x0000001027357221 */ /* 0x000fe20000010000 */
[----:B0-----:R-:W-:-:S02]  /*3f30*/  F2FP.F16.F32.PACK_AB R190, R47, R46 ;  /* 0x0000002e2fbe723e */ /* 0x001fc400000000ff */
[----:B------:R-:W0:Y:S01]  /*3f40*/  MUFU.EX2 R5, R5 ;  /* 0x0000000500057308 */ /* 0x000e220000000800 */
[----:B------:R-:W-:-:S04]  /*3f50*/  FADD.FTZ R16, R40, R53 ;  /* 0x0000003528107221 */ /* 0x000fc80000010000 */
[----:B------:R-:W-:-:S03]  /*3f60*/  FADD.FTZ R53, R41, R16 ;  /* 0x0000001029357221 */ /* 0x000fc60000010000 */
[----:B------:R-:W1:Y:S01]  /*3f70*/  MUFU.EX2 R20, R20 ;  /* 0x0000001400147308 */ /* 0x000e620000000800 */
[----:B------:R-:W-:-:S04]  /*3f80*/  FADD.FTZ R50, R42, R53 ;  /* 0x000000352a327221 */ /* 0x000fc80000010000 */
[----:B------:R-:W-:-:S03]  /*3f90*/  FADD.FTZ R55, R43, R50 ;  /* 0x000000322b377221 */ /* 0x000fc60000010000 */
[----:B------:R-:W2:Y:S01]  /*3fa0*/  MUFU.EX2 R24, R24 ;  /* 0x0000001800187308 */ /* 0x000ea20000000800 */
[----:B0-----:R-:W-:Y:S01]  /*3fb0*/  FADD.FTZ R16, R2, R5 ;  /* 0x0000000502107221 */ /* 0x001fe20000010000 */
[----:B------:R-:W-:-:S03]  /*3fc0*/  F2FP.F16.F32.PACK_AB R197, R5, R2 ;  /* 0x0000000205c5723e */ /* 0x000fc600000000ff */
[----:B------:R-:W-:Y:S01]  /*3fd0*/  FADD.FTZ R53, R199, R16 ;  /* 0x00000010c7357221 */ /* 0x000fe20000010000 */
[----:B------:R-:W-:Y:S02]  /*3fe0*/  FADD.FTZ R16, R44, R55 ;  /* 0x000000372c107221 */ /* 0x000fe40000010000 */
[----:B------:R-:W0:Y:S01]  /*3ff0*/  MUFU.EX2 R25, R25 ;  /* 0x0000001900197308 */ /* 0x000e220000000800 */
[C---:B-1----:R-:W-:Y:S01]  /*4000*/  FADD.FTZ R53, R20.reuse, R53 ;  /* 0x0000003514357221 */ /* 0x042fe20000010000 */
[----:B------:R-:W-:Y:S01]  /*4010*/  FADD.FTZ R55, R45, R16 ;  /* 0x000000102d377221 */ /* 0x000fe20000010000 */
[----:B------:R-:W-:Y:S01]  /*4020*/  F2FP.F16.F32.PACK_AB R199, R20, R199 ;  /* 0x000000c714c7723e */ /* 0x000fe200000000ff */
[----:B------:R-:W-:Y:S02]  /*4030*/  VIADD R20, R98, 0xfffffffe ;  /* 0xfffffffe62147836 */ /* 0x000fe40000000000 */
[----:B------:R-:W-:Y:S02]  /*4040*/  FADD.FTZ R50, R46, R55 ;  /* 0x000000372e327221 */ /* 0x000fe40000010000 */
[----:B------:R-:W1:Y:S01]  /*4050*/  MUFU.EX2 R26, R26 ;  /* 0x0000001a001a7308 */ /* 0x000e620000000800 */
[----:B--2---:R-:W-:Y:S01]  /*4060*/  FADD.FTZ R16, R24, R53 ;  /* 0x0000003518107221 */ /* 0x004fe20000010000 */
[----:B------:R-:W-:-:S06]  /*4070*/  FADD.FTZ R51, R47, R50 ;  /* 0x000000322f337221 */ /* 0x000fcc0000010000 */
[----:B------:R-:W2:Y:S01]  /*4080*/  MUFU.EX2 R27, R27 ;  /* 0x0000001b001b7308 */ /* 0x000ea20000000800 */
[C---:B0-----:R-:W-:Y:S01]  /*4090*/  FADD.FTZ R37, R25.reuse, R16 ;  /* 0x0000001019257221 */ /* 0x041fe20000010000 */
[----:B------:R-:W-:-:S06]  /*40a0*/  F2FP.F16.F32.PACK_AB R193, R25, R24 ;  /* 0x0000001819c1723e */ /* 0x000fcc00000000ff */
[----:B------:R-:W0:Y:S01]  /*40b0*/  MUFU.EX2 R28, R28 ;  /* 0x0000001c001c7308 */ /* 0x000e220000000800 */
[----:B-1----:R-:W-:-:S07]  /*40c0*/  FADD.FTZ R16, R26, R37 ;  /* 0x000000251a107221 */ /* 0x002fce0000010000 */
        /* <DEDUP_REMOVED lines=24> */
[----:B--2---:R-:W-:-:S07]  /*4250*/  FADD.FTZ R2, R0, R5 ;  /* 0x0000000500027221 */ /* 0x004fce0000010000 */
[----:B------:R-:W2:Y:S01]  /*4260*/  MUFU.EX2 R35, R35 ;  /* 0x0000002300237308 */ /* 0x000ea20000000800 */
[----:B0-----:R-:W-:Y:S01]  /*4270*/  FADD.FTZ R38, R36, R39 ;  /* 0x0000002724267221 */ /* 0x001fe20000010000 */
[C---:B-1----:R-:W-:Y:S01]  /*4280*/  FADD.FTZ R5, R187.reuse, R2 ;  /* 0x00000002bb057221 */ /* 0x042fe20000010000 */
[----:B------:R-:W-:Y:S02]  /*4290*/  F2FP.F16.F32.PACK_AB R187, R187, R0 ;  /* 0x00000000bbbb723e */ /* 0x000fe400000000ff */
[C---:B--2---:R-:W-:Y:S01]  /*42a0*/  FADD.FTZ R16, R35.reuse, R38 ;  /* 0x0000002623107221 */ /* 0x044fe20000010000 */
[----:B------:R-:W-:Y:S01]  /*42b0*/  F2FP.F16.F32.PACK_AB R186, R35, R36 ;  /* 0x0000002423ba723e */ /* 0x000fe200000000ff */
[----:B------:R-:W-:Y:S06]  /*42c0*/  @P2 BRA `(.L_x_1175) ;  /* 0x0000000000442947 */ /* 0x000fec0003800000 */
        /* <DEDUP_REMOVED lines=10> */
.L_x_1176:
[----:B------:R-:W-:-:S11]  /*4370*/  UISETP.NE.AND UP2, UPT, UR5, 0x1, UPT ;  /* 0x000000010500788c */ /* 0x000fd6000bf45270 */
[----:B------:R-:W-:Y:S02]  /*4380*/  @UP2 ULDC.64 UR10, c[0x0][0x9e8] ;  /* 0x00027a00000a2ab9 */ /* 0x000fe40000000a00 */
[----:B------:R-:W-:-:S04]  /*4390*/  UIMAD.WIDE.U32 UR14, UR7, UR10, URZ ;  /* 0x0000000a070e72a5 */ /* 0x000fc8000f8e003f */
[----:B------:R-:W-:-:S12]  /*43a0*/  @UP2 USHF.R.U32.HI UR7, URZ, UR11, UR15 ;  /* 0x0000000b3f072299 */ /* 0x000fd8000801160f */
.L_x_1177:
[----:B------:R-:W-:-:S04]  /*43b0*/  UIMAD UR5, UR7, UR5, UR5 ;  /* 0x00000005070572a4 */ /* 0x000fc8000f8e0205 */
[----:B------:R-:W-:-:S04]  /*43c0*/  UISETP.LT.AND UP2, UPT, UR4, UR5, UPT ;  /* 0x000000050400728c */ /* 0x000fc8000bf41270 */
[----:B------:R-:W-:-:S12]  /*43d0*/  USEL UR4, UR4, UR5, UP2 ;  /* 0x0000000504047287 */ /* 0x000fd80009000000 */
.L_x_1175:
[----:B------:R-:W-:Y:S01]  /*43e0*/  R2UR UR7, R23 ;  /* 0x00000000170772ca */ /* 0x000fe200000e0000 */
[----:B------:R-:W-:Y:S01]  /*43f0*/  USHF.R.S32.HI UR5, URZ, 0x1f, UR4 ;  /* 0x0000001f3f057899 */ /* 0x000fe20008011404 */
[----:B------:R-:W-:Y:S01]  /*4400*/  IMAD.MOV.U32 R2, RZ, RZ, 0x3f800000 ;  /* 0x3f800000ff027424 */ /* 0x000fe200078e00ff */
[----:B------:R-:W-:Y:S01]  /*4410*/  CS2R R150, SRZ ;  /* 0x0000000000967805 */ /* 0x000fe2000001ff00 */
[----:B------:R-:W-:Y:S01]  /*4420*/  IMAD.MOV.U32 R0, RZ, RZ, 0x3f800000 ;  /* 0x3f800000ff007424 */ /* 0x000fe200078e00ff */
        /* <DEDUP_REMOVED lines=8> */
[----:B------:R-:W-:Y:S01]  /*44b0*/  UISETP.LT.AND UP2, UPT, UR7, UR5, UPT ;  /* 0x000000050700728c */ /* 0x000fe2000bf41270 */
[----:B------:R-:W-:Y:S02]  /*44c0*/  CS2R R136, SRZ ;  /* 0x0000000000887805 */ /* 0x000fe4000001ff00 */
[----:B------:R-:W-:Y:S02]  /*44d0*/  CS2R R134, SRZ ;  /* 0x0000000000867805 */ /* 0x000fe4000001ff00 */
[----:B------:R-:W-:Y:S01]  /*44e0*/  CS2R R132, SRZ ;  /* 0x0000000000847805 */ /* 0x000fe2000001ff00 */
[----:B------:R-:W-:Y:S01]  /*44f0*/  USEL UR50, UR7, UR5, !UP2 ;  /* 0x0000000507327287 */ /* 0x000fe2000d000000 */
[----:B------:R-:W-:-:S02]  /*4500*/  CS2R R130, SRZ ;  /* 0x0000000000827805 */ /* 0x000fc4000001ff00 */
[----:B------:R-:W-:Y:S02]  /*4510*/  CS2R R128, SRZ ;  /* 0x0000000000807805 */ /* 0x000fe4000001ff00 */
[----:B------:R-:W-:Y:S02]  /*4520*/  CS2R R126, SRZ ;  /* 0x00000000007e7805 */ /* 0x000fe4000001ff00 */
[----:B------:R-:W-:Y:S02]  /*4530*/  CS2R R124, SRZ ;  /* 0x00000000007c7805 */ /* 0x000fe4000001ff00 */
[----:B------:R-:W-:Y:S02]  /*4540*/  CS2R R122, SRZ ;  /* 0x00000000007a7805 */ /* 0x000fe4000001ff00 */
[----:B------:R-:W-:Y:S02]  /*4550*/  ISETP.GE.AND P2, PT, R20, UR50, PT ;  /* 0x0000003214007c0c */ /* 0x000fe4000bf46270 */
        /* <DEDUP_REMOVED lines=49> */
[----:B------:R-:W-:Y:S06]  /*4870*/  @!P2 BRA `(.L_x_1178) ;  /* 0x0000002800fca947 */ /* 0x000fec0003800000 */
[----:B------:R-:W-:Y:S01]  /*4880*/  IMAD.MOV.U32 R2, RZ, RZ, 0x3f800000 ;  /* 0x3f800000ff027424 */ /* 0x000fe200078e00ff */
[----:B------:R-:W-:Y:S01]  /*4890*/  ULDC UR51, c[0x0][0x9e4] ;  /* 0x0002790000337ab9 */ /* 0x000fe20000000800 */
[----:B------:R-:W-:Y:S01]  /*48a0*/  IMAD.MOV.U32 R151, RZ, RZ, RZ ;  /* 0x000000ffff977224 */ /* 0x000fe200078e00ff */
[----:B------:R-:W-:Y:S01]  /*48b0*/  ULDC UR4, c[0x0][0x9d8] ;  /* 0x0002760000047ab9 */ /* 0x000fe20000000800 */
[----:B------:R-:W-:Y:S01]  /*48c0*/  ULDC UR55, c[0x0][0x988] ;  /* 0x0002620000377ab9 */ /* 0x000fe20000000800 */
[----:B------:R-:W-:-:S05]  /*48d0*/  ULDC UR58, c[0x0][0x9e0] ;  /* 0x00027800003a7ab9 */ /* 0x000fca0000000800 */
.L_x_1195:
[----:B------:R-:W-:-:S04]  /*48e0*/  UIADD3 UR5, UR37, 0x1, URZ ;  /* 0x0000000125057890 */ /* 0x000fc8000fffe03f */
[----:B------:R-:W-:-:S04]  /*48f0*/  UISETP.NE.AND UP2, UPT, UR5, 0x2, UPT ;  /* 0x000000020500788c */ /* 0x000fc8000bf45270 */
[----:B------:R-:W-:Y:S02]  /*4900*/  USEL UR39, URZ, 0x1, UP2 ;  /* 0x000000013f277887 */ /* 0x000fe40009000000 */
[----:B------:R-:W-:Y:S02]  /*4910*/  USEL UR5, UR5, URZ, UP2 ;  /* 0x0000003f05057287 */ /* 0x000fe40009000000 */
[----:B------:R-:W-:Y:S01]  /*4920*/  ULOP3.LUT UR39, UR36, UR39, URZ, 0x3c, !UPT ;  /* 0x0000002724277292 */ /* 0x000fe2000f8e3c3f */
[----:B------:R-:W-:Y:S11]  /*4930*/  @!P0 BRA `(.L_x_1179) ;  /* 0x0000000000048947 */ /* 0x000ff60003800000 */
[----:B------:R-:W-:Y:S01]  /*4940*/  BPT.TRAP 0x1 ;  /* 0x000000040000795c */ /* 0x000fe20000300000 */
.L_x_1179:
[----:B------:R-:W-:Y:S01]  /*4950*/  ULEA UR7, UR5, UR38, 0x3 ;  /* 0x0000002605077291 */ /* 0x000fe2000f8e183f */
[----:B------:R-:W-:-:S05]  /*4960*/  IMAD.U32 R21, RZ, RZ, UR39 ;  /* 0x00000027ff157e24 */ /* 0x000fca000f8e00ff */
[----:B------:R-:W-:-:S04]  /*4970*/  SHF.L.U32 R21, R21, 0x1f, RZ ;  /* 0x0000001f15157819 */ /* 0x000fc800000006ff */
[----:B------:R0:W1:Y:S01]  /*4980*/  SYNCS.PHASECHK.TRANS64.TRYWAIT P2, [UR7+0x30830], R21 ;  /* 0x03083015ff0075a7 */ /* 0x0000620008040147 */
[----:B------:R-:W-:Y:S05]  /*4990*/  @!P0 BRA `(.L_x_1180) ;  /* 0x0000000000048947 */ /* 0x000fea0003800000 */
[----:B------:R-:W-:Y:S01]  /*49a0*/  BPT.TRAP 0x1 ;  /* 0x000000040000795c */ /* 0x000fe20000300000 */
.L_x_1180:
[----:B-1----:R-:W-:Y:S05]  /*49b0*/  @P2 BRA `(.L_x_1181) ;  /* 0x0000000000082947 */ /* 0x002fea0003800000 */
[----:B------:R-:W1:Y:S02]  /*49c0*/  SYNCS.PHASECHK.TRANS64.TRYWAIT P2, [UR7+0x30830], R21 ;  /* 0x03083015ff0075a7 */ /* 0x000e640008040147 */
[----:B-1----:R-:W-:Y:S05]  /*49d0*/  @!P2 BRA `(.L_x_1182) ;  /* 0x000001140038a947 */ /* 0x002fea0003800000 */
.L_x_1181:
[----:B------:R-:W-:Y:S01]  /*49e0*/  R2UR UR6, R18 ;  /* 0x00000000120672ca */ /* 0x000fe200000e0000 */
[----:B-1----:R-:W-:Y:S01]  /*49f0*/  WARPGROUP.ARRIVE ;  /* 0x00000000000079c5 */ /* 0x002fe20000000000 */
[----:B------:R-:W-:Y:S01]  /*4a00*/  R2UR UR44, R14 ;  /* 0x000000000e2c72ca */ /* 0x000fe200000e0000 */
[----:B------:R-:W-:Y:S01]  /*4a10*/  UMOV UR47, 0x40000040 ;  /* 0x40000040002f7882 */ /* 0x000fe20000000000 */
[----:B------:R-:W-:Y:S01]  /*4a20*/  R2UR UR45, R15 ;  /* 0x000000000f2d72ca */ /* 0x000fe200000e0000 */
[----:B------:R-:W-:Y:S01]  /*4a30*/  UMOV UR11, 0x40000040 ;  /* 0x40000040000b7882 */ /* 0x000fe20000000000 */
[----:B------:R-:W-:Y:S01]  /*4a40*/  UMOV UR15, 0x40000040 ;  /* 0x40000040000f7882 */ /* 0x000fe20000000000 */
[----:B------:R-:W-:Y:S01]  /*4a50*/  UMOV UR19, 0x40000040 ;  /* 0x4000004000137882 */ /* 0x000fe20000000000 */
[----:B------:R-:W-:Y:S01]  /*4a60*/  UMOV UR23, 0x40000040 ;  /* 0x4000004000177882 */ /* 0x000fe20000000000 */
[----:B------:R-:W-:Y:S01]  /*4a70*/  UMOV UR27, 0x40000040 ;  /* 0x40000040001b7882 */ /* 0x000fe20000000000 */
[----:B------:R-:W-:Y:S01]  /*4a80*/  UMOV UR31, 0x40000040 ;  /* 0x40000040001f7882 */ /* 0x000fe20000000000 */
[----:B------:R-:W-:Y:S01]  /*4a90*/  UMOV UR35, 0x40000040 ;  /* 0x4000004000237882 */ /* 0x000fe20000000000 */
[----:B------:R-:W-:Y:S01]  /*4aa0*/  UMOV UR43, 0x40000040 ;  /* 0x40000040002b7882 */ /* 0x000fe20000000000 */
[----:B------:R-:W-:Y:S01]  /*4ab0*/  ULEA UR6, UR5, UR6, 0xb ;  /* 0x0000000605067291 */ /* 0x000fe2000f8e583f */
[-C--:B------:R-:W-:Y:S01]  /*4ac0*/  FMUL.FTZ R24, R24, R0.reuse ;  /* 0x0000000018187220 */ /* 0x080fe20000410000 */
[-C--:B------:R-:W-:Y:S01]  /*4ad0*/  FMUL.FTZ R25, R25, R0.reuse ;  /* 0x0000000019197220 */ /* 0x080fe20000410000 */
[-C--:B------:R-:W-:Y:S01]  /*4ae0*/  FMUL.FTZ R28, R28, R0.reuse ;  /* 0x000000001c1c7220 */ /* 0x080fe20000410000 */
[----:B------:R-:W-:Y:S01]  /*4af0*/  UIADD3 UR10, UR6, 0x206, URZ ;  /* 0x00000206060a7890 */ /* 0x000fe2000fffe03f */
[-C--:B------:R-:W-:Y:S01]  /*4b00*/  FMUL.FTZ R29, R29, R0.reuse ;  /* 0x000000001d1d7220 */ /* 0x080fe20000410000 */
[----:B------:R-:W-:Y:S01]  /*4b10*/  UIADD3 UR14, UR6, 0x400, URZ ;  /* 0x00000400060e7890 */ /* 0x000fe2000fffe03f */
[-C--:B------:R-:W-:Y:S01]  /*4b20*/  FMUL.FTZ R32, R32, R0.reuse ;  /* 0x0000000020207220 */ /* 0x080fe20000410000 */
[----:B------:R-:W-:Y:S01]  /*4b30*/  UMOV UR46, UR6 ;  /* 0x00000006002e7c82 */ /* 0x000fe20008000000 */
[----:B------:R-:W-:Y:S01]  /*4b40*/  UIADD3 UR18, UR6, 0x402, URZ ;  /* 0x0000040206127890 */ /* 0x000fe2000fffe03f */
[----:B------:R-:W-:Y:S01]  /*4b50*/  HGMMA.64x64x16.F32 R152, gdesc[UR44], RZ, !UPT, gsb0 ;  /* 0x00e000002c9879f0 */ /* 0x000fe2000c0008ff */
[----:B------:R-:W-:Y:S01]  /*4b60*/  R2UR UR44, R12 ;  /* 0x000000000c2c72ca */ /* 0x000fe200000e0000 */
[----:B------:R-:W-:Y:S01]  /*4b70*/  UIADD3 UR46, UR6, 0x2, URZ ;  /* 0x00000002062e7890 */ /* 0x000fe2000fffe03f */
[----:B------:R-:W-:Y:S01]  /*4b80*/  R2UR UR45, R13 ;  /* 0x000000000d2d72ca */ /* 0x000fe200000e0000 */
        /* <DEDUP_REMOVED lines=79> */
[----:B------:R-:W-:Y:S01]  /*5080*/  HGMMA.64x64x16.F32 R152, gdesc[UR44], R152, gsb0 ;  /* 0x00e000002c9879f0 */ /* 0x000fe20008000898 */
[----:B------:R-:W-:Y:S01]  /*5090*/  R2UR UR44, R10 ;  /* 0x000000000a2c72ca */ /* 0x000fe200000e0000 */
[----:B------:R-:W-:Y:S01]  /*50a0*/  UIADD3 UR46, UR6, 0x4, URZ ;  /* 0x00000004062e7890 */ /* 0x000fe2000fffe03f */
[----:B------:R-:W-:Y:S01]  /*50b0*/  R2UR UR45, R11 ;  /* 0x000000000b2d72ca */ /* 0x000fe200000e0000 */
        /* <DEDUP_REMOVED lines=55> */
[----:B------:R-:W-:Y:S01]  /*5430*/  HGMMA.64x64x16.F32 R152, gdesc[UR44], R152, gsb0 ;  /* 0x00e000002c9879f0 */ /* 0x000fe20008000898 */
[----:B------:R-:W-:Y:S01]  /*5440*/  R2UR UR44, R8 ;  /* 0x00000000082c72ca */ /* 0x000fe200000e0000 */
[----:B------:R-:W-:Y:S01]  /*5450*/  UIADD3 UR46, UR6, 0x6, URZ ;  /* 0x00000006062e7890 */ /* 0x000fe2000fffe03f */
[----:B------:R-:W-:Y:S01]  /*5460*/  R2UR UR45, R9 ;  /* 0x00000000092d72ca */ /* 0x000fe200000e0000 */
[----:B------:R-:W-:Y:S01]  /*5470*/  UMOV UR47, 0x40000040 ;  /* 0x40000040002f7882 */ /* 0x000fe20000000000 */
[----:B------:R-:W-:Y:S02]  /*5480*/  WARPGROUP.DEPBAR.LE gsb0, 0x0 ;  /* 0x00008000000079c5 */ /* 0x000fe40000010000 */
[----:B------:R-:W-:-:S09]  /*5490*/  WARPGROUP.ARRIVE ;  /* 0x00000000000079c5 */ /* 0x000fd20000000000 */
        /* <DEDUP_REMOVED lines=8> */
[----:B------:R-:W-:Y:S01]  /*5520*/  UIADD3 UR46, UR6, 0x202, URZ ;  /* 0x00000202062e7890 */ /* 0x000fe2000fffe03f */
[----:B------:R-:W-:Y:S01]  /*5530*/  UMOV UR47, 0x40000040 ;  /* 0x40000040002f7882 */ /* 0x000fe20000000000 */
[----:B------:R-:W-:Y:S01]  /*5540*/  UMOV UR44, UR56 ;  /* 0x00000038002c7c82 */ /* 0x000fe20008000000 */
[----:B------:R-:W-:Y:S01]  /*5550*/  UMOV UR45, UR57 ;  /* 0x00000039002d7c82 */ /* 0x000fe20008000000 */
[----:B------:R-:W-:Y:S02]  /*5560*/  WARPGROUP.DEPBAR.LE gsb0, 0x0 ;  /* 0x00008000000079c5 */ /* 0x000fe40000010000 */
[----:B------:R-:W-:-:S06]  /*5570*/  WARPGROUP.ARRIVE ;  /* 0x00000000000079c5 */ /* 0x000fcc0000000000 */
        /* <DEDUP_REMOVED lines=9> */
[----:B------:R-:W-:Y:S01]  /*5610*/  UMOV UR44, UR48 ;  /* 0x00000030002c7c82 */ /* 0x000fe20008000000 */
[----:B------:R-:W-:Y:S01]  /*5620*/  UMOV UR45, UR49 ;  /* 0x00000031002d7c82 */ /* 0x000fe20008000000 */
[----:B------:R-:W-:Y:S01]  /*5630*/  UMOV UR47, 0x40000040 ;  /* 0x40000040002f7882 */ /* 0x000fe20000000000 */
        /* <DEDUP_REMOVED lines=28> */
[----:B------:R-:W-:Y:S05]  /*5800*/  @!P0 BRA `(.L_x_1183) ;  /* 0x0000000000048947 */ /* 0x000fea0003800000 */
[----:B------:R-:W-:Y:S01]  /*5810*/  BPT.TRAP 0x1 ;  /* 0x000000040000795c */ /* 0x000fe20000300000 */
.L_x_1183:
[----:B------:R-:W-:Y:S01]  /*5820*/  ULEA UR14, UR37, UR38, 0x3 ;  /* 0x00000026250e7291 */ /* 0x000fe2000f8e183f */
[----:B------:R-:W-:-:S05]  /*5830*/  IMAD.U32 R0, RZ, RZ, UR36 ;  /* 0x00000024ff007e24 */ /* 0x000fca000f8e00ff */
[----:B------:R-:W-:-:S04]  /*5840*/  SHF.L.U32 R0, R0, 0x1f, RZ ;  /* 0x0000001f00007819 */ /* 0x000fc800000006ff */
[----:B------:R1:W2:Y:S01]  /*5850*/  SYNCS.PHASECHK.TRANS64.TRYWAIT P2, [UR14+0x30850], R0 ;  /* 0x03085000ff0075a7 */ /* 0x0002a2000804014e */
[----:B------:R-:W-:Y:S05]  /*5860*/  @!P0 BRA `(.L_x_1184) ;  /* 0x0000000000048947 */ /* 0x000fea0003800000 */
[----:B------:R-:W-:Y:S01]  /*5870*/  BPT.TRAP 0x1 ;  /* 0x000000040000795c */ /* 0x000fe20000300000 */
.L_x_1184:
[----:B--2---:R-:W-:Y:S05]  /*5880*/  @P2 BRA `(.L_x_1185) ;  /* 0x0000000000082947 */ /* 0x004fea0003800000 */
[----:B------:R-:W2:Y:S02]  /*5890*/  SYNCS.PHASECHK.TRANS64.TRYWAIT P2, [UR14+0x30850], R0 ;  /* 0x03085000ff0075a7 */ /* 0x000ea4000804014e */
[----:B--2---:R-:W-:Y:S05]  /*58a0*/  @!P2 BRA `(.L_x_1186) ;  /* 0x00000104009ca947 */ /* 0x004fea0003800000 */
.L_x_1185:
[----:B------:R-:W-:Y:S01]  /*58b0*/  UIADD3 UR6, UR38, 0x400, URZ ;  /* 0x0000040026067890 */ /* 0x000fe2000fffe03f */
[----:B------:R-:W-:Y:S01]  /*58c0*/  WARPGROUP.ARRIVE ;  /* 0x00000000000079c5 */ /* 0x000fe20000000000 */
[----:B------:R-:W-:Y:S01]  /*58d0*/  UMOV UR11, 0x40000040 ;  /* 0x40000040000b7882 */ /* 0x000fe20000000000 */
[----:B------:R-:W-:Y:S01]  /*58e0*/  PLOP3.LUT P2, PT, PT, PT, UP0, 0x80, 0x0 ;  /* 0x000000000000781c */ /* 0x000fe20003f4f008 */
[----:B------:R-:W-:Y:S01]  /*58f0*/  USHF.R.U32.HI UR6, URZ, 0x4, UR6 ;  /* 0x000000043f067899 */ /* 0x000fe20008011606 */
[----:B------:R-:W-:Y:S01]  /*5900*/  PLOP3.LUT P3, PT, PT, PT, UP0, 0x80, 0x0 ;  /* 0x000000000000781c */ /* 0x000fe20003f6f008 */
[----:B0-----:R-:W0:Y:S01]  /*5910*/  LDC R21, c[0x0][0x2f0] ;  /* 0x0000bc00ff157b82 */ /* 0x001e220000000800 */
[----:B------:R-:W-:Y:S01]  /*5920*/  FMUL.FTZ R2, R155, UR4 ;  /* 0x000000049b027c20 */ /* 0x000fe20008410000 */
[----:B------:R-:W-:Y:S01]  /*5930*/  ULOP3.LUT UR6, UR6, 0x3fff, URZ, 0xc0, !UPT ;  /* 0x00003fff06067892 */ /* 0x000fe2000f8ec03f */
[----:B-1----:R-:W-:Y:S01]  /*5940*/  FMUL.FTZ R0, R154, UR4 ;  /* 0x000000049a007c20 */ /* 0x002fe20008410000 */
[----:B------:R-:W-:Y:S01]  /*5950*/  FMUL.FTZ R154, R158, UR4 ;  /* 0x000000049e9a7c20 */ /* 0x000fe20008410000 */
[----:B------:R-:W-:Y:S01]  /*5960*/  FMUL.FTZ R158, R163, UR4 ;  /* 0x00000004a39e7c20 */ /* 0x000fe20008410000 */
[----:B------:R-:W-:Y:S01]  /*5970*/  ULOP3.LUT UR6, UR6, 0x2000000, URZ, 0xfc, !UPT ;  /* 0x0200000006067892 */ /* 0x000fe2000f8efc3f */
[----:B------:R-:W-:Y:S01]  /*5980*/  FMUL.FTZ R163, R175, UR4 ;  /* 0x00000004afa37c20 */ /* 0x000fe20008410000 */
[----:B------:R-:W1:Y:S01]  /*5990*/  LDC R155, c[0x0][0x288] ;  /* 0x0000a200ff9b7b82 */ /* 0x000e620000000800 */
[----:B------:R-:W2:Y:S01]  /*59a0*/  MUFU.TANH R0, R0 ;  /* 0x0000000000007308 */ /* 0x000ea20000002400 */
[----:B------:R-:W-:-:S07]  /*59b0*/  ULEA UR6, UR37, UR6, 0xb ;  /* 0x0000000625067291 */ /* 0x000fce000f8e583f */
[----:B------:R-:W-:Y:S01]  /*59c0*/  UMOV UR10, UR6 ;  /* 0x00000006000a7c82 */ /* 0x000fe20008000000 */
[----:B------:R-:W3:Y:S01]  /*59d0*/  MUFU.TANH R2, R2 ;  /* 0x0000000200027308 */ /* 0x000ee20000002400 */
[----:B------:R-:W-:Y:S01]  /*59e0*/  HGMMA.64x256x16.F32 R24, R196, gdesc[UR8].tnspB, R24, gsb0 ;  /* 0x43e00008c4187df0 */ /* 0x000fe20008000818 */
[----:B------:R-:W-:Y:S01]  /*59f0*/  UIADD3 UR10, UR6, 0x80, URZ ;  /* 0x00000080060a7890 */ /* 0x000fe2000fffe03f */
[----:B------:R-:W-:-:S05]  /*5a00*/  UMOV UR11, 0x40000040 ;  /* 0x40000040000b7882 */ /* 0x000fca0000000000 */
[----:B------:R-:W4:Y:S08]  /*5a10*/  MUFU.TANH R154, R154 ;  /* 0x0000009a009a7308 */ /* 0x000f300000002400 */
[----:B------:R-:W0:Y:S08]  /*5a20*/  MUFU.TANH R158, R158 ;  /* 0x0000009e009e7308 */ /* 0x000e300000002400 */
[----:B------:R-:W0:Y:S01]  /*5a30*/  MUFU.TANH R163, R163 ;  /* 0x000000a300a37308 */ /* 0x000e220000002400 */
[----:B------:R-:W-:-:S02]  /*5a40*/  WARPGROUP.DEPBAR.LE gsb0, 0x0 ;  /* 0x00008000000079c5 */ /* 0x000fc40000010000 */
[----:B------:R-:W-:Y:S01]  /*5a50*/  WARPGROUP.ARRIVE ;  /* 0x00000000000079c5 */ /* 0x000fe20000000000 */
[----:B------:R-:W-:Y:S01]  /*5a60*/  FMUL.FTZ R197, R176, UR4 ;  /* 0x00000004b0c57c20 */ /* 0x000fe20008410000 */
[----:B------:R-:W-:-:S04]  /*5a70*/  FMUL.FTZ R196, R177, UR4 ;  /* 0x00000004b1c47c20 */ /* 0x000fc80008410000 */
[----:B------:R-:W-:Y:S01]  /*5a80*/  HGMMA.64x256x16.F32 R24, R192, gdesc[UR8].tnspB, R24, gsb0 ;  /* 0x43e00008c0187df0 */ /* 0x000fe20008000818 */
[----:B------:R-:W-:Y:S01]  /*5a90*/  UIADD3 UR10, UR6, 0x100, URZ ;  /* 0x00000100060a7890 */ /* 0x000fe2000fffe03f */
[----:B------:R-:W0:Y:S01]  /*5aa0*/  MUFU.TANH R197, R197 ;  /* 0x000000c500c57308 */ /* 0x000e220000002400 */
[----:B------:R-:W-:-:S07]  /*5ab0*/  UMOV UR11, 0x40000040 ;  /* 0x40000040000b7882 */ /* 0x000fce0000000000 */
[----:B------:R-:W0:Y:S01]  /*5ac0*/  MUFU.TANH R196, R196 ;  /* 0x000000c400c47308 */ /* 0x000e220000002400 */
[----:B------:R-:W-:Y:S02]  /*5ad0*/  WARPGROUP.DEPBAR.LE gsb0, 0x0 ;  /* 0x00008000000079c5 */ /* 0x000fe40000010000 */
[----:B------:R-:W-:Y:S01]  /*5ae0*/  WARPGROUP.ARRIVE ;  /* 0x00000000000079c5 */ /* 0x000fe20000000000 */
[----:B------:R-:W-:Y:S01]  /*5af0*/  FMUL.FTZ R193, R169, UR4 ;  /* 0x00000004a9c17c20 */ /* 0x000fe20008410000 */
[----:B------:R-:W-:Y:S02]  /*5b00*/  VIADD R169, R22, UR61 ;  /* 0x0000003d16a97c36 */ /* 0x000fe40008000000 */
[----:B------:R-:W-:Y:S01]  /*5b10*/  FMUL.FTZ R192, R168, UR4 ;  /* 0x00000004a8c07c20 */ /* 0x000fe20008410000 */
[----:B------:R-:W-:Y:S01]  /*5b20*/  FMUL.FTZ R194, R172, UR4 ;  /* 0x00000004acc27c20 */ /* 0x000fe20008410000 */
[----:B------:R-:W-:-:S09]  /*5b30*/  FMUL.FTZ R195, R173, UR4 ;  /* 0x00000004adc37c20 */ /* 0x000fd20008410000 */
[----:B------:R-:W-:Y:S01]  /*5b40*/  HGMMA.64x256x16.F32 R24, R188, gdesc[UR8].tnspB, R24, gsb0 ;  /* 0x43e00008bc187df0 */ /* 0x000fe20008000818 */
[----:B------:R-:W-:Y:S01]  /*5b50*/  UIADD3 UR10, UR6, 0x180, URZ ;  /* 0x00000180060a7890 */ /* 0x000fe2000fffe03f */
[----:B------:R-:W0:Y:S01]  /*5b60*/  MUFU.TANH R193, R193 ;  /* 0x000000c100c17308 */ /* 0x000e220000002400 */
[----:B------:R-:W-:Y:S01]  /*5b70*/  UMOV UR11, 0x40000040 ;  /* 0x40000040000b7882 */ /* 0x000fe20000000000 */
[----:B------:R-:W-:-:S06]  /*5b80*/  @UP0 ULDC UR6, c[0x0][0x44c] ;  /* 0x0001130000060ab9 */ /* 0x000fcc0000000800 */
[----:B------:R-:W0:Y:S08]  /*5b90*/  MUFU.TANH R192, R192 ;  /* 0x000000c000c07308 */ /* 0x000e300000002400 */
[----:B------:R-:W0:Y:S08]  /*5ba0*/  MUFU.TANH R194, R194 ;  /* 0x000000c200c27308 */ /* 0x000e300000002400 */
[----:B------:R-:W0:Y:S01]  /*5bb0*/  MUFU.TANH R195, R195 ;  /* 0x000000c300c37308 */ /* 0x000e220000002400 */
[----:B------:R-:W-:-:S02]  /*5bc0*/  WARPGROUP.DEPBAR.LE gsb0, 0x0 ;  /* 0x00008000000079c5 */ /* 0x000fc40000010000 */
[----:B------:R-:W-:Y:S01]  /*5bd0*/  WARPGROUP.ARRIVE ;  /* 0x00000000000079c5 */ /* 0x000fe20000000000 */
[----:B------:R-:W-:Y:S01]  /*5be0*/  FMUL.FTZ R188, R152, UR4 ;  /* 0x0000000498bc7c20 */ /* 0x000fe20008410000 */
[----:B------:R-:W-:Y:S01]  /*5bf0*/  FMUL.FTZ R191, R156, UR4 ;  /* 0x000000049cbf7c20 */ /* 0x000fe20008410000 */
[----:B------:R-:W-:Y:S01]  /*5c00*/  FMUL.FTZ R156, R159, UR4 ;  /* 0x000000049f9c7c20 */ /* 0x000fe20008410000 */
[----:B------:R-:W-:-:S04]  /*5c10*/  @P2 IMAD.HI.U32 R152, R169, UR6, RZ ;  /* 0x00000006a9982c27 */ /* 0x000fc8000f8e00ff */
[----:B------:R-:W-:Y:S01]  /*5c20*/  FMUL.FTZ R159, R166, UR4 ;  /* 0x00000004a69f7c20 */ /* 0x000fe20008410000 */
[----:B------:R-:W-:Y:S01]  /*5c30*/  HGMMA.64x256x16.F32 R24, R184, gdesc[UR8].tnspB, R24, gsb0 ;  /* 0x43e00008b8187df0 */ /* 0x000fe20008000818 */
[----:B------:R-:W-:Y:S01]  /*5c40*/  FMUL.FTZ R166, R179, UR4 ;  /* 0x00000004b3a67c20 */ /* 0x000fe20008410000 */
[----:B------:R-:W-:Y:S01]  /*5c50*/  FMUL.FTZ R179, R180, UR4 ;  /* 0x00000004b4b37c20 */ /* 0x000fe20008410000 */
[----:B------:R-:W-:Y:S01]  /*5c60*/  @UP0 ULDC UR6, c[0x0][0x450] ;  /* 0x0001140000060ab9 */ /* 0x000fe20000000800 */
[----:B------:R-:W-:Y:S01]  /*5c70*/  FMUL.FTZ R180, R181, UR4 ;  /* 0x00000004b5b47c20 */ /* 0x000fe20008410000 */
[----:B------:R-:W-:Y:S01]  /*5c80*/  @P3 SHF.R.U32.HI R169, RZ, UR6, R152 ;  /* 0x00000006ffa93c19 */ /* 0x000fe20008011698 */
[----:B------:R-:W-:Y:S02]  /*5c90*/  IMAD.SHL.U32 R181, R20, 0x40, RZ ;  /* 0x0000004014b57824 */ /* 0x000fe400078e00ff */
[----:B------:R-:W-:Y:S01]  /*5ca0*/  FMUL.FTZ R189, R153, UR4 ;  /* 0x0000000499bd7c20 */ /* 0x000fe20008410000 */
[----:B------:R-:W-:Y:S01]  /*5cb0*/  FMUL.FTZ R190, R157, UR4 ;  /* 0x000000049dbe7c20 */ /* 0x000fe20008410000 */
[----:B------:R-:W-:Y:S01]  /*5cc0*/  FMUL.FTZ R157, R162, UR4 ;  /* 0x00000004a29d7c20 */ /* 0x000fe20008410000 */
[----:B------:R-:W5:Y:S01]  /*5cd0*/  SHFL.IDX PT, R153, R169, RZ, 0x1c1f ;  /* 0x001c1fffa9997589 */ /* 0x000f6200000e0000 */
[----:B------:R-:W-:Y:S01]  /*5ce0*/  IADD3 R168, -R181, 0x1, RZ ;  /* 0x00000001b5a87810 */ /* 0x000fe20007ffe1ff */
[----:B------:R-:W-:Y:S01]  /*5cf0*/  FMUL.FTZ R162, R171, UR4 ;  /* 0x00000004aba27c20 */ /* 0x000fe20008410000 */
[----:B------:R-:W-:Y:S01]  /*5d00*/  IMAD.U32 R152, RZ, RZ, UR7 ;  /* 0x00000007ff987e24 */ /* 0x000fe2000f8e00ff */
[----:B------:R-:W-:Y:S01]  /*5d10*/  PLOP3.LUT P2, PT, PT, PT, UP1, 0x40, 0x0 ;  /* 0x000000000000781c */ /* 0x000fe20003f4e818 */
[----:B------:R-:W0:Y:S02]  /*5d20*/  MUFU.TANH R188, R188 ;  /* 0x000000bc00bc7308 */ /* 0x000e240000002400 */
[----:B------:R-:W-:-:S05]  /*5d30*/  @!P1 VIADD R152, R152, 0x30840 ;  /* 0x0003084098989836 */ /* 0x000fca0000000000 */
[----:B------:R-:W-:Y:S01]  /*5d40*/  @!P1 PRMT R152, RZ, 0x654, R152 ;  /* 0x00000654ff989816 */ /* 0x000fe20000000098 */
        /* <DEDUP_REMOVED lines=9> */
[----:B------:R-:W1:Y:S01]  /*5de0*/  MUFU.TANH R180, R180 ;  /* 0x000000b400b47308 */ /* 0x000e620000002400 */
[----:B------:R-:W-:-:S02]  /*5df0*/  WARPGROUP.DEPBAR.LE gsb0, 0x0 ;  /* 0x00008000000079c5 */ /* 0x000fc40000010000 */
[----:B------:R-:W-:Y:S01]  /*5e00*/  FMUL.FTZ R185, R161, UR4 ;  /* 0x00000004a1b97c20 */ /* 0x000fe20008410000 */
[----:B------:R-:W-:Y:S01]  /*5e10*/  FMUL.FTZ R184, R160, UR4 ;  /* 0x00000004a0b87c20 */ /* 0x000fe20008410000 */
[----:B------:R-:W-:Y:S01]  /*5e20*/  FMUL.FTZ R161, R170, UR4 ;  /* 0x00000004aaa17c20 */ /* 0x000fe20008410000 */
[----:B------:R-:W-:Y:S01]  /*5e30*/  FMUL.FTZ R186, R164, UR4 ;  /* 0x00000004a4ba7c20 */ /* 0x000fe20008410000 */
[----:B------:R-:W-:Y:S01]  /*5e40*/  FMUL.FTZ R187, R165, UR4 ;  /* 0x00000004a5bb7c20 */ /* 0x000fe20008410000 */
[----:B------:R-:W-:Y:S01]  /*5e50*/  FMUL.FTZ R160, R167, UR4 ;  /* 0x00000004a7a07c20 */ /* 0x000fe20008410000 */
[----:B------:R-:W-:Y:S02]  /*5e60*/  IMAD R170, R17, -0x2, R168 ;  /* 0xfffffffe11aa7824 */ /* 0x000fe400078e02a8 */
[----:B------:R-:W-:Y:S01]  /*5e70*/  FMUL.FTZ R164, R174, UR4 ;  /* 0x00000004aea47c20 */ /* 0x000fe20008410000 */
[----:B------:R-:W-:Y:S01]  /*5e80*/  FMUL.FTZ R165, R178, UR4 ;  /* 0x00000004b2a57c20 */ /* 0x000fe20008410000 */
[----:B------:R-:W-:Y:S01]  /*5e90*/  FMUL.FTZ R167, R182, UR4 ;  /* 0x00000004b6a77c20 */ /* 0x000fe20008410000 */
[----:B------:R-:W-:Y:S01]  /*5ea0*/  FMUL.FTZ R168, R183, UR4 ;  /* 0x00000004b7a87c20 */ /* 0x000fe20008410000 */
[----:B------:R-:W2:Y:S01]  /*5eb0*/  MUFU.TANH R184, R184 ;  /* 0x000000b800b87308 */ /* 0x000ea20000002400 */
[----:B0-----:R-:W-:Y:S01]  /*5ec0*/  IMAD R170, R21, UR60, R170 ;  /* 0x0000003c15aa7c24 */ /* 0x001fe2000f8e02aa */
[----:B------:R0:W-:Y:S03]  /*5ed0*/  @!P1 SYNCS.ARRIVE.TRANS64.RED.A1T0 RZ, [R152+URZ], RZ ;  /* 0x000000ff98ff99a7 */ /* 0x0001e6000810043f */
[----:B-1----:R-:W-:-:S03]  /*5ee0*/  IMAD.IADD R170, R170, 0x1, -R155 ;  /* 0x00000001aaaa7824 */ /* 0x002fc600078e0a9b */
[----:B------:R-:W1:Y:S01]  /*5ef0*/  MUFU.TANH R185, R185 ;  /* 0x000000b900b97308 */ /* 0x000e620000002400 */
[C---:B------:R-:W-:Y:S02]  /*5f00*/  VIADD R182, R170.reuse, UR58 ;  /* 0x0000003aaab67c36 */ /* 0x040fe40008000000 */
[----:B------:R-:W-:Y:S02]  /*5f10*/  VIADD R198, R170, UR54 ;  /* 0x00000036aac67c36 */ /* 0x000fe40008000000 */
[--C-:B-----5:R-:W-:Y:S02]  /*5f20*/  IMAD.IADD R177, R182, 0x1, R153.reuse ;  /* 0x00000001b6b17824 */ /* 0x120fe400078e0299 */
[----:B------:R-:W-:Y:S01]  /*5f30*/  IMAD.IADD R178, R198, 0x1, R153 ;  /* 0x00000001c6b27824 */ /* 0x000fe200078e0299 */
[----:B------:R-:W0:Y:S08]  /*5f40*/  MUFU.TANH R186, R186 ;  /* 0x000000ba00ba7308 */ /* 0x000e300000002400 */
[----:B------:R-:W0:Y:S08]  /*5f50*/  MUFU.TANH R187, R187 ;  /* 0x000000bb00bb7308 */ /* 0x000e300000002400 */
[----:B------:R-:W0:Y:S08]  /*5f60*/  MUFU.TANH R160, R160 ;  /* 0x000000a000a07308 */ /* 0x000e300000002400 */
[----:B------:R-:W0:Y:S08]  /*5f70*/  MUFU.TANH R161, R161 ;  /* 0x000000a100a17308 */ /* 0x000e300000002400 */
[----:B------:R-:W0:Y:S08]  /*5f80*/  MUFU.TANH R164, R164 ;  /* 0x000000a400a47308 */ /* 0x000e300000002400 */
[----:B------:R-:W0:Y:S08]  /*5f90*/  MUFU.TANH R165, R165 ;  /* 0x000000a500a57308 */ /* 0x000e300000002400 */
[----:B------:R-:W0:Y:S08]  /*5fa0*/  MUFU.TANH R167, R167 ;  /* 0x000000a700a77308 */ /* 0x000e300000002400 */
[----:B------:R-:W0:Y:S01]  /*5fb0*/  MUFU.TANH R168, R168 ;  /* 0x000000a800a87308 */ /* 0x000e220000002400 */
[----:B-1234-:R-:W-:Y:S05]  /*5fc0*/  @P2 BRA `(.L_x_1187) ;  /* 0x00000000005c2947 */ /* 0x01efea0003800000 */
[----:B0-----:R-:W-:Y:S01]  /*5fd0*/  IMAD R152, R21, UR60, R153 ;  /* 0x0000003c15987c24 */ /* 0x001fe2000f8e0299 */
[----:B------:R-:W-:Y:S03]  /*5fe0*/  BSSY B0, `(.L_x_1188) ;  /* 0x0000011000007945 */ /* 0x000fe60003800000 */
[----:B------:R-:W-:-:S05]  /*5ff0*/  IMAD.IADD R170, R152, 0x1, -R155 ;  /* 0x0000000198aa7824 */ /* 0x000fca00078e0a9b */
[----:B------:R-:W-:-:S13]  /*6000*/  ISETP.GT.AND P2, PT, R170, -0x1, PT ;  /* 0xffffffffaa00780c */ /* 0x000fda0003f44270 */
[----:B------:R-:W-:Y:S05]  /*6010*/  @P2 BRA `(.L_x_1189) ;  /* 0x0000000000202947 */ /* 0x000fea0003800000 */
[----:B------:R-:W-:Y:S01]  /*6020*/  IMAD.U32 R172, RZ, RZ, UR51 ;  /* 0x00000033ffac7e24 */ /* 0x000fe2000f8e00ff */
[----:B------:R-:W-:-:S04]  /*6030*/  LOP3.LUT R171, RZ, R170, RZ, 0x33, !PT ;  /* 0x000000aaffab7212 */ /* 0x000fc800078e33ff */
[----:B------:R-:W-:-:S13]  /*6040*/  ISETP.NE.AND P2, PT, R172, 0x1, PT ;  /* 0x00000001ac00780c */ /* 0x000fda0003f45270 */
[----:B------:R-:W0:Y:S02]  /*6050*/  @P2 LDC.64 R152, c[0x0][0x9e8] ;  /* 0x00027a00ff982b82 */ /* 0x000e240000000a00 */
[----:B0-----:R-:W-:-:S05]  /*6060*/  @P2 IMAD.HI.U32 R152, R171, R152, RZ ;  /* 0x00000098ab982227 */ /* 0x001fca00078e00ff */
[----:B------:R-:W-:-:S04]  /*6070*/  @P2 SHF.R.U32.HI R171, RZ, R153, R152 ;  /* 0x00000099ffab2219 */ /* 0x000fc80000011698 */
[----:B------:R-:W-:Y:S01]  /*6080*/  LOP3.LUT R170, RZ, R171, RZ, 0x33, !PT ;  /* 0x000000abffaa7212 */ /* 0x000fe200078e33ff */
[----:B------:R-:W-:Y:S06]  /*6090*/  BRA `(.L_x_1190) ;  /* 0x0000000000147947 */ /* 0x000fec0003800000 */
.L_x_1189:
[----:B------:R-:W-:-:S05]  /*60a0*/  IMAD.U32 R172, RZ, RZ, UR51 ;  /* 0x00000033ffac7e24 */ /* 0x000fca000f8e00ff */
[----:B------:R-:W-:-:S13]  /*60b0*/  ISETP.NE.AND P2, PT, R172, 0x1, PT ;  /* 0x00000001ac00780c */ /* 0x000fda0003f45270 */
[----:B------:R-:W0:Y:S02]  /*60c0*/  @P2 LDC.64 R152, c[0x0][0x9e8] ;  /* 0x00027a00ff982b82 */ /* 0x000e240000000a00 */
[----:B0-----:R-:W-:-:S05]  /*60d0*/  @P2 IMAD.HI.U32 R152, R170, R152, RZ ;  /* 0x00000098aa982227 */ /* 0x001fca00078e00ff */
[----:B------:R-:W-:-:S07]  /*60e0*/  @P2 SHF.R.U32.HI R170, RZ, R153, R152 ;  /* 0x00000099ffaa2219 */ /* 0x000fce0000011698 */
.L_x_1190:
[----:B------:R-:W-:Y:S05]  /*60f0*/  BSYNC B0 ;  /* 0x0000000000007941 */ /* 0x000fea0003800000 */
.L_x_1188:
[----:B------:R-:W-:-:S04]  /*6100*/  IMAD R170, R170, R172, -R181 ;  /* 0x000000acaaaa7224 */ /* 0x000fc800078e0ab5 */
[----:B------:R-:W-:-:S05]  /*6110*/  IMAD R170, R17, -0x2, R170 ;  /* 0xfffffffe11aa7824 */ /* 0x000fca00078e02aa */
[----:B------:R-:W-:Y:S02]  /*6120*/  VIADDMNMX R177, R170, R172, R177, PT ;  /* 0x000000acaab17246 */ /* 0x000fe400038001b1 */
[----:B------:R-:W-:-:S07]  /*6130*/  VIMNMX R178, R178, R170, !PT ;  /* 0x000000aab2b27248 */ /* 0x000fce0007fe0100 */
.L_x_1187:
[----:B------:R-:W-:Y:S01]  /*6140*/  ISETP.GT.AND P2, PT, R20, -0x1, PT ;  /* 0xffffffff1400780c */ /* 0x000fe20003f44270 */
[----:B------:R-:W1:Y:S03]  /*6150*/  SHFL.IDX PT, R153, R169, 0x1, 0x1c1f ;  /* 0x003c1f00a9997f89 */ /* 0x000e6600000e0000 */
[C---:B------:R-:W-:Y:S02]  /*6160*/  ISETP.GT.AND P5, PT, R178.reuse, RZ, P2 ;  /* 0x000000ffb200720c */ /* 0x040fe400017a4270 */
[C---:B------:R-:W-:Y:S02]  /*6170*/  ISETP.GT.AND P4, PT, R178.reuse, 0x1, P2 ;  /* 0x00000001b200780c */ /* 0x040fe40001784270 */
[C---:B------:R-:W-:Y:S02]  /*6180*/  ISETP.GT.AND P6, PT, R178.reuse, 0x8, P2 ;  /* 0x00000008b200780c */ /* 0x040fe400017c4270 */
[----:B------:R-:W-:-:S02]  /*6190*/  ISETP.GT.AND P3, PT, R178, 0x9, P2 ;  /* 0x00000009b200780c */ /* 0x000fc40001764270 */
[C---:B------:R-:W-:Y:S02]  /*61a0*/  ISETP.LT.OR P5, PT, R177.reuse, 0x1, P5 ;  /* 0x00000001b100780c */ /* 0x040fe40002fa1670 */
[C---:B------:R-:W-:Y:S02]  /*61b0*/  ISETP.LT.OR P4, PT, R177.reuse, 0x2, P4 ;  /* 0x00000002b100780c */ /* 0x040fe40002781670 */
[C---:B------:R-:W-:Y:S02]  /*61c0*/  ISETP.LT.OR P6, PT, R177.reuse, 0x9, P6 ;  /* 0x00000009b100780c */ /* 0x040fe400037c1670 */
[----:B------:R-:W-:Y:S02]  /*61d0*/  ISETP.LT.OR P3, PT, R177, 0xa, P3 ;  /* 0x0000000ab100780c */ /* 0x000fe40001f61670 */
[----:B------:R-:W-:Y:S02]  /*61e0*/  FSEL R183, R188, -INF , !P5 ;  /* 0xff800000bcb77808 */ /* 0x000fe40006800000 */
[----:B------:R-:W-:-:S02]  /*61f0*/  ISETP.GT.AND P5, PT, R178, 0x10, P2 ;  /* 0x00000010b200780c */ /* 0x000fc400017a4270 */
[----:B------:R-:W-:Y:S01]  /*6200*/  FSEL R189, R189, -INF , !P4 ;  /* 0xff800000bdbd7808 */ /* 0x000fe20006000000 */
[----:B-1----:R-:W-:Y:S01]  /*6210*/  IMAD.IADD R182, R182, 0x1, R153 ;  /* 0x00000001b6b67824 */ /* 0x002fe200078e0299 */
[----:B------:R-:W-:Y:S02]  /*6220*/  FSEL R191, R191, -INF , !P6 ;  /* 0xff800000bfbf7808 */ /* 0x000fe40007000000 */
[----:B------:R-:W-:Y:S02]  /*6230*/  FSEL R190, R190, -INF , !P3 ;  /* 0xff800000bebe7808 */ /* 0x000fe40005800000 */
        /* <DEDUP_REMOVED lines=10> */
[----:B------:R-:W-:Y:S01]  /*62e0*/  IMAD.IADD R185, R198, 0x1, R153 ;  /* 0x00000001c6b97824 */ /* 0x000fe200078e0299 */
[----:B0-----:R-:W-:Y:S02]  /*62f0*/  FSEL R171, R186, -INF , !P6 ;  /* 0xff800000baab7808 */ /* 0x001fe40007000000 */
        /* <DEDUP_REMOVED lines=10> */
[----:B------:R-:W-:Y:S02]  /*63a0*/  FSEL R174, R193, -INF , !P4 ;  /* 0xff800000c1ae7808 */ /* 0x000fe40006000000 */
        /* <DEDUP_REMOVED lines=10> */
[----:B------:R-:W-:-:S02]  /*6450*/  PLOP3.LUT P5, PT, PT, PT, UP1, 0x40, 0x0 ;  /* 0x000000000000781c */ /* 0x000fc40003fae818 */
[----:B------:R-:W-:Y:S02]  /*6460*/  FSEL R178, R196, -INF , !P4 ;  /* 0xff800000c4b27808 */ /* 0x000fe40006000000 */
[----:B------:R-:W-:Y:S02]  /*6470*/  FSEL R179, R179, -INF , !P6 ;  /* 0xff800000b3b37808 */ /* 0x000fe40007000000 */
[----:B------:R-:W-:-:S07]  /*6480*/  FSEL R180, R180, -INF , !P3 ;  /* 0xff800000b4b47808 */ /* 0x000fce0005800000 */
[----:B------:R-:W-:Y:S05]  /*6490*/  @P5 BRA `(.L_x_1191) ;  /* 0x00000000005c5947 */ /* 0x000fea0003800000 */
[----:B------:R-:W-:Y:S01]  /*64a0*/  IMAD R152, R21, UR60, R153 ;  /* 0x0000003c15987c24 */ /* 0x000fe2000f8e0299 */
        /* <DEDUP_REMOVED lines=12> */
.L_x_1193:
[----:B------:R-:W-:-:S05]  /*6570*/  IMAD.U32 R193, RZ, RZ, UR51 ;  /* 0x00000033ffc17e24 */ /* 0x000fca000f8e00ff */
[----:B------:R-:W-:-:S13]  /*6580*/  ISETP.NE.AND P3, PT, R193, 0x1, PT ;  /* 0x00000001c100780c */ /* 0x000fda0003f65270 */
[----:B------:R-:W0:Y:S02]  /*6590*/  @P3 LDC.64 R152, c[0x0][0x9e8] ;  /* 0x00027a00ff983b82 */ /* 0x000e240000000a00 */
[----:B0-----:R-:W-:-:S05]  /*65a0*/  @P3 IMAD.HI.U32 R152, R184, R152, RZ ;  /* 0x00000098b8983227 */ /* 0x001fca00078e00ff */
[----:B------:R-:W-:-:S07]  /*65b0*/  @P3 SHF.R.U32.HI R184, RZ, R153, R152 ;  /* 0x00000099ffb83219 */ /* 0x000fce0000011698 */
.L_x_1194:
[----:B------:R-:W-:Y:S05]  /*65c0*/  BSYNC B0 ;  /* 0x0000000000007941 */ /* 0x000fea0003800000 */
.L_x_1192:
[----:B------:R-:W-:-:S04]  /*65d0*/  IMAD R184, R184, R193, -R181 ;  /* 0x000000c1b8b87224 */ /* 0x000fc800078e0ab5 */
[----:B------:R-:W-:-:S05]  /*65e0*/  IMAD R184, R17, -0x2, R184 ;  /* 0xfffffffe11b87824 */ /* 0x000fca00078e02b8 */
[----:B------:R-:W-:Y:S02]  /*65f0*/  VIADDMNMX R182, R184, R193, R182, PT ;  /* 0x000000c1b8b67246 */ /* 0x000fe400038001b6 */
[----:B------:R-:W-:-:S07]  /*6600*/  VIMNMX R185, R185, R184, !PT ;  /* 0x000000b8b9b97248 */ /* 0x000fce0007fe0100 */
.L_x_1191:
[----:B------:R-:W-:Y:S01]  /*6610*/  FMNMX.FTZ R152, R183, R4, !PT ;  /* 0x00000004b7987209 */ /* 0x000fe20007810000 */
[----:B------:R-:W-:Y:S01]  /*6620*/  UMOV UR6, UR55 ;  /* 0x0000003700067c82 */ /* 0x000fe20008000000 */
[----:B------:R-:W-:Y:S01]  /*6630*/  ISETP.GT.AND P4, PT, R185, RZ, P2 ;  /* 0x000000ffb900720c */ /* 0x000fe20001784270 */
[----:B------:R-:W-:Y:S01]  /*6640*/  UMOV UR36, UR39 ;  /* 0x0000002700247c82 */ /* 0x000fe20008000000 */
[----:B------:R-:W-:Y:S01]  /*6650*/  FMNMX.FTZ R152, R189, R152, !PT ;  /* 0x00000098bd987209 */ /* 0x000fe20007810000 */
[----:B------:R-:W-:Y:S01]  /*6660*/  UMOV UR37, UR5 ;  /* 0x0000000500257c82 */ /* 0x000fe20008000000 */
[----:B------:R-:W-:Y:S02]  /*6670*/  ISETP.GT.AND P3, PT, R185, 0x1, P2 ;  /* 0x00000001b900780c */ /* 0x000fe40001764270 */
[----:B------:R-:W-:Y:S02]  /*6680*/  FMNMX.FTZ R153, R191, R152, !PT ;  /* 0x00000098bf997209 */ /* 0x000fe40007810000 */
[----:B------:R-:W-:-:S02]  /*6690*/  ISETP.LT.OR P4, PT, R182, 0x1, P4 ;  /* 0x00000001b600780c */ /* 0x000fc40002781670 */
[----:B------:R-:W-:Y:S02]  /*66a0*/  FMNMX.FTZ R152, R190, R153, !PT ;  /* 0x00000099be987209 */ /* 0x000fe40007810000 */
[----:B------:R-:W-:Y:S02]  /*66b0*/  ISETP.GT.AND P5, PT, R185, 0x8, P2 ;  /* 0x00000008b900780c */ /* 0x000fe400017a4270 */
[----:B------:R-:W-:Y:S02]  /*66c0*/  FMNMX.FTZ R153, R169, R152, !PT ;  /* 0x00000098a9997209 */ /* 0x000fe40007810000 */
[----:B------:R-:W-:Y:S02]  /*66d0*/  ISETP.LT.OR P3, PT, R182, 0x2, P3 ;  /* 0x00000002b600780c */ /* 0x000fe40001f61670 */
[----:B------:R-:W-:Y:S02]  /*66e0*/  FMNMX.FTZ R152, R170, R153, !PT ;  /* 0x00000099aa987209 */ /* 0x000fe40007810000 */
[----:B------:R-:W-:-:S02]  /*66f0*/  FSEL R184, R0, -INF , !P4 ;  /* 0xff80000000b87808 */ /* 0x000fc40006000000 */
        /* <DEDUP_REMOVED lines=15> */
[----:B------:R-:W-:Y:S02]  /*67f0*/  FSEL R156, R156, -INF , !P6 ;  /* 0xff8000009c9c7808 */ /* 0x000fe40007000000 */
[----:B------:R-:W-:Y:S02]  /*6800*/  FMNMX.FTZ R153, R179, R152, !PT ;  /* 0x00000098b3997209 */ /* 0x000fe40007810000 */
[----:B------:R-:W-:-:S02]  /*6810*/  ISETP.LT.OR P3, PT, R182, 0x11, P3 ;  /* 0x00000011b600780c */ /* 0x000fc40001f61670 */
[----:B------:R-:W-:Y:S02]  /*6820*/  FMNMX.FTZ R153, R180, R153, !PT ;  /* 0x00000099b4997209 */ /* 0x000fe40007810000 */
[----:B------:R-:W-:Y:S02]  /*6830*/  ISETP.GT.AND P6, PT, R185, 0x18, P2 ;  /* 0x00000018b900780c */ /* 0x000fe400017c4270 */
[C---:B------:R-:W-:Y:S01]  /*6840*/  ISETP.LT.OR P5, PT, R182.reuse, 0x12, P5 ;  /* 0x00000012b600780c */ /* 0x040fe20002fa1670 */
[----:B------:R-:W0:Y:S01]  /*6850*/  SHFL.BFLY PT, R152, R153, 0x2, 0x1f ;  /* 0x0c401f0099987f89 */ /* 0x000e2200000e0000 */
[----:B------:R-:W-:Y:S02]  /*6860*/  FSEL R157, R157, -INF , !P3 ;  /* 0xff8000009d9d7808 */ /* 0x000fe40005800000 */
[----:B------:R-:W-:Y:S02]  /*6870*/  ISETP.GT.AND P4, PT, R185, 0x19, P2 ;  /* 0x00000019b900780c */ /* 0x000fe40001784270 */
[----:B------:R-:W-:-:S02]  /*6880*/  ISETP.LT.OR P6, PT, R182, 0x19, P6 ;  /* 0x00000019b600780c */ /* 0x000fc400037c1670 */
[----:B------:R-:W-:Y:S02]  /*6890*/  FSEL R158, R158, -INF , !P5 ;  /* 0xff8000009e9e7808 */ /* 0x000fe40006800000 */
[----:B------:R-:W-:Y:S02]  /*68a0*/  ISETP.GT.AND P3, PT, R185, 0x20, P2 ;  /* 0x00000020b900780c */ /* 0x000fe40001764270 */
[----:B------:R-:W-:Y:S02]  /*68b0*/  FSEL R159, R159, -INF , !P6 ;  /* 0xff8000009f9f7808 */ /* 0x000fe40007000000 */
[C---:B------:R-:W-:Y:S02]  /*68c0*/  ISETP.LT.OR P4, PT, R182.reuse, 0x1a, P4 ;  /* 0x0000001ab600780c */ /* 0x040fe40002781670 */
[----:B------:R-:W-:Y:S02]  /*68d0*/  ISETP.GT.AND P5, PT, R185, 0x21, P2 ;  /* 0x00000021b900780c */ /* 0x000fe400017a4270 */
[----:B------:R-:W-:-:S02]  /*68e0*/  ISETP.LT.OR P3, PT, R182, 0x21, P3 ;  /* 0x00000021b600780c */ /* 0x000fc40001f61670 */
[----:B------:R-:W-:Y:S02]  /*68f0*/  FSEL R160, R160, -INF , !P4 ;  /* 0xff800000a0a07808 */ /* 0x000fe40006000000 */
[----:B------:R-:W-:Y:S02]  /*6900*/  ISETP.GT.AND P6, PT, R185, 0x28, P2 ;  /* 0x00000028b900780c */ /* 0x000fe400017c4270 */
[----:B------:R-:W-:Y:S02]  /*6910*/  ISETP.LT.OR P5, PT, R182, 0x22, P5 ;  /* 0x00000022b600780c */ /* 0x000fe40002fa1670 */
[----:B0-----:R-:W-:Y:S02]  /*6920*/  FMNMX.FTZ R181, R153, R152, !PT ;  /* 0x0000009899b57209 */ /* 0x001fe40007810000 */
[----:B------:R-:W-:Y:S02]  /*6930*/  FMNMX.FTZ R153, R184, R3, !PT ;  /* 0x00000003b8997209 */ /* 0x000fe40007810000 */
[----:B------:R-:W-:Y:S01]  /*6940*/  FSEL R161, R161, -INF , !P3 ;  /* 0xff800000a1a17808 */ /* 0x000fe20005800000 */
[----:B------:R-:W0:Y:S01]  /*6950*/  SHFL.BFLY PT, R152, R181, 0x1, 0x1f ;  /* 0x0c201f00b5987f89 */ /* 0x000e2200000e0000 */
[----:B------:R-:W-:-:S02]  /*6960*/  FMNMX.FTZ R153, R2, R153, !PT ;  /* 0x0000009902997209 */ /* 0x000fc40007810000 */
[----:B------:R-:W-:Y:S02]  /*6970*/  ISETP.GT.AND P3, PT, R185, 0x29, P2 ;  /* 0x00000029b900780c */ /* 0x000fe40001764270 */
[----:B------:R-:W-:Y:S02]  /*6980*/  FMNMX.FTZ R153, R154, R153, !PT ;  /* 0x000000999a997209 */ /* 0x000fe40007810000 */
[----:B------:R-:W-:Y:S02]  /*6990*/  FSEL R162, R162, -INF , !P5 ;  /* 0xff800000a2a27808 */ /* 0x000fe40006800000 */
[----:B------:R-:W-:Y:S02]  /*69a0*/  FMNMX.FTZ R0, R156, R153, !PT ;  /* 0x000000999c007209 */ /* 0x000fe40007810000 */
[----:B------:R-:W-:Y:S02]  /*69b0*/  ISETP.LT.OR P6, PT, R182, 0x29, P6 ;  /* 0x00000029b600780c */ /* 0x000fe400037c1670 */
[----:B------:R-:W-:-:S02]  /*69c0*/  FMNMX.FTZ R153, R157, R0, !PT ;  /* 0x000000009d997209 */ /* 0x000fc40007810000 */
[----:B------:R-:W-:Y:S02]  /*69d0*/  ISETP.GT.AND P5, PT, R185, 0x30, P2 ;  /* 0x00000030b900780c */ /* 0x000fe400017a4270 */
[----:B------:R-:W-:Y:S02]  /*69e0*/  FMNMX.FTZ R186, R158, R153, !PT ;  /* 0x000000999eba7209 */ /* 0x000fe40007810000 */
[----:B------:R-:W-:Y:S02]  /*69f0*/  ISETP.LT.OR P3, PT, R182, 0x2a, P3 ;  /* 0x0000002ab600780c */ /* 0x000fe40001f61670 */
[----:B------:R-:W-:Y:S02]  /*6a00*/  FMNMX.FTZ R153, R159, R186, !PT ;  /* 0x000000ba9f997209 */ /* 0x000fe40007810000 */
[----:B------:R-:W-:Y:S02]  /*6a10*/  FSEL R164, R164, -INF , !P6 ;  /* 0xff800000a4a47808 */ /* 0x000fe40007000000 */
[----:B------:R-:W-:-:S02]  /*6a20*/  FMNMX.FTZ R186, R160, R153, !PT ;  /* 0x00000099a0ba7209 */ /* 0x000fc40007810000 */
[----:B0-----:R-:W-:Y:S02]  /*6a30*/  FMNMX.FTZ R152, R181, R152, !PT ;  /* 0x00000098b5987209 */ /* 0x001fe40007810000 */
[----:B------:R-:W-:Y:S02]  /*6a40*/  FMNMX.FTZ R181, R161, R186, !PT ;  /* 0x000000baa1b57209 */ /* 0x000fe40007810000 */
[----:B------:R-:W-:Y:S01]  /*6a50*/  ISETP.GT.AND P6, PT, R185, 0x31, P2 ;  /* 0x00000031b900780c */ /* 0x000fe200017c4270 */
[----:B------:R-:W-:Y:S01]  /*6a60*/  FMUL.FTZ R0, R152, UR6 ;  /* 0x0000000698007c20 */ /* 0x000fe20008410000 */
[----:B------:R-:W-:Y:S02]  /*6a70*/  FMNMX.FTZ R181, R162, R181, !PT ;  /* 0x000000b5a2b57209 */ /* 0x000fe40007810000 */
[----:B------:R-:W-:Y:S02]  /*6a80*/  FSEL R163, R163, -INF , !P3 ;  /* 0xff800000a3a37808 */ /* 0x000fe40005800000 */
[----:B------:R-:W-:-:S02]  /*6a90*/  ISETP.LT.OR P5, PT, R182, 0x31, P5 ;  /* 0x00000031b600780c */ /* 0x000fc40002fa1670 */
[----:B------:R-:W-:Y:S02]  /*6aa0*/  FMNMX.FTZ R186, R164, R181, !PT ;  /* 0x000000b5a4ba7209 */ /* 0x000fe40007810000 */
[----:B------:R-:W-:Y:S02]  /*6ab0*/  FSETP.NEU.FTZ.AND P4, PT, R152, -INF , PT ;  /* 0xff8000009800780b */ /* 0x000fe40003f9d000 */
[----:B------:R-:W-:Y:S02]  /*6ac0*/  ISETP.GT.AND P3, PT, R185, 0x38, P2 ;  /* 0x00000038b900780c */ /* 0x000fe40001764270 */
[----:B------:R-:W-:Y:S02]  /*6ad0*/  ISETP.LT.OR P6, PT, R182, 0x32, P6 ;  /* 0x00000032b600780c */ /* 0x000fe400037c1670 */
[----:B------:R-:W-:Y:S02]  /*6ae0*/  FSEL R165, R165, -INF , !P5 ;  /* 0xff800000a5a57808 */ /* 0x000fe40006800000 */
[----:B------:R-:W-:-:S02]  /*6af0*/  FMNMX.FTZ R186, R163, R186, !PT ;  /* 0x000000baa3ba7209 */ /* 0x000fc40007810000 */
[----:B------:R-:W-:Y:S02]  /*6b00*/  FSEL R0, R0, RZ, P4 ;  /* 0x000000ff00007208 */ /* 0x000fe40002000000 */
[----:B------:R-:W-:Y:S02]  /*6b10*/  ISETP.GT.AND P2, PT, R185, 0x39, P2 ;  /* 0x00000039b900780c */ /* 0x000fe40001744270 */
[----:B------:R-:W-:Y:S01]  /*6b20*/  ISETP.LT.OR P3, PT, R182, 0x39, P3 ;  /* 0x00000039b600780c */ /* 0x000fe20001f61670 */
[--C-:B------:R-:W-:Y:S01]  /*6b30*/  FFMA.FTZ R183, R183, UR6, -R0.reuse ;  /* 0x00000006b7b77c23 */ /* 0x100fe20008010800 */
[----:B------:R-:W-:Y:S01]  /*6b40*/  FSEL R166, R166, -INF , !P6 ;  /* 0xff800000a6a67808 */ /* 0x000fe20007000000 */
[--C-:B------:R-:W-:Y:S01]  /*6b50*/  FFMA.FTZ R192, R169, UR6, -R0.reuse ;  /* 0x00000006a9c07c23 */ /* 0x100fe20008010800 */
[----:B------:R-:W-:Y:S01]  /*6b60*/  FMNMX.FTZ R181, R165, R186, !PT ;  /* 0x000000baa5b57209 */ /* 0x000fe20007810000 */
[----:B------:R0:W-:Y:S01]  /*6b70*/  MUFU.EX2 R153, R183 ;  /* 0x000000b700997308 */ /* 0x0001e20000000800 */
[----:B------:R-:W-:Y:S01]  /*6b80*/  ISETP.LT.OR P2, PT, R182, 0x3a, P2 ;  /* 0x0000003ab600780c */ /* 0x000fe20001741670 */
[--C-:B------:R-:W-:Y:S01]  /*6b90*/  FFMA.FTZ R169, R170, UR6, -R0.reuse ;  /* 0x00000006aaa97c23 */ /* 0x100fe20008010800 */
[----:B------:R-:W-:Y:S01]  /*6ba0*/  FSEL R167, R167, -INF , !P3 ;  /* 0xff800000a7a77808 */ /* 0x000fe20005800000 */
[--C-:B------:R-:W-:Y:S01]  /*6bb0*/  FFMA.FTZ R190, R190, UR6, -R0.reuse ;  /* 0x00000006bebe7c23 */ /* 0x100fe20008010800 */
[----:B------:R-:W-:Y:S01]  /*6bc0*/  FMNMX.FTZ R182, R166, R181, !PT ;  /* 0x000000b5a6b67209 */ /* 0x000fe20007810000 */
[--C-:B------:R-:W-:Y:S01]  /*6bd0*/  FFMA.FTZ R186, R179, UR6, -R0.reuse ;  /* 0x00000006b3ba7c23 */ /* 0x100fe20008010800 */
[----:B------:R-:W-:Y:S01]  /*6be0*/  FSEL R168, R168, -INF , !P2 ;  /* 0xff800000a8a87808 */ /* 0x000fe20005000000 */
[--C-:B------:R-:W-:Y:S01]  /*6bf0*/  FFMA.FTZ R194, R171, UR6, -R0.reuse ;  /* 0x00000006abc27c23 */ /* 0x100fe20008010800 */
[----:B0-----:R-:W-:Y:S01]  /*6c00*/  FMNMX.FTZ R183, R167, R182, !PT ;  /* 0x000000b6a7b77209 */ /* 0x001fe20007810000 */
[----:B------:R0:W-:Y:S01]  /*6c10*/  MUFU.EX2 R181, R190 ;  /* 0x000000be00b57308 */ /* 0x0001e20000000800 */
[----:B------:R-:W-:Y:S01]  /*6c20*/  FSEL R179, R152, RZ, P4 ;  /* 0x000000ff98b37208 */ /* 0x000fe20002000000 */
[--C-:B------:R-:W-:Y:S01]  /*6c30*/  FFMA.FTZ R171, R172, UR6, -R0.reuse ;  /* 0x00000006acab7c23 */ /* 0x100fe20008010800 */
[----:B------:R-:W-:Y:S01]  /*6c40*/  FMNMX.FTZ R183, R168, R183, !PT ;  /* 0x000000b7a8b77209 */ /* 0x000fe20007810000 */
[--C-:B------:R-:W-:Y:S01]  /*6c50*/  FFMA.FTZ R188, R173, UR6, -R0.reuse ;  /* 0x00000006adbc7c23 */ /* 0x100fe20008010800 */
[--C-:B------:R-:W-:Y:S01]  /*6c60*/  FFMA.FTZ R172, R177, UR6, -R0.reuse ;  /* 0x00000006b1ac7c23 */ /* 0x100fe20008010800 */
[--C-:B------:R-:W-:Y:S01]  /*6c70*/  FFMA.FTZ R196, R189, UR6, -R0.reuse ;  /* 0x00000006bdc47c23 */ /* 0x100fe20008010800 */
[--C-:B------:R-:W-:Y:S01]  /*6c80*/  FFMA.FTZ R198, R191, UR6, -R0.reuse ;  /* 0x00000006bfc67c23 */ /* 0x100fe20008010800 */
[----:B------:R-:W1:Y:S01]  /*6c90*/  SHFL.BFLY PT, R170, R183, 0x2, 0x1f ;  /* 0x0c401f00b7aa7f89 */ /* 0x000e6200000e0000 */
[--C-:B0-----:R-:W-:Y:S01]  /*6ca0*/  FFMA.FTZ R190, R175, UR6, -R0.reuse ;  /* 0x00000006afbe7c23 */ /* 0x101fe20008010800 */
[--C-:B------:R-:W-:Y:S01]  /*6cb0*/  FFMA.FTZ R173, R174, UR6, -R0.reuse ;  /* 0x00000006aead7c23 */ /* 0x100fe20008010800 */
[--C-:B------:R-:W-:Y:S01]  /*6cc0*/  FFMA.FTZ R175, R176, UR6, -R0.reuse ;  /* 0x00000006b0af7c23 */ /* 0x100fe20008010800 */
[--C-:B------:R-:W-:Y:S01]  /*6cd0*/  FFMA.FTZ R177, R178, UR6, -R0.reuse ;  /* 0x00000006b2b17c23 */ /* 0x100fe20008010800 */
[----:B------:R-:W-:Y:S01]  /*6ce0*/  FFMA.FTZ R180, R180, UR6, -R0 ;  /* 0x00000006b4b47c23 */ /* 0x000fe20008010800 */
[----:B------:R-:W-:Y:S01]  /*6cf0*/  FADD.FTZ R0, -R179, R4 ;  /* 0x00000004b3007221 */ /* 0x000fe20000010100 */
[----:B------:R-:W-:Y:S03]  /*6d00*/  MUFU.EX2 R196, R196 ;  /* 0x000000c400c47308 */ /* 0x000fe60000000800 */
[----:B------:R-:W-:-:S05]  /*6d10*/  FMUL.FTZ R0, R0, UR6 ;  /* 0x0000000600007c20 */ /* 0x000fca0008410000 */
[----:B------:R-:W-:Y:S08]  /*6d20*/  MUFU.EX2 R198, R198 ;  /* 0x000000c600c67308 */ /* 0x000ff00000000800 */
[----:B------:R-:W0:Y:S01]  /*6d30*/  MUFU.EX2 R0, R0 ;  /* 0x0000000000007308 */ /* 0x000e220000000800 */
[----:B-1----:R-:W-:-:S05]  /*6d40*/  FMNMX.FTZ R170, R183, R170, !PT ;  /* 0x000000aab7aa7209 */ /* 0x002fca0007810000 */
[----:B------:R-:W1:Y:S02]  /*6d50*/  SHFL.BFLY PT, R183, R170, 0x1, 0x1f ;  /* 0x0c201f00aab77f89 */ /* 0x000e6400000e0000 */
[----:B------:R-:W2:Y:S08]  /*6d60*/  MUFU.EX2 R192, R192 ;  /* 0x000000c000c07308 */ /* 0x000eb00000000800 */
[----:B------:R-:W3:Y:S08]  /*6d70*/  MUFU.EX2 R169, R169 ;  /* 0x000000a900a97308 */ /* 0x000ef00000000800 */
[----:B------:R-:W-:Y:S01]  /*6d80*/  MUFU.EX2 R194, R194 ;  /* 0x000000c200c27308 */ /* 0x000fe20000000800 */
[----:B-1----:R-:W-:-:S07]  /*6d90*/  FMNMX.FTZ R170, R170, R183, !PT ;  /* 0x000000b7aaaa7209 */ /* 0x002fce0007810000 */
[----:B------:R-:W-:Y:S01]  /*6da0*/  MUFU.EX2 R171, R171 ;  /* 0x000000ab00ab7308 */ /* 0x000fe20000000800 */
[C---:B------:R-:W-:Y:S01]  /*6db0*/  FSETP.NEU.FTZ.AND P2, PT, R170.reuse, -INF , PT ;  /* 0xff800000aa00780b */ /* 0x040fe20003f5d000 */
[----:B------:R-:W-:-:S05]  /*6dc0*/  FMUL.FTZ R183, R170, UR6 ;  /* 0x00000006aab77c20 */ /* 0x000fca0008410000 */
[----:B------:R-:W-:Y:S01]  /*6dd0*/  FSEL R183, R183, RZ, P2 ;  /* 0x000000ffb7b77208 */ /* 0x000fe20001000000 */
[----:B------:R-:W-:Y:S04]  /*6de0*/  MUFU.EX2 R188, R188 ;  /* 0x000000bc00bc7308 */ /* 0x000fe80000000800 */
[--C-:B------:R-:W-:Y:S01]  /*6df0*/  FFMA.FTZ R4, R2, UR6, -R183.reuse ;  /* 0x0000000602047c23 */ /* 0x100fe200080108b7 */
[----:B------:R-:W-:Y:S01]  /*6e00*/  FSEL R2, R170, RZ, P2 ;  /* 0x000000ffaa027208 */ /* 0x000fe20001000000 */
[--C-:B------:R-:W-:Y:S01]  /*6e10*/  FFMA.FTZ R197, R184, UR6, -R183.reuse ;  /* 0x00000006b8c57c23 */ /* 0x100fe200080108b7 */
[--C-:B------:R-:W-:Y:S01]  /*6e20*/  FFMA.FTZ R199, R154, UR6, -R183.reuse ;  /* 0x000000069ac77c23 */ /* 0x100fe200080108b7 */
[--C-:B------:R-:W-:Y:S01]  /*6e30*/  FFMA.FTZ R154, R156, UR6, -R183.reuse ;  /* 0x000000069c9a7c23 */ /* 0x100fe200080108b7 */
[----:B------:R-:W-:Y:S01]  /*6e40*/  FFMA.FTZ R193, R157, UR6, -R183 ;  /* 0x000000069dc17c23 */ /* 0x000fe200080108b7 */
[----:B------:R-:W-:Y:S01]  /*6e50*/  FADD.FTZ R2, -R2, R3 ;  /* 0x0000000302027221 */ /* 0x000fe20000010100 */
[----:B------:R-:W-:Y:S01]  /*6e60*/  MUFU.EX2 R4, R4 ;  /* 0x0000000400047308 */ /* 0x000fe20000000800 */
[----:B0-----:R-:W-:Y:S01]  /*6e70*/  FFMA.FTZ R3, R0, R16, R153 ;  /* 0x0000001000037223 */ /* 0x001fe20000010099 */
[--C-:B------:R-:W-:Y:S01]  /*6e80*/  FFMA.FTZ R156, R158, UR6, -R183.reuse ;  /* 0x000000069e9c7c23 */ /* 0x100fe200080108b7 */
[----:B------:R-:W-:Y:S01]  /*6e90*/  FMUL.FTZ R2, R2, UR6 ;  /* 0x0000000602027c20 */ /* 0x000fe20008410000 */
[----:B------:R-:W-:Y:S01]  /*6ea0*/  FFMA.FTZ R195, R159, UR6, -R183 ;  /* 0x000000069fc37c23 */ /* 0x000fe200080108b7 */
[----:B------:R-:W-:Y:S01]  /*6eb0*/  FADD.FTZ R3, R196, R3 ;  /* 0x00000003c4037221 */ /* 0x000fe20000010000 */
[--C-:B------:R-:W-:Y:S01]  /*6ec0*/  FFMA.FTZ R158, R160, UR6, -R183.reuse ;  /* 0x00000006a09e7c23 */ /* 0x100fe200080108b7 */
[----:B------:R-:W-:Y:S01]  /*6ed0*/  FFMA.FTZ R160, R162, UR6, -R183 ;  /* 0x00000006a2a07c23 */ /* 0x000fe200080108b7 */
[----:B------:R-:W-:Y:S01]  /*6ee0*/  MUFU.EX2 R197, R197 ;  /* 0x000000c500c57308 */ /* 0x000fe20000000800 */
[----:B------:R-:W-:Y:S01]  /*6ef0*/  FADD.FTZ R16, R198, R3 ;  /* 0x00000003c6107221 */ /* 0x000fe20000010000 */
[--C-:B------:R-:W-:Y:S01]  /*6f00*/  FFMA.FTZ R189, R161, UR6, -R183.reuse ;  /* 0x00000006a1bd7c23 */ /* 0x100fe200080108b7 */
[--C-:B------:R-:W-:Y:S01]  /*6f10*/  FFMA.FTZ R191, R164, UR6, -R183.reuse ;  /* 0x00000006a4bf7c23 */ /* 0x100fe200080108b7 */
[--C-:B------:R-:W-:Y:S01]  /*6f20*/  FFMA.FTZ R185, R165, UR6, -R183.reuse ;  /* 0x00000006a5b97c23 */ /* 0x100fe200080108b7 */
[----:B------:R-:W-:Y:S01]  /*6f30*/  FADD.FTZ R3, R181, R16 ;  /* 0x00000010b5037221 */ /* 0x000fe20000010000 */
[--C-:B------:R-:W-:Y:S01]  /*6f40*/  FFMA.FTZ R166, R166, UR6, -R183.reuse ;  /* 0x00000006a6a67c23 */ /* 0x100fe200080108b7 */
[----:B------:R-:W-:Y:S01]  /*6f50*/  FFMA.FTZ R167, R167, UR6, -R183 ;  /* 0x00000006a7a77c23 */ /* 0x000fe200080108b7 */
[----:B------:R-:W0:Y:S01]  /*6f60*/  MUFU.EX2 R2, R2 ;  /* 0x0000000200027308 */ /* 0x000e220000000800 */
[----:B--2---:R-:W-:Y:S01]  /*6f70*/  FADD.FTZ R162, R192, R3 ;  /* 0x00000003c0a27221 */ /* 0x004fe20000010000 */
[----:B------:R-:W-:Y:S01]  /*6f80*/  FFMA.FTZ R168, R168, UR6, -R183 ;  /* 0x00000006a8a87c23 */ /* 0x000fe200080108b7 */
[----:B------:R-:W-:Y:S01]  /*6f90*/  IMAD.U32 R157, RZ, RZ, UR14 ;  /* 0x0000000eff9d7e24 */ /* 0x000fe2000f8e00ff */
[C---:B------:R-:W-:Y:S01]  /*6fa0*/  ISETP.GT.AND P2, PT, R20.reuse, UR50, PT ;  /* 0x0000003214007c0c */ /* 0x040fe2000bf44270 */
[----:B------:R-:W-:Y:S01]  /*6fb0*/  VIADD R20, R20, 0xffffffff ;  /* 0xffffffff14147836 */ /* 0x000fe20000000000 */
[----:B------:R-:W-:Y:S01]  /*6fc0*/  F2FP.F16.F32.PACK_AB R196, R196, R153 ;  /* 0x00000099c4c4723e */ /* 0x000fe200000000ff */
[----:B------:R-:W-:Y:S01]  /*6fd0*/  @!P1 VIADD R157, R157, 0x30860 ;  /* 0x000308609d9d9836 */ /* 0x000fe20000000000 */
[----:B------:R-:W1:Y:S01]  /*6fe0*/  MUFU.EX2 R199, R199 ;  /* 0x000000c700c77308 */ /* 0x000e620000000800 */
[----:B------:R-:W-:-:S02]  /*6ff0*/  F2FP.F16.F32.PACK_AB R198, R181, R198 ;  /* 0x000000c6b5c6723e */ /* 0x000fc400000000ff */
[----:B---3--:R-:W-:Y:S02]  /*7000*/  F2FP.F16.F32.PACK_AB R192, R169, R192 ;  /* 0x000000c0a9c0723e */ /* 0x008fe400000000ff */
[----:B------:R-:W-:-:S03]  /*7010*/  @!P1 PRMT R157, RZ, 0x654, R157 ;  /* 0x00000654ff9d9816 */ /* 0x000fc6000000009d */
[----:B------:R-:W2:Y:S01]  /*7020*/  MUFU.EX2 R154, R154 ;  /* 0x0000009a009a7308 */ /* 0x000ea20000000800 */
[----:B0-----:R-:W-:Y:S01]  /*7030*/  FFMA.FTZ R5, R2, R5, R197 ;  /* 0x0000000502057223 */ /* 0x001fe200000100c5 */
[----:B------:R0:W-:Y:S01]  /*7040*/  @!P1 SYNCS.ARRIVE.TRANS64.RED.A1T0 RZ, [R157+URZ], RZ ;  /* 0x000000ff9dff99a7 */ /* 0x0001e2000810043f */
[C---:B------:R-:W-:Y:S02]  /*7050*/  F2FP.F16.F32.PACK_AB R197, R4.reuse, R197 ;  /* 0x000000c504c5723e */ /* 0x040fe400000000ff */
[----:B------:R-:W-:Y:S01]  /*7060*/  FADD.FTZ R16, R4, R5 ;  /* 0x0000000504107221 */ /* 0x000fe20000010000 */
[----:B------:R-:W-:Y:S01]  /*7070*/  FADD.FTZ R5, R169, R162 ;  /* 0x000000a2a9057221 */ /* 0x000fe20000010000 */
[----:B------:R-:W-:Y:S01]  /*7080*/  FFMA.FTZ R162, R163, UR6, -R183 ;  /* 0x00000006a3a27c23 */ /* 0x000fe200080108b7 */
[----:B------:R-:W3:Y:S01]  /*7090*/  MUFU.EX2 R193, R193 ;  /* 0x000000c100c17308 */ /* 0x000ee20000000800 */
[----:B-1----:R-:W-:Y:S01]  /*70a0*/  FADD.FTZ R3, R199, R16 ;  /* 0x00000010c7037221 */ /* 0x002fe20000010000 */
[----:B------:R-:W-:Y:S01]  /*70b0*/  FADD.FTZ R164, R194, R5 ;  /* 0x00000005c2a47221 */ /* 0x000fe20000010000 */
[----:B------:R-:W-:Y:S01]  /*70c0*/  F2FP.F16.F32.PACK_AB R194, R171, R194 ;  /* 0x000000c2abc2723e */ /* 0x000fe200000000ff */
[----:B------:R-:W-:-:S02]  /*70d0*/  IMAD.MOV.U32 R4, RZ, RZ, R152 ;  /* 0x000000ffff047224 */ /* 0x000fc400078e0098 */
[----:B------:R-:W-:Y:S02]  /*70e0*/  FADD.FTZ R5, R171, R164 ;  /* 0x000000a4ab057221 */ /* 0x000fe40000010000 */
[----:B------:R-:W1:Y:S01]  /*70f0*/  MUFU.EX2 R156, R156 ;  /* 0x0000009c009c7308 */ /* 0x000e620000000800 */
[----:B--2---:R-:W-:Y:S01]  /*7100*/  FADD.FTZ R16, R154, R3 ;  /* 0x000000039a107221 */ /* 0x004fe20000010000 */
[----:B------:R-:W-:Y:S01]  /*7110*/  FADD.FTZ R164, R188, R5 ;  /* 0x00000005bca47221 */ /* 0x000fe20000010000 */
[----:B------:R-:W-:-:S05]  /*7120*/  F2FP.F16.F32.PACK_AB R199, R154, R199 ;  /* 0x000000c79ac7723e */ /* 0x000fca00000000ff */
[----:B------:R-:W2:Y:S01]  /*7130*/  MUFU.EX2 R195, R195 ;  /* 0x000000c300c37308 */ /* 0x000ea20000000800 */
[----:B---3--:R-:W-:-:S07]  /*7140*/  FADD.FTZ R3, R193, R16 ;  /* 0x00000010c1037221 */ /* 0x008fce0000010000 */
[----:B------:R-:W3:Y:S01]  /*7150*/  MUFU.EX2 R173, R173 ;  /* 0x000000ad00ad7308 */ /* 0x000ee20000000800 */
[C---:B-1----:R-:W-:Y:S01]  /*7160*/  FADD.FTZ R16, R156.reuse, R3 ;  /* 0x000000039c107221 */ /* 0x042fe20000010000 */
[----:B------:R-:W-:-:S06]  /*7170*/  F2FP.F16.F32.PACK_AB R193, R156, R193 ;  /* 0x000000c19cc1723e */ /* 0x000fcc00000000ff */
[----:B------:R-:W1:Y:S01]  /*7180*/  MUFU.EX2 R158, R158 ;  /* 0x0000009e009e7308 */ /* 0x000e620000000800 */
[----:B--2---:R-:W-:-:S07]  /*7190*/  FADD.FTZ R3, R195, R16 ;  /* 0x00000010c3037221 */ /* 0x004fce0000010000 */
[----:B------:R-:W2:Y:S01]  /*71a0*/  MUFU.EX2 R190, R190 ;  /* 0x000000be00be7308 */ /* 0x000ea20000000800 */
[C---:B---3--:R-:W-:Y:S01]  /*71b0*/  FADD.FTZ R5, R173.reuse, R164 ;  /* 0x000000a4ad057221 */ /* 0x048fe20000010000 */
[----:B------:R-:W-:-:S06]  /*71c0*/  F2FP.F16.F32.PACK_AB R188, R173, R188 ;  /* 0x000000bcadbc723e */ /* 0x000fcc00000000ff */
[----:B------:R-:W3:Y:S01]  /*71d0*/  MUFU.EX2 R189, R189 ;  /* 0x000000bd00bd7308 */ /* 0x000ee20000000800 */
[C---:B-1----:R-:W-:Y:S01]  /*71e0*/  FADD.FTZ R16, R158.reuse, R3 ;  /* 0x000000039e107221 */ /* 0x042fe20000010000 */
[----:B------:R-:W-:-:S06]  /*71f0*/  F2FP.F16.F32.PACK_AB R195, R158, R195 ;  /* 0x000000c39ec3723e */ /* 0x000fcc00000000ff */
[----:B------:R-:W1:Y:S01]  /*7200*/  MUFU.EX2 R175, R175 ;  /* 0x000000af00af7308 */ /* 0x000e620000000800 */
[----:B--2---:R-:W-:-:S07]  /*7210*/  FADD.FTZ R164, R190, R5 ;  /* 0x00000005bea47221 */ /* 0x004fce0000010000 */
[----:B------:R-:W2:Y:S01]  /*7220*/  MUFU.EX2 R160, R160 ;  /* 0x000000a000a07308 */ /* 0x000ea20000000800 */
[----:B---3--:R-:W-:-:S07]  /*7230*/  FADD.FTZ R3, R189, R16 ;  /* 0x00000010bd037221 */ /* 0x008fce0000010000 */
[----:B------:R-:W3:Y:S01]  /*7240*/  MUFU.EX2 R172, R172 ;  /* 0x000000ac00ac7308 */ /* 0x000ee20000000800 */
[C---:B-1----:R-:W-:Y:S01]  /*7250*/  FADD.FTZ R5, R175.reuse, R164 ;  /* 0x000000a4af057221 */ /* 0x042fe20000010000 */
[----:B------:R-:W-:-:S06]  /*7260*/  F2FP.F16.F32.PACK_AB R190, R175, R190 ;  /* 0x000000beafbe723e */ /* 0x000fcc00000000ff */
[----:B------:R-:W1:Y:S01]  /*7270*/  MUFU.EX2 R191, R191 ;  /* 0x000000bf00bf7308 */ /* 0x000e620000000800 */
[C---:B--2---:R-:W-:Y:S01]  /*7280*/  FADD.FTZ R16, R160.reuse, R3 ;  /* 0x00000003a0107221 */ /* 0x044fe20000010000 */
[----:B------:R-:W-:-:S06]  /*7290*/  F2FP.F16.F32.PACK_AB R189, R160, R189 ;  /* 0x000000bda0bd723e */ /* 0x000fcc00000000ff */
[----:B------:R-:W2:Y:S01]  /*72a0*/  MUFU.EX2 R177, R177 ;  /* 0x000000b100b17308 */ /* 0x000ea20000000800 */
[----:B---3--:R-:W-:-:S07]  /*72b0*/  FADD.FTZ R164, R172, R5 ;  /* 0x00000005aca47221 */ /* 0x008fce0000010000 */
[----:B------:R-:W3:Y:S01]  /*72c0*/  MUFU.EX2 R162, R162 ;  /* 0x000000a200a27308 */ /* 0x000ee20000000800 */
[----:B-1----:R-:W-:-:S07]  /*72d0*/  FADD.FTZ R3, R191, R16 ;  /* 0x00000010bf037221 */ /* 0x002fce0000010000 */
[----:B------:R-:W1:Y:S01]  /*72e0*/  MUFU.EX2 R185, R185 ;  /* 0x000000b900b97308 */ /* 0x000e620000000800 */
[C---:B--2---:R-:W-:Y:S01]  /*72f0*/  FADD.FTZ R5, R177.reuse, R164 ;  /* 0x000000a4b1057221 */ /* 0x044fe20000010000 */
[----:B------:R-:W-:-:S06]  /*7300*/  F2FP.F16.F32.PACK_AB R184, R177, R172 ;  /* 0x000000acb1b8723e */ /* 0x000fcc00000000ff */
[----:B------:R-:W2:Y:S01]  /*7310*/  MUFU.EX2 R166, R166 ;  /* 0x000000a600a67308 */ /* 0x000ea20000000800 */
[C---:B---3--:R-:W-:Y:S01]  /*7320*/  FADD.FTZ R164, R162.reuse, R3 ;  /* 0x00000003a2a47221 */ /* 0x048fe20000010000 */
[----:B------:R-:W-:Y:S01]  /*7330*/  F2FP.F16.F32.PACK_AB R191, R162, R191 ;  /* 0x000000bfa2bf723e */ /* 0x000fe200000000ff */
[----:B------:R-:W-:-:S05]  /*7340*/  IMAD.MOV.U32 R3, RZ, RZ, R170 ;  /* 0x000000ffff037224 */ /* 0x000fca00078e00aa */
[----:B------:R-:W3:Y:S01]  /*7350*/  MUFU.EX2 R186, R186 ;  /* 0x000000ba00ba7308 */ /* 0x000ee20000000800 */
[----:B-1----:R-:W-:-:S07]  /*7360*/  FADD.FTZ R164, R185, R164 ;  /* 0x000000a4b9a47221 */ /* 0x002fce0000010000 */
[----:B------:R-:W1:Y:S01]  /*7370*/  MUFU.EX2 R167, R167 ;  /* 0x000000a700a77308 */ /* 0x000e620000000800 */
[C---:B--2---:R-:W-:Y:S01]  /*7380*/  FADD.FTZ R164, R166.reuse, R164 ;  /* 0x000000a4a6a47221 */ /* 0x044fe20000010000 */
[----:B------:R-:W-:-:S06]  /*7390*/  F2FP.F16.F32.PACK_AB R185, R166, R185 ;  /* 0x000000b9a6b9723e */ /* 0x000fcc00000000ff */
[----:B------:R-:W2:Y:S01]  /*73a0*/  MUFU.EX2 R179, R180 ;  /* 0x000000b400b37308 */ /* 0x000ea20000000800 */
[----:B---3--:R-:W-:-:S07]  /*73b0*/  FADD.FTZ R16, R186, R5 ;  /* 0x00000005ba107221 */ /* 0x008fce0000010000 */
[----:B------:R-:W3:Y:S01]  /*73c0*/  MUFU.EX2 R168, R168 ;  /* 0x000000a800a87308 */ /* 0x000ee20000000800 */
[----:B-1----:R-:W-:Y:S01]  /*73d0*/  FADD.FTZ R164, R167, R164 ;  /* 0x000000a4a7a47221 */ /* 0x002fe20000010000 */
[C---:B--2---:R-:W-:Y:S01]  /*73e0*/  FADD.FTZ R16, R179.reuse, R16 ;  /* 0x00000010b3107221 */ /* 0x044fe20000010000 */
[----:B------:R-:W-:Y:S02]  /*73f0*/  F2FP.F16.F32.PACK_AB R186, R179, R186 ;  /* 0x000000bab3ba723e */ /* 0x000fe400000000ff */
[C---:B---3--:R-:W-:Y:S01]  /*7400*/  FADD.FTZ R5, R168.reuse, R164 ;  /* 0x000000a4a8057221 */ /* 0x048fe20000010000 */
[----:B------:R-:W-:Y:S01]  /*7410*/  F2FP.F16.F32.PACK_AB R187, R168, R167 ;  /* 0x000000a7a8bb723e */ /* 0x000fe200000000ff */
[----:B0-----:R-:W-:Y:S06]  /*7420*/  @P2 BRA `(.L_x_1195) ;  /* 0xffffffd4002c2947 */ /* 0x001fec000383ffff */
[----:B------:R-:W-:Y:S01]  /*7430*/  IMAD.MOV.U32 R3, RZ, RZ, R170 ;  /* 0x000000ffff037224 */ /* 0x000fe200078e00aa */
[----:B------:R-:W-:Y:S01]  /*7440*/  UMOV UR37, UR5 ;  /* 0x0000000500257c82 */ /* 0x000fe20008000000 */
[----:B------:R-:W-:Y:S01]  /*7450*/  IMAD.MOV.U32 R4, RZ, RZ, R152 ;  /* 0x000000ffff047224 */ /* 0x000fe200078e0098 */
[----:B------:R-:W-:-:S06]  /*7460*/  UMOV UR36, UR39 ;  /* 0x0000002700247c82 */ /* 0x000fcc0008000000 */
.L_x_1178:
[----:B------:R-:W0:Y:S01]  /*7470*/  LDC R152, c[0x0][0x448] ;  /* 0x00011200ff987b82 */ /* 0x000e220000000800 */
[----:B------:R-:W-:Y:S01]  /*7480*/  UIADD3 UR4, UR61, 0x7f, URZ ;  /* 0x0000007f3d047890 */ /* 0x000fe2000fffe03f */
[----:B------:R-:W-:-:S05]  /*7490*/  IADD3 R156, -R155, 0x1, RZ ;  /* 0x000000019b9c7810 */ /* 0x000fca0007ffe1ff */
[----:B------:R-:W-:Y:S01]  /*74a0*/  IMAD R21, R21, UR60, R156 ;  /* 0x0000003c15157c24 */ /* 0x000fe2000f8e029c */
[----:B------:R-:W1:Y:S01]  /*74b0*/  LDC R157, c[0x0][0x9e4] ;  /* 0x00027900ff9d7b82 */ /* 0x000e620000000800 */
[----:B0-----:R-:W-:Y:S02]  /*74c0*/  ISETP.NE.AND P5, PT, R152, 0x1, PT ;  /* 0x000000019800780c */ /* 0x001fe40003fa5270 */
[----:B-1----:R-:W-:-:S11]  /*74d0*/  ISETP.GE.AND P6, PT, R157, 0x1, PT ;  /* 0x000000019d00780c */ /* 0x002fd60003fc6270 */
[----:B------:R-:W0:Y:S08]  /*74e0*/  @P5 LDC R152, c[0x0][0x44c] ;  /* 0x00011300ff985b82 */ /* 0x000e300000000800 */
[----:B------:R-:W1:Y:S01]  /*74f0*/  @P5 LDC R154, c[0x0][0x450] ;  /* 0x00011400ff9a5b82 */ /* 0x000e620000000800 */
[----:B0-----:R-:W-:-:S04]  /*7500*/  @P5 IMAD.HI.U32 R153, R152, UR4, RZ ;  /* 0x0000000498995c27 */ /* 0x001fc8000f8e00ff */
[----:B------:R-:W-:Y:S01]  /*7510*/  IMAD.U32 R152, RZ, RZ, UR4 ;  /* 0x00000004ff987e24 */ /* 0x000fe2000f8e00ff */
[----:B------:R-:W-:Y:S01]  /*7520*/  ULDC UR4, c[0x0][0x9dc] ;  /* 0x0002770000047ab9 */ /* 0x000fe20000000800 */
[----:B-1----:R-:W-:-:S05]  /*7530*/  @P5 SHF.R.U32.HI R152, RZ, R154, R153 ;  /* 0x0000009aff985219 */ /* 0x002fca0000011699 */
[----:B------:R-:W-:-:S04]  /*7540*/  IMAD.IADD R152, R21, 0x1, R152 ;  /* 0x0000000115987824 */ /* 0x000fc800078e0298 */
[----:B------:R-:W-:Y:S01]  /*7550*/  VIADD R21, R152, -UR4 ;  /* 0x8000000498157c36 */ /* 0x000fe20008000000 */
[----:B------:R-:W-:Y:S06]  /*7560*/  @!P6 BRA `(.L_x_1196) ;  /* 0x00000000003ce947 */ /* 0x000fec0003800000 */
[----:B------:R-:W-:-:S13]  /*7570*/  ISETP.GT.AND P2, PT, R152, -0x1, PT ;  /* 0xffffffff9800780c */ /* 0x000fda0003f44270 */
[----:B------:R-:W-:Y:S05]  /*7580*/  @P2 BRA `(.L_x_1197) ;  /* 0x00000000001c2947 */ /* 0x000fea0003800000 */
[----:B------:R-:W-:Y:S02]  /*7590*/  ISETP.NE.AND P2, PT, R157, 0x1, PT ;  /* 0x000000019d00780c */ /* 0x000fe40003f45270 */
[----:B------:R-:W-:-:S11]  /*75a0*/  LOP3.LUT R153, RZ, R152, RZ, 0x33, !PT ;  /* 0x00000098ff997212 */ /* 0x000fd600078e33ff */
[----:B------:R-:W0:Y:S02]  /*75b0*/  @P2 LDC.64 R154, c[0x0][0x9e8] ;  /* 0x00027a00ff9a2b82 */ /* 0x000e240000000a00 */
[----:B0-----:R-:W-:-:S05]  /*75c0*/  @P2 IMAD.HI.U32 R152, R153, R154, RZ ;  /* 0x0000009a99982227 */ /* 0x001fca00078e00ff */
[----:B------:R-:W-:-:S04]  /*75d0*/  @P2 SHF.R.U32.HI R153, RZ, R155, R152 ;  /* 0x0000009bff992219 */ /* 0x000fc80000011698 */
[----:B------:R-:W-:Y:S01]  /*75e0*/  LOP3.LUT R152, RZ, R153, RZ, 0x33, !PT ;  /* 0x00000099ff987212 */ /* 0x000fe200078e33ff */
[----:B------:R-:W-:Y:S06]  /*75f0*/  BRA `(.L_x_1198) ;  /* 0x0000000000107947 */ /* 0x000fec0003800000 */
.L_x_1197:
[----:B------:R-:W-:-:S13]  /*7600*/  ISETP.NE.AND P2, PT, R157, 0x1, PT ;  /* 0x000000019d00780c */ /* 0x000fda0003f45270 */
[----:B------:R-:W0:Y:S02]  /*7610*/  @P2 LDC.64 R154, c[0x0][0x9e8] ;  /* 0x00027a00ff9a2b82 */ /* 0x000e240000000a00 */
[----:B0-----:R-:W-:-:S05]  /*7620*/  @P2 IMAD.HI.U32 R154, R152, R154, RZ ;  /* 0x0000009a989a2227 */ /* 0x001fca00078e00ff */
[----:B------:R-:W-:-:S07]  /*7630*/  @P2 SHF.R.U32.HI R152, RZ, R155, R154 ;  /* 0x0000009bff982219 */ /* 0x000fce000001169a */
.L_x_1198:
[----:B------:R-:W-:-:S05]  /*7640*/  IMAD R152, R152, R157, RZ ;  /* 0x0000009d98987224 */ /* 0x000fca00078e02ff */
[----:B------:R-:W-:-:S07]  /*7650*/  VIMNMX R21, R21, R152, !PT ;  /* 0x0000009815157248 */ /* 0x000fce0007fe0100 */
.L_x_1196:
[----:B------:R-:W-:Y:S01]  /*7660*/  VIADD R21, R21, 0x3f ;  /* 0x0000003f15157836 */ /* 0x000fe20000000000 */
[----:B------:R-:W-:-:S04]  /*7670*/  R2UR UR4, R23 ;  /* 0x00000000170472ca */ /* 0x000fc800000e0000 */
[----:B------:R-:W-:-:S04]  /*7680*/  SHF.R.S32.HI R152, RZ, 0x1f, R21 ;  /* 0x0000001fff987819 */ /* 0x000fc80000011415 */
[----:B------:R-:W-:-:S04]  /*7690*/  LEA.HI R152, R152, R21, RZ, 0x6 ;  /* 0x0000001598987211 */ /* 0x000fc800078f30ff */
[----:B------:R-:W-:-:S04]  /*76a0*/  SHF.R.S32.HI R21, RZ, 0x6, R152 ;  /* 0x00000006ff157819 */ /* 0x000fc80000011498 */
[----:B------:R-:W-:-:S04]  /*76b0*/  VIMNMX R21, R21, UR4, !PT ;  /* 0x0000000415157c48 */ /* 0x000fc8000ffe0100 */
[----:B------:R-:W-:-:S13]  /*76c0*/  ISETP.GE.AND P2, PT, R20, R21, PT ;  /* 0x000000151400720c */ /* 0x000fda0003f46270 */
[----:B------:R-:W-:Y:S05]  /*76d0*/  @!P2 BRA `(.L_x_1199) ;  /* 0x000000200038a947 */ /* 0x000fea0003800000 */
[----:B------:R-:W-:Y:S01]  /*76e0*/  IMAD.MOV.U32 R220, RZ, RZ, R3 ;  /* 0x000000ffffdc7224 */ /* 0x000fe200078e0003 */
[----:B------:R-:W-:Y:S01]  /*76f0*/  UMOV UR7, UR36 ;  /* 0x0000002400077c82 */ /* 0x000fe20008000000 */
[----:B------:R-:W-:Y:S01]  /*7700*/  IMAD.MOV.U32 R207, RZ, RZ, R4 ;  /* 0x000000ffffcf7224 */ /* 0x000fe200078e0004 */
[----:B------:R-:W-:Y:S01]  /*7710*/  UMOV UR4, UR37 ;  /* 0x0000002500047c82 */ /* 0x000fe20008000000 */
[----:B------:R-:W-:Y:S01]  /*7720*/  ULDC UR5, c[0x0][0x9d8] ;  /* 0x0002760000057ab9 */ /* 0x000fe20000000800 */
[----:B------:R-:W-:-:S05]  /*7730*/  ULDC UR39, c[0x0][0x988] ;  /* 0x0002620000277ab9 */ /* 0x000fca0000000800 */
.L_x_1208:
[----:B------:R-:W-:-:S04]  /*7740*/  UIADD3 UR37, UR4, 0x1, URZ ;  /* 0x0000000104257890 */ /* 0x000fc8000fffe03f */
[----:B------:R-:W-:-:S04]  /*7750*/  UISETP.NE.AND UP0, UPT, UR37, 0x2, UPT ;  /* 0x000000022500788c */ /* 0x000fc8000bf05270 */
[----:B------:R-:W-:Y:S02]  /*7760*/  USEL UR36, URZ, 0x1, UP0 ;  /* 0x000000013f247887 */ /* 0x000fe40008000000 */
[----:B------:R-:W-:Y:S02]  /*7770*/  USEL UR37, UR37, URZ, UP0 ;  /* 0x0000003f25257287 */ /* 0x000fe40008000000 */
[----:B------:R-:W-:Y:S01]  /*7780*/  ULOP3.LUT UR36, UR7, UR36, URZ, 0x3c, !UPT ;  /* 0x0000002407247292 */ /* 0x000fe2000f8e3c3f */
[----:B------:R-:W-:Y:S11]  /*7790*/  @!P0 BRA `(.L_x_1200) ;  /* 0x0000000000048947 */ /* 0x000ff60003800000 */
[----:B------:R-:W-:Y:S01]  /*77a0*/  BPT.TRAP 0x1 ;  /* 0x000000040000795c */ /* 0x000fe20000300000 */
.L_x_1200:
[----:B------:R-:W-:Y:S01]  /*77b0*/  ULEA UR6, UR37, UR38, 0x3 ;  /* 0x0000002625067291 */ /* 0x000fe2000f8e183f */
[----:B------:R-:W-:-:S05]  /*77c0*/  IMAD.U32 R3, RZ, RZ, UR36 ;  /* 0x00000024ff037e24 */ /* 0x000fca000f8e00ff */
[----:B------:R-:W-:-:S04]  /*77d0*/  SHF.L.U32 R3, R3, 0x1f, RZ ;  /* 0x0000001f03037819 */ /* 0x000fc800000006ff */
[----:B------:R0:W1:Y:S01]  /*77e0*/  SYNCS.PHASECHK.TRANS64.TRYWAIT P2, [UR6+0x30830], R3 ;  /* 0x03083003ff0075a7 */ /* 0x0000620008040146 */
[----:B------:R-:W-:Y:S05]  /*77f0*/  @!P0 BRA `(.L_x_1201) ;  /* 0x0000000000048947 */ /* 0x000fea0003800000 */
[----:B------:R-:W-:Y:S01]  /*7800*/  BPT.TRAP 0x1 ;  /* 0x000000040000795c */ /* 0x000fe20000300000 */
.L_x_1201:
[----:B-1----:R-:W-:Y:S05]  /*7810*/  @P2 BRA `(.L_x_1202) ;  /* 0x0000000000082947 */ /* 0x002fea0003800000 */
[----:B------:R-:W1:Y:S02]  /*7820*/  SYNCS.PHASECHK.TRANS64.TRYWAIT P2, [UR6+0x30830], R3 ;  /* 0x03083003ff0075a7 */ /* 0x000e640008040146 */
[----:B-1----:R-:W-:Y:S05]  /*7830*/  @!P2 BRA `(.L_x_1203) ;  /* 0x000000e400d0a947 */ /* 0x002fea0003800000 */
.L_x_1202:
[----:B------:R-:W-:Y:S01]  /*7840*/  R2UR UR6, R18 ;  /* 0x00000000120672ca */ /* 0x000fe200000e0000 */
[----:B------:R-:W-:Y:S01]  /*7850*/  WARPGROUP.ARRIVE ;  /* 0x00000000000079c5 */ /* 0x000fe20000000000 */
        /* <DEDUP_REMOVED lines=179> */
[----:B------:R-:W-:Y:S01]  /*8390*/  UMOV UR44, UR56 ;  /* 0x00000038002c7c82 */ /* 0x000fe20008000000 */
[----:B------:R-:W-:Y:S01]  /*83a0*/  UMOV UR45, UR57 ;  /* 0x00000039002d7c82 */ /* 0x000fe20008000000 */
[----:B------:R-:W-:Y:S01]  /*83b0*/  UMOV UR47, 0x40000040 ;  /* 0x40000040002f7882 */ /* 0x000fe20000000000 */
        /* <DEDUP_REMOVED lines=44> */
.L_x_1204:
[----:B------:R-:W-:Y:S01]  /*8680*/  ULEA UR14, UR4, UR38, 0x3 ;  /* 0x00000026040e7291 */ /* 0x000fe2000f8e183f */
[----:B------:R-:W-:-:S05]  /*8690*/  IMAD.U32 R0, RZ, RZ, UR7 ;  /* 0x00000007ff007e24 */ /* 0x000fca000f8e00ff */
[----:B------:R-:W-:-:S04]  /*86a0*/  SHF.L.U32 R0, R0, 0x1f, RZ ;  /* 0x0000001f00007819 */ /* 0x000fc800000006ff */
[----:B------:R2:W3:Y:S01]  /*86b0*/  SYNCS.PHASECHK.TRANS64.TRYWAIT P2, [UR14+0x30850], R0 ;  /* 0x03085000ff0075a7 */ /* 0x0004e2000804014e */
[----:B------:R-:W-:Y:S05]  /*86c0*/  @!P0 BRA `(.L_x_1205) ;  /* 0x0000000000048947 */ /* 0x000fea0003800000 */
[----:B------:R-:W-:Y:S01]  /*86d0*/  BPT.TRAP 0x1 ;  /* 0x000000040000795c */ /* 0x000fe20000300000 */
.L_x_1205:
[----:B---3--:R-:W-:Y:S05]  /*86e0*/  @P2 BRA `(.L_x_1206) ;  /* 0x0000000000082947 */ /* 0x008fea0003800000 */
[----:B------:R-:W3:Y:S02]  /*86f0*/  SYNCS.PHASECHK.TRANS64.TRYWAIT P2, [UR14+0x30850], R0 ;  /* 0x03085000ff0075a7 */ /* 0x000ee4000804014e */
[----:B---3--:R-:W-:Y:S05]  /*8700*/  @!P2 BRA `(.L_x_1207) ;  /* 0x000000d80034a947 */ /* 0x008fea0003800000 */
.L_x_1206:
[----:B------:R-:W-:Y:S01]  /*8710*/  UIADD3 UR6, UR38, 0x400, URZ ;  /* 0x0000040026067890 */ /* 0x000fe2000fffe03f */
[----:B------:R-:W-:Y:S01]  /*8720*/  WARPGROUP.ARRIVE ;  /* 0x00000000000079c5 */ /* 0x000fe20000000000 */
[----:B------:R-:W-:Y:S01]  /*8730*/  UMOV UR7, 0x40000040 ;  /* 0x4000004000077882 */ /* 0x000fe20000000000 */
[----:B------:R-:W-:Y:S01]  /*8740*/  FMUL.FTZ R2, R152, UR5 ;  /* 0x0000000598027c20 */ /* 0x000fe20008410000 */
[----:B------:R-:W-:Y:S01]  /*8750*/  USHF.R.U32.HI UR6, URZ, 0x4, UR6 ;  /* 0x000000043f067899 */ /* 0x000fe20008011606 */
[----:B01----:R-:W-:Y:S01]  /*8760*/  FMUL.FTZ R3, R153, UR5 ;  /* 0x0000000599037c20 */ /* 0x003fe20008410000 */
[----:B------:R-:W-:Y:S01]  /*8770*/  FMUL.FTZ R152, R155, UR5 ;  /* 0x000000059b987c20 */ /* 0x000fe20008410000 */
[----:B------:R-:W-:Y:S01]  /*8780*/  FMUL.FTZ R155, R156, UR5 ;  /* 0x000000059c9b7c20 */ /* 0x000fe20008410000 */
[----:B------:R-:W-:Y:S01]  /*8790*/  ULOP3.LUT UR6, UR6, 0x3fff, URZ, 0xc0, !UPT ;  /* 0x00003fff06067892 */ /* 0x000fe2000f8ec03f */
[----:B------:R-:W2:Y:S01]  /*87a0*/  MUFU.TANH R2, R2 ;  /* 0x0000000200027308 */ /* 0x000ea20000002400 */
[----:B------:R-:W-:Y:S01]  /*87b0*/  FMUL.FTZ R157, R157, UR5 ;  /* 0x000000059d9d7c20 */ /* 0x000fe20008410000 */
[----:B------:R-:W-:Y:S01]  /*87c0*/  FMUL.FTZ R161, R161, UR5 ;  /* 0x00000005a1a17c20 */ /* 0x000fe20008410000 */
[----:B------:R-:W-:Y:S01]  /*87d0*/  ULOP3.LUT UR6, UR6, 0x2000000, URZ, 0xfc, !UPT ;  /* 0x0200000006067892 */ /* 0x000fe2000f8efc3f */
[----:B------:R-:W-:Y:S01]  /*87e0*/  FMUL.FTZ R156, R159, UR5 ;  /* 0x000000059f9c7c20 */ /* 0x000fe20008410000 */
[----:B------:R-:W-:Y:S01]  /*87f0*/  FMUL.FTZ R159, R164, UR5 ;  /* 0x00000005a49f7c20 */ /* 0x000fe20008410000 */
[----:B------:R-:W-:Y:S01]  /*8800*/  FMUL.FTZ R164, R173, UR5 ;  /* 0x00000005ada47c20 */ /* 0x000fe20008410000 */
[----:B------:R-:W-:Y:S01]  /*8810*/  ULEA UR4, UR4, UR6, 0xb ;  /* 0x0000000604047291 */ /* 0x000fe2000f8e583f */
[----:B------:R-:W0:Y:S01]  /*8820*/  MUFU.TANH R3, R3 ;  /* 0x0000000300037308 */ /* 0x000e220000002400 */
[----:B------:R-:W-:Y:S01]  /*8830*/  FMUL.FTZ R153, R154, UR5 ;  /* 0x000000059a997c20 */ /* 0x000fe20008410000 */
[----:B------:R-:W-:Y:S01]  /*8840*/  FMUL.FTZ R154, R158, UR5 ;  /* 0x000000059e9a7c20 */ /* 0x000fe20008410000 */
[----:B------:R-:W-:Y:S01]  /*8850*/  FMUL.FTZ R158, R172, UR5 ;  /* 0x00000005ac9e7c20 */ /* 0x000fe20008410000 */
[----:B------:R-:W-:Y:S01]  /*8860*/  FMUL.FTZ R172, R181, UR5 ;  /* 0x00000005b5ac7c20 */ /* 0x000fe20008410000 */
[----:B------:R-:W-:Y:S01]  /*8870*/  UIADD3 UR10, UR4, 0x180, URZ ;  /* 0x00000180040a7890 */ /* 0x000fe2000fffe03f */
[----:B------:R-:W-:Y:S01]  /*8880*/  FMUL.FTZ R162, R162, UR5 ;  /* 0x00000005a2a27c20 */ /* 0x000fe20008410000 */
[----:B------:R-:W-:Y:S01]  /*8890*/  UMOV UR6, UR4 ;  /* 0x0000000400067c82 */ /* 0x000fe20008000000 */
[----:B------:R-:W1:Y:S01]  /*88a0*/  MUFU.TANH R155, R155 ;  /* 0x0000009b009b7308 */ /* 0x000e620000002400 */
[----:B------:R-:W-:Y:S01]  /*88b0*/  HGMMA.64x256x16.F32 R24, R196, gdesc[UR4].tnspB, R24, gsb0 ;  /* 0x43e00004c4187df0 */ /* 0x000fe20008000818 */
[----:B------:R-:W-:Y:S01]  /*88c0*/  UIADD3 UR6, UR4, 0x80, URZ ;  /* 0x0000008004067890 */ /* 0x000fe2000fffe03f */
[----:B--2---:R-:W-:Y:S01]  /*88d0*/  FMNMX.FTZ R0, R2, R207, !PT ;  /* 0x000000cf02007209 */ /* 0x004fe20007810000 */
[----:B------:R-:W-:Y:S01]  /*88e0*/  UMOV UR7, 0x40000040 ;  /* 0x4000004000077882 */ /* 0x000fe20000000000 */
[----:B------:R-:W-:Y:S01]  /*88f0*/  UMOV UR11, 0x40000040 ;  /* 0x40000040000b7882 */ /* 0x000fe20000000000 */
[----:B------:R-:W-:Y:S01]  /*8900*/  FMUL.FTZ R163, R163, UR5 ;  /* 0x00000005a3a37c20 */ /* 0x000fe20008410000 */
[----:B------:R-:W-:Y:S01]  /*8910*/  FMUL.FTZ R166, R166, UR5 ;  /* 0x00000005a6a67c20 */ /* 0x000fe20008410000 */
[----:B------:R-:W2:Y:S01]  /*8920*/  MUFU.TANH R157, R157 ;  /* 0x0000009d009d7308 */ /* 0x000ea20000002400 */
[----:B0-----:R-:W-:Y:S01]  /*8930*/  FMNMX.FTZ R0, R3, R0, !PT ;  /* 0x0000000003007209 */ /* 0x001fe20007810000 */
[----:B------:R-:W-:Y:S01]  /*8940*/  FMUL.FTZ R167, R167, UR5 ;  /* 0x00000005a7a77c20 */ /* 0x000fe20008410000 */
[----:B------:R-:W-:Y:S01]  /*8950*/  FMUL.FTZ R170, R170, UR5 ;  /* 0x00000005aaaa7c20 */ /* 0x000fe20008410000 */
[----:B------:R-:W-:Y:S01]  /*8960*/  FMUL.FTZ R171, R171, UR5 ;  /* 0x00000005abab7c20 */ /* 0x000fe20008410000 */
[----:B------:R-:W-:Y:S01]  /*8970*/  FMUL.FTZ R174, R174, UR5 ;  /* 0x00000005aeae7c20 */ /* 0x000fe20008410000 */
[----:B------:R-:W-:Y:S01]  /*8980*/  FMUL.FTZ R175, R175, UR5 ;  /* 0x00000005afaf7c20 */ /* 0x000fe20008410000 */
[C---:B------:R-:W-:Y:S01]  /*8990*/  ISETP.GT.AND P2, PT, R20.reuse, R21, PT ;  /* 0x000000151400720c */ /* 0x040fe20003f44270 */
[----:B------:R-:W-:Y:S01]  /*89a0*/  MUFU.TANH R161, R161 ;  /* 0x000000a100a17308 */ /* 0x000fe20000002400 */
[----:B-1----:R-:W-:Y:S01]  /*89b0*/  FMNMX.FTZ R0, R155, R0, !PT ;  /* 0x000000009b007209 */ /* 0x002fe20007810000 */
[----:B------:R-:W-:-:S06]  /*89c0*/  VIADD R20, R20, 0xffffffff ;  /* 0xffffffff14147836 */ /* 0x000fcc0000000000 */
[----:B------:R-:W-:Y:S01]  /*89d0*/  MUFU.TANH R159, R159 ;  /* 0x0000009f009f7308 */ /* 0x000fe20000002400 */
[----:B--2---:R-:W-:-:S07]  /*89e0*/  FMNMX.FTZ R173, R157, R0, !PT ;  /* 0x000000009dad7209 */ /* 0x004fce0007810000 */
        /* <DEDUP_REMOVED lines=18> */
[----:B------:R-:W-:Y:S01]  /*8b10*/  UIADD3 UR6, UR4, 0x100, URZ ;  /* 0x0000010004067890 */ /* 0x000fe2000fffe03f */
[----:B------:R-:W-:Y:S02]  /*8b20*/  UMOV UR7, 0x40000040 ;  /* 0x4000004000077882 */ /* 0x000fe40000000000 */
[----:B------:R-:W-:Y:S01]  /*8b30*/  UMOV UR4, UR37 ;  /* 0x0000002500047c82 */ /* 0x000fe20008000000 */
[----:B------:R-:W-:Y:S02]  /*8b40*/  WARPGROUP.DEPBAR.LE gsb0, 0x0 ;  /* 0x00008000000079c5 */ /* 0x000fe40000010000 */
[----:B------:R-:W-:Y:S01]  /*8b50*/  WARPGROUP.ARRIVE ;  /* 0x00000000000079c5 */ /* 0x000fe20000000000 */
[----:B------:R-:W-:Y:S01]  /*8b60*/  FMUL.FTZ R192, R160, UR5 ;  /* 0x00000005a0c07c20 */ /* 0x000fe20008410000 */
[----:B------:R-:W-:Y:S01]  /*8b70*/  FMUL.FTZ R193, R165, UR5 ;  /* 0x00000005a5c17c20 */ /* 0x000fe20008410000 */
[----:B------:R-:W-:Y:S01]  /*8b80*/  FMUL.FTZ R160, R168, UR5 ;  /* 0x00000005a8a07c20 */ /* 0x000fe20008410000 */
[----:B------:R-:W-:Y:S01]  /*8b90*/  FMUL.FTZ R165, R169, UR5 ;  /* 0x00000005a9a57c20 */ /* 0x000fe20008410000 */
[----:B------:R-:W-:-:S15]  /*8ba0*/  FMUL.FTZ R169, R176, UR5 ;  /* 0x00000005b0a97c20 */ /* 0x000fde0008410000 */
[----:B------:R-:W-:-:S01]  /*8bb0*/  NOP ;  /* 0x0000000000007918 */ /* 0x000fc20000000000 */
[----:B------:R-:W-:Y:S01]  /*8bc0*/  HGMMA.64x256x16.F32 R24, R188, gdesc[UR4].tnspB, R24, gsb0 ;  /* 0x43e00004bc187df0 */ /* 0x000fe20008000818 */
[----:B------:R-:W0:Y:S01]  /*8bd0*/  MUFU.TANH R192, R192 ;  /* 0x000000c000c07308 */ /* 0x000e220000002400 */
[----:B------:R-:W-:Y:S01]  /*8be0*/  FMUL.FTZ R168, R177, UR5 ;  /* 0x00000005b1a87c20 */ /* 0x000fe20008410000 */
[----:B------:R-:W-:Y:S01]  /*8bf0*/  FMUL.FTZ R176, R178, UR5 ;  /* 0x00000005b2b07c20 */ /* 0x000fe20008410000 */
[----:B------:R-:W-:Y:S01]  /*8c00*/  FMUL.FTZ R178, R182, UR5 ;  /* 0x00000005b6b27c20 */ /* 0x000fe20008410000 */
[----:B------:R-:W-:Y:S01]  /*8c10*/  UMOV UR6, UR39 ;  /* 0x0000002700067c82 */ /* 0x000fe20008000000 */
[----:B------:R-:W-:-:S03]  /*8c20*/  UMOV UR7, UR36 ;  /* 0x0000002400077c82 */ /* 0x000fc60008000000 */
[----:B------:R-:W1:Y:S08]  /*8c30*/  MUFU.TANH R193, R193 ;  /* 0x000000c100c17308 */ /* 0x000e700000002400 */
[----:B------:R-:W2:Y:S01]  /*8c40*/  MUFU.TANH R160, R160 ;  /* 0x000000a000a07308 */ /* 0x000ea20000002400 */
[----:B0-----:R-:W-:Y:S01]  /*8c50*/  FMNMX.FTZ R0, R192, R173, !PT ;  /* 0x000000adc0007209 */ /* 0x001fe20007810000 */
[----:B------:R-:W-:-:S03]  /*8c60*/  FMUL.FTZ R173, R180, UR5 ;  /* 0x00000005b4ad7c20 */ /* 0x000fc60008410000 */
[----:B------:R-:W-:-:S03]  /*8c70*/  FMNMX.FTZ R0, R161, R0, !PT ;  /* 0x00000000a1007209 */ /* 0x000fc60007810000 */
[----:B------:R-:W0:Y:S01]  /*8c80*/  MUFU.TANH R165, R165 ;  /* 0x000000a500a57308 */ /* 0x000e220000002400 */
[----:B------:R-:W-:-:S04]  /*8c90*/  FMNMX.FTZ R0, R159, R0, !PT ;  /* 0x000000009f007209 */ /* 0x000fc80007810000 */
[----:B-1----:R-:W-:-:S03]  /*8ca0*/  FMNMX.FTZ R177, R193, R0, !PT ;  /* 0x00000000c1b17209 */ /* 0x002fc60007810000 */
[----:B------:R-:W1:Y:S01]  /*8cb0*/  MUFU.TANH R169, R169 ;  /* 0x000000a900a97308 */ /* 0x000e620000002400 */
[----:B--2---:R-:W-:-:S07]  /*8cc0*/  FMNMX.FTZ R0, R160, R177, !PT ;  /* 0x000000b1a0007209 */ /* 0x004fce0007810000 */
[----:B------:R-:W2:Y:S01]  /*8cd0*/  MUFU.TANH R168, R168 ;  /* 0x000000a800a87308 */ /* 0x000ea20000002400 */
[----:B0-----:R-:W-:-:S04]  /*8ce0*/  FMNMX.FTZ R177, R165, R0, !PT ;  /* 0x00000000a5b17209 */ /* 0x001fc80007810000 */
[----:B------:R-:W-:-:S03]  /*8cf0*/  FMNMX.FTZ R177, R158, R177, !PT ;  /* 0x000000b19eb17209 */ /* 0x000fc60007810000 */
[----:B------:R-:W0:Y:S01]  /*8d00*/  MUFU.TANH R173, R173 ;  /* 0x000000ad00ad7308 */ /* 0x000e220000002400 */
[----:B------:R-:W-:-:S04]  /*8d10*/  FMNMX.FTZ R0, R164, R177, !PT ;  /* 0x000000b1a4007209 */ /* 0x000fc80007810000 */
[----:B-1----:R-:W-:-:S03]  /*8d20*/  FMNMX.FTZ R177, R169, R0, !PT ;  /* 0x00000000a9b17209 */ /* 0x002fc60007810000 */
[----:B------:R-:W1:Y:S01]  /*8d30*/  MUFU.TANH R176, R176 ;  /* 0x000000b000b07308 */ /* 0x000e620000002400 */
[----:B--2---:R-:W-:-:S07]  /*8d40*/  FMNMX.FTZ R0, R168, R177, !PT ;  /* 0x000000b1a8007209 */ /* 0x004fce0007810000 */
[----:B------:R-:W-:Y:S01]  /*8d50*/  MUFU.TANH R178, R178 ;  /* 0x000000b200b27308 */ /* 0x000fe20000002400 */
[----:B0-----:R-:W-:-:S04]  /*8d60*/  FMNMX.FTZ R177, R173, R0, !PT ;  /* 0x00000000adb17209 */ /* 0x001fc80007810000 */
[----:B------:R-:W-:-:S05]  /*8d70*/  FMNMX.FTZ R177, R172, R177, !PT ;  /* 0x000000b1acb17209 */ /* 0x000fca0007810000 */
[----:B------:R-:W0:Y:S02]  /*8d80*/  SHFL.BFLY PT, R0, R177, 0x2, 0x1f ;  /* 0x0c401f00b1007f89 */ /* 0x000e2400000e0000 */
[----:B0-----:R-:W-:Y:S01]  /*8d90*/  FMNMX.FTZ R0, R177, R0, !PT ;  /* 0x00000000b1007209 */ /* 0x001fe20007810000 */
[----:B------:R-:W-:Y:S01]  /*8da0*/  FMUL.FTZ R177, R179, UR5 ;  /* 0x00000005b3b17c20 */ /* 0x000fe20008410000 */
[----:B------:R-:W-:-:S04]  /*8db0*/  FMNMX.FTZ R179, R153, R220, !PT ;  /* 0x000000dc99b37209 */ /* 0x000fc80007810000 */
[----:B------:R-:W-:Y:S01]  /*8dc0*/  FMNMX.FTZ R179, R152, R179, !PT ;  /* 0x000000b398b37209 */ /* 0x000fe20007810000 */
[----:B------:R-:W0:Y:S03]  /*8dd0*/  MUFU.TANH R177, R177 ;  /* 0x000000b100b17308 */ /* 0x000e260000002400 */
[----:B------:R-:W-:-:S04]  /*8de0*/  FMNMX.FTZ R179, R154, R179, !PT ;  /* 0x000000b39ab37209 */ /* 0x000fc80007810000 */
[----:B------:R-:W-:Y:S01]  /*8df0*/  FMNMX.FTZ R181, R156, R179, !PT ;  /* 0x000000b39cb57209 */ /* 0x000fe20007810000 */
[----:B------:R-:W-:-:S06]  /*8e00*/  FMUL.FTZ R179, R183, UR5 ;  /* 0x00000005b7b37c20 */ /* 0x000fcc0008410000 */
[----:B------:R-:W2:Y:S01]  /*8e10*/  MUFU.TANH R179, R179 ;  /* 0x000000b300b37308 */ /* 0x000ea20000002400 */
[----:B------:R-:W-:Y:S02]  /*8e20*/  WARPGROUP.DEPBAR.LE gsb0, 0x0 ;  /* 0x00008000000079c5 */ /* 0x000fe40000010000 */
[----:B------:R-:W-:Y:S01]  /*8e30*/  WARPGROUP.ARRIVE ;  /* 0x00000000000079c5 */ /* 0x000fe20000000000 */
[----:B------:R-:W3:Y:S05]  /*8e40*/  SHFL.BFLY PT, R189, R0, 0x1, 0x1f ;  /* 0x0c201f0000bd7f89 */ /* 0x000eea00000e0000 */
[----:B------:R-:W-:Y:S01]  /*8e50*/  HGMMA.64x256x16.F32 R24, R184, gdesc[UR8].tnspB, R24, gsb0 ;  /* 0x43e00008b8187df0 */ /* 0x000fe20008000818 */
[----:B---3--:R-:W-:-:S02]  /*8e60*/  FMNMX.FTZ R4, R0, R189, !PT ;  /* 0x000000bd00047209 */ /* 0x008fc40007810000 */
[----:B------:R-:W-:-:S03]  /*8e70*/  FMNMX.FTZ R0, R162, R181, !PT ;  /* 0x000000b5a2007209 */ /* 0x000fc60007810000 */
[----:B------:R-:W-:Y:S01]  /*8e80*/  FADD.FTZ R180, -R4, R207 ;  /* 0x000000cf04b47221 */ /* 0x000fe20000010100 */
[----:B------:R-:W-:Y:S01]  /*8e90*/  FMNMX.FTZ R181, R163, R0, !PT ;  /* 0x00000000a3b57209 */ /* 0x000fe20007810000 */
[----:B------:R-:W-:Y:S02]  /*8ea0*/  IMAD.MOV.U32 R207, RZ, RZ, R4 ;  /* 0x000000ffffcf7224 */ /* 0x000fe400078e0004 */
[----:B------:R-:W-:Y:S01]  /*8eb0*/  FMUL.FTZ R0, R180, UR6 ;  /* 0x00000006b4007c20 */ /* 0x000fe20008410000 */
[----:B------:R-:W-:Y:S01]  /*8ec0*/  FMNMX.FTZ R182, R166, R181, !PT ;  /* 0x000000b5a6b67209 */ /* 0x000fe20007810000 */
[----:B------:R-:W-:-:S03]  /*8ed0*/  FMUL.FTZ R180, R4, UR6 ;  /* 0x0000000604b47c20 */ /* 0x000fc60008410000 */
[----:B------:R-:W-:Y:S01]  /*8ee0*/  FMNMX.FTZ R181, R167, R182, !PT ;  /* 0x000000b6a7b57209 */ /* 0x000fe20007810000 */
[--C-:B------:R-:W-:Y:S01]  /*8ef0*/  FFMA.FTZ R182, R2, UR6, -R180.reuse ;  /* 0x0000000602b67c23 */ /* 0x100fe200080108b4 */
[--C-:B------:R-:W-:Y:S01]  /*8f00*/  FFMA.FTZ R196, R3, UR6, -R180.reuse ;  /* 0x0000000603c47c23 */ /* 0x100fe200080108b4 */
[----:B------:R-:W-:Y:S01]  /*8f10*/  MUFU.EX2 R0, R0 ;  /* 0x0000000000007308 */ /* 0x000fe20000000800 */
[----:B------:R-:W-:Y:S01]  /*8f20*/  FMNMX.FTZ R2, R170, R181, !PT ;  /* 0x000000b5aa027209 */ /* 0x000fe20007810000 */
[--C-:B------:R-:W-:Y:S01]  /*8f30*/  FFMA.FTZ R198, R155, UR6, -R180.reuse ;  /* 0x000000069bc67c23 */ /* 0x100fe200080108b4 */
[--C-:B------:R-:W-:Y:S01]  /*8f40*/  FFMA.FTZ R192, R192, UR6, -R180.reuse ;  /* 0x00000006c0c07c23 */ /* 0x100fe200080108b4 */
[--C-:B------:R-:W-:Y:S01]  /*8f50*/  FFMA.FTZ R155, R161, UR6, -R180.reuse ;  /* 0x00000006a19b7c23 */ /* 0x100fe200080108b4 */
        /* <DEDUP_REMOVED lines=12> */
[----:B-1----:R-:W-:Y:S01]  /*9020*/  FMNMX.FTZ R2, R176, R3, !PT ;  /* 0x00000003b0027209 */ /* 0x002fe20007810000 */
[----:B------:R-:W-:-:S03]  /*9030*/  FFMA.FTZ R165, R168, UR6, -R180 ;  /* 0x00000006a8a57c23 */ /* 0x000fc600080108b4 */
[----:B0-----:R-:W-:-:S03]  /*9040*/  FMNMX.FTZ R3, R177, R2, !PT ;  /* 0x00000002b1037209 */ /* 0x001fc60007810000 */
[----:B------:R-:W-:Y:S01]  /*9050*/  MUFU.EX2 R198, R198 ;  /* 0x000000c600c67308 */ /* 0x000fe20000000800 */
[----:B------:R-:W-:-:S04]  /*9060*/  FMNMX.FTZ R2, R178, R3, !PT ;  /* 0x00000003b2027209 */ /* 0x000fc80007810000 */
[----:B--2---:R-:W-:-:S03]  /*9070*/  FMNMX.FTZ R2, R179, R2, !PT ;  /* 0x00000002b3027209 */ /* 0x004fc60007810000 */
[----:B------:R-:W-:Y:S02]  /*9080*/  MUFU.EX2 R183, R183 ;  /* 0x000000b700b77308 */ /* 0x000fe40000000800 */
[----:B------:R-:W0:Y:S06]  /*9090*/  SHFL.BFLY PT, R3, R2, 0x2, 0x1f ;  /* 0x0c401f0002037f89 */ /* 0x000e2c00000e0000 */
[----:B------:R-:W-:Y:S08]  /*90a0*/  MUFU.EX2 R192, R192 ;  /* 0x000000c000c07308 */ /* 0x000ff00000000800 */
[----:B------:R-:W-:Y:S08]  /*90b0*/  MUFU.EX2 R155, R155 ;  /* 0x0000009b009b7308 */ /* 0x000ff00000000800 */
[----:B------:R-:W-:Y:S01]  /*90c0*/  MUFU.EX2 R194, R194 ;  /* 0x000000c200c27308 */ /* 0x000fe20000000800 */
[----:B0-----:R-:W-:-:S05]  /*90d0*/  FMNMX.FTZ R3, R2, R3, !PT ;  /* 0x0000000302037209 */ /* 0x001fca0007810000 */
[----:B------:R-:W0:Y:S02]  /*90e0*/  SHFL.BFLY PT, R2, R3, 0x1, 0x1f ;  /* 0x0c201f0003027f89 */ /* 0x000e2400000e0000 */
[----:B------:R-:W-:Y:S08]  /*90f0*/  MUFU.EX2 R157, R157 ;  /* 0x0000009d009d7308 */ /* 0x000ff00000000800 */
[----:B------:R-:W-:Y:S08]  /*9100*/  MUFU.EX2 R188, R188 ;  /* 0x000000bc00bc7308 */ /* 0x000ff00000000800 */
[----:B------:R-:W-:Y:S01]  /*9110*/  MUFU.EX2 R159, R159 ;  /* 0x0000009f009f7308 */ /* 0x000fe20000000800 */
[----:B0-----:R-:W-:-:S07]  /*9120*/  FMNMX.FTZ R3, R3, R2, !PT ;  /* 0x0000000203037209 */ /* 0x001fce0007810000 */
[----:B------:R-:W-:Y:S01]  /*9130*/  MUFU.EX2 R190, R190 ;  /* 0x000000be00be7308 */ /* 0x000fe20000000800 */
[----:B------:R-:W-:Y:S01]  /*9140*/  FADD.FTZ R2, -R3, R220 ;  /* 0x000000dc03027221 */ /* 0x000fe20000010100 */
[----:B------:R-:W-:-:S03]  /*9150*/  IMAD.MOV.U32 R220, RZ, RZ, R3 ;  /* 0x000000ffffdc7224 */ /* 0x000fc600078e0003 */
[----:B------:R-:W-:-:S03]  /*9160*/  FMUL.FTZ R2, R2, UR6 ;  /* 0x0000000602027c20 */ /* 0x000fc60008410000 */
[----:B------:R-:W-:Y:S08]  /*9170*/  MUFU.EX2 R161, R161 ;  /* 0x000000a100a17308 */ /* 0x000ff00000000800 */
[----:B------:R-:W-:Y:S08]  /*9180*/  MUFU.EX2 R2, R2 ;  /* 0x0000000200027308 */ /* 0x000ff00000000800 */
[----:B------:R-:W-:Y:S01]  /*9190*/  MUFU.EX2 R165, R165 ;  /* 0x000000a500a57308 */ /* 0x000fe20000000800 */
[----:B------:R-:W-:-:S02]  /*91a0*/  WARPGROUP.DEPBAR.LE gsb0, 0x0 ;  /* 0x00008000000079c5 */ /* 0x000fc40000010000 */
[--C-:B------:R-:W-:Y:S01]  /*91b0*/  FFMA.FTZ R186, R173, UR6, -R180.reuse ;  /* 0x00000006adba7c23 */ /* 0x100fe200080108b4 */
[----:B------:R-:W-:Y:S01]  /*91c0*/  FMUL.FTZ R173, R3, UR6 ;  /* 0x0000000603ad7c20 */ /* 0x000fe20008410000 */
[--C-:B------:R-:W-:Y:S01]  /*91d0*/  FFMA.FTZ R184, R169, UR6, -R180.reuse ;  /* 0x00000006a9b87c23 */ /* 0x100fe200080108b4 */
[----:B------:R-:W-:Y:S02]  /*91e0*/  FFMA.FTZ R169, R172, UR6, -R180 ;  /* 0x00000006aca97c23 */ /* 0x000fe400080108b4 */
[--C-:B------:R-:W-:Y:S01]  /*91f0*/  FFMA.FTZ R197, R153, UR6, -R173.reuse ;  /* 0x0000000699c57c23 */ /* 0x100fe200080108ad */
[----:B------:R-:W-:Y:S02]  /*9200*/  IMAD.U32 R153, RZ, RZ, UR37 ;  /* 0x00000025ff997e24 */ /* 0x000fe4000f8e00ff */
[--C-:B------:R-:W-:Y:S01]  /*9210*/  FFMA.FTZ R152, R152, UR6, -R173.reuse ;  /* 0x0000000698987c23 */ /* 0x100fe200080108ad */
[--C-:B------:R-:W-:Y:S01]  /*9220*/  FFMA.FTZ R199, R154, UR6, -R173.reuse ;  /* 0x000000069ac77c23 */ /* 0x100fe200080108ad */
[--C-:B------:R-:W-:Y:S01]  /*9230*/  FFMA.FTZ R154, R156, UR6, -R173.reuse ;  /* 0x000000069c9a7c23 */ /* 0x100fe200080108ad */
[----:B------:R-:W-:Y:S01]  /*9240*/  FFMA.FTZ R193, R162, UR6, -R173 ;  /* 0x00000006a2c17c23 */ /* 0x000fe200080108ad */
[----:B------:R-:W0:Y:S01]  /*9250*/  MUFU.EX2 R197, R197 ;  /* 0x000000c500c57308 */ /* 0x000e220000000800 */
[----:B------:R-:W-:Y:S01]  /*9260*/  @!P1 LEA R153, R153, UR38, 0x3 ;  /* 0x0000002699999c11 */ /* 0x000fe2000f8e18ff */
[----:B------:R-:W-:-:S02]  /*9270*/  IMAD.U32 R162, RZ, RZ, UR14 ;  /* 0x0000000effa27e24 */ /* 0x000fc4000f8e00ff */
[--C-:B------:R-:W-:Y:S01]  /*9280*/  FFMA.FTZ R156, R163, UR6, -R173.reuse ;  /* 0x00000006a39c7c23 */ /* 0x100fe200080108ad */
[--C-:B------:R-:W-:Y:S01]  /*9290*/  FFMA.FTZ R195, R166, UR6, -R173.reuse ;  /* 0x00000006a6c37c23 */ /* 0x100fe200080108ad */
[--C-:B------:R-:W-:Y:S01]  /*92a0*/  FFMA.FTZ R158, R167, UR6, -R173.reuse ;  /* 0x00000006a79e7c23 */ /* 0x100fe200080108ad */
[----:B------:R-:W-:Y:S02]  /*92b0*/  @!P1 VIADD R153, R153, 0x30840 ;  /* 0x0003084099999836 */ /* 0x000fe40000000000 */
[--C-:B------:R-:W-:Y:S01]  /*92c0*/  FFMA.FTZ R189, R170, UR6, -R173.reuse ;  /* 0x00000006aabd7c23 */ /* 0x100fe200080108ad */
[----:B------:R-:W1:Y:S01]  /*92d0*/  MUFU.EX2 R152, R152 ;  /* 0x0000009800987308 */ /* 0x000e620000000800 */
[----:B------:R-:W-:Y:S02]  /*92e0*/  @!P1 VIADD R162, R162, 0x30860 ;  /* 0x00030860a2a29836 */ /* 0x000fe40000000000 */
[----:B------:R-:W-:Y:S01]  /*92f0*/  FFMA.FTZ R160, R171, UR6, -R173 ;  /* 0x00000006aba07c23 */ /* 0x000fe200080108ad */
[----:B------:R-:W-:Y:S01]  /*9300*/  @!P1 PRMT R153, RZ, 0x654, R153 ;  /* 0x00000654ff999816 */ /* 0x000fe20000000099 */
[--C-:B------:R-:W-:Y:S01]  /*9310*/  FFMA.FTZ R191, R174, UR6, -R173.reuse ;  /* 0x00000006aebf7c23 */ /* 0x100fe200080108ad */
[--C-:B------:R-:W-:Y:S01]  /*9320*/  FFMA.FTZ R176, R176, UR6, -R173.reuse ;  /* 0x00000006b0b07c23 */ /* 0x100fe200080108ad */
[----:B------:R-:W-:Y:S01]  /*9330*/  FFMA.FTZ R177, R177, UR6, -R173 ;  /* 0x00000006b1b17c23 */ /* 0x000fe200080108ad */
[----:B------:R2:W-:Y:S01]  /*9340*/  @!P1 SYNCS.ARRIVE.TRANS64.RED.A1T0 RZ, [R153+URZ], RZ ;  /* 0x000000ff99ff99a7 */ /* 0x0005e2000810043f */
[----:B------:R-:W3:Y:S01]  /*9350*/  MUFU.EX2 R199, R199 ;  /* 0x000000c700c77308 */ /* 0x000ee20000000800 */
[----:B0-----:R-:W-:Y:S01]  /*9360*/  FFMA.FTZ R5, R2, R5, R197 ;  /* 0x0000000502057223 */ /* 0x001fe200000100c5 */
[----:B------:R-:W-:Y:S01]  /*9370*/  FFMA.FTZ R178, R178, UR6, -R173 ;  /* 0x00000006b2b27c23 */ /* 0x000fe200080108ad */
[----:B--2---:R-:W-:-:S05]  /*9380*/  FFMA.FTZ R153, R0, R16, R181 ;  /* 0x0000001000997223 */ /* 0x004fca00000100b5 */
[----:B------:R-:W0:Y:S01]  /*9390*/  MUFU.EX2 R154, R154 ;  /* 0x0000009a009a7308 */ /* 0x000e220000000800 */
[----:B------:R-:W-:Y:S01]  /*93a0*/  @!P1 PRMT R16, RZ, 0x654, R162 ;  /* 0x00000654ff109816 */ /* 0x000fe200000000a2 */
[----:B-1----:R-:W-:Y:S01]  /*93b0*/  FADD.FTZ R162, R152, R5 ;  /* 0x0000000598a27221 */ /* 0x002fe20000010000 */
[----:B------:R-:W-:Y:S01]  /*93c0*/  FADD.FTZ R153, R196, R153 ;  /* 0x00000099c4997221 */ /* 0x000fe20000010000 */
[----:B------:R-:W-:Y:S01]  /*93d0*/  F2FP.F16.F32.PACK_AB R197, R152, R197 ;  /* 0x000000c598c5723e */ /* 0x000fe200000000ff */
[----:B------:R1:W-:Y:S01]  /*93e0*/  @!P1 SYNCS.ARRIVE.TRANS64.RED.A1T0 RZ, [R16+URZ], RZ ;  /* 0x000000ff10ff99a7 */ /* 0x0003e2000810043f */
[----:B------:R-:W-:Y:S01]  /*93f0*/  F2FP.F16.F32.PACK_AB R196, R196, R181 ;  /* 0x000000b5c4c4723e */ /* 0x000fe200000000ff */
[----:B------:R-:W-:Y:S01]  /*9400*/  FADD.FTZ R164, R198, R153 ;  /* 0x00000099c6a47221 */ /* 0x000fe20000010000 */
[----:B------:R-:W2:Y:S01]  /*9410*/  MUFU.EX2 R193, R193 ;  /* 0x000000c100c17308 */ /* 0x000ea20000000800 */
[----:B---3--:R-:W-:Y:S01]  /*9420*/  FADD.FTZ R5, R199, R162 ;  /* 0x000000a2c7057221 */ /* 0x008fe20000010000 */
[C---:B------:R-:W-:Y:S01]  /*9430*/  F2FP.F16.F32.PACK_AB R198, R183.reuse, R198 ;  /* 0x000000c6b7c6723e */ /* 0x040fe200000000ff */
[----:B------:R-:W-:Y:S01]  /*9440*/  FADD.FTZ R153, R183, R164 ;  /* 0x000000a4b7997221 */ /* 0x000fe20000010000 */
[--C-:B-1----:R-:W-:Y:S01]  /*9450*/  FFMA.FTZ R16, R175, UR6, -R173.reuse ;  /* 0x00000006af107c23 */ /* 0x102fe200080108ad */
[----:B------:R-:W-:-:S02]  /*9460*/  FFMA.FTZ R173, R179, UR6, -R173 ;  /* 0x00000006b3ad7c23 */ /* 0x000fc400080108ad */
[----:B------:R-:W-:Y:S01]  /*9470*/  FADD.FTZ R164, R192, R153 ;  /* 0x00000099c0a47221 */ /* 0x000fe20000010000 */
[----:B------:R-:W1:Y:S01]  /*9480*/  MUFU.EX2 R156, R156 ;  /* 0x0000009c009c7308 */ /* 0x000e620000000800 */
[C---:B0-----:R-:W-:Y:S01]  /*9490*/  FADD.FTZ R162, R154.reuse, R5 ;  /* 0x000000059aa27221 */ /* 0x041fe20000010000 */
[----:B------:R-:W-:Y:S01]  /*94a0*/  F2FP.F16.F32.PACK_AB R199, R154, R199 ;  /* 0x000000c79ac7723e */ /* 0x000fe200000000ff */
[C---:B------:R-:W-:Y:S01]  /*94b0*/  FADD.FTZ R153, R155.reuse, R164 ;  /* 0x000000a49b997221 */ /* 0x040fe20000010000 */
[----:B------:R-:W-:-:S03]  /*94c0*/  F2FP.F16.F32.PACK_AB R192, R155, R192 ;  /* 0x000000c09bc0723e */ /* 0x000fc600000000ff */
[----:B------:R-:W-:Y:S01]  /*94d0*/  FADD.FTZ R164, R194, R153 ;  /* 0x00000099c2a47221 */ /* 0x000fe20000010000 */
[----:B------:R-:W0:Y:S01]  /*94e0*/  MUFU.EX2 R195, R195 ;  /* 0x000000c300c37308 */ /* 0x000e220000000800 */
[----:B--2---:R-:W-:Y:S01]  /*94f0*/  FADD.FTZ R5, R193, R162 ;  /* 0x000000a2c1057221 */ /* 0x004fe20000010000 */
[C---:B------:R-:W-:Y:S01]  /*9500*/  F2FP.F16.F32.PACK_AB R194, R157.reuse, R194 ;  /* 0x000000c29dc2723e */ /* 0x040fe200000000ff */
[----:B------:R-:W-:-:S04]  /*9510*/  FADD.FTZ R153, R157, R164 ;  /* 0x000000a49d997221 */ /* 0x000fc80000010000 */
[----:B------:R-:W-:Y:S01]  /*9520*/  FADD.FTZ R154, R188, R153 ;  /* 0x00000099bc9a7221 */ /* 0x000fe20000010000 */
[----:B------:R-:W2:Y:S01]  /*9530*/  MUFU.EX2 R158, R158 ;  /* 0x0000009e009e7308 */ /* 0x000ea20000000800 */
[C---:B-1----:R-:W-:Y:S01]  /*9540*/  FADD.FTZ R162, R156.reuse, R5 ;  /* 0x000000059ca27221 */ /* 0x042fe20000010000 */
[----:B------:R-:W-:Y:S01]  /*9550*/  F2FP.F16.F32.PACK_AB R193, R156, R193 ;  /* 0x000000c19cc1723e */ /* 0x000fe200000000ff */
[C---:B------:R-:W-:Y:S01]  /*9560*/  FADD.FTZ R153, R159.reuse, R154 ;  /* 0x0000009a9f997221 */ /* 0x040fe20000010000 */
[----:B------:R-:W-:-:S03]  /*9570*/  F2FP.F16.F32.PACK_AB R188, R159, R188 ;  /* 0x000000bc9fbc723e */ /* 0x000fc600000000ff */
[----:B------:R-:W-:Y:S01]  /*9580*/  FADD.FTZ R154, R190, R153 ;  /* 0x00000099be9a7221 */ /* 0x000fe20000010000 */
[----:B------:R-:W1:Y:S01]  /*9590*/  MUFU.EX2 R189, R189 ;  /* 0x000000bd00bd7308 */ /* 0x000e620000000800 */
[----:B0-----:R-:W-:Y:S01]  /*95a0*/  FADD.FTZ R5, R195, R162 ;  /* 0x000000a2c3057221 */ /* 0x001fe20000010000 */
[C---:B------:R-:W-:Y:S01]  /*95b0*/  F2FP.F16.F32.PACK_AB R190, R161.reuse, R190 ;  /* 0x000000bea1be723e */ /* 0x040fe200000000ff */
[----:B------:R-:W-:-:S05]  /*95c0*/  FADD.FTZ R153, R161, R154 ;  /* 0x0000009aa1997221 */ /* 0x000fca0000010000 */
[----:B------:R-:W0:Y:S01]  /*95d0*/  MUFU.EX2 R160, R160 ;  /* 0x000000a000a07308 */ /* 0x000e220000000800 */
[C---:B--2---:R-:W-:Y:S01]  /*95e0*/  FADD.FTZ R152, R158.reuse, R5 ;  /* 0x000000059e987221 */ /* 0x044fe20000010000 */
[----:B------:R-:W-:-:S06]  /*95f0*/  F2FP.F16.F32.PACK_AB R195, R158, R195 ;  /* 0x000000c39ec3723e */ /* 0x000fcc00000000ff */
[----:B------:R-:W2:Y:S01]  /*9600*/  MUFU.EX2 R191, R191 ;  /* 0x000000bf00bf7308 */ /* 0x000ea20000000800 */
[----:B-1----:R-:W-:-:S07]  /*9610*/  FADD.FTZ R5, R189, R152 ;  /* 0x00000098bd057221 */ /* 0x002fce0000010000 */
[----:B------:R-:W1:Y:S01]  /*9620*/  MUFU.EX2 R16, R16 ;  /* 0x0000001000107308 */ /* 0x000e620000000800 */
[C---:B0-----:R-:W-:Y:S01]  /*9630*/  FADD.FTZ R152, R160.reuse, R5 ;  /* 0x00000005a0987221 */ /* 0x041fe20000010000 */
[----:B------:R-:W-:-:S06]  /*9640*/  F2FP.F16.F32.PACK_AB R189, R160, R189 ;  /* 0x000000bda0bd723e */ /* 0x000fcc00000000ff */
[----:B------:R-:W0:Y:S01]  /*9650*/  MUFU.EX2 R184, R184 ;  /* 0x000000b800b87308 */ /* 0x000e220000000800 */
[----:B--2---:R-:W-:-:S07]  /*9660*/  FADD.FTZ R5, R191, R152 ;  /* 0x00000098bf057221 */ /* 0x004fce0000010000 */
[----:B------:R-:W2:Y:S01]  /*9670*/  MUFU.EX2 R176, R176 ;  /* 0x000000b000b07308 */ /* 0x000ea20000000800 */
[C---:B-1----:R-:W-:Y:S01]  /*9680*/  FADD.FTZ R5, R16.reuse, R5 ;  /* 0x0000000510057221 */ /* 0x042fe20000010000 */
[----:B------:R-:W-:-:S06]  /*9690*/  F2FP.F16.F32.PACK_AB R191, R16, R191 ;  /* 0x000000bf10bf723e */ /* 0x000fcc00000000ff */
[----:B------:R-:W1:Y:S01]  /*96a0*/  MUFU.EX2 R177, R177 ;  /* 0x000000b100b17308 */ /* 0x000e620000000800 */
[----:B0-----:R-:W-:Y:S01]  /*96b0*/  FADD.FTZ R152, R184, R153 ;  /* 0x00000099b8987221 */ /* 0x001fe20000010000 */
[----:B------:R-:W-:-:S03]  /*96c0*/  F2FP.F16.F32.PACK_AB R184, R165, R184 ;  /* 0x000000b8a5b8723e */ /* 0x000fc600000000ff */
[----:B------:R-:W-:-:S03]  /*96d0*/  FADD.FTZ R153, R165, R152 ;  /* 0x00000098a5997221 */ /* 0x000fc60000010000 */
[----:B------:R-:W0:Y:S01]  /*96e0*/  MUFU.EX2 R186, R186 ;  /* 0x000000ba00ba7308 */ /* 0x000e220000000800 */
[----:B--2---:R-:W-:-:S07]  /*96f0*/  FADD.FTZ R5, R176, R5 ;  /* 0x00000005b0057221 */ /* 0x004fce0000010000 */
[----:B------:R-:W2:Y:S01]  /*9700*/  MUFU.EX2 R178, R178 ;  /* 0x000000b200b27308 */ /* 0x000ea20000000800 */
[C---:B-1----:R-:W-:Y:S01]  /*9710*/  FADD.FTZ R5, R177.reuse, R5 ;  /* 0x00000005b1057221 */ /* 0x042fe20000010000 */
[----:B------:R-:W-:-:S06]  /*9720*/  F2FP.F16.F32.PACK_AB R185, R177, R176 ;  /* 0x000000b0b1b9723e */ /* 0x000fcc00000000ff */
[----:B------:R-:W1:Y:S01]  /*9730*/  MUFU.EX2 R169, R169 ;  /* 0x000000a900a97308 */ /* 0x000e620000000800 */
[----:B0-----:R-:W-:-:S07]  /*9740*/  FADD.FTZ R16, R186, R153 ;  /* 0x00000099ba107221 */ /* 0x001fce0000010000 */
[----:B------:R-:W0:Y:S01]  /*9750*/  MUFU.EX2 R173, R173 ;  /* 0x000000ad00ad7308 */ /* 0x000e220000000800 */
[----:B--2---:R-:W-:Y:S01]  /*9760*/  FADD.FTZ R5, R178, R5 ;  /* 0x00000005b2057221 */ /* 0x004fe20000010000 */
[C---:B-1----:R-:W-:Y:S01]  /*9770*/  FADD.FTZ R16, R169.reuse, R16 ;  /* 0x00000010a9107221 */ /* 0x042fe20000010000 */
[----:B------:R-:W-:Y:S02]  /*9780*/  F2FP.F16.F32.PACK_AB R186, R169, R186 ;  /* 0x000000baa9ba723e */ /* 0x000fe400000000ff */
[C---:B0-----:R-:W-:Y:S01]  /*9790*/  FADD.FTZ R5, R173.reuse, R5 ;  /* 0x00000005ad057221 */ /* 0x041fe20000010000 */
[----:B------:R-:W-:Y:S01]  /*97a0*/  F2FP.F16.F32.PACK_AB R187, R173, R178 ;  /* 0x000000b2adbb723e */ /* 0x000fe200000000ff */
[----:B------:R-:W-:Y:S06]  /*97b0*/  @P2 BRA `(.L_x_1208) ;  /* 0xffffffdc00e02947 */ /* 0x000fec000383ffff */
.L_x_1199:
[----:B------:R-:W-:-:S13]  /*97c0*/  R2UR UR4, R23 ;  /* 0x00000000170472ca */ /* 0x000fda00000e0000 */
[----:B------:R-:W-:-:S13]  /*97d0*/  ISETP.GE.AND P2, PT, R20, UR4, PT ;  /* 0x0000000414007c0c */ /* 0x000fda000bf46270 */
[----:B------:R-:W-:Y:S05]  /*97e0*/  @!P2 BRA `(.L_x_1209) ;  /* 0x0000002800f0a947 */ /* 0x000fea0003800000 */
[----:B------:R-:W-:Y:S01]  /*97f0*/  IMAD.MOV.U32 R207, RZ, RZ, R3 ;  /* 0x000000ffffcf7224 */ /* 0x000fe200078e0003 */
[----:B------:R-:W-:Y:S01]  /*9800*/  UMOV UR7, UR36 ;  /* 0x0000002400077c82 */ /* 0x000fe20008000000 */
[----:B------:R-:W-:Y:S01]  /*9810*/  IMAD.MOV.U32 R21, RZ, RZ, R4 ;  /* 0x000000ffff157224 */ /* 0x000fe200078e0004 */
[----:B------:R-:W-:Y:S01]  /*9820*/  UMOV UR4, UR37 ;  /* 0x0000002500047c82 */ /* 0x000fe20008000000 */
[----:B------:R-:W-:Y:S01]  /*9830*/  ULDC UR39, c[0x0][0x9e4] ;  /* 0x0002790000277ab9 */ /* 0x000fe20000000800 */
[----:B------:R-:W-:Y:S01]  /*9840*/  ULDC UR50, c[0x0][0x288] ;  /* 0x0000a20000327ab9 */ /* 0x000fe20000000800 */
[----:B------:R-:W-:Y:S01]  /*9850*/  ULDC UR5, c[0x0][0x9d8] ;  /* 0x0002760000057ab9 */ /* 0x000fe20000000800 */
[----:B------:R-:W-:Y:S01]  /*9860*/  ULDC UR51, c[0x0][0x988] ;  /* 0x0002620000337ab9 */ /* 0x000fe20000000800 */
[----:B------:R-:W-:-:S05]  /*9870*/  ULDC UR55, c[0x0][0x9e0] ;  /* 0x0002780000377ab9 */ /* 0x000fca0000000800 */
.L_x_1226:
[----:B------:R-:W-:-:S04]  /*9880*/  UIADD3 UR37, UR4, 0x1, URZ ;  /* 0x0000000104257890 */ /* 0x000fc8000fffe03f */
[----:B------:R-:W-:-:S04]  /*9890*/  UISETP.NE.AND UP0, UPT, UR37, 0x2, UPT ;  /* 0x000000022500788c */ /* 0x000fc8000bf05270 */
[----:B------:R-:W-:Y:S02]  /*98a0*/  USEL UR36, URZ, 0x1, UP0 ;  /* 0x000000013f247887 */ /* 0x000fe40008000000 */
[----:B------:R-:W-:Y:S02]  /*98b0*/  USEL UR37, UR37, URZ, UP0 ;  /* 0x0000003f25257287 */ /* 0x000fe40008000000 */
[----:B------:R-:W-:Y:S01]  /*98c0*/  ULOP3.LUT UR36, UR7, UR36, URZ, 0x3c, !UPT ;  /* 0x0000002407247292 */ /* 0x000fe2000f8e3c3f */
[----:B------:R-:W-:Y:S11]  /*98d0*/  @!P0 BRA `(.L_x_1210) ;  /* 0x0000000000048947 */ /* 0x000ff60003800000 */
[----:B------:R-:W-:Y:S01]  /*98e0*/  BPT.TRAP 0x1 ;  /* 0x000000040000795c */ /* 0x000fe20000300000 */
.L_x_1210:
[----:B------:R-:W-:Y:S01]  /*98f0*/  ULEA UR6, UR37, UR38, 0x3 ;  /* 0x0000002625067291 */ /* 0x000fe2000f8e183f */
[----:B------:R-:W-:-:S05]  /*9900*/  IMAD.U32 R3, RZ, RZ, UR36 ;  /* 0x00000024ff037e24 */ /* 0x000fca000f8e00ff */
[----:B------:R-:W-:-:S04]  /*9910*/  SHF.L.U32 R3, R3, 0x1f, RZ ;  /* 0x0000001f03037819 */ /* 0x000fc800000006ff */
[----:B------:R0:W1:Y:S01]  /*9920*/  SYNCS.PHASECHK.TRANS64.TRYWAIT P2, [UR6+0x30830], R3 ;  /* 0x03083003ff0075a7 */ /* 0x0000620008040146 */
[----:B------:R-:W-:Y:S05]  /*9930*/  @!P0 BRA `(.L_x_1211) ;  /* 0x0000000000048947 */ /* 0x000fea0003800000 */
[----:B------:R-:W-:Y:S01]  /*9940*/  BPT.TRAP 0x1 ;  /* 0x000000040000795c */ /* 0x000fe20000300000 */
.L_x_1211:
[----:B-1----:R-:W-:Y:S05]  /*9950*/  @P2 BRA `(.L_x_1212) ;  /* 0x0000000000082947 */ /* 0x002fea0003800000 */
[----:B------:R-:W1:Y:S02]  /*9960*/  SYNCS.PHASECHK.TRANS64.TRYWAIT P2, [UR6+0x30830], R3 ;  /* 0x03083003ff0075a7 */ /* 0x000e640008040146 */
[----:B-1----:R-:W-:Y:S05]  /*9970*/  @!P2 BRA `(.L_x_1213) ;  /* 0x000000c400b0a947 */ /* 0x002fea0003800000 */
.L_x_1212:
        /* <DEDUP_REMOVED lines=228> */
.L_x_1214:
[----:B------:R-:W-:Y:S01]  /*a7c0*/  ULEA UR10, UR4, UR38, 0x3 ;  /* 0x00000026040a7291 */ /* 0x000fe2000f8e183f */
[----:B------:R-:W-:-:S05]  /*a7d0*/  IMAD.U32 R0, RZ, RZ, UR7 ;  /* 0x00000007ff007e24 */ /* 0x000fca000f8e00ff */
[----:B------:R-:W-:-:S04]  /*a7e0*/  SHF.L.U32 R0, R0, 0x1f, RZ ;  /* 0x0000001f00007819 */ /* 0x000fc800000006ff */
[----:B------:R2:W3:Y:S01]  /*a7f0*/  SYNCS.PHASECHK.TRANS64.TRYWAIT P2, [UR10+0x30850], R0 ;  /* 0x03085000ff0075a7 */ /* 0x0004e2000804014a */
[----:B------:R-:W-:Y:S05]  /*a800*/  @!P0 BRA `(.L_x_1215) ;  /* 0x0000000000048947 */ /* 0x000fea0003800000 */
[----:B------:R-:W-:Y:S01]  /*a810*/  BPT.TRAP 0x1 ;  /* 0x000000040000795c */ /* 0x000fe20000300000 */
.L_x_1215:
[----:B---3--:R-:W-:Y:S05]  /*a820*/  @P2 BRA `(.L_x_1216) ;  /* 0x0000000000082947 */ /* 0x008fea0003800000 */
[----:B------:R-:W3:Y:S02]  /*a830*/  SYNCS.PHASECHK.TRANS64.TRYWAIT P2, [UR10+0x30850], R0 ;  /* 0x03085000ff0075a7 */ /* 0x000ee4000804014a */
[----:B---3--:R-:W-:Y:S05]  /*a840*/  @!P2 BRA `(.L_x_1217) ;  /* 0x000000b80014a947 */ /* 0x008fea0003800000 */
.L_x_1216:
[----:B------:R-:W-:Y:S01]  /*a850*/  UIADD3 UR6, UR38, 0x400, URZ ;  /* 0x0000040026067890 */ /* 0x000fe2000fffe03f */
[----:B------:R-:W-:Y:S01]  /*a860*/  WARPGROUP.ARRIVE ;  /* 0x00000000000079c5 */ /* 0x000fe20000000000 */
[----:B------:R-:W-:Y:S01]  /*a870*/  UMOV UR7, 0x40000040 ;  /* 0x4000004000077882 */ /* 0x000fe20000000000 */
[----:B01----:R-:W0:Y:S01]  /*a880*/  @P5 LDC R3, c[0x0][0x44c] ;  /* 0x00011300ff035b82 */ /* 0x003e220000000800 */
[----:B------:R-:W-:Y:S01]  /*a890*/  USHF.R.U32.HI UR6, URZ, 0x4, UR6 ;  /* 0x000000043f067899 */ /* 0x000fe20008011606 */
[----:B--2---:R-:W-:Y:S01]  /*a8a0*/  FMUL.FTZ R0, R154, UR5 ;  /* 0x000000059a007c20 */ /* 0x004fe20008410000 */
[----:B------:R-:W-:Y:S01]  /*a8b0*/  FMUL.FTZ R154, R162, UR5 ;  /* 0x00000005a29a7c20 */ /* 0x000fe20008410000 */
[----:B------:R-:W-:Y:S01]  /*a8c0*/  FMUL.FTZ R162, R179, UR5 ;  /* 0x00000005b3a27c20 */ /* 0x000fe20008410000 */
[----:B------:R-:W-:Y:S01]  /*a8d0*/  ULOP3.LUT UR6, UR6, 0x3fff, URZ, 0xc0, !UPT ;  /* 0x00003fff06067892 */ /* 0x000fe2000f8ec03f */
[----:B------:R-:W-:Y:S02]  /*a8e0*/  IMAD.SHL.U32 R179, R20, 0x40, RZ ;  /* 0x0000004014b37824 */ /* 0x000fe400078e00ff */
[----:B------:R-:W-:Y:S01]  /*a8f0*/  FMUL.FTZ R4, R155, UR5 ;  /* 0x000000059b047c20 */ /* 0x000fe20008410000 */
[----:B------:R-:W1:Y:S01]  /*a900*/  @P5 LDC R2, c[0x0][0x450] ;  /* 0x00011400ff025b82 */ /* 0x000e620000000800 */
[----:B------:R-:W-:Y:S01]  /*a910*/  ULOP3.LUT UR6, UR6, 0x2000000, URZ, 0xfc, !UPT ;  /* 0x0200000006067892 */ /* 0x000fe2000f8efc3f */
[----:B------:R-:W-:Y:S01]  /*a920*/  FMUL.FTZ R155, R163, UR5 ;  /* 0x00000005a39b7c20 */ /* 0x000fe20008410000 */
[----:B------:R-:W-:Y:S01]  /*a930*/  FMUL.FTZ R163, R178, UR5 ;  /* 0x00000005b2a37c20 */ /* 0x000fe20008410000 */
[----:B------:R-:W-:Y:S01]  /*a940*/  FMUL.FTZ R178, R181, UR5 ;  /* 0x00000005b5b27c20 */ /* 0x000fe20008410000 */
[----:B------:R-:W-:Y:S01]  /*a950*/  ULEA UR4, UR4, UR6, 0xb ;  /* 0x0000000604047291 */ /* 0x000fe2000f8e583f */
[----:B------:R-:W2:Y:S06]  /*a960*/  MUFU.TANH R0, R0 ;  /* 0x0000000000007308 */ /* 0x000eac0000002400 */
[----:B------:R-:W-:-:S02]  /*a970*/  UMOV UR6, UR4 ;  /* 0x0000000400067c82 */ /* 0x000fc40008000000 */
[----:B------:R-:W-:Y:S01]  /*a980*/  HGMMA.64x256x16.F32 R24, R196, gdesc[UR4].tnspB, R24, gsb0 ;  /* 0x43e00004c4187df0 */ /* 0x000fe20008000818 */
[----:B------:R-:W-:Y:S01]  /*a990*/  UIADD3 UR6, UR4, 0x80, URZ ;  /* 0x0000008004067890 */ /* 0x000fe2000fffe03f */
[----:B------:R-:W3:Y:S01]  /*a9a0*/  MUFU.TANH R4, R4 ;  /* 0x0000000400047308 */ /* 0x000ee20000002400 */
[----:B------:R-:W-:-:S07]  /*a9b0*/  UMOV UR7, 0x40000040 ;  /* 0x4000004000077882 */ /* 0x000fce0000000000 */
[----:B------:R-:W4:Y:S08]  /*a9c0*/  MUFU.TANH R154, R154 ;  /* 0x0000009a009a7308 */ /* 0x000f300000002400 */
[----:B------:R-:W0:Y:S08]  /*a9d0*/  MUFU.TANH R155, R155 ;  /* 0x0000009b009b7308 */ /* 0x000e300000002400 */
[----:B------:R-:W0:Y:S08]  /*a9e0*/  MUFU.TANH R163, R163 ;  /* 0x000000a300a37308 */ /* 0x000e300000002400 */
[----:B------:R-:W1:Y:S08]  /*a9f0*/  MUFU.TANH R162, R162 ;  /* 0x000000a200a27308 */ /* 0x000e700000002400 */
[----:B------:R-:W2:Y:S01]  /*aa00*/  MUFU.TANH R178, R178 ;  /* 0x000000b200b27308 */ /* 0x000ea20000002400 */
[----:B------:R-:W-:-:S02]  /*aa10*/  WARPGROUP.DEPBAR.LE gsb0, 0x0 ;  /* 0x00008000000079c5 */ /* 0x000fc40000010000 */
[----:B------:R-:W-:Y:S01]  /*aa20*/  WARPGROUP.ARRIVE ;  /* 0x00000000000079c5 */ /* 0x000fe20000000000 */
[----:B------:R-:W-:-:S04]  /*aa30*/  VIADD R196, R22, UR61 ;  /* 0x0000003d16c47c36 */ /* 0x000fc80008000000 */
[----:B0-----:R-:W-:Y:S01]  /*aa40*/  @P5 IMAD.HI.U32 R3, R196, R3, RZ ;  /* 0x00000003c4035227 */ /* 0x001fe200078e00ff */
[----:B------:R-:W-:Y:S01]  /*aa50*/  HGMMA.64x256x16.F32 R24, R192, gdesc[UR4].tnspB, R24, gsb0 ;  /* 0x43e00004c0187df0 */ /* 0x000fe20008000818 */
[----:B------:R-:W-:Y:S01]  /*aa60*/  UIADD3 UR6, UR4, 0x100, URZ ;  /* 0x0000010004067890 */ /* 0x000fe2000fffe03f */
[----:B------:R-:W-:Y:S02]  /*aa70*/  UMOV UR7, 0x40000040 ;  /* 0x4000004000077882 */ /* 0x000fe40000000000 */
[----:B-1----:R-:W-:Y:S01]  /*aa80*/  @P5 SHF.R.U32.HI R196, RZ, R2, R3 ;  /* 0x00000002ffc45219 */ /* 0x002fe20000011603 */
[----:B------:R-:W-:Y:S02]  /*aa90*/  WARPGROUP.DEPBAR.LE gsb0, 0x0 ;  /* 0x00008000000079c5 */ /* 0x000fe40000010000 */
[----:B------:R-:W-:Y:S01]  /*aaa0*/  WARPGROUP.ARRIVE ;  /* 0x00000000000079c5 */ /* 0x000fe20000000000 */
[----:B------:R-:W-:Y:S01]  /*aab0*/  FMUL.FTZ R192, R168, UR5 ;  /* 0x00000005a8c07c20 */ /* 0x000fe20008410000 */
[----:B------:R-:W-:Y:S01]  /*aac0*/  FMUL.FTZ R193, R169, UR5 ;  /* 0x00000005a9c17c20 */ /* 0x000fe20008410000 */
[----:B------:R-:W0:Y:S01]  /*aad0*/  SHFL.IDX PT, R168, R196, RZ, 0x1c1f ;  /* 0x001c1fffc4a87589 */ /* 0x000e2200000e0000 */
[----:B------:R-:W-:Y:S01]  /*aae0*/  FMUL.FTZ R194, R172, UR5 ;  /* 0x00000005acc27c20 */ /* 0x000fe20008410000 */
[----:B------:R-:W-:-:S15]  /*aaf0*/  FMUL.FTZ R195, R173, UR5 ;  /* 0x00000005adc37c20 */ /* 0x000fde0008410000 */
[----:B------:R-:W-:-:S01]  /*ab00*/  NOP ;  /* 0x0000000000007918 */ /* 0x000fc20000000000 */
[----:B------:R-:W-:Y:S01]  /*ab10*/  HGMMA.64x256x16.F32 R24, R188, gdesc[UR4].tnspB, R24, gsb0 ;  /* 0x43e00004bc187df0 */ /* 0x000fe20008000818 */
[----:B------:R-:W-:Y:S01]  /*ab20*/  UIADD3 UR6, UR4, 0x180, URZ ;  /* 0x0000018004067890 */ /* 0x000fe2000fffe03f */
[----:B------:R-:W1:Y:S01]  /*ab30*/  MUFU.TANH R192, R192 ;  /* 0x000000c000c07308 */ /* 0x000e620000002400 */
[----:B------:R-:W-:-:S07]  /*ab40*/  UMOV UR7, 0x40000040 ;  /* 0x4000004000077882 */ /* 0x000fce0000000000 */
[----:B------:R-:W0:Y:S08]  /*ab50*/  MUFU.TANH R193, R193 ;  /* 0x000000c100c17308 */ /* 0x000e300000002400 */
[----:B------:R-:W0:Y:S08]  /*ab60*/  MUFU.TANH R194, R194 ;  /* 0x000000c200c27308 */ /* 0x000e300000002400 */
[----:B------:R-:W0:Y:S01]  /*ab70*/  MUFU.TANH R195, R195 ;  /* 0x000000c300c37308 */ /* 0x000e220000002400 */
[----:B------:R-:W-:-:S02]  /*ab80*/  WARPGROUP.DEPBAR.LE gsb0, 0x0 ;  /* 0x00008000000079c5 */ /* 0x000fc40000010000 */
[----:B------:R-:W-:Y:S01]  /*ab90*/  WARPGROUP.ARRIVE ;  /* 0x00000000000079c5 */ /* 0x000fe20000000000 */
[----:B------:R-:W-:Y:S01]  /*aba0*/  FMUL.FTZ R191, R156, UR5 ;  /* 0x000000059cbf7c20 */ /* 0x000fe20008410000 */
[----:B------:R-:W-:Y:S01]  /*abb0*/  FMUL.FTZ R156, R166, UR5 ;  /* 0x00000005a69c7c20 */ /* 0x000fe20008410000 */
[----:B------:R-:W-:Y:S01]  /*abc0*/  IADD3 R166, -R179, 0x1, RZ ;  /* 0x00000001b3a67810 */ /* 0x000fe20007ffe1ff */
[----:B------:R-:W-:Y:S01]  /*abd0*/  FMUL.FTZ R189, R152, UR5 ;  /* 0x0000000598bd7c20 */ /* 0x000fe20008410000 */
[----:B------:R-:W-:Y:S01]  /*abe0*/  FMUL.FTZ R188, R153, UR5 ;  /* 0x0000000599bc7c20 */ /* 0x000fe20008410000 */
[----:B------:R-:W-:Y:S01]  /*abf0*/  HGMMA.64x256x16.F32 R24, R184, gdesc[UR4].tnspB, R24, gsb0 ;  /* 0x43e00004b8187df0 */ /* 0x000fe20008000818 */
[----:B------:R-:W-:Y:S01]  /*ac00*/  FMUL.FTZ R190, R157, UR5 ;  /* 0x000000059dbe7c20 */ /* 0x000fe20008410000 */
[----:B------:R-:W-:Y:S01]  /*ac10*/  FMUL.FTZ R152, R158, UR5 ;  /* 0x000000059e987c20 */ /* 0x000fe20008410000 */
[----:B------:R-:W-:Y:S01]  /*ac20*/  FMUL.FTZ R153, R159, UR5 ;  /* 0x000000059f997c20 */ /* 0x000fe20008410000 */
[----:B------:R-:W-:Y:S01]  /*ac30*/  FMUL.FTZ R157, R167, UR5 ;  /* 0x00000005a79d7c20 */ /* 0x000fe20008410000 */
[----:B------:R-:W-:Y:S01]  /*ac40*/  FMUL.FTZ R158, R170, UR5 ;  /* 0x00000005aa9e7c20 */ /* 0x000fe20008410000 */
[----:B------:R-:W-:Y:S01]  /*ac50*/  FMUL.FTZ R159, R171, UR5 ;  /* 0x00000005ab9f7c20 */ /* 0x000fe20008410000 */
[----:B------:R-:W-:Y:S01]  /*ac60*/  IMAD R3, R17, -0x2, R166 ;  /* 0xfffffffe11037824 */ /* 0x000fe200078e02a6 */
        /* <DEDUP_REMOVED lines=10> */
[----:B------:R-:W-:-:S02]  /*ad10*/  WARPGROUP.DEPBAR.LE gsb0, 0x0 ;  /* 0x00008000000079c5 */ /* 0x000fc40000010000 */
[----:B------:R-:W-:Y:S01]  /*ad20*/  FMUL.FTZ R185, R161, UR5 ;  /* 0x00000005a1b97c20 */ /* 0x000fe20008410000 */
[----:B------:R-:W-:Y:S01]  /*ad30*/  FMUL.FTZ R161, R175, UR5 ;  /* 0x00000005afa17c20 */ /* 0x000fe20008410000 */
[----:B------:R-:W-:Y:S01]  /*ad40*/  FMUL.FTZ R175, R176, UR5 ;  /* 0x00000005b0af7c20 */ /* 0x000fe20008410000 */
[----:B------:R-:W-:Y:S01]  /*ad50*/  FMUL.FTZ R176, R177, UR5 ;  /* 0x00000005b1b07c20 */ /* 0x000fe20008410000 */
[----:B------:R-:W-:Y:S01]  /*ad60*/  FMUL.FTZ R177, R180, UR5 ;  /* 0x00000005b4b17c20 */ /* 0x000fe20008410000 */
[----:B------:R-:W-:Y:S01]  /*ad70*/  FMUL.FTZ R186, R164, UR5 ;  /* 0x00000005a4ba7c20 */ /* 0x000fe20008410000 */
[----:B------:R-:W5:Y:S01]  /*ad80*/  LDC R180, c[0x0][0x2f0] ;  /* 0x0000bc00ffb47b82 */ /* 0x000f620000000800 */
[----:B------:R-:W-:Y:S02]  /*ad90*/  IMAD.U32 R164, RZ, RZ, UR37 ;  /* 0x00000025ffa47e24 */ /* 0x000fe4000f8e00ff */
[----:B------:R-:W-:Y:S01]  /*ada0*/  FMUL.FTZ R184, R160, UR5 ;  /* 0x00000005a0b87c20 */ /* 0x000fe20008410000 */
[----:B------:R-:W-:Y:S01]  /*adb0*/  FMUL.FTZ R187, R165, UR5 ;  /* 0x00000005a5bb7c20 */ /* 0x000fe20008410000 */
[----:B------:R-:W-:Y:S01]  /*adc0*/  FMUL.FTZ R160, R174, UR5 ;  /* 0x00000005aea07c20 */ /* 0x000fe20008410000 */
[----:B------:R-:W-:Y:S01]  /*add0*/  FMUL.FTZ R165, R183, UR5 ;  /* 0x00000005b7a57c20 */ /* 0x000fe20008410000 */
[----:B------:R-:W-:Y:S01]  /*ade0*/  @!P1 LEA R2, R164, UR38, 0x3 ;  /* 0x00000026a4029c11 */ /* 0x000fe2000f8e18ff */
[----:B------:R-:W-:Y:S01]  /*adf0*/  FMUL.FTZ R164, R182, UR5 ;  /* 0x00000005b6a47c20 */ /* 0x000fe20008410000 */
[----:B------:R-:W0:Y:S03]  /*ae00*/  MUFU.TANH R184, R184 ;  /* 0x000000b800b87308 */ /* 0x000e260000002400 */
[----:B------:R-:W-:-:S05]  /*ae10*/  @!P1 VIADD R2, R2, 0x30840 ;  /* 0x0003084002029836 */ /* 0x000fca0000000000 */
[----:B------:R-:W0:Y:S01]  /*ae20*/  MUFU.TANH R185, R185 ;  /* 0x000000b900b97308 */ /* 0x000e220000002400 */
[----:B------:R-:W-:-:S04]  /*ae30*/  @!P1 PRMT R2, RZ, 0x654, R2 ;  /* 0x00000654ff029816 */ /* 0x000fc80000000002 */
[----:B------:R0:W-:Y:S03]  /*ae40*/  @!P1 SYNCS.ARRIVE.TRANS64.RED.A1T0 RZ, [R2+URZ], RZ ;  /* 0x000000ff02ff99a7 */ /* 0x0001e6000810043f */
[----:B------:R-:W0:Y:S01]  /*ae50*/  MUFU.TANH R186, R186 ;  /* 0x000000ba00ba7308 */ /* 0x000e220000002400 */
[----:B-----5:R-:W-:-:S04]  /*ae60*/  IMAD R3, R180, UR60, R3 ;  /* 0x0000003cb4037c24 */ /* 0x020fc8000f8e0203 */
[----:B------:R-:W-:-:S03]  /*ae70*/  VIADD R3, R3, -UR50 ;  /* 0x8000003203037c36 */ /* 0x000fc60008000000 */
[----:B------:R-:W1:Y:S01]  /*ae80*/  MUFU.TANH R187, R187 ;  /* 0x000000bb00bb7308 */ /* 0x000e620000002400 */
[C---:B------:R-:W-:Y:S02]  /*ae90*/  VIADD R183, R3.reuse, UR55 ;  /* 0x0000003703b77c36 */ /* 0x040fe40008000000 */
[----:B------:R-:W-:Y:S02]  /*aea0*/  VIADD R197, R3, UR54 ;  /* 0x0000003603c57c36 */ /* 0x000fe40008000000 */
[--C-:B0-----:R-:W-:Y:S02]  /*aeb0*/  IMAD.IADD R181, R183, 0x1, R168.reuse ;  /* 0x00000001b7b57824 */ /* 0x101fe400078e02a8 */
[----:B------:R-:W-:Y:S01]  /*aec0*/  IMAD.IADD R182, R197, 0x1, R168 ;  /* 0x00000001c5b67824 */ /* 0x000fe200078e02a8 */
[----:B------:R-:W0:Y:S08]  /*aed0*/  MUFU.TANH R160, R160 ;  /* 0x000000a000a07308 */ /* 0x000e300000002400 */
[----:B------:R-:W0:Y:S08]  /*aee0*/  MUFU.TANH R161, R161 ;  /* 0x000000a100a17308 */ /* 0x000e300000002400 */
[----:B------:R-:W0:Y:S08]  /*aef0*/  MUFU.TANH R175, R175 ;  /* 0x000000af00af7308 */ /* 0x000e300000002400 */
[----:B------:R-:W0:Y:S08]  /*af00*/  MUFU.TANH R176, R176 ;  /* 0x000000b000b07308 */ /* 0x000e300000002400 */
[----:B------:R-:W0:Y:S08]  /*af10*/  MUFU.TANH R177, R177 ;  /* 0x000000b100b17308 */ /* 0x000e300000002400 */
[----:B------:R-:W0:Y:S08]  /*af20*/  MUFU.TANH R164, R164 ;  /* 0x000000a400a47308 */ /* 0x000e300000002400 */
[----:B------:R-:W0:Y:S01]  /*af30*/  MUFU.TANH R165, R165 ;  /* 0x000000a500a57308 */ /* 0x000e220000002400 */
[----:B-1234-:R-:W-:Y:S05]  /*af40*/  @!P6 BRA `(.L_x_1218) ;  /* 0x00000000005ce947 */ /* 0x01efea0003800000 */
[----:B------:R-:W-:Y:S01]  /*af50*/  IMAD R2, R180, UR60, R168 ;  /* 0x0000003cb4027c24 */ /* 0x000fe2000f8e02a8 */
[----:B------:R-:W-:Y:S03]  /*af60*/  BSSY B0, `(.L_x_1219) ;  /* 0x0000011000007945 */ /* 0x000fe60003800000 */
[----:B------:R-:W-:-:S05]  /*af70*/  VIADD R166, R2, -UR50 ;  /* 0x8000003202a67c36 */ /* 0x000fca0008000000 */
[----:B------:R-:W-:-:S13]  /*af80*/  ISETP.GT.AND P2, PT, R166, -0x1, PT ;  /* 0xffffffffa600780c */ /* 0x000fda0003f44270 */
[----:B------:R-:W-:Y:S05]  /*af90*/  @P2 BRA `(.L_x_1220) ;  /* 0x0000000000202947 */ /* 0x000fea0003800000 */
[----:B------:R-:W-:Y:S01]  /*afa0*/  IMAD.U32 R168, RZ, RZ, UR39 ;  /* 0x00000027ffa87e24 */ /* 0x000fe2000f8e00ff */
[----:B------:R-:W-:-:S04]  /*afb0*/  LOP3.LUT R167, RZ, R166, RZ, 0x33, !PT ;  /* 0x000000a6ffa77212 */ /* 0x000fc800078e33ff */
[----:B------:R-:W-:-:S13]  /*afc0*/  ISETP.NE.AND P2, PT, R168, 0x1, PT ;  /* 0x00000001a800780c */ /* 0x000fda0003f45270 */
[----:B------:R-:W1:Y:S02]  /*afd0*/  @P2 LDC.64 R2, c[0x0][0x9e8] ;  /* 0x00027a00ff022b82 */ /* 0x000e640000000a00 */
[----:B-1----:R-:W-:-:S05]  /*afe0*/  @P2 IMAD.HI.U32 R2, R167, R2, RZ ;  /* 0x00000002a7022227 */ /* 0x002fca00078e00ff */
[----:B------:R-:W-:-:S04]  /*aff0*/  @P2 SHF.R.U32.HI R167, RZ, R3, R2 ;  /* 0x00000003ffa72219 */ /* 0x000fc80000011602 */
[----:B------:R-:W-:Y:S01]  /*b000*/  LOP3.LUT R166, RZ, R167, RZ, 0x33, !PT ;  /* 0x000000a7ffa67212 */ /* 0x000fe200078e33ff */
[----:B------:R-:W-:Y:S06]  /*b010*/  BRA `(.L_x_1221) ;  /* 0x0000000000147947 */ /* 0x000fec0003800000 */
.L_x_1220:
[----:B------:R-:W-:-:S05]  /*b020*/  IMAD.U32 R168, RZ, RZ, UR39 ;  /* 0x00000027ffa87e24 */ /* 0x000fca000f8e00ff */
[----:B------:R-:W-:-:S13]  /*b030*/  ISETP.NE.AND P2, PT, R168, 0x1, PT ;  /* 0x00000001a800780c */ /* 0x000fda0003f45270 */
[----:B------:R-:W1:Y:S02]  /*b040*/  @P2 LDC.64 R2, c[0x0][0x9e8] ;  /* 0x00027a00ff022b82 */ /* 0x000e640000000a00 */
[----:B-1----:R-:W-:-:S05]  /*b050*/  @P2 IMAD.HI.U32 R2, R166, R2, RZ ;  /* 0x00000002a6022227 */ /* 0x002fca00078e00ff */
[----:B------:R-:W-:-:S07]  /*b060*/  @P2 SHF.R.U32.HI R166, RZ, R3, R2 ;  /* 0x00000003ffa62219 */ /* 0x000fce0000011602 */
.L_x_1221:
[----:B------:R-:W-:Y:S05]  /*b070*/  BSYNC B0 ;  /* 0x0000000000007941 */ /* 0x000fea0003800000 */
.L_x_1219:
[----:B------:R-:W-:-:S04]  /*b080*/  IMAD R166, R166, R168, -R179 ;  /* 0x000000a8a6a67224 */ /* 0x000fc800078e0ab3 */
[----:B------:R-:W-:-:S05]  /*b090*/  IMAD R166, R17, -0x2, R166 ;  /* 0xfffffffe11a67824 */ /* 0x000fca00078e02a6 */
[----:B------:R-:W-:Y:S02]  /*b0a0*/  VIADDMNMX R181, R166, R168, R181, PT ;  /* 0x000000a8a6b57246 */ /* 0x000fe400038001b5 */
[----:B------:R-:W-:-:S07]  /*b0b0*/  VIMNMX R182, R182, R166, !PT ;  /* 0x000000a6b6b67248 */ /* 0x000fce0007fe0100 */
.L_x_1218:
[----:B------:R-:W-:Y:S01]  /*b0c0*/  ISETP.GT.AND P2, PT, R20, -0x1, PT ;  /* 0xffffffff1400780c */ /* 0x000fe20003f44270 */
[----:B------:R-:W1:Y:S03]  /*b0d0*/  SHFL.IDX PT, R196, R196, 0x1, 0x1c1f ;  /* 0x003c1f00c4c47f89 */ /* 0x000e6600000e0000 */
[C---:B------:R-:W-:Y:S02]  /*b0e0*/  ISETP.GT.AND P4, PT, R182.reuse, RZ, P2 ;  /* 0x000000ffb600720c */ /* 0x040fe40001784270 */
[----:B------:R-:W-:Y:S02]  /*b0f0*/  ISETP.GT.AND P3, PT, R182, 0x1, P2 ;  /* 0x00000001b600780c */ /* 0x000fe40001764270 */
[C---:B------:R-:W-:Y:S02]  /*b100*/  ISETP.LT.OR P4, PT, R181.reuse, 0x1, P4 ;  /* 0x00000001b500780c */ /* 0x040fe40002781670 */
[----:B------:R-:W-:-:S02]  /*b110*/  ISETP.LT.OR P3, PT, R181, 0x2, P3 ;  /* 0x00000002b500780c */ /* 0x000fc40001f61670 */
[----:B------:R-:W-:Y:S02]  /*b120*/  FSEL R172, R189, -INF , !P4 ;  /* 0xff800000bdac7808 */ /* 0x000fe40006000000 */
[----:B------:R-:W-:Y:S02]  /*b130*/  FSEL R188, R188, -INF , !P3 ;  /* 0xff800000bcbc7808 */ /* 0x000fe40005800000 */
[C---:B------:R-:W-:Y:S02]  /*b140*/  ISETP.GT.AND P4, PT, R182.reuse, 0x8, P2 ;  /* 0x00000008b600780c */ /* 0x040fe40001784270 */
        /* <DEDUP_REMOVED lines=33> */
[----:B0-----:R-:W-:Y:S02]  /*b360*/  FSEL R175, R175, -INF , !P4 ;  /* 0xff800000afaf7808 */ /* 0x001fe40006000000 */
[----:B------:R-:W-:Y:S02]  /*b370*/  FSEL R176, R176, -INF , !P3 ;  /* 0xff800000b0b07808 */ /* 0x000fe40005800000 */
[C---:B------:R-:W-:Y:S02]  /*b380*/  ISETP.GT.AND P4, PT, R182.reuse, 0x38, P2 ;  /* 0x00000038b600780c */ /* 0x040fe40001784270 */
[----:B------:R-:W-:Y:S01]  /*b390*/  ISETP.GT.AND P3, PT, R182, 0x39, P2 ;  /* 0x00000039b600780c */ /* 0x000fe20001764270 */
[--C-:B-1----:R-:W-:Y:S01]  /*b3a0*/  IMAD.IADD R182, R197, 0x1, R196.reuse ;  /* 0x00000001c5b67824 */ /* 0x102fe200078e02c4 */
[C---:B------:R-:W-:Y:S02]  /*b3b0*/  ISETP.LT.OR P4, PT, R181.reuse, 0x39, P4 ;  /* 0x00000039b500780c */ /* 0x040fe40002781670 */
[----:B------:R-:W-:Y:S01]  /*b3c0*/  ISETP.LT.OR P3, PT, R181, 0x3a, P3 ;  /* 0x0000003ab500780c */ /* 0x000fe20001f61670 */
[----:B------:R-:W-:Y:S01]  /*b3d0*/  IMAD.IADD R181, R183, 0x1, R196 ;  /* 0x00000001b7b57824 */ /* 0x000fe200078e02c4 */
[----:B------:R-:W-:-:S02]  /*b3e0*/  FSEL R177, R177, -INF , !P4 ;  /* 0xff800000b1b17808 */ /* 0x000fc40006000000 */
[----:B------:R-:W-:Y:S01]  /*b3f0*/  FSEL R178, R178, -INF , !P3 ;  /* 0xff800000b2b27808 */ /* 0x000fe20005800000 */
[----:B------:R-:W-:Y:S08]  /*b400*/  @!P6 BRA `(.L_x_1222) ;  /* 0x00000000005ce947 */ /* 0x000ff00003800000 */
        /* <DEDUP_REMOVED lines=13> */
.L_x_1224:
[----:B------:R-:W-:-:S05]  /*b4e0*/  IMAD.U32 R184, RZ, RZ, UR39 ;  /* 0x00000027ffb87e24 */ /* 0x000fca000f8e00ff */
[----:B------:R-:W-:-:S13]  /*b4f0*/  ISETP.NE.AND P3, PT, R184, 0x1, PT ;  /* 0x00000001b800780c */ /* 0x000fda0003f65270 */
[----:B------:R-:W0:Y:S02]  /*b500*/  @P3 LDC.64 R2, c[0x0][0x9e8] ;  /* 0x00027a00ff023b82 */ /* 0x000e240000000a00 */
[----:B0-----:R-:W-:-:S05]  /*b510*/  @P3 IMAD.HI.U32 R2, R180, R2, RZ ;  /* 0x00000002b4023227 */ /* 0x001fca00078e00ff */
[----:B------:R-:W-:-:S07]  /*b520*/  @P3 SHF.R.U32.HI R180, RZ, R3, R2 ;  /* 0x00000003ffb43219 */ /* 0x000fce0000011602 */
.L_x_1225:
[----:B------:R-:W-:Y:S05]  /*b530*/  BSYNC B0 ;  /* 0x0000000000007941 */ /* 0x000fea0003800000 */
.L_x_1223:
[----:B------:R-:W-:-:S04]  /*b540*/  IMAD R180, R180, R184, -R179 ;  /* 0x000000b8b4b47224 */ /* 0x000fc800078e0ab3 */
[----:B------:R-:W-:-:S05]  /*b550*/  IMAD R180, R17, -0x2, R180 ;  /* 0xfffffffe11b47824 */ /* 0x000fca00078e02b4 */
[----:B------:R-:W-:Y:S02]  /*b560*/  VIADDMNMX R181, R180, R184, R181, PT ;  /* 0x000000b8b4b57246 */ /* 0x000fe400038001b5 */
[----:B------:R-:W-:-:S07]  /*b570*/  VIMNMX R182, R182, R180, !PT ;  /* 0x000000b4b6b67248 */ /* 0x000fce0007fe0100 */
.L_x_1222:
[----:B------:R-:W-:Y:S01]  /*b580*/  FMNMX.FTZ R3, R172, R21, !PT ;  /* 0x00000015ac037209 */ /* 0x000fe20007810000 */
[----:B------:R-:W-:Y:S01]  /*b590*/  UMOV UR6, UR51 ;  /* 0x0000003300067c82 */ /* 0x000fe20008000000 */
[----:B------:R-:W-:Y:S01]  /*b5a0*/  ISETP.GT.AND P4, PT, R182, 0x1, P2 ;  /* 0x00000001b600780c */ /* 0x000fe20001784270 */
[----:B------:R-:W-:Y:S01]  /*b5b0*/  UMOV UR7, UR36 ;  /* 0x0000002400077c82 */ /* 0x000fe20008000000 */
[----:B------:R-:W-:Y:S02]  /*b5c0*/  FMNMX.FTZ R2, R188, R3, !PT ;  /* 0x00000003bc027209 */ /* 0x000fe40007810000 */
[----:B------:R-:W-:Y:S02]  /*b5d0*/  ISETP.LT.OR P4, PT, R181, 0x2, P4 ;  /* 0x00000002b500780c */ /* 0x000fe40002781670 */
[----:B------:R-:W-:Y:S02]  /*b5e0*/  FMNMX.FTZ R3, R191, R2, !PT ;  /* 0x00000002bf037209 */ /* 0x000fe40007810000 */
[----:B------:R-:W-:-:S02]  /*b5f0*/  ISETP.GT.AND P3, PT, R182, 0x8, P2 ;  /* 0x00000008b600780c */ /* 0x000fc40001764270 */
[----:B------:R-:W-:Y:S02]  /*b600*/  FMNMX.FTZ R3, R190, R3, !PT ;  /* 0x00000003be037209 */ /* 0x000fe40007810000 */
[----:B------:R-:W-:Y:S02]  /*b610*/  ISETP.LT.OR P3, PT, R181, 0x9, P3 ;  /* 0x00000009b500780c */ /* 0x000fe40001f61670 */
[----:B------:R-:W-:Y:S02]  /*b620*/  FMNMX.FTZ R2, R166, R3, !PT ;  /* 0x00000003a6027209 */ /* 0x000fe40007810000 */
[----:B------:R-:W-:Y:S02]  /*b630*/  FSEL R152, R152, -INF , !P3 ;  /* 0xff80000098987808 */ /* 0x000fe40005800000 */
        /* <DEDUP_REMOVED lines=19> */
[----:B------:R-:W-:-:S02]  /*b770*/  FSEL R2, R4, -INF , !P4 ;  /* 0xff80000004027808 */ /* 0x000fc40006000000 */
[----:B------:R-:W-:Y:S02]  /*b780*/  FMNMX.FTZ R3, R178, R3, !PT ;  /* 0x00000003b2037209 */ /* 0x000fe40007810000 */
[C---:B------:R-:W-:Y:S02]  /*b790*/  ISETP.GT.AND P4, PT, R182.reuse, 0x9, P2 ;  /* 0x00000009b600780c */ /* 0x040fe40001784270 */
[----:B------:R-:W-:Y:S01]  /*b7a0*/  ISETP.GT.AND P3, PT, R182, 0x21, P2 ;  /* 0x00000021b600780c */ /* 0x000fe20001764270 */
[----:B------:R-:W0:Y:S01]  /*b7b0*/  SHFL.BFLY PT, R180, R3, 0x2, 0x1f ;  /* 0x0c401f0003b47f89 */ /* 0x000e2200000e0000 */
[C---:B------:R-:W-:Y:S02]  /*b7c0*/  ISETP.LT.OR P4, PT, R181.reuse, 0xa, P4 ;  /* 0x0000000ab500780c */ /* 0x040fe40002781670 */
[----:B------:R-:W-:Y:S02]  /*b7d0*/  ISETP.LT.OR P3, PT, R181, 0x22, P3 ;  /* 0x00000022b500780c */ /* 0x000fe40001f61670 */
[----:B------:R-:W-:-:S02]  /*b7e0*/  FSEL R153, R153, -INF , !P4 ;  /* 0xff80000099997808 */ /* 0x000fc40006000000 */
[C---:B------:R-:W-:Y:S02]  /*b7f0*/  ISETP.GT.AND P4, PT, R182.reuse, 0x11, P2 ;  /* 0x00000011b600780c */ /* 0x040fe40001784270 */
[----:B------:R-:W-:Y:S02]  /*b800*/  FSEL R159, R159, -INF , !P3 ;  /* 0xff8000009f9f7808 */ /* 0x000fe40005800000 */
[----:B------:R-:W-:Y:S02]  /*b810*/  ISETP.LT.OR P4, PT, R181, 0x12, P4 ;  /* 0x00000012b500780c */ /* 0x000fe40002781670 */
[C---:B------:R-:W-:Y:S02]  /*b820*/  ISETP.GT.AND P3, PT, R182.reuse, 0x29, P2 ;  /* 0x00000029b600780c */ /* 0x040fe40001764270 */
[----:B------:R-:W-:Y:S02]  /*b830*/  FSEL R155, R155, -INF , !P4 ;  /* 0xff8000009b9b7808 */ /* 0x000fe40006000000 */
[----:B------:R-:W-:-:S02]  /*b840*/  ISETP.GT.AND P4, PT, R182, RZ, P2 ;  /* 0x000000ffb600720c */ /* 0x000fc40001784270 */
[C---:B------:R-:W-:Y:S02]  /*b850*/  ISETP.LT.OR P3, PT, R181.reuse, 0x2a, P3 ;  /* 0x0000002ab500780c */ /* 0x040fe40001f61670 */
[----:B------:R-:W-:Y:S02]  /*b860*/  ISETP.LT.OR P4, PT, R181, 0x1, P4 ;  /* 0x00000001b500780c */ /* 0x000fe40002781670 */
[----:B------:R-:W-:Y:S02]  /*b870*/  FSEL R161, R161, -INF , !P3 ;  /* 0xff800000a1a17808 */ /* 0x000fe40005800000 */
[----:B0-----:R-:W-:Y:S02]  /*b880*/  FMNMX.FTZ R4, R3, R180, !PT ;  /* 0x000000b403047209 */ /* 0x001fe40007810000 */
[----:B------:R-:W-:Y:S02]  /*b890*/  FSEL R180, R0, -INF , !P4 ;  /* 0xff80000000b47808 */ /* 0x000fe40006000000 */
[----:B------:R-:W-:Y:S01]  /*b8a0*/  ISETP.GT.AND P4, PT, R182, 0x20, P2 ;  /* 0x00000020b600780c */ /* 0x000fe20001784270 */
[----:B------:R-:W0:Y:S01]  /*b8b0*/  SHFL.BFLY PT, R179, R4, 0x1, 0x1f ;  /* 0x0c201f0004b37f89 */ /* 0x000e2200000e0000 */
[----:B------:R-:W-:-:S02]  /*b8c0*/  FMNMX.FTZ R3, R180, R207, !PT ;  /* 0x000000cfb4037209 */ /* 0x000fc40007810000 */
[----:B------:R-:W-:Y:S02]  /*b8d0*/  ISETP.LT.OR P4, PT, R181, 0x21, P4 ;  /* 0x00000021b500780c */ /* 0x000fe40002781670 */
[----:B------:R-:W-:Y:S02]  /*b8e0*/  FMNMX.FTZ R3, R2, R3, !PT ;  /* 0x0000000302037209 */ /* 0x000fe40007810000 */
[----:B------:R-:W-:Y:S02]  /*b8f0*/  FSEL R158, R158, -INF , !P4 ;  /* 0xff8000009e9e7808 */ /* 0x000fe40006000000 */
[----:B------:R-:W-:Y:S02]  /*b900*/  FMNMX.FTZ R0, R152, R3, !PT ;  /* 0x0000000398007209 */ /* 0x000fe40007810000 */
[----:B------:R-:W-:Y:S02]  /*b910*/  ISETP.GT.AND P4, PT, R182, 0x28, P2 ;  /* 0x00000028b600780c */ /* 0x000fe40001784270 */
[----:B------:R-:W-:-:S02]  /*b920*/  FMNMX.FTZ R3, R153, R0, !PT ;  /* 0x0000000099037209 */ /* 0x000fc40007810000 */
[----:B------:R-:W-:Y:S02]  /*b930*/  ISETP.LT.OR P4, PT, R181, 0x29, P4 ;  /* 0x00000029b500780c */ /* 0x000fe40002781670 */
[----:B------:R-:W-:Y:S02]  /*b940*/  FMNMX.FTZ R0, R154, R3, !PT ;  /* 0x000000039a007209 */ /* 0x000fe40007810000 */
[----:B------:R-:W-:Y:S02]  /*b950*/  FSEL R160, R160, -INF , !P4 ;  /* 0xff800000a0a07808 */ /* 0x000fe40006000000 */
[----:B------:R-:W-:Y:S02]  /*b960*/  ISETP.GT.AND P3, PT, R182, 0x30, P2 ;  /* 0x00000030b600780c */ /* 0x000fe40001764270 */
[----:B------:R-:W-:Y:S02]  /*b970*/  R2UR UR4, R23 ;  /* 0x00000000170472ca */ /* 0x000fe400000e0000 */
[----:B0-----:R-:W-:-:S02]  /*b980*/  FMNMX.FTZ R4, R4, R179, !PT ;  /* 0x000000b304047209 */ /* 0x001fc40007810000 */
[----:B------:R-:W-:Y:S02]  /*b990*/  FMNMX.FTZ R179, R155, R0, !PT ;  /* 0x000000009bb37209 */ /* 0x000fe40007810000 */
[C---:B------:R-:W-:Y:S01]  /*b9a0*/  FSETP.NEU.FTZ.AND P4, PT, R4.reuse, -INF , PT ;  /* 0xff8000000400780b */ /* 0x040fe20003f9d000 */
[----:B------:R-:W-:Y:S01]  /*b9b0*/  FMUL.FTZ R3, R4, UR6 ;  /* 0x0000000604037c20 */ /* 0x000fe20008410000 */
[----:B------:R-:W-:Y:S02]  /*b9c0*/  FMNMX.FTZ R0, R156, R179, !PT ;  /* 0x000000b39c007209 */ /* 0x000fe40007810000 */
[----:B------:R-:W-:Y:S02]  /*b9d0*/  ISETP.LT.OR P3, PT, R181, 0x31, P3 ;  /* 0x00000031b500780c */ /* 0x000fe40001f61670 */
[----:B------:R-:W-:Y:S02]  /*b9e0*/  FSEL R3, R3, RZ, P4 ;  /* 0x000000ff03037208 */ /* 0x000fe40002000000 */
[----:B------:R-:W-:-:S03]  /*b9f0*/  FMNMX.FTZ R179, R157, R0, !PT ;  /* 0x000000009db37209 */ /* 0x000fc60007810000 */
[--C-:B------:R-:W-:Y:S01]  /*ba00*/  FFMA.FTZ R183, R172, UR6, -R3.reuse ;  /* 0x00000006acb77c23 */ /* 0x100fe20008010803 */
[----:B------:R-:W-:Y:S01]  /*ba10*/  FMNMX.FTZ R0, R158, R179, !PT ;  /* 0x000000b39e007209 */ /* 0x000fe20007810000 */
[--C-:B------:R-:W-:Y:S01]  /*ba20*/  FFMA.FTZ R190, R190, UR6, -R3.reuse ;  /* 0x00000006bebe7c23 */ /* 0x100fe20008010803 */
[----:B------:R-:W-:Y:S01]  /*ba30*/  FSEL R172, R163, -INF , !P3 ;  /* 0xff800000a3ac7808 */ /* 0x000fe20005800000 */
[--C-:B------:R-:W-:Y:S01]  /*ba40*/  FFMA.FTZ R196, R188, UR6, -R3.reuse ;  /* 0x00000006bcc47c23 */ /* 0x100fe20008010803 */
[----:B------:R-:W-:Y:S01]  /*ba50*/  ISETP.GT.AND P3, PT, R182, 0x31, P2 ;  /* 0x00000031b600780c */ /* 0x000fe20001764270 */
[--C-:B------:R-:W-:Y:S01]  /*ba60*/  FFMA.FTZ R184, R175, UR6, -R3.reuse ;  /* 0x00000006afb87c23 */ /* 0x100fe20008010803 */
[----:B------:R-:W-:Y:S01]  /*ba70*/  FMNMX.FTZ R179, R159, R0, !PT ;  /* 0x000000009fb37209 */ /* 0x000fe20007810000 */
[--C-:B------:R-:W-:Y:S01]  /*ba80*/  FFMA.FTZ R198, R191, UR6, -R3.reuse ;  /* 0x00000006bfc67c23 */ /* 0x100fe20008010803 */
[----:B------:R-:W-:Y:S01]  /*ba90*/  ISETP.LT.OR P3, PT, R181, 0x32, P3 ;  /* 0x00000032b500780c */ /* 0x000fe20001f61670 */
        /* <DEDUP_REMOVED lines=9> */
[----:B------:R-:W-:Y:S01]  /*bb30*/  ISETP.GT.AND P2, PT, R182, 0x39, P2 ;  /* 0x00000039b600780c */ /* 0x000fe20001744270 */
[--C-:B------:R-:W-:Y:S01]  /*bb40*/  FFMA.FTZ R171, R171, UR6, -R3.reuse ;  /* 0x00000006abab7c23 */ /* 0x100fe20008010803 */
[----:B------:R-:W-:Y:S01]  /*bb50*/  ISETP.LT.OR P3, PT, R181, 0x39, P3 ;  /* 0x00000039b500780c */ /* 0x000fe20001f61670 */
[--C-:B------:R-:W-:Y:S01]  /*bb60*/  FFMA.FTZ R175, R176, UR6, -R3.reuse ;  /* 0x00000006b0af7c23 */ /* 0x100fe20008010803 */
[----:B------:R-:W-:Y:S01]  /*bb70*/  FMNMX.FTZ R179, R172, R179, !PT ;  /* 0x000000b3acb37209 */ /* 0x000fe20007810000 */
[--C-:B------:R-:W-:Y:S01]  /*bb80*/  FFMA.FTZ R186, R177, UR6, -R3.reuse ;  /* 0x00000006b1ba7c23 */ /* 0x100fe20008010803 */
[----:B------:R-:W-:Y:S01]  /*bb90*/  ISETP.LT.OR P2, PT, R181, 0x3a, P2 ;  /* 0x0000003ab500780c */ /* 0x000fe20001741670 */
[----:B------:R-:W-:Y:S01]  /*bba0*/  FFMA.FTZ R178, R178, UR6, -R3 ;  /* 0x00000006b2b27c23 */ /* 0x000fe20008010803 */
[----:B------:R-:W-:Y:S01]  /*bbb0*/  FSEL R164, R164, -INF , !P3 ;  /* 0xff800000a4a47808 */ /* 0x000fe20005800000 */
[----:B------:R-:W-:Y:S01]  /*bbc0*/  MUFU.EX2 R163, R183 ;  /* 0x000000b700a37308 */ /* 0x000fe20000000800 */
[----:B------:R-:W-:-:S02]  /*bbd0*/  FMNMX.FTZ R181, R162, R179, !PT ;  /* 0x000000b3a2b57209 */ /* 0x000fc40007810000 */
[----:B------:R-:W-:Y:S02]  /*bbe0*/  FSEL R179, R165, -INF , !P2 ;  /* 0xff800000a5b37808 */ /* 0x000fe40005000000 */
[----:B------:R-:W-:Y:S02]  /*bbf0*/  FMNMX.FTZ R0, R164, R181, !PT ;  /* 0x000000b5a4007209 */ /* 0x000fe40007810000 */
[----:B------:R-:W-:Y:S01]  /*bc00*/  FSEL R166, R4, RZ, P4 ;  /* 0x000000ff04a67208 */ /* 0x000fe20002000000 */
[----:B------:R0:W-:Y:S01]  /*bc10*/  MUFU.EX2 R165, R190 ;  /* 0x000000be00a57308 */ /* 0x0001e20000000800 */
[----:B------:R-:W-:-:S03]  /*bc20*/  FMNMX.FTZ R0, R179, R0, !PT ;  /* 0x00000000b3007209 */ /* 0x000fc60007810000 */
[----:B------:R-:W-:Y:S02]  /*bc30*/  FADD.FTZ R166, -R166, R21 ;  /* 0x00000015a6a67221 */ /* 0x000fe40000010100 */
[----:B------:R-:W1:Y:S02]  /*bc40*/  SHFL.BFLY PT, R181, R0, 0x2, 0x1f ;  /* 0x0c401f0000b57f89 */ /* 0x000e6400000e0000 */
[----:B------:R-:W-:Y:S01]  /*bc50*/  MUFU.EX2 R196, R196 ;  /* 0x000000c400c47308 */ /* 0x000fe20000000800 */
[--C-:B0-----:R-:W-:Y:S01]  /*bc60*/  FFMA.FTZ R190, R173, UR6, -R3.reuse ;  /* 0x00000006adbe7c23 */ /* 0x101fe20008010803 */
[----:B------:R-:W-:-:S06]  /*bc70*/  FFMA.FTZ R173, R174, UR6, -R3 ;  /* 0x00000006aead7c23 */ /* 0x000fcc0008010803 */
[----:B------:R-:W-:Y:S08]  /*bc80*/  MUFU.EX2 R198, R198 ;  /* 0x000000c600c67308 */ /* 0x000ff00000000800 */
[----:B------:R-:W-:Y:S01]  /*bc90*/  MUFU.EX2 R192, R192 ;  /* 0x000000c000c07308 */ /* 0x000fe20000000800 */
[----:B-1----:R-:W-:-:S07]  /*bca0*/  FMNMX.FTZ R181, R0, R181, !PT ;  /* 0x000000b500b57209 */ /* 0x002fce0007810000 */
[----:B------:R-:W-:Y:S01]  /*bcb0*/  MUFU.EX2 R167, R167 ;  /* 0x000000a700a77308 */ /* 0x000fe20000000800 */
[----:B------:R-:W0:Y:S07]  /*bcc0*/  SHFL.BFLY PT, R0, R181, 0x1, 0x1f ;  /* 0x0c201f00b5007f89 */ /* 0x000e2e00000e0000 */
[----:B------:R-:W-:Y:S08]  /*bcd0*/  MUFU.EX2 R194, R194 ;  /* 0x000000c200c27308 */ /* 0x000ff00000000800 */
[----:B------:R-:W-:Y:S08]  /*bce0*/  MUFU.EX2 R169, R169 ;  /* 0x000000a900a97308 */ /* 0x000ff00000000800 */
[----:B------:R-:W-:Y:S01]  /*bcf0*/  MUFU.EX2 R188, R188 ;  /* 0x000000bc00bc7308 */ /* 0x000fe20000000800 */
[----:B0-----:R-:W-:Y:S01]  /*bd00*/  FMNMX.FTZ R3, R181, R0, !PT ;  /* 0x00000000b5037209 */ /* 0x001fe20007810000 */
[----:B------:R-:W-:-:S03]  /*bd10*/  FMUL.FTZ R0, R166, UR6 ;  /* 0x00000006a6007c20 */ /* 0x000fc60008410000 */
[C---:B------:R-:W-:Y:S01]  /*bd20*/  FSETP.NEU.FTZ.AND P2, PT, R3.reuse, -INF , PT ;  /* 0xff8000000300780b */ /* 0x040fe20003f5d000 */
[----:B------:R-:W-:Y:S02]  /*bd30*/  FMUL.FTZ R177, R3, UR6 ;  /* 0x0000000603b17c20 */ /* 0x000fe40008410000 */
[----:B------:R-:W-:Y:S03]  /*bd40*/  MUFU.EX2 R171, R171 ;  /* 0x000000ab00ab7308 */ /* 0x000fe60000000800 */
[----:B------:R-:W-:-:S05]  /*bd50*/  FSEL R177, R177, RZ, P2 ;  /* 0x000000ffb1b17208 */ /* 0x000fca0001000000 */
[----:B------:R-:W0:Y:S01]  /*bd60*/  MUFU.EX2 R0, R0 ;  /* 0x0000000000007308 */ /* 0x000e220000000800 */
        /* <DEDUP_REMOVED lines=8> */
[--C-:B------:R-:W-:Y:S01]  /*bdf0*/  FFMA.FTZ R154, R155, UR6, -R177.reuse ;  /* 0x000000069b9a7c23 */ /* 0x100fe200080108b1 */
[--C-:B------:R-:W-:Y:S01]  /*be00*/  FFMA.FTZ R195, R156, UR6, -R177.reuse ;  /* 0x000000069cc37c23 */ /* 0x100fe200080108b1 */
[----:B------:R-:W-:Y:S01]  /*be10*/  FMUL.FTZ R2, R2, UR6 ;  /* 0x0000000602027c20 */ /* 0x000fe20008410000 */
[--C-:B------:R-:W-:Y:S01]  /*be20*/  FFMA.FTZ R156, R157, UR6, -R177.reuse ;  /* 0x000000069d9c7c23 */ /* 0x100fe200080108b1 */
[--C-:B------:R-:W-:Y:S01]  /*be30*/  FFMA.FTZ R189, R158, UR6, -R177.reuse ;  /* 0x000000069ebd7c23 */ /* 0x100fe200080108b1 */
[--C-:B------:R-:W-:Y:S01]  /*be40*/  FFMA.FTZ R158, R159, UR6, -R177.reuse ;  /* 0x000000069f9e7c23 */ /* 0x100fe200080108b1 */
[----:B------:R-:W-:Y:S01]  /*be50*/  FFMA.FTZ R191, R160, UR6, -R177 ;  /* 0x00000006a0bf7c23 */ /* 0x000fe200080108b1 */
[----:B------:R-:W-:Y:S01]  /*be60*/  MUFU.EX2 R197, R197 ;  /* 0x000000c500c57308 */ /* 0x000fe20000000800 */
[----:B0-----:R-:W-:Y:S01]  /*be70*/  FFMA.FTZ R153, R0, R16, R163 ;  /* 0x0000001000997223 */ /* 0x001fe200000100a3 */
[----:B------:R-:W-:-:S02]  /*be80*/  IMAD.U32 R155, RZ, RZ, UR10 ;  /* 0x0000000aff9b7e24 */ /* 0x000fc4000f8e00ff */
[--C-:B------:R-:W-:Y:S01]  /*be90*/  FFMA.FTZ R185, R172, UR6, -R177.reuse ;  /* 0x00000006acb97c23 */ /* 0x100fe200080108b1 */
[----:B------:R-:W-:Y:S01]  /*bea0*/  FFMA.FTZ R162, R162, UR6, -R177 ;  /* 0x00000006a2a27c23 */ /* 0x000fe200080108b1 */
[----:B------:R-:W-:Y:S01]  /*beb0*/  FADD.FTZ R153, R196, R153 ;  /* 0x00000099c4997221 */ /* 0x000fe20000010000 */
[----:B------:R-:W-:Y:S02]  /*bec0*/  @!P1 VIADD R155, R155, 0x30860 ;  /* 0x000308609b9b9836 */ /* 0x000fe40000000000 */
[----:B------:R-:W-:Y:S01]  /*bed0*/  FFMA.FTZ R164, R164, UR6, -R177 ;  /* 0x00000006a4a47c23 */ /* 0x000fe200080108b1 */
[----:B------:R-:W0:Y:S01]  /*bee0*/  MUFU.EX2 R2, R2 ;  /* 0x0000000200027308 */ /* 0x000e220000000800 */
[----:B------:R-:W-:Y:S01]  /*bef0*/  FADD.FTZ R16, R198, R153 ;  /* 0x00000099c6107221 */ /* 0x000fe20000010000 */
[----:B------:R-:W-:Y:S01]  /*bf00*/  ISETP.GT.AND P2, PT, R20, UR4, PT ;  /* 0x0000000414007c0c */ /* 0x000fe2000bf44270 */
[----:B------:R-:W-:Y:S01]  /*bf10*/  UMOV UR4, UR37 ;  /* 0x0000002500047c82 */ /* 0x000fe20008000000 */
[----:B------:R-:W-:Y:S01]  /*bf20*/  @!P1 PRMT R155, RZ, 0x654, R155 ;  /* 0x00000654ff9b9816 */ /* 0x000fe2000000009b */
[C---:B------:R-:W-:Y:S01]  /*bf30*/  FADD.FTZ R153, R165.reuse, R16 ;  /* 0x00000010a5997221 */ /* 0x040fe20000010000 */
[----:B------:R-:W-:Y:S01]  /*bf40*/  F2FP.F16.F32.PACK_AB R196, R196, R163 ;  /* 0x000000a3c4c4723e */ /* 0x000fe200000000ff */
[----:B------:R-:W-:Y:S01]  /*bf50*/  VIADD R20, R20, 0xffffffff ;  /* 0xffffffff14147836 */ /* 0x000fe20000000000 */
[----:B------:R-:W1:Y:S01]  /*bf60*/  MUFU.EX2 R199, R199 ;  /* 0x000000c700c77308 */ /* 0x000e620000000800 */
[----:B------:R-:W-:Y:S01]  /*bf70*/  FADD.FTZ R160, R192, R153 ;  /* 0x00000099c0a07221 */ /* 0x000fe20000010000 */
[----:B------:R2:W-:Y:S01]  /*bf80*/  @!P1 SYNCS.ARRIVE.TRANS64.RED.A1T0 RZ, [R155+URZ], RZ ;  /* 0x000000ff9bff99a7 */ /* 0x0005e2000810043f */
[----:B------:R-:W-:Y:S01]  /*bf90*/  F2FP.F16.F32.PACK_AB R198, R165, R198 ;  /* 0x000000c6a5c6723e */ /* 0x000fe200000000ff */
[----:B------:R-:W-:-:S02]  /*bfa0*/  IMAD.MOV.U32 R207, RZ, RZ, R3 ;  /* 0x000000ffffcf7224 */ /* 0x000fc400078e0003 */
[----:B------:R-:W-:Y:S01]  /*bfb0*/  FADD.FTZ R153, R167, R160 ;  /* 0x000000a0a7997221 */ /* 0x000fe20000010000 */
[--C-:B------:R-:W-:Y:S01]  /*bfc0*/  FFMA.FTZ R160, R161, UR6, -R177.reuse ;  /* 0x00000006a1a07c23 */ /* 0x100fe200080108b1 */
[----:B------:R-:W-:Y:S01]  /*bfd0*/  FFMA.FTZ R177, R179, UR6, -R177 ;  /* 0x00000006b3b17c23 */ /* 0x000fe200080108b1 */
[----:B------:R-:W3:Y:S01]  /*bfe0*/  MUFU.EX2 R152, R152 ;  /* 0x0000009800987308 */ /* 0x000ee20000000800 */
[----:B0-----:R-:W-:Y:S01]  /*bff0*/  FFMA.FTZ R5, R2, R5, R197 ;  /* 0x0000000502057223 */ /* 0x001fe200000100c5 */
[----:B------:R-:W-:Y:S01]  /*c000*/  FADD.FTZ R168, R194, R153 ;  /* 0x00000099c2a87221 */ /* 0x000fe20000010000 */
[----:B------:R-:W-:Y:S02]  /*c010*/  F2FP.F16.F32.PACK_AB R192, R167, R192 ;  /* 0x000000c0a7c0723e */ /* 0x000fe400000000ff */
[----:B------:R-:W-:Y:S01]  /*c020*/  FADD.FTZ R16, R166, R5 ;  /* 0x00000005a6107221 */ /* 0x000fe20000010000 */
[C---:B------:R-:W-:Y:S01]  /*c030*/  FADD.FTZ R153, R169.reuse, R168 ;  /* 0x000000a8a9997221 */ /* 0x040fe20000010000 */
[----:B------:R-:W-:Y:S01]  /*c040*/  F2FP.F16.F32.PACK_AB R194, R169, R194 ;  /* 0x000000c2a9c2723e */ /* 0x000fe200000000ff */
[----:B------:R-:W0:Y:S01]  /*c050*/  MUFU.EX2 R193, R193 ;  /* 0x000000c100c17308 */ /* 0x000e220000000800 */
[----:B-1----:R-:W-:Y:S01]  /*c060*/  FADD.FTZ R5, R199, R16 ;  /* 0x00000010c7057221 */ /* 0x002fe20000010000 */
[----:B------:R-:W-:Y:S01]  /*c070*/  FADD.FTZ R168, R188, R153 ;  /* 0x00000099bca87221 */ /* 0x000fe20000010000 */
[----:B------:R-:W-:-:S02]  /*c080*/  F2FP.F16.F32.PACK_AB R188, R171, R188 ;  /* 0x000000bcabbc723e */ /* 0x000fc400000000ff */
[----:B------:R-:W-:Y:S01]  /*c090*/  F2FP.F16.F32.PACK_AB R197, R166, R197 ;  /* 0x000000c5a6c5723e */ /* 0x000fe200000000ff */
[----:B------:R-:W-:Y:S02]  /*c0a0*/  FADD.FTZ R153, R171, R168 ;  /* 0x000000a8ab997221 */ /* 0x000fe40000010000 */
        /* <DEDUP_REMOVED lines=21> */
[----:B-1----:R-:W-:-:S07]  /*c200*/  FADD.FTZ R5, R191, R16 ;  /* 0x00000010bf057221 */ /* 0x002fce0000010000 */
[----:B------:R-:W1:Y:S01]  /*c210*/  MUFU.EX2 R184, R184 ;  /* 0x000000b800b87308 */ /* 0x000e620000000800 */
[C---:B---3--:R-:W-:Y:S01]  /*c220*/  FADD.FTZ R153, R173.reuse, R168 ;  /* 0x000000a8ad997221 */ /* 0x048fe20000010000 */
[----:B------:R-:W-:-:S06]  /*c230*/  F2FP.F16.F32.PACK_AB R190, R173, R190 ;  /* 0x000000beadbe723e */ /* 0x000fcc00000000ff */
[----:B------:R-:W-:Y:S01]  /*c240*/  MUFU.EX2 R185, R185 ;  /* 0x000000b900b97308 */ /* 0x000fe20000000800 */
[----:B0-----:R-:W-:-:S07]  /*c250*/  F2FP.F16.F32.PACK_AB R191, R160, R191 ;  /* 0x000000bfa0bf723e */ /* 0x001fce00000000ff */
[----:B------:R-:W0:Y:S01]  /*c260*/  MUFU.EX2 R175, R175 ;  /* 0x000000af00af7308 */ /* 0x000e220000000800 */
[----:B-1----:R-:W-:-:S07]  /*c270*/  FADD.FTZ R168, R184, R153 ;  /* 0x00000099b8a87221 */ /* 0x002fce0000010000 */
[----:B--2---:R1:W2:Y:S08]  /*c280*/  MUFU.EX2 R155, R162 ;  /* 0x000000a2009b7308 */ /* 0x0042b00000000800 */
[----:B------:R-:W3:Y:S01]  /*c290*/  MUFU.EX2 R186, R186 ;  /* 0x000000ba00ba7308 */ /* 0x000ee20000000800 */
[----:B-1----:R-:W-:Y:S01]  /*c2a0*/  FADD.FTZ R162, R160, R5 ;  /* 0x00000005a0a27221 */ /* 0x002fe20000010000 */
[C---:B0-----:R-:W-:Y:S01]  /*c2b0*/  FADD.FTZ R153, R175.reuse, R168 ;  /* 0x000000a8af997221 */ /* 0x041fe20000010000 */
[----:B------:R-:W-:-:S02]  /*c2c0*/  F2FP.F16.F32.PACK_AB R184, R175, R184 ;  /* 0x000000b8afb8723e */ /* 0x000fc400000000ff */
[----:B------:R-:W-:-:S03]  /*c2d0*/  FADD.FTZ R162, R185, R162 ;  /* 0x000000a2b9a27221 */ /* 0x000fc60000010000 */
[----:B------:R-:W0:Y:S01]  /*c2e0*/  MUFU.EX2 R187, R164 ;  /* 0x000000a400bb7308 */ /* 0x000e220000000800 */
[C---:B--2---:R-:W-:Y:S01]  /*c2f0*/  FADD.FTZ R162, R155.reuse, R162 ;  /* 0x000000a29ba27221 */ /* 0x044fe20000010000 */
[----:B------:R-:W-:-:S06]  /*c300*/  F2FP.F16.F32.PACK_AB R185, R155, R185 ;  /* 0x000000b99bb9723e */ /* 0x000fcc00000000ff */
[----:B------:R-:W1:Y:S01]  /*c310*/  MUFU.EX2 R21, R178 ;  /* 0x000000b200157308 */ /* 0x000e620000000800 */
[----:B---3--:R-:W-:-:S07]  /*c320*/  FADD.FTZ R16, R186, R153 ;  /* 0x00000099ba107221 */ /* 0x008fce0000010000 */
[----:B------:R-:W2:Y:S01]  /*c330*/  MUFU.EX2 R177, R177 ;  /* 0x000000b100b17308 */ /* 0x000ea20000000800 */
[----:B0-----:R-:W-:Y:S01]  /*c340*/  FADD.FTZ R162, R187, R162 ;  /* 0x000000a2bba27221 */ /* 0x001fe20000010000 */
[C---:B-1----:R-:W-:Y:S01]  /*c350*/  FADD.FTZ R16, R21.reuse, R16 ;  /* 0x0000001015107221 */ /* 0x042fe20000010000 */
[----:B------:R-:W-:Y:S01]  /*c360*/  F2FP.F16.F32.PACK_AB R186, R21, R186 ;  /* 0x000000ba15ba723e */ /* 0x000fe200000000ff */
[----:B------:R-:W-:Y:S02]  /*c370*/  IMAD.MOV.U32 R21, RZ, RZ, R4 ;  /* 0x000000ffff157224 */ /* 0x000fe400078e0004 */
[C---:B--2---:R-:W-:Y:S01]  /*c380*/  FADD.FTZ R5, R177.reuse, R162 ;  /* 0x000000a2b1057221 */ /* 0x044fe20000010000 */
[----:B------:R-:W-:Y:S01]  /*c390*/  F2FP.F16.F32.PACK_AB R187, R177, R187 ;  /* 0x000000bbb1bb723e */ /* 0x000fe200000000ff */
[----:B------:R-:W-:Y:S06]  /*c3a0*/  @P2 BRA `(.L_x_1226) ;  /* 0xffffffd400342947 */ /* 0x000fec000383ffff */
.L_x_1209:
        /* <DEDUP_REMOVED lines=131> */
.L_x_1227:
[----:B------:R-:W-:Y:S01]  /*cbe0*/  ULEA UR5, UR37, UR38, 0x3 ;  /* 0x0000002625057291 */ /* 0x000fe2000f8e183f */
[----:B------:R-:W-:-:S05]  /*cbf0*/  IMAD.U32 R0, RZ, RZ, UR36 ;  /* 0x00000024ff007e24 */ /* 0x000fca000f8e00ff */
[----:B------:R-:W-:-:S04]  /*cc00*/  SHF.L.U32 R0, R0, 0x1f, RZ ;  /* 0x0000001f00007819 */ /* 0x000fc800000006ff */
[----:B------:R0:W1:Y:S01]  /*cc10*/  SYNCS.PHASECHK.TRANS64.TRYWAIT P2, [UR5+0x30850], R0 ;  /* 0x03085000ff0075a7 */ /* 0x0000620008040145 */
[----:B------:R-:W-:Y:S05]  /*cc20*/  @!P0 BRA `(.L_x_1228) ;  /* 0x0000000000048947 */ /* 0x000fea0003800000 */
[----:B------:R-:W-:Y:S01]  /*cc30*/  BPT.TRAP 0x1 ;  /* 0x000000040000795c */ /* 0x000fe20000300000 */
.L_x_1228:
[----:B-1----:R-:W-:Y:S05]  /*cc40*/  @P2 BRA `(.L_x_1229) ;  /* 0x0000000000082947 */ /* 0x002fea0003800000 */
[----:B------:R-:W1:Y:S02]  /*cc50*/  SYNCS.PHASECHK.TRANS64.TRYWAIT P0, [UR5+0x30850], R0 ;  /* 0x03085000ff0075a7 */ /* 0x000e640008000145 */
[----:B-1----:R-:W-:Y:S05]  /*cc60*/  @!P0 BRA `(.L_x_1230) ;  /* 0x0000009400248947 */ /* 0x002fea0003800000 */
.L_x_1229:
[----:B------:R-:W-:Y:S01]  /*cc70*/  UIADD3 UR38, UR38, 0x400, URZ ;  /* 0x0000040026267890 */ /* 0x000fe2000fffe03f */
[----:B------:R-:W-:Y:S01]  /*cc80*/  WARPGROUP.ARRIVE ;  /* 0x00000000000079c5 */ /* 0x000fe20000000000 */
[----:B------:R-:W-:Y:S01]  /*cc90*/  UMOV UR11, 0x40000040 ;  /* 0x40000040000b7882 */ /* 0x000fe20000000000 */
[----:B01----:R-:W0:Y:S01]  /*cca0*/  SHFL.BFLY PT, R0, R5, 0x2, 0x1f ;  /* 0x0c401f0005007f89 */ /* 0x003e2200000e0000 */
[----:B------:R-:W-:Y:S01]  /*ccb0*/  USHF.R.U32.HI UR38, URZ, 0x4, UR38 ;  /* 0x000000043f267899 */ /* 0x000fe20008011626 */
[----:B------:R-:W-:Y:S01]  /*ccc0*/  IMAD.MOV.U32 R6, RZ, RZ, RZ ;  /* 0x000000ffff067224 */ /* 0x000fe200078e00ff */
[----:B------:R-:W-:Y:S01]  /*ccd0*/  R2UR UR7, R208 ;  /* 0x00000000d00772ca */ /* 0x000fe200000e0000 */
[----:B------:R-:W1:Y:S01]  /*cce0*/  SHFL.BFLY PT, R7, R16, 0x2, 0x1f ;  /* 0x0c401f0010077f89 */ /* 0x000e6200000e0000 */
[----:B------:R-:W-:Y:S01]  /*ccf0*/  ULOP3.LUT UR38, UR38, 0x3fff, URZ, 0xc0, !UPT ;  /* 0x00003fff26267892 */ /* 0x000fe2000f8ec03f */
[----:B------:R-:W-:Y:S02]  /*cd00*/  IMAD.U32 R12, RZ, RZ, UR5 ;  /* 0x00000005ff0c7e24 */ /* 0x000fe4000f8e00ff */
[----:B------:R-:W-:Y:S01]  /*cd10*/  IMAD.U32 R13, RZ, RZ, UR6 ;  /* 0x00000006ff0d7e24 */ /* 0x000fe2000f8e00ff */
[----:B------:R-:W-:-:S04]  /*cd20*/  ULOP3.LUT UR4, UR38, 0x2000000, URZ, 0xfc, !UPT ;  /* 0x0200000026047892 */ /* 0x000fc8000f8efc3f */
[----:B------:R-:W-:Y:S02]  /*cd30*/  ULEA UR4, UR37, UR4, 0xb ;  /* 0x0000000425047291 */ /* 0x000fe4000f8e583f */
[----:B------:R-:W-:Y:S02]  /*cd40*/  UIADD3 UR37, UR37, 0x1, URZ ;  /* 0x0000000125257890 */ /* 0x000fe4000fffe03f */
[----:B------:R-:W-:Y:S02]  /*cd50*/  UIADD3 UR8, UR4, 0x80, URZ ;  /* 0x0000008004087890 */ /* 0x000fe4000fffe03f */
[----:B------:R-:W-:Y:S01]  /*cd60*/  UIADD3 UR7, UR7, 0x1, URZ ;  /* 0x0000000107077890 */ /* 0x000fe2000fffe03f */
[----:B------:R-:W-:Y:S01]  /*cd70*/  UMOV UR10, UR4 ;  /* 0x00000004000a7c82 */ /* 0x000fe20008000000 */
[----:B------:R-:W-:-:S05]  /*cd80*/  UISETP.NE.AND UP0, UPT, UR37, 0x2, UPT ;  /* 0x000000022500788c */ /* 0x000fca000bf05270 */
[----:B------:R-:W-:Y:S01]  /*cd90*/  HGMMA.64x256x16.F32 R24, R196, gdesc[UR8].tnspB, R24, gsb0 ;  /* 0x43e00008c4187df0 */ /* 0x000fe20008000818 */
[----:B------:R-:W-:Y:S01]  /*cda0*/  UMOV UR10, UR8 ;  /* 0x00000008000a7c82 */ /* 0x000fe20008000000 */
[----:B------:R-:W-:Y:S01]  /*cdb0*/  UMOV UR11, 0x40000040 ;  /* 0x40000040000b7882 */ /* 0x000fe20000000000 */
[----:B------:R-:W-:Y:S01]  /*cdc0*/  UIADD3 UR8, UR4, 0x100, URZ ;  /* 0x0000010004087890 */ /* 0x000fe2000fffe03f */
[----:B0-----:R-:W-:Y:S01]  /*cdd0*/  FADD.FTZ R2, R0, R5 ;  /* 0x0000000500027221 */ /* 0x001fe20000010000 */
[----:B------:R-:W-:Y:S01]  /*cde0*/  UIADD3 UR4, UR4, 0x180, URZ ;  /* 0x0000018004047890 */ /* 0x000fe2000fffe03f */
[----:B-1----:R-:W-:Y:S01]  /*cdf0*/  FADD.FTZ R7, R7, R16 ;  /* 0x0000001007077221 */ /* 0x002fe20000010000 */
[----:B------:R-:W-:Y:S01]  /*ce00*/  IMAD.MOV.U32 R5, RZ, RZ, RZ ;  /* 0x000000ffff057224 */ /* 0x000fe200078e00ff */
[----:B------:R-:W-:Y:S01]  /*ce10*/  USEL UR37, UR37, URZ, UP0 ;  /* 0x0000003f25257287 */ /* 0x000fe20008000000 */
[----:B------:R-:W0:Y:S01]  /*ce20*/  SHFL.BFLY PT, R9, R2, 0x1, 0x1f ;  /* 0x0c201f0002097f89 */ /* 0x000e2200000e0000 */
[----:B------:R-:W-:-:S03]  /*ce30*/  IMAD.U32 R208, RZ, RZ, UR7 ;  /* 0x00000007ffd07e24 */ /* 0x000fc6000f8e00ff */
[----:B------:R-:W1:Y:S01]  /*ce40*/  SHFL.BFLY PT, R0, R7, 0x1, 0x1f ;  /* 0x0c201f0007007f89 */ /* 0x000e6200000e0000 */
[----:B0-----:R-:W-:Y:S01]  /*ce50*/  FADD.FTZ R11, R2, R9 ;  /* 0x00000009020b7221 */ /* 0x001fe20000010000 */
[----:B------:R-:W-:Y:S02]  /*ce60*/  IMAD.MOV.U32 R2, RZ, RZ, -0x800000 ;  /* 0xff800000ff027424 */ /* 0x000fe400078e00ff */
        /* <DEDUP_REMOVED lines=8> */
[----:B------:R-:W-:Y:S08]  /*cef0*/  @P0 MUFU.RCP R6, R10 ;  /* 0x0000000a00060308 */ /* 0x000ff00000001000 */
[----:B------:R0:W1:Y:S08]  /*cf00*/  @P0 MUFU.LG2 R8, R10 ;  /* 0x0000000a00080308 */ /* 0x0000700000000c00 */
[----:B------:R-:W2:Y:S01]  /*cf10*/  @P2 MUFU.RCP R5, R11 ;  /* 0x0000000b00052308 */ /* 0x000ea20000001000 */
[----:B0-----:R-:W-:Y:S01]  /*cf20*/  @P2 FMUL.FTZ R10, R9, 0.69314718246459960938 ;  /* 0x3f317218090a2820 */ /* 0x001fe20000410000 */
[----:B------:R-:W-:-:S03]  /*cf30*/  @!P1 VIADD R9, R12, 0x30860 ;  /* 0x000308600c099836 */ /* 0x000fc60000000000 */
[----:B------:R-:W-:Y:S02]  /*cf40*/  @P2 FFMA.FTZ R2, R13, R3, R10 ;  /* 0x000000030d022223 */ /* 0x000fe4000001000a */
[----:B------:R-:W-:Y:S01]  /*cf50*/  @!P1 PRMT R9, RZ, 0x654, R9 ;  /* 0x00000654ff099816 */ /* 0x000fe20000000009 */
[----:B-1----:R-:W-:-:S04]  /*cf60*/  @P0 FMUL.FTZ R8, R8, 0.69314718246459960938 ;  /* 0x3f31721808080820 */ /* 0x002fc80000410000 */
[----:B------:R-:W-:Y:S01]  /*cf70*/  @P0 FFMA.FTZ R0, R7, R4, R8 ;  /* 0x0000000407000223 */ /* 0x000fe20000010008 */
[----:B------:R-:W-:Y:S01]  /*cf80*/  PLOP3.LUT P0, PT, PT, PT, PT, 0x8, 0x0 ;  /* 0x000000000000781c */ /* 0x000fe20003f0e170 */
[----:B------:R-:W-:Y:S02]  /*cf90*/  WARPGROUP.DEPBAR.LE gsb0, 0x0 ;  /* 0x00008000000079c5 */ /* 0x000fe40000010000 */
[----:B------:R-:W-:-:S06]  /*cfa0*/  WARPGROUP.ARRIVE ;  /* 0x00000000000079c5 */ /* 0x000fcc0000000000 */
[----:B------:R-:W-:Y:S01]  /*cfb0*/  HGMMA.64x256x16.F32 R24, R192, gdesc[UR8].tnspB, R24, gsb0 ;  /* 0x43e00008c0187df0 */ /* 0x000fe20008000818 */
[----:B------:R-:W-:Y:S01]  /*cfc0*/  UMOV UR10, UR8 ;  /* 0x00000008000a7c82 */ /* 0x000fe20008000000 */
[----:B------:R-:W-:Y:S01]  /*cfd0*/  UMOV UR11, 0x40000040 ;  /* 0x40000040000b7882 */ /* 0x000fe20000000000 */
[----:B------:R-:W-:Y:S02]  /*cfe0*/  WARPGROUP.DEPBAR.LE gsb0, 0x0 ;  /* 0x00008000000079c5 */ /* 0x000fe40000010000 */
[----:B------:R-:W-:-:S15]  /*cff0*/  WARPGROUP.ARRIVE ;  /* 0x00000000000079c5 */ /* 0x000fde0000000000 */
[----:B------:R-:W-:-:S08]  /*d000*/  NOP ;  /* 0x0000000000007918 */ /* 0x000fd00000000000 */
[----:B------:R-:W-:Y:S01]  /*d010*/  HGMMA.64x256x16.F32 R24, R188, gdesc[UR8].tnspB, R24, gsb0 ;  /* 0x43e00008bc187df0 */ /* 0x000fe20008000818 */
[----:B------:R-:W-:Y:S01]  /*d020*/  UMOV UR10, UR4 ;  /* 0x00000004000a7c82 */ /* 0x000fe20008000000 */
[----:B------:R-:W-:Y:S01]  /*d030*/  UMOV UR11, 0x40000040 ;  /* 0x40000040000b7882 */ /* 0x000fe20000000000 */
[----:B------:R-:W-:-:S04]  /*d040*/  USEL UR4, URZ, 0x1, UP0 ;  /* 0x000000013f047887 */ /* 0x000fc80008000000 */
[----:B------:R-:W-:Y:S01]  /*d050*/  ULOP3.LUT UR36, UR36, UR4, URZ, 0x3c, !UPT ;  /* 0x0000000424247292 */ /* 0x000fe2000f8e3c3f */
[----:B------:R-:W-:Y:S02]  /*d060*/  WARPGROUP.DEPBAR.LE gsb0, 0x0 ;  /* 0x00008000000079c5 */ /* 0x000fe40000010000 */
[----:B------:R-:W-:-:S15]  /*d070*/  WARPGROUP.ARRIVE ;  /* 0x00000000000079c5 */ /* 0x000fde0000000000 */
[----:B------:R-:W-:-:S03]  /*d080*/  NOP ;  /* 0x0000000000007918 */ /* 0x000fc60000000000 */
[----:B------:R-:W-:Y:S03]  /*d090*/  HGMMA.64x256x16.F32 R24, R184, gdesc[UR8].tnspB, R24, gsb0 ;  /* 0x43e00008b8187df0 */ /* 0x000fe60008000818 */
[----:B------:R-:W-:Y:S02]  /*d0a0*/  WARPGROUP.DEPBAR.LE gsb0, 0x0 ;  /* 0x00008000000079c5 */ /* 0x000fe40000010000 */
        /* <DEDUP_REMOVED lines=21> */
[-C--:B--2---:R-:W-:Y:S01]  /*d200*/  FMUL.FTZ R18, R27, R5.reuse ;  /* 0x000000051b127220 */ /* 0x084fe20000410000 */
        /* <DEDUP_REMOVED lines=107> */
.L_x_1160:
[----:B------:R-:W0:Y:S01]  /*d8c0*/  S2R R4, SR_CgaCtaId ;  /* 0x0000000000047919 */ /* 0x000e220000008800 */
[----:B------:R-:W-:Y:S01]  /*d8d0*/  MOV R207, 0x400 ;  /* 0x0000040000cf7802 */ /* 0x000fe20000000f00 */
[----:B------:R-:W-:Y:S01]  /*d8e0*/  BSSY B0, `(.L_x_1231) ;  /* 0x00002a2000007945 */ /* 0x000fe20003800000 */
[----:B------:R-:W-:Y:S02]  /*d8f0*/  BAR.SYNC.DEFER_BLOCKING 0x5, 0x180 ;  /* 0x0146000000007b1d */ /* 0x000fe40000010000 */
[----:B0-----:R-:W-:-:S05]  /*d900*/  LEA R207, R4, R207, 0x18 ;  /* 0x000000cf04cf7211 */ /* 0x001fca00078ec0ff */
[----:B------:R-:W0:Y:S02]  /*d910*/  LDS R4, [R207+0x308d0] ;  /* 0x0308d000cf047984 */ /* 0x000e240000000800 */
[----:B0-----:R-:W-:Y:S01]  /*d920*/  R2UR UR4, R4 ;  /* 0x00000000040472ca */ /* 0x001fe200000e0000 */
[----:B------:R-:W-:Y:S06]  /*d930*/  BAR.ARV 0x4, 0x180 ;  /* 0x0106000000007b1d */ /* 0x000fec0000002000 */
[----:B------:R-:W-:Y:S08]  /*d940*/  @P0 BRA `(.L_x_1232) ;  /* 0x0000001c006c0947 */ /* 0x000ff00003800000 */
[----:B------:R-:W0:Y:S01]  /*d950*/  S2R R4, SR_SWINHI ;  /* 0x0000000000047919 */ /* 0x000e220000002f00 */
[----:B------:R-:W-:Y:S01]  /*d960*/  IMAD R5, R206, 0x40, R19 ;  /* 0x00000040ce057824 */ /* 0x000fe200078e0213 */
[----:B------:R-:W-:Y:S01]  /*d970*/  R2UR UR11, R204 ;  /* 0x00000000cc0b72ca */ /* 0x000fe200000e0000 */
[----:B------:R-:W-:Y:S01]  /*d980*/  ULDC.64 UR8, c[0x0][0xb90] ;  /* 0x0002e40000087ab9 */ /* 0x000fe20000000a00 */
[----:B------:R-:W1:Y:S01]  /*d990*/  LDC R204, c[0x0][0xbe8] ;  /* 0x0002fa00ffcc7b82 */ /* 0x000e620000000800 */
[----:B------:R-:W-:Y:S01]  /*d9a0*/  F2FP.F16.F32.PACK_AB R24, R25, R24 ;  /* 0x000000181918723e */ /* 0x000fe200000000ff */
[----:B------:R-:W-:Y:S01]  /*d9b0*/  ULDC.64 UR14, c[0x0][0x208] ;  /* 0x00008200000e7ab9 */ /* 0x000fe20000000a00 */
[----:B------:R-:W-:Y:S02]  /*d9c0*/  F2FP.F16.F32.PACK_AB R25, R18, R26 ;  /* 0x0000001a1219723e */ /* 0x000fe400000000ff */
[----:B------:R-:W-:Y:S02]  /*d9d0*/  F2FP.F16.F32.PACK_AB R26, R29, R28 ;  /* 0x0000001c1d1a723e */ /* 0x000fe400000000ff */
[----:B------:R-:W-:-:S02]  /*d9e0*/  F2FP.F16.F32.PACK_AB R27, R16, R27 ;  /* 0x0000001b101b723e */ /* 0x000fc400000000ff */
[----:B------:R-:W-:Y:S02]  /*d9f0*/  R2UR UR13, R205 ;  /* 0x00000000cd0d72ca */ /* 0x000fe400000e0000 */
[----:B------:R-:W-:Y:S01]  /*da00*/  F2FP.F16.F32.PACK_AB R32, R33, R32 ;  /* 0x000000202120723e */ /* 0x000fe200000000ff */
[----:B------:R-:W-:Y:S01]  /*da10*/  USHF.R.S32.HI UR10, URZ, 0x1f, UR11 ;  /* 0x0000001f3f0a7899 */ /* 0x000fe2000801140b */
[----:B------:R-:W-:Y:S01]  /*da20*/  F2FP.F16.F32.PACK_AB R33, R35, R34 ;  /* 0x000000222321723e */ /* 0x000fe200000000ff */
[----:B------:R-:W-:Y:S01]  /*da30*/  UIMAD.WIDE.U32 UR6, UR11, UR8, URZ ;  /* 0x000000080b0672a5 */ /* 0x000fe2000f8e003f */
[----:B------:R-:W-:Y:S01]  /*da40*/  F2FP.F16.F32.PACK_AB R35, R39, R38 ;  /* 0x000000262723723e */ /* 0x000fe200000000ff */
[----:B------:R-:W-:Y:S01]  /*da50*/  VIADD R39, R22, UR61 ;  /* 0x0000003d16277c36 */ /* 0x000fe20008000000 */
[----:B------:R-:W-:Y:S01]  /*da60*/  UIMAD UR5, UR10, UR8, URZ ;  /* 0x000000080a0572a4 */ /* 0x000fe2000f8e023f */
[----:B------:R-:W-:Y:S02]  /*da70*/  F2FP.F16.F32.PACK_AB R40, R41, R40 ;  /* 0x000000282928723e */ /* 0x000fe400000000ff */
[----:B------:R-:W-:Y:S01]  /*da80*/  F2FP.F16.F32.PACK_AB R34, R37, R36 ;  /* 0x000000242522723e */ /* 0x000fe200000000ff */
[----:B------:R-:W-:Y:S01]  /*da90*/  UIMAD UR5, UR11, UR9, UR5 ;  /* 0x000000090b0572a4 */ /* 0x000fe2000f8e0205 */
[----:B------:R-:W-:Y:S01]  /*daa0*/  F2FP.F16.F32.PACK_AB R41, R43, R42 ;  /* 0x0000002a2b29723e */ /* 0x000fe200000000ff */
[----:B------:R-:W-:Y:S01]  /*dab0*/  USHF.R.S32.HI UR12, URZ, 0x1f, UR13 ;  /* 0x0000001f3f0c7899 */ /* 0x000fe2000801140d */
[----:B------:R-:W-:Y:S01]  /*dac0*/  F2FP.F16.F32.PACK_AB R42, R45, R176 ;  /* 0x000000b02d2a723e */ /* 0x000fe200000000ff */
[----:B------:R-:W-:Y:S01]  /*dad0*/  IMAD.MOV.U32 R36, RZ, RZ, R39 ;  /* 0x000000ffff247224 */ /* 0x000fe200078e0027 */
[----:B------:R-:W-:Y:S01]  /*dae0*/  F2FP.F16.F32.PACK_AB R43, R47, R46 ;  /* 0x0000002e2f2b723e */ /* 0x000fe200000000ff */
[----:B------:R-:W-:Y:S01]  /*daf0*/  ULDC.64 UR8, c[0x0][0xb98] ;  /* 0x0002e60000087ab9 */ /* 0x000fe20000000a00 */
[----:B------:R-:W-:-:S02]  /*db00*/  MOV R168, R207 ;  /* 0x000000cf00a87202 */ /* 0x000fc40000000f00 */
[----:B0-----:R-:W-:Y:S01]  /*db10*/  MOV R169, R4 ;  /* 0x0000000400a97202 */ /* 0x001fe20000000f00 */
[----:B------:R-:W-:Y:S01]  /*db20*/  UIADD3 UR7, UR7, UR5, URZ ;  /* 0x0000000507077290 */ /* 0x000fe2000fffe03f */
[----:B------:R-:W-:Y:S01]  /*db30*/  F2FP.F16.F32.PACK_AB R196, R121, R196 ;  /* 0x000000c479c4723e */ /* 0x000fe200000000ff */
[----:B------:R-:W-:Y:S01]  /*db40*/  UIMAD UR5, UR12, UR8, URZ ;  /* 0x000000080c0572a4 */ /* 0x000fe2000f8e023f */
[----:B------:R-:W-:Y:S01]  /*db50*/  F2FP.F16.F32.PACK_AB R198, R125, R124 ;  /* 0x0000007c7dc6723e */ /* 0x000fe200000000ff */
[--C-:B------:R-:W-:Y:S01]  /*db60*/  IMAD.WIDE R12, R212, 0x2, R168.reuse ;  /* 0x00000002d40c7825 */ /* 0x100fe200078e02a8 */
[----:B------:R-:W-:Y:S01]  /*db70*/  UIMAD.WIDE.U32 UR6, UR13, UR8, UR6 ;  /* 0x000000080d0672a5 */ /* 0x000fe2000f8e0006 */
[----:B------:R-:W-:Y:S01]  /*db80*/  F2FP.F16.F32.PACK_AB R199, R100, R96 ;  /* 0x0000006064c7723e */ /* 0x000fe200000000ff */
[----:B------:R-:W-:Y:S01]  /*db90*/  UIMAD UR5, UR13, UR9, UR5 ;  /* 0x000000090d0572a4 */ /* 0x000fe2000f8e0205 */
[----:B------:R-:W-:Y:S01]  /*dba0*/  IMAD.WIDE R168, R5, 0x2, R168 ;  /* 0x0000000205a87825 */ /* 0x000fe200078e02a8 */
[C---:B------:R-:W-:Y:S01]  /*dbb0*/  IADD3 R7, P3, R12.reuse, 0xc060, RZ ;  /* 0x0000c0600c077810 */ /* 0x040fe20007f7e0ff */
[----:B------:R-:W-:Y:S01]  /*dbc0*/  ULDC.64 UR8, c[0x0][0xae8] ;  /* 0x0002ba0000087ab9 */ /* 0x000fe20000000a00 */
[----:B------:R-:W-:-:S02]  /*dbd0*/  LOP3.LUT R139, R12, 0x380, RZ, 0xc0, !PT ;  /* 0x000003800c8b7812 */ /* 0x000fc400078ec0ff */
[----:B------:R-:W-:Y:S01]  /*dbe0*/  LOP3.LUT R4, R7, 0x380, RZ, 0xc0, !PT ;  /* 0x0000038007047812 */ /* 0x000fe200078ec0ff */
[--C-:B------:R-:W-:Y:S01]  /*dbf0*/  IMAD.X R5, RZ, RZ, R13.reuse, P3 ;  /* 0x000000ffff057224 */ /* 0x100fe200018e060d */
[----:B------:R-:W-:Y:S02]  /*dc00*/  IADD3 R99, P4, R12, 0xc040, RZ ;  /* 0x0000c0400c637810 */ /* 0x000fe40007f9e0ff */
[----:B------:R-:W-:Y:S02]  /*dc10*/  SHF.R.U64 R4, R4, 0x3, RZ ;  /* 0x0000000304047819 */ /* 0x000fe400000012ff */
[C---:B------:R-:W-:Y:S02]  /*dc20*/  IADD3 R31, P5, R12.reuse, 0xc020, RZ ;  /* 0x0000c0200c1f7810 */ /* 0x040fe40007fbe0ff */
        /* <DEDUP_REMOVED lines=10> */
[--C-:B------:R-:W-:Y:S01]  /*dcd0*/  IMAD.X R153, RZ, RZ, R13.reuse, P2 ;  /* 0x000000ffff997224 */ /* 0x100fe200010e060d */
[----:B------:R-:W-:Y:S01]  /*dce0*/  LOP3.LUT R4, R4, R7, RZ, 0x3c, !PT ;  /* 0x0000000704047212 */ /* 0x000fe200078e3cff */
[--C-:B------:R-:W-:Y:S01]  /*dcf0*/  IMAD.X R7, RZ, RZ, R13.reuse, P4 ;  /* 0x000000ffff077224 */ /* 0x100fe200020e060d */
[C---:B------:R-:W-:Y:S01]  /*dd00*/  IADD3 R102, P4, R12.reuse, 0x8000, RZ ;  /* 0x000080000c667810 */ /* 0x040fe20007f9e0ff */
[----:B------:R-:W-:Y:S01]  /*dd10*/  IMAD.X R155, RZ, RZ, R13, P3 ;  /* 0x000000ffff9b7224 */ /* 0x000fe200018e060d */
[----:B------:R-:W-:-:S02]  /*dd20*/  IADD3 R98, P5, R12, 0x4060, RZ ;  /* 0x000040600c627810 */ /* 0x000fc40007fbe0ff */
        /* <DEDUP_REMOVED lines=10> */
[----:B------:R-:W-:Y:S01]  /*ddd0*/  LOP3.LUT R138, R139, R12, RZ, 0x3c, !PT ;  /* 0x0000000c8b8a7212 */ /* 0x000fe200078e3cff */
[--C-:B------:R-:W-:Y:S01]  /*dde0*/  IMAD.X R9, RZ, RZ, R13.reuse, P2 ;  /* 0x000000ffff097224 */ /* 0x100fe200010e060d */
[----:B------:R-:W-:Y:S01]  /*ddf0*/  LOP3.LUT R12, R23, 0x380, RZ, 0xc0, !PT ;  /* 0x00000380170c7812 */ /* 0x000fe200078ec0ff */
[--C-:B------:R-:W-:Y:S01]  /*de00*/  IMAD.X R167, RZ, RZ, R13.reuse, P3 ;  /* 0x000000ffffa77224 */ /* 0x100fe200018e060d */
[----:B------:R-:W-:Y:S01]  /*de10*/  IADD3 R107, P2, R168, 0x7000, RZ ;  /* 0x00007000a86b7810 */ /* 0x000fe20007f5e0ff */
[----:B------:R-:W-:Y:S01]  /*de20*/  IMAD.MOV.U32 R139, RZ, RZ, R13 ;  /* 0x000000ffff8b7224 */ /* 0x000fe200078e000d */
[----:B------:R-:W-:-:S02]  /*de30*/  SHF.R.U64 R12, R12, 0x3, RZ ;  /* 0x000000030c0c7819 */ /* 0x000fc400000012ff */
[----:B------:R-:W-:Y:S02]  /*de40*/  LOP3.LUT R13, R114, 0x380, RZ, 0xc0, !PT ;  /* 0x00000380720d7812 */ /* 0x000fe400078ec0ff */
[----:B------:R-:W-:Y:S02]  /*de50*/  LOP3.LUT R146, R12, R23, RZ, 0x3c, !PT ;  /* 0x000000170c927212 */ /* 0x000fe400078e3cff */
[----:B------:R-:W-:Y:S02]  /*de60*/  LOP3.LUT R23, R106, 0x380, RZ, 0xc0, !PT ;  /* 0x000003806a177812 */ /* 0x000fe400078ec0ff */
[----:B------:R-:W-:Y:S02]  /*de70*/  SHF.R.U64 R13, R13, 0x3, RZ ;  /* 0x000000030d0d7819 */ /* 0x000fe400000012ff */
[----:B------:R-:W-:Y:S02]  /*de80*/  SHF.R.U64 R23, R23, 0x3, RZ ;  /* 0x0000000317177819 */ /* 0x000fe400000012ff */
[----:B------:R-:W-:-:S02]  /*de90*/  LOP3.LUT R142, R13, R114, RZ, 0x3c, !PT ;  /* 0x000000720d8e7212 */ /* 0x000fc400078e3cff */
[----:B------:R-:W-:Y:S02]  /*dea0*/  LOP3.LUT R154, R23, R106, RZ, 0x3c, !PT ;  /* 0x0000006a179a7212 */ /* 0x000fe400078e3cff */
[----:B------:R-:W-:Y:S02]  /*deb0*/  LOP3.LUT R106, R107, 0x380, RZ, 0xc0, !PT ;  /* 0x000003806b6a7812 */ /* 0x000fe400078ec0ff */
[----:B------:R-:W-:Y:S02]  /*dec0*/  LOP3.LUT R13, R102, 0x380, RZ, 0xc0, !PT ;  /* 0x00000380660d7812 */ /* 0x000fe400078ec0ff */
[----:B------:R-:W-:Y:S02]  /*ded0*/  SHF.R.U64 R106, R106, 0x3, RZ ;  /* 0x000000036a6a7819 */ /* 0x000fe400000012ff */
[----:B------:R-:W-:Y:S02]  /*dee0*/  LOP3.LUT R12, R15, 0x380, RZ, 0xc0, !PT ;  /* 0x000003800f0c7812 */ /* 0x000fe400078ec0ff */
[----:B------:R-:W-:-:S02]  /*def0*/  SHF.R.U64 R13, R13, 0x3, RZ ;  /* 0x000000030d0d7819 */ /* 0x000fc400000012ff */
[----:B------:R-:W-:Y:S01]  /*df00*/  LOP3.LUT R106, R106, R107, RZ, 0x3c, !PT ;  /* 0x0000006b6a6a7212 */ /* 0x000fe200078e3cff */
[----:B------:R-:W-:Y:S01]  /*df10*/  IMAD.X R107, RZ, RZ, R169, P2 ;  /* 0x000000ffff6b7224 */ /* 0x000fe200010e06a9 */
[----:B------:R-:W-:Y:S02]  /*df20*/  IADD3 R135, P2, R168, 0xe000, RZ ;  /* 0x0000e000a8877810 */ /* 0x000fe40007f5e0ff */
[----:B------:R-:W-:Y:S02]  /*df30*/  SHF.R.U64 R12, R12, 0x3, RZ ;  /* 0x000000030c0c7819 */ /* 0x000fe400000012ff */
[----:B------:R-:W-:Y:S02]  /*df40*/  LOP3.LUT R156, R13, R102, RZ, 0x3c, !PT ;  /* 0x000000660d9c7212 */ /* 0x000fe400078e3cff */
[----:B------:R-:W-:Y:S02]  /*df50*/  LOP3.LUT R13, R20, 0x380, RZ, 0xc0, !PT ;  /* 0x00000380140d7812 */ /* 0x000fe400078ec0ff */
[----:B------:R-:W-:-:S02]  /*df60*/  LOP3.LUT R134, R135, 0x380, RZ, 0xc0, !PT ;  /* 0x0000038087867812 */ /* 0x000fc400078ec0ff */
[----:B------:R-:W-:Y:S02]  /*df70*/  LOP3.LUT R150, R12, R15, RZ, 0x3c, !PT ;  /* 0x0000000f0c967212 */ /* 0x000fe400078e3cff */
[----:B------:R-:W-:Y:S02]  /*df80*/  LOP3.LUT R12, R21, 0x380, RZ, 0xc0, !PT ;  /* 0x00000380150c7812 */ /* 0x000fe400078ec0ff */
[----:B------:R-:W-:Y:S02]  /*df90*/  SHF.R.U64 R13, R13, 0x3, RZ ;  /* 0x000000030d0d7819 */ /* 0x000fe400000012ff */
[----:B------:R-:W-:Y:S02]  /*dfa0*/  SHF.R.U64 R134, R134, 0x3, RZ ;  /* 0x0000000386867819 */ /* 0x000fe400000012ff */
[----:B------:R-:W-:Y:S02]  /*dfb0*/  SHF.R.U64 R12, R12, 0x3, RZ ;  /* 0x000000030c0c7819 */ /* 0x000fe400000012ff */
[----:B------:R-:W-:-:S02]  /*dfc0*/  LOP3.LUT R164, R13, R20, RZ, 0x3c, !PT ;  /* 0x000000140da47212 */ /* 0x000fc400078e3cff */
[----:B------:R-:W-:Y:S02]  /*dfd0*/  LOP3.LUT R10, R31, 0x380, RZ, 0xc0, !PT ;  /* 0x000003801f0a7812 */ /* 0x000fe400078ec0ff */
[----:B------:R-:W-:Y:S02]  /*dfe0*/  IADD3 R13, P3, R168, 0x1000, RZ ;  /* 0x00001000a80d7810 */ /* 0x000fe40007f7e0ff */
[----:B------:R-:W-:Y:S01]  /*dff0*/  LOP3.LUT R134, R134, R135, RZ, 0x3c, !PT ;  /* 0x0000008786867212 */ /* 0x000fe200078e3cff */
[----:B------:R-:W-:Y:S01]  /*e000*/  IMAD.X R135, RZ, RZ, R169, P2 ;  /* 0x000000ffff877224 */ /* 0x000fe200010e06a9 */
[----:B-1----:R-:W-:Y:S02]  /*e010*/  ISETP.NE.AND P2, PT, R204, 0x1, PT ;  /* 0x00000001cc00780c */ /* 0x002fe40003f45270 */
[----:B------:R-:W-:Y:S02]  /*e020*/  LOP3.LUT R160, R12, R21, RZ, 0x3c, !PT ;  /* 0x000000150ca07212 */ /* 0x000fe400078e3cff */
[----:B------:R-:W-:-:S02]  /*e030*/  SHF.R.U64 R10, R10, 0x3, RZ ;  /* 0x000000030a0a7819 */ /* 0x000fc400000012ff */
[----:B------:R-:W-:Y:S02]  /*e040*/  LOP3.LUT R12, R13, 0x380, RZ, 0xc0, !PT ;  /* 0x000003800d0c7812 */ /* 0x000fe400078ec0ff */
[----:B------:R-:W-:Y:S02]  /*e050*/  LOP3.LUT R10, R10, R31, RZ, 0x3c, !PT ;  /* 0x0000001f0a0a7212 */ /* 0x000fe400078e3cff */
[----:B------:R-:W-:Y:S02]  /*e060*/  SHF.R.U64 R12, R12, 0x3, RZ ;  /* 0x000000030c0c7819 */ /* 0x000fe400000012ff */
[----:B------:R-:W-:Y:S02]  /*e070*/  LOP3.LUT R31, R110, 0x380, RZ, 0xc0, !PT ;  /* 0x000003806e1f7812 */ /* 0x000fe400078ec0ff */
[----:B------:R-:W-:Y:S01]  /*e080*/  MOV R197, R138 ;  /* 0x0000008a00c57202 */ /* 0x000fe20000000f00 */
[----:B------:R-:W-:Y:S01]  /*e090*/  BAR.SYNC.DEFER_BLOCKING 0x1, 0x100 ;  /* 0x0044000000007b1d */ /* 0x000fe20000010000 */
[----:B------:R-:W-:-:S02]  /*e0a0*/  LOP3.LUT R23, R98, 0x380, RZ, 0xc0, !PT ;  /* 0x0000038062177812 */ /* 0x000fc400078ec0ff */
[----:B------:R-:W-:Y:S01]  /*e0b0*/  LOP3.LUT R12, R12, R13, RZ, 0x3c, !PT ;  /* 0x0000000d0c0c7212 */ /* 0x000fe200078e3cff */
[----:B------:R-:W-:Y:S01]  /*e0c0*/  IMAD.X R13, RZ, RZ, R169, P3 ;  /* 0x000000ffff0d7224 */ /* 0x000fe200018e06a9 */
[----:B------:R-:W-:Y:S02]  /*e0d0*/  SHF.R.U64 R31, R31, 0x3, RZ ;  /* 0x000000031f1f7819 */ /* 0x000fe400000012ff */
[----:B------:R-:W-:Y:S02]  /*e0e0*/  SHF.R.U64 R23, R23, 0x3, RZ ;  /* 0x0000000317177819 */ /* 0x000fe400000012ff */
[----:B------:R-:W-:Y:S02]  /*e0f0*/  IADD3 R111, P3, R168, 0x8000, RZ ;  /* 0x00008000a86f7810 */ /* 0x000fe40007f7e0ff */
[----:B------:R-:W-:Y:S02]  /*e100*/  LOP3.LUT R152, R31, R110, RZ, 0x3c, !PT ;  /* 0x0000006e1f987212 */ /* 0x000fe400078e3cff */
[----:B------:R-:W-:-:S02]  /*e110*/  LOP3.LUT R158, R23, R98, RZ, 0x3c, !PT ;  /* 0x00000062179e7212 */ /* 0x000fc400078e3cff */
[----:B------:R-:W-:Y:S02]  /*e120*/  LOP3.LUT R110, R111, 0x380, RZ, 0xc0, !PT ;  /* 0x000003806f6e7812 */ /* 0x000fe400078ec0ff */
[----:B------:R-:W-:Y:S02]  /*e130*/  LOP3.LUT R6, R99, 0x380, RZ, 0xc0, !PT ;  /* 0x0000038063067812 */ /* 0x000fe400078ec0ff */
[----:B------:R-:W-:Y:S02]  /*e140*/  LOP3.LUT R23, R8, 0x380, RZ, 0xc0, !PT ;  /* 0x0000038008177812 */ /* 0x000fe400078ec0ff */
[----:B------:R-:W-:Y:S02]  /*e150*/  SHF.R.U64 R110, R110, 0x3, RZ ;  /* 0x000000036e6e7819 */ /* 0x000fe400000012ff */
[----:B------:R-:W-:Y:S01]  /*e160*/  SHF.R.U64 R6, R6, 0x3, RZ ;  /* 0x0000000306067819 */ /* 0x000fe200000012ff */
[----:B------:R0:W-:Y:S01]  /*e170*/  STSM.16.M88.4 [R197], R24 ;  /* 0x00000018c5007844 */ /* 0x0001e20000000200 */
[----:B------:R-:W-:-:S02]  /*e180*/  SHF.R.U64 R23, R23, 0x3, RZ ;  /* 0x0000000317177819 */ /* 0x000fc400000012ff */
[----:B------:R-:W-:Y:S01]  /*e190*/  LOP3.LUT R110, R110, R111, RZ, 0x3c, !PT ;  /* 0x0000006f6e6e7212 */ /* 0x000fe200078e3cff */
[----:B------:R-:W-:Y:S01]  /*e1a0*/  IMAD.X R111, RZ, RZ, R169, P3 ;  /* 0x000000ffff6f7224 */ /* 0x000fe200018e06a9 */
[----:B------:R-:W-:Y:S02]  /*e1b0*/  LOP3.LUT R6, R6, R99, RZ, 0x3c, !PT ;  /* 0x0000006306067212 */ /* 0x000fe400078e3cff */
[----:B------:R-:W-:Y:S02]  /*e1c0*/  LOP3.LUT R8, R23, R8, RZ, 0x3c, !PT ;  /* 0x0000000817087212 */ /* 0x000fe400078e3cff */
[C---:B------:R-:W-:Y:S02]  /*e1d0*/  IADD3 R99, P0, R168.reuse, 0x5000, RZ ;  /* 0x00005000a8637810 */ /* 0x040fe40007f1e0ff */
[----:B------:R-:W-:Y:S02]  /*e1e0*/  IADD3 R23, P3, R168, 0xf000, RZ ;  /* 0x0000f000a8177810 */ /* 0x000fe40007f7e0ff */
[----:B------:R-:W-:-:S02]  /*e1f0*/  LOP3.LUT R21, R14, 0x380, RZ, 0xc0, !PT ;  /* 0x000003800e157812 */ /* 0x000fc400078ec0ff */
[----:B------:R-:W-:Y:S01]  /*e200*/  LOP3.LUT R98, R99, 0x380, RZ, 0xc0, !PT ;  /* 0x0000038063627812 */ /* 0x000fe200078ec0ff */
[----:B0-----:R-:W0:Y:S01]  /*e210*/  @P2 LDC R24, c[0x0][0xbec] ;  /* 0x0002fb00ff182b82 */ /* 0x001e220000000800 */
[----:B------:R-:W-:Y:S01]  /*e220*/  LOP3.LUT R16, R23, 0x380, RZ, 0xc0, !PT ;  /* 0x0000038017107812 */ /* 0x000fe200078ec0ff */
[----:B------:R-:W-:Y:S01]  /*e230*/  IMAD.X R139, RZ, RZ, R169, P3 ;  /* 0x000000ffff8b7224 */ /* 0x000fe200018e06a9 */
[----:B------:R-:W-:Y:S02]  /*e240*/  SHF.R.U64 R21, R21, 0x3, RZ ;  /* 0x0000000315157819 */ /* 0x000fe400000012ff */
[----:B------:R-:W-:Y:S02]  /*e250*/  SHF.R.U64 R98, R98, 0x3, RZ ;  /* 0x0000000362627819 */ /* 0x000fe400000012ff */
[----:B------:R-:W-:Y:S01]  /*e260*/  SHF.R.U64 R16, R16, 0x3, RZ ;  /* 0x0000000310107819 */ /* 0x000fe200000012ff */
[----:B------:R-:W1:Y:S01]  /*e270*/  @P2 LDC R27, c[0x0][0xbf0] ;  /* 0x0002fc00ff1b2b82 */ /* 0x000e620000000800 */
[----:B------:R-:W-:-:S02]  /*e280*/  LOP3.LUT R15, R30, 0x380, RZ, 0xc0, !PT ;  /* 0x000003801e0f7812 */ /* 0x000fc400078ec0ff */
[----:B------:R-:W-:Y:S02]  /*e290*/  LOP3.LUT R166, R21, R14, RZ, 0x3c, !PT ;  /* 0x0000000e15a67212 */ /* 0x000fe400078e3cff */
[----:B------:R-:W-:Y:S01]  /*e2a0*/  LOP3.LUT R98, R98, R99, RZ, 0x3c, !PT ;  /* 0x0000006362627212 */ /* 0x000fe200078e3cff */
[----:B------:R-:W-:Y:S01]  /*e2b0*/  IMAD.X R99, RZ, RZ, R169, P0 ;  /* 0x000000ffff637224 */ /* 0x000fe200000e06a9 */
[----:B------:R-:W-:Y:S02]  /*e2c0*/  LOP3.LUT R138, R16, R23, RZ, 0x3c, !PT ;  /* 0x00000017108a7212 */ /* 0x000fe400078e3cff */
[----:B------:R-:W-:Y:S02]  /*e2d0*/  MOV R150, R150 ;  /* 0x0000009600967202 */ /* 0x000fe40000000f00 */
[----:B------:R-:W-:Y:S02]  /*e2e0*/  SHF.R.U64 R15, R15, 0x3, RZ ;  /* 0x000000030f0f7819 */ /* 0x000fe400000012ff */
[----:B------:R-:W-:Y:S01]  /*e2f0*/  MOV R16, R4 ;  /* 0x0000000400107202 */ /* 0x000fe20000000f00 */
[----:B------:R-:W-:Y:S01]  /*e300*/  STSM.16.M88.4 [R150], R32 ;  /* 0x0000002096007844 */ /* 0x000fe20000000200 */
[----:B------:R-:W-:Y:S01]  /*e310*/  MOV R18, R6 ;  /* 0x0000000600127202 */ /* 0x000fe20000000f00 */
[----:B0-----:R-:W-:Y:S01]  /*e320*/  @P2 IMAD.HI.U32 R24, R39, R24, RZ ;  /* 0x0000001827182227 */ /* 0x001fe200078e00ff */
[----:B------:R-:W-:-:S02]  /*e330*/  MOV R160, R160 ;  /* 0x000000a000a07202 */ /* 0x000fc40000000f00 */
[C---:B------:R-:W-:Y:S02]  /*e340*/  IADD3 R20, P4, R168.reuse, 0x2000, RZ ;  /* 0x00002000a8147810 */ /* 0x040fe40007f9e0ff */
[----:B------:R-:W-:Y:S01]  /*e350*/  IADD3 R127, P0, R168, 0xc000, RZ ;  /* 0x0000c000a87f7810 */ /* 0x000fe20007f1e0ff */
[----:B------:R-:W-:Y:S01]  /*e360*/  STSM.16.M88.4 [R160], R40 ;  /* 0x00000028a0007844 */ /* 0x000fe20000000200 */
[----:B------:R-:W-:Y:S02]  /*e370*/  MOV R23, R10 ;  /* 0x0000000a00177202 */ /* 0x000fe40000000f00 */
[----:B------:R-:W-:Y:S02]  /*e380*/  MOV R166, R166 ;  /* 0x000000a600a67202 */ /* 0x000fe40000000f00 */
[----:B------:R-:W-:Y:S02]  /*e390*/  F2FP.F16.F32.PACK_AB R4, R49, R178 ;  /* 0x000000b23104723e */ /* 0x000fe400000000ff */
[----:B------:R-:W-:-:S02]  /*e3a0*/  F2FP.F16.F32.PACK_AB R5, R51, R50 ;  /* 0x000000323305723e */ /* 0x000fc400000000ff */
[----:B------:R-:W-:Y:S02]  /*e3b0*/  F2FP.F16.F32.PACK_AB R6, R53, R179 ;  /* 0x000000b33506723e */ /* 0x000fe400000000ff */
[----:B------:R-:W-:Y:S02]  /*e3c0*/  F2FP.F16.F32.PACK_AB R7, R55, R54 ;  /* 0x000000363707723e */ /* 0x000fe400000000ff */
[----:B------:R-:W-:Y:S02]  /*e3d0*/  MOV R25, R8 ;  /* 0x0000000800197202 */ /* 0x000fe40000000f00 */
[----:B------:R-:W-:Y:S01]  /*e3e0*/  F2FP.F16.F32.PACK_AB R8, R57, R180 ;  /* 0x000000b43908723e */ /* 0x000fe200000000ff */
[----:B------:R0:W-:Y:S01]  /*e3f0*/  STSM.16.M88.4 [R166], R4 ;  /* 0x00000004a6007844 */ /* 0x0001e20000000200 */
[----:B------:R-:W-:Y:S02]  /*e400*/  F2FP.F16.F32.PACK_AB R9, R59, R58 ;  /* 0x0000003a3b09723e */ /* 0x000fe400000000ff */
[----:B------:R-:W-:-:S02]  /*e410*/  F2FP.F16.F32.PACK_AB R10, R61, R181 ;  /* 0x000000b53d0a723e */ /* 0x000fc400000000ff */
[----:B------:R-:W-:Y:S02]  /*e420*/  F2FP.F16.F32.PACK_AB R11, R63, R62 ;  /* 0x0000003e3f0b723e */ /* 0x000fe400000000ff */
[----:B-1----:R-:W-:Y:S02]  /*e430*/  @P2 SHF.R.U32.HI R36, RZ, R27, R24 ;  /* 0x0000001bff242219 */ /* 0x002fe40000011618 */
[----:B------:R-:W-:Y:S01]  /*e440*/  LOP3.LUT R162, R15, R30, RZ, 0x3c, !PT ;  /* 0x0000001e0fa27212 */ /* 0x000fe200078e3cff */
[----:B------:R1:W-:Y:S01]  /*e450*/  STSM.16.M88.4 [R25], R8 ;  /* 0x0000000819007844 */ /* 0x0003e20000000200 */
[----:B------:R-:W-:Y:S01]  /*e460*/  LOP3.LUT R15, R20, 0x380, RZ, 0xc0, !PT ;  /* 0x00000380140f7812 */ /* 0x000fe200078ec0ff */
[----:B------:R-:W-:Y:S01]  /*e470*/  IMAD.MOV R37, RZ, RZ, -R36 ;  /* 0x000000ffff257224 */ /* 0x000fe200078e0a24 */
[----:B------:R-:W-:Y:S02]  /*e480*/  LOP3.LUT R126, R127, 0x380, RZ, 0xc0, !PT ;  /* 0x000003807f7e7812 */ /* 0x000fe400078ec0ff */
[----:B------:R-:W-:Y:S01]  /*e490*/  IADD3 R103, P1, R168, 0x6000, RZ ;  /* 0x00006000a8677810 */ /* 0x000fe20007f3e0ff */
[----:B------:R-:W-:Y:S01]  /*e4a0*/  IMAD R37, R204, R37, R39 ;  /* 0x00000025cc257224 */ /* 0x000fe200078e0227 */
[----:B------:R-:W-:-:S02]  /*e4b0*/  MOV R164, R164 ;  /* 0x000000a400a47202 */ /* 0x000fc40000000f00 */
[----:B0-----:R-:W-:Y:S02]  /*e4c0*/  F2FP.F16.F32.PACK_AB R4, R65, R182 ;  /* 0x000000b64104723e */ /* 0x001fe400000000ff */
[----:B------:R-:W-:Y:S02]  /*e4d0*/  F2FP.F16.F32.PACK_AB R5, R67, R66 ;  /* 0x000000424305723e */ /* 0x000fe400000000ff */
[----:B------:R-:W-:Y:S02]  /*e4e0*/  F2FP.F16.F32.PACK_AB R6, R69, R183 ;  /* 0x000000b74506723e */ /* 0x000fe400000000ff */
[----:B------:R-:W-:Y:S02]  /*e4f0*/  F2FP.F16.F32.PACK_AB R7, R71, R70 ;  /* 0x000000464707723e */ /* 0x000fe400000000ff */
[----:B------:R-:W-:Y:S02]  /*e500*/  MOV R162, R162 ;  /* 0x000000a200a27202 */ /* 0x000fe40000000f00 */
[----:B-1----:R-:W-:Y:S01]  /*e510*/  F2FP.F16.F32.PACK_AB R8, R73, R184 ;  /* 0x000000b84908723e */ /* 0x002fe200000000ff */
[----:B------:R-:W-:Y:S01]  /*e520*/  STSM.16.M88.4 [R164], R4 ;  /* 0x00000004a4007844 */ /* 0x000fe20000000200 */
[----:B------:R-:W-:-:S02]  /*e530*/  F2FP.F16.F32.PACK_AB R9, R75, R74 ;  /* 0x0000004a4b09723e */ /* 0x000fc400000000ff */
[----:B------:R-:W-:Y:S02]  /*e540*/  F2FP.F16.F32.PACK_AB R10, R77, R185 ;  /* 0x000000b94d0a723e */ /* 0x000fe400000000ff */
[----:B------:R-:W-:Y:S02]  /*e550*/  F2FP.F16.F32.PACK_AB R11, R79, R78 ;  /* 0x0000004e4f0b723e */ /* 0x000fe400000000ff */
[----:B------:R-:W-:Y:S02]  /*e560*/  SHF.R.U64 R15, R15, 0x3, RZ ;  /* 0x000000030f0f7819 */ /* 0x000fe400000012ff */
[----:B------:R-:W-:Y:S01]  /*e570*/  SHF.R.U64 R126, R126, 0x3, RZ ;  /* 0x000000037e7e7819 */ /* 0x000fe200000012ff */
[----:B------:R0:W-:Y:S01]  /*e580*/  STSM.16.M88.4 [R162], R8 ;  /* 0x00000008a2007844 */ /* 0x0001e20000000200 */
[----:B------:R-:W-:Y:S02]  /*e590*/  MOV R158, R158 ;  /* 0x0000009e009e7202 */ /* 0x000fe40000000f00 */
[----:B------:R-:W-:-:S02]  /*e5a0*/  F2FP.F16.F32.PACK_AB R24, R81, R186 ;  /* 0x000000ba5118723e */ /* 0x000fc400000000ff */
[----:B------:R-:W-:Y:S02]  /*e5b0*/  F2FP.F16.F32.PACK_AB R25, R83, R82 ;  /* 0x000000525319723e */ /* 0x000fe400000000ff */
[----:B------:R-:W-:Y:S02]  /*e5c0*/  F2FP.F16.F32.PACK_AB R26, R85, R187 ;  /* 0x000000bb551a723e */ /* 0x000fe400000000ff */
[----:B------:R-:W-:Y:S02]  /*e5d0*/  F2FP.F16.F32.PACK_AB R27, R87, R86 ;  /* 0x00000056571b723e */ /* 0x000fe400000000ff */
[C---:B------:R-:W-:Y:S02]  /*e5e0*/  IADD3 R21, P5, R168.reuse, 0x3000, RZ ;  /* 0x00003000a8157810 */ /* 0x040fe40007fbe0ff */
[----:B------:R-:W-:Y:S01]  /*e5f0*/  IADD3 R31, P6, R168, 0x4000, RZ ;  /* 0x00004000a81f7810 */ /* 0x000fe20007fde0ff */
[----:B------:R1:W-:Y:S01]  /*e600*/  STSM.16.M88.4 [R158], R24 ;  /* 0x000000189e007844 */ /* 0x0003e20000000200 */
[----:B------:R-:W-:Y:S01]  /*e610*/  LOP3.LUT R102, R103, 0x380, RZ, 0xc0, !PT ;  /* 0x0000038067667812 */ /* 0x000fe200078ec0ff */
[----:B0-----:R-:W-:Y:S01]  /*e620*/  IMAD.U32 R9, RZ, RZ, UR5 ;  /* 0x00000005ff097e24 */ /* 0x001fe2000f8e00ff */
[----:B------:R-:W-:Y:S01]  /*e630*/  LOP3.LUT R14, R15, R20, RZ, 0x3c, !PT ;  /* 0x000000140f0e7212 */ /* 0x000fe200078e3cff */
[--C-:B------:R-:W-:Y:S01]  /*e640*/  IMAD.X R15, RZ, RZ, R169.reuse, P4 ;  /* 0x000000ffff0f7224 */ /* 0x100fe200020e06a9 */
[----:B------:R-:W-:Y:S01]  /*e650*/  LOP3.LUT R126, R126, R127, RZ, 0x3c, !PT ;  /* 0x0000007f7e7e7212 */ /* 0x000fe200078e3cff */
[----:B------:R-:W-:Y:S01]  /*e660*/  IMAD.X R127, RZ, RZ, R169, P0 ;  /* 0x000000ffff7f7224 */ /* 0x000fe200000e06a9 */
[----:B------:R-:W-:Y:S01]  /*e670*/  LOP3.LUT R20, R21, 0x380, RZ, 0xc0, !PT ;  /* 0x0000038015147812 */ /* 0x000fe200078ec0ff */
[----:B------:R-:W-:Y:S01]  /*e680*/  ULDC UR5, c[0x0][0xa88] ;  /* 0x0002a20000057ab9 */ /* 0x000fe20000000800 */
[----:B------:R-:W-:-:S02]  /*e690*/  LOP3.LUT R30, R31, 0x380, RZ, 0xc0, !PT ;  /* 0x000003801f1e7812 */ /* 0x000fc400078ec0ff */
[----:B------:R-:W-:Y:S02]  /*e6a0*/  SHF.R.U64 R102, R102, 0x3, RZ ;  /* 0x0000000366667819 */ /* 0x000fe400000012ff */
[----:B------:R-:W-:Y:S02]  /*e6b0*/  SHF.R.S32.HI R8, RZ, 0x1f, R36 ;  /* 0x0000001fff087819 */ /* 0x000fe40000011424 */
[----:B------:R-:W-:Y:S01]  /*e6c0*/  F2FP.F16.F32.PACK_AB R5, R44, R3 ;  /* 0x000000032c05723e */ /* 0x000fe200000000ff */
[----:B-1----:R-:W-:Y:S01]  /*e6d0*/  VIADD R26, R211, UR61 ;  /* 0x0000003dd31a7c36 */ /* 0x002fe20008000000 */
[----:B------:R-:W-:Y:S02]  /*e6e0*/  IADD3 R24, P0, R36, UR6, RZ ;  /* 0x0000000624187c10 */ /* 0x000fe4000ff1e0ff */
[----:B------:R-:W-:Y:S02]  /*e6f0*/  SHF.R.S32.HI R3, RZ, 0x1f, R37 ;  /* 0x0000001fff037819 */ /* 0x000fe40000011425 */
[----:B------:R-:W-:-:S02]  /*e700*/  SHF.R.U64 R20, R20, 0x3, RZ ;  /* 0x0000000314147819 */ /* 0x000fc400000012ff */
[----:B------:R-:W-:Y:S02]  /*e710*/  SHF.R.U64 R30, R30, 0x3, RZ ;  /* 0x000000031e1e7819 */ /* 0x000fe400000012ff */
[----:B------:R-:W-:Y:S01]  /*e720*/  LOP3.LUT R102, R102, R103, RZ, 0x3c, !PT ;  /* 0x0000006766667212 */ /* 0x000fe200078e3cff */
[----:B------:R-:W-:Y:S01]  /*e730*/  IMAD.X R103, RZ, RZ, R169, P1 ;  /* 0x000000ffff677224 */ /* 0x000fe200008e06a9 */
[----:B------:R-:W-:Y:S01]  /*e740*/  IADD3.X R25, R8, UR7, R9, P0, !PT ;  /* 0x0000000708197c10 */ /* 0x000fe200087fe409 */
[----:B------:R-:W-:Y:S01]  /*e750*/  ULDC.64 UR6, c[0x0][0xb88] ;  /* 0x0002e20000067ab9 */ /* 0x000fe20000000a00 */
[----:B------:R-:W-:Y:S01]  /*e760*/  IADD3 R131, P1, R168, 0xd000, RZ ;  /* 0x0000d000a8837810 */ /* 0x000fe20007f3e0ff */
[----:B------:R-:W-:Y:S01]  /*e770*/  IMAD R8, R3, UR6, RZ ;  /* 0x0000000603087c24 */ /* 0x000fe2000f8e02ff */
[----:B------:R-:W-:Y:S01]  /*e780*/  LOP3.LUT R20, R20, R21, RZ, 0x3c, !PT ;  /* 0x0000001514147212 */ /* 0x000fe200078e3cff */
[--C-:B------:R-:W-:Y:S01]  /*e790*/  IMAD.X R21, RZ, RZ, R169.reuse, P5 ;  /* 0x000000ffff157224 */ /* 0x100fe200028e06a9 */
[----:B------:R-:W-:Y:S01]  /*e7a0*/  LOP3.LUT R30, R30, R31, RZ, 0x3c, !PT ;  /* 0x0000001f1e1e7212 */ /* 0x000fe200078e3cff */
[----:B------:R-:W-:Y:S01]  /*e7b0*/  IMAD.X R31, RZ, RZ, R169, P6 ;  /* 0x000000ffff1f7224 */ /* 0x000fe200030e06a9 */
[----:B------:R-:W-:Y:S01]  /*e7c0*/  MOV R156, R156 ;  /* 0x0000009c009c7202 */ /* 0x000fe20000000f00 */
[----:B------:R-:W-:Y:S01]  /*e7d0*/  IMAD.WIDE.U32 R24, R37, UR6, R24 ;  /* 0x0000000625187c25 */ /* 0x000fe2000f8e0018 */
[----:B------:R-:W-:-:S02]  /*e7e0*/  F2FP.F16.F32.PACK_AB R32, R89, R188 ;  /* 0x000000bc5920723e */ /* 0x000fc400000000ff */
[----:B------:R-:W-:Y:S01]  /*e7f0*/  F2FP.F16.F32.PACK_AB R33, R91, R90 ;  /* 0x0000005a5b21723e */ /* 0x000fe200000000ff */
[----:B------:R-:W-:Y:S01]  /*e800*/  IMAD R37, R37, UR7, R8 ;  /* 0x0000000725257c24 */ /* 0x000fe2000f8e0208 */
[----:B------:R-:W-:Y:S01]  /*e810*/  F2FP.F16.F32.PACK_AB R34, R93, R189 ;  /* 0x000000bd5d22723e */ /* 0x000fe200000000ff */
[----:B------:R-:W-:Y:S01]  /*e820*/  ULDC.64 UR6, c[0x0][0xb50] ;  /* 0x0002d40000067ab9 */ /* 0x000fe20000000a00 */
[----:B------:R-:W-:Y:S01]  /*e830*/  F2FP.F16.F32.PACK_AB R35, R95, R94 ;  /* 0x0000005e5f23723e */ /* 0x000fe200000000ff */
[----:B------:R-:W-:Y:S01]  /*e840*/  IMAD R3, R204, UR5, RZ ;  /* 0x00000005cc037c24 */ /* 0x000fe2000f8e02ff */
[C---:B------:R-:W-:Y:S02]  /*e850*/  IADD3 R115, P4, R168.reuse, 0x9000, RZ ;  /* 0x00009000a8737810 */ /* 0x040fe40007f9e0ff */
[C---:B------:R-:W-:Y:S01]  /*e860*/  IADD3 R119, P5, R168.reuse, 0xa000, RZ ;  /* 0x0000a000a8777810 */ /* 0x040fe20007fbe0ff */
[----:B------:R-:W-:Y:S01]  /*e870*/  STSM.16.M88.4 [R156], R32 ;  /* 0x000000209c007844 */ /* 0x000fe20000000200 */
[----:B------:R-:W-:-:S02]  /*e880*/  IADD3 R123, P6, R168, 0xb000, RZ ;  /* 0x0000b000a87b7810 */ /* 0x000fc40007fde0ff */
[----:B------:R-:W-:Y:S02]  /*e890*/  LOP3.LUT R130, R131, 0x380, RZ, 0xc0, !PT ;  /* 0x0000038083827812 */ /* 0x000fe400078ec0ff */
[----:B------:R-:W-:Y:S02]  /*e8a0*/  MOV R154, R154 ;  /* 0x0000009a009a7202 */ /* 0x000fe40000000f00 */
[----:B------:R-:W-:Y:S02]  /*e8b0*/  F2FP.F16.F32.PACK_AB R4, R97, R190 ;  /* 0x000000be6104723e */ /* 0x000fe400000000ff */
[----:B------:R-:W-:Y:S02]  /*e8c0*/  F2FP.F16.F32.PACK_AB R6, R101, R191 ;  /* 0x000000bf6506723e */ /* 0x000fe400000000ff */
[----:B------:R-:W-:Y:S02]  /*e8d0*/  F2FP.F16.F32.PACK_AB R7, R52, R48 ;  /* 0x000000303407723e */ /* 0x000fe400000000ff */
[----:B------:R-:W-:-:S02]  /*e8e0*/  LOP3.LUT R114, R115, 0x380, RZ, 0xc0, !PT ;  /* 0x0000038073727812 */ /* 0x000fc400078ec0ff */
[----:B------:R-:W-:Y:S01]  /*e8f0*/  LOP3.LUT R118, R119, 0x380, RZ, 0xc0, !PT ;  /* 0x0000038077767812 */ /* 0x000fe200078ec0ff */
[----:B------:R0:W-:Y:S01]  /*e900*/  STSM.16.M88.4 [R154], R4 ;  /* 0x000000049a007844 */ /* 0x0001e20000000200 */
[----:B------:R-:W-:Y:S02]  /*e910*/  LOP3.LUT R122, R123, 0x380, RZ, 0xc0, !PT ;  /* 0x000003807b7a7812 */ /* 0x000fe400078ec0ff */
[----:B------:R-:W-:Y:S02]  /*e920*/  SHF.R.U64 R130, R130, 0x3, RZ ;  /* 0x0000000382827819 */ /* 0x000fe400000012ff */
[----:B------:R-:W-:Y:S02]  /*e930*/  LOP3.LUT R29, R168, 0x380, RZ, 0xc0, !PT ;  /* 0x00000380a81d7812 */ /* 0x000fe400078ec0ff */
[----:B------:R-:W-:Y:S02]  /*e940*/  LOP3.LUT P0, RZ, R209, 0x3, RZ, 0xc0, !PT ;  /* 0x00000003d1ff7812 */ /* 0x000fe4000780c0ff */
[----:B------:R-:W-:-:S02]  /*e950*/  SHF.R.U64 R114, R114, 0x3, RZ ;  /* 0x0000000372727819 */ /* 0x000fc400000012ff */
[----:B------:R-:W-:Y:S02]  /*e960*/  SHF.R.U64 R118, R118, 0x3, RZ ;  /* 0x0000000376767819 */ /* 0x000fe400000012ff */
[----:B------:R-:W-:Y:S02]  /*e970*/  SHF.R.U64 R122, R122, 0x3, RZ ;  /* 0x000000037a7a7819 */ /* 0x000fe400000012ff */
[----:B------:R-:W-:Y:S01]  /*e980*/  LOP3.LUT R130, R130, R131, RZ, 0x3c, !PT ;  /* 0x0000008382827212 */ /* 0x000fe200078e3cff */
[----:B0-----:R-:W-:Y:S01]  /*e990*/  VIADD R4, R26, 0x8 ;  /* 0x000000081a047836 */ /* 0x001fe20000000000 */
[----:B------:R-:W-:Y:S01]  /*e9a0*/  SHF.R.U64 R29, R29, 0x3, RZ ;  /* 0x000000031d1d7819 */ /* 0x000fe200000012ff */
[----:B------:R-:W-:Y:S01]  /*e9b0*/  IMAD.IADD R5, R25, 0x1, R37 ;  /* 0x0000000119057824 */ /* 0x000fe200078e0225 */
[----:B------:R-:W-:Y:S01]  /*e9c0*/  LEA R25, P3, R24, UR6, 0x2 ;  /* 0x0000000618197c11 */ /* 0x000fe2000f8610ff */
[----:B------:R-:W-:Y:S01]  /*e9d0*/  IMAD.X R131, RZ, RZ, R169, P1 ;  /* 0x000000ffff837224 */ /* 0x000fe200008e06a9 */
[----:B------:R-:W-:-:S02]  /*e9e0*/  MOV R152, R152 ;  /* 0x0000009800987202 */ /* 0x000fc40000000f00 */
[----:B------:R-:W-:Y:S01]  /*e9f0*/  F2FP.F16.F32.PACK_AB R8, R105, R192 ;  /* 0x000000c06908723e */ /* 0x000fe200000000ff */
[----:B------:R-:W-:Y:S01]  /*ea00*/  SHFL.IDX PT, R44, R25, RZ, 0x1c1f ;  /* 0x001c1fff192c7589 */ /* 0x000fe200000e0000 */
[----:B------:R-:W-:Y:S02]  /*ea10*/  F2FP.F16.F32.PACK_AB R9, R60, R56 ;  /* 0x000000383c09723e */ /* 0x000fe400000000ff */
[----:B------:R-:W-:Y:S01]  /*ea20*/  F2FP.F16.F32.PACK_AB R10, R109, R193 ;  /* 0x000000c16d0a723e */ /* 0x000fe200000000ff */
[----:B------:R-:W-:Y:S01]  /*ea30*/  SHFL.IDX PT, R46, R25, 0x1, 0x1c1f ;  /* 0x003c1f00192e7f89 */ /* 0x000fe200000e0000 */
[----:B------:R-:W-:Y:S02]  /*ea40*/  F2FP.F16.F32.PACK_AB R11, R68, R64 ;  /* 0x00000040440b723e */ /* 0x000fe400000000ff */
[-C--:B------:R-:W-:Y:S02]  /*ea50*/  ISETP.GE.OR P1, PT, R26, R3.reuse, P0 ;  /* 0x000000031a00720c */ /* 0x080fe40000726670 */
[----:B------:R-:W-:Y:S01]  /*ea60*/  ISETP.GE.OR P0, PT, R4, R3, P0 ;  /* 0x000000030400720c */ /* 0x000fe20000706670 */
[----:B------:R0:W-:Y:S01]  /*ea70*/  STSM.16.M88.4 [R152], R8 ;  /* 0x0000000898007844 */ /* 0x0001e20000000200 */
[----:B------:R-:W-:-:S02]  /*ea80*/  LEA.HI.X R24, R24, UR7, R5, 0x2, P3 ;  /* 0x0000000718187c11 */ /* 0x000fc400098f1405 */
[----:B------:R-:W-:Y:S01]  /*ea90*/  LOP3.LUT R114, R114, R115, RZ, 0x3c, !PT ;  /* 0x0000007372727212 */ /* 0x000fe200078e3cff */
[--C-:B------:R-:W-:Y:S01]  /*eaa0*/  IMAD.X R115, RZ, RZ, R169.reuse, P4 ;  /* 0x000000ffff737224 */ /* 0x100fe200020e06a9 */
[----:B------:R-:W-:Y:S01]  /*eab0*/  LOP3.LUT R118, R118, R119, RZ, 0x3c, !PT ;  /* 0x0000007776767212 */ /* 0x000fe200078e3cff */
[--C-:B------:R-:W-:Y:S01]  /*eac0*/  IMAD.X R119, RZ, RZ, R169.reuse, P5 ;  /* 0x000000ffff777224 */ /* 0x100fe200028e06a9 */
[----:B------:R-:W-:Y:S01]  /*ead0*/  LOP3.LUT R122, R122, R123, RZ, 0x3c, !PT ;  /* 0x0000007b7a7a7212 */ /* 0x000fe200078e3cff */
[--C-:B------:R-:W-:Y:S01]  /*eae0*/  IMAD.X R123, RZ, RZ, R169.reuse, P6 ;  /* 0x000000ffff7b7224 */ /* 0x100fe200030e06a9 */
[----:B------:R-:W-:Y:S01]  /*eaf0*/  LOP3.LUT R28, R29, R168, RZ, 0x3c, !PT ;  /* 0x000000a81d1c7212 */ /* 0x000fe200078e3cff */
[----:B------:R-:W-:Y:S01]  /*eb00*/  IMAD.MOV.U32 R29, RZ, RZ, R169 ;  /* 0x000000ffff1d7224 */ /* 0x000fe200078e00a9 */
[----:B------:R-:W-:Y:S01]  /*eb10*/  MOV R146, R146 ;  /* 0x0000009200927202 */ /* 0x000fe20000000f00 */
[----:B------:R-:W1:Y:S01]  /*eb20*/  SHFL.IDX PT, R45, R24, RZ, 0x1c1f ;  /* 0x001c1fff182d7589 */ /* 0x000e6200000e0000 */
[----:B------:R-:W-:-:S02]  /*eb30*/  F2FP.F16.F32.PACK_AB R4, R113, R194 ;  /* 0x000000c27104723e */ /* 0x000fc400000000ff */
[----:B------:R-:W-:Y:S01]  /*eb40*/  F2FP.F16.F32.PACK_AB R5, R76, R72 ;  /* 0x000000484c05723e */ /* 0x000fe200000000ff */
[----:B------:R-:W2:Y:S01]  /*eb50*/  SHFL.IDX PT, R47, R24, 0x1, 0x1c1f ;  /* 0x003c1f00182f7f89 */ /* 0x000ea200000e0000 */
[----:B------:R-:W-:Y:S02]  /*eb60*/  F2FP.F16.F32.PACK_AB R6, R117, R195 ;  /* 0x000000c37506723e */ /* 0x000fe400000000ff */
[----:B------:R-:W-:Y:S02]  /*eb70*/  F2FP.F16.F32.PACK_AB R7, R84, R80 ;  /* 0x000000505407723e */ /* 0x000fe400000000ff */
[----:B------:R-:W-:Y:S02]  /*eb80*/  MOV R142, R142 ;  /* 0x0000008e008e7202 */ /* 0x000fe40000000f00 */
[----:B------:R-:W-:Y:S01]  /*eb90*/  F2FP.F16.F32.PACK_AB R197, R92, R88 ;  /* 0x000000585cc5723e */ /* 0x000fe200000000ff */
[----:B------:R-:W-:Y:S01]  /*eba0*/  STSM.16.M88.4 [R146], R4 ;  /* 0x0000000492007844 */ /* 0x000fe20000000200 */
[----:B0-----:R-:W-:-:S02]  /*ebb0*/  F2FP.F16.F32.PACK_AB R8, R129, R128 ;  /* 0x000000808108723e */ /* 0x001fc400000000ff */
[----:B------:R-:W-:Y:S01]  /*ebc0*/  F2FP.F16.F32.PACK_AB R9, R108, R104 ;  /* 0x000000686c09723e */ /* 0x000fe200000000ff */
[----:B------:R-:W-:Y:S01]  /*ebd0*/  STSM.16.M88.4 [R142], R196 ;  /* 0x000000c48e007844 */ /* 0x000fe20000000200 */
[----:B------:R-:W-:Y:S02]  /*ebe0*/  F2FP.F16.F32.PACK_AB R10, R133, R132 ;  /* 0x00000084850a723e */ /* 0x000fe400000000ff */
[----:B------:R-:W-:Y:S02]  /*ebf0*/  F2FP.F16.F32.PACK_AB R11, R116, R112 ;  /* 0x00000070740b723e */ /* 0x000fe400000000ff */
[----:B------:R-:W-:Y:S02]  /*ec00*/  F2FP.F16.F32.PACK_AB R169, R170, R120 ;  /* 0x00000078aaa9723e */ /* 0x000fe400000000ff */
[----:B------:R-:W-:Y:S01]  /*ec10*/  F2FP.F16.F32.PACK_AB R168, R137, R136 ;  /* 0x0000008889a8723e */ /* 0x000fe200000000ff */
[----:B------:R0:W-:Y:S01]  /*ec20*/  STSM.16.M88.4 [R23], R8 ;  /* 0x0000000817007844 */ /* 0x0001e20000000200 */
[----:B------:R-:W-:-:S02]  /*ec30*/  F2FP.F16.F32.PACK_AB R170, R141, R140 ;  /* 0x0000008c8daa723e */ /* 0x000fc400000000ff */
[----:B------:R-:W-:Y:S02]  /*ec40*/  F2FP.F16.F32.PACK_AB R171, R172, R171 ;  /* 0x000000abacab723e */ /* 0x000fe400000000ff */
[----:B------:R-:W-:Y:S02]  /*ec50*/  F2FP.F16.F32.PACK_AB R173, R174, R173 ;  /* 0x000000adaead723e */ /* 0x000fe400000000ff */
[----:B------:R-:W-:Y:S01]  /*ec60*/  F2FP.F16.F32.PACK_AB R172, R145, R144 ;  /* 0x0000009091ac723e */ /* 0x000fe200000000ff */
[----:B------:R-:W-:Y:S01]  /*ec70*/  STSM.16.M88.4 [R18], R168 ;  /* 0x000000a812007844 */ /* 0x000fe20000000200 */
[----:B------:R-:W-:Y:S02]  /*ec80*/  F2FP.F16.F32.PACK_AB R174, R149, R148 ;  /* 0x0000009495ae723e */ /* 0x000fe400000000ff */
[----:B------:R-:W-:-:S05]  /*ec90*/  F2FP.F16.F32.PACK_AB R175, R177, R175 ;  /* 0x000000afb1af723e */ /* 0x000fca00000000ff */
[----:B------:R-:W-:Y:S01]  /*eca0*/  STSM.16.M88.4 [R16], R172 ;  /* 0x000000ac10007844 */ /* 0x000fe20000000200 */
[----:B0-----:R-:W0:Y:S08]  /*ecb0*/  @P2 LDC R9, c[0x0][0xbec] ;  /* 0x0002fb00ff092b82 */ /* 0x001e300000000800 */
[----:B------:R-:W-:Y:S01]  /*ecc0*/  BAR.SYNC.DEFER_BLOCKING 0x1, 0x100 ;  /* 0x0044000000007b1d */ /* 0x000fe20000010000 */
[----:B------:R-:W-:-:S02]  /*ecd0*/  UIMAD UR5, UR10, UR8, URZ ;  /* 0x000000080a0572a4 */ /* 0x000fc4000f8e023f */
[----:B------:R-:W-:-:S03]  /*ece0*/  UIMAD.WIDE.U32 UR6, UR11, UR8, URZ ;  /* 0x000000080b0672a5 */ /* 0x000fc6000f8e003f */
[----:B-1----:R1:W-:Y:S04]  /*ecf0*/  @!P1 ST.E desc[UR14][R44.64], R0 ;  /* 0x000000002c009985 */ /* 0x0023e8000c10190e */
[----:B--2---:R2:W-:Y:S04]  /*ed00*/  @!P0 ST.E desc[UR14][R46.64], R2 ;  /* 0x000000022e008985 */ /* 0x0045e8000c10190e */
[----:B------:R3:W5:Y:S01]  /*ed10*/  LD.E.128 R32, desc[UR14][R12.64] ;  /* 0x0000000e0c207980 */ /* 0x000762000c101d00 */
[----:B-1----:R-:W-:Y:S01]  /*ed20*/  IMAD R0, R203, 0x20, R206 ;  /* 0x00000020cb007824 */ /* 0x002fe200078e02ce */
[----:B------:R-:W-:-:S02]  /*ed30*/  UIMAD UR5, UR11, UR9, UR5 ;  /* 0x000000090b0572a4 */ /* 0x000fc4000f8e0205 */
[----:B------:R-:W5:Y:S01]  /*ed40*/  LD.E.128 R24, desc[UR14][R28.64] ;  /* 0x0000000e1c187980 */ /* 0x000f62000c101d00 */
[----:B---3--:R-:W1:Y:S01]  /*ed50*/  @P2 LDC R13, c[0x0][0xbf0] ;  /* 0x0002fc00ff0d2b82 */ /* 0x008e620000000800 */
[----:B--2---:R-:W-:Y:S01]  /*ed60*/  VIADD R2, R0, UR61 ;  /* 0x0000003d00027c36 */ /* 0x004fe20008000000 */
[----:B------:R-:W-:Y:S01]  /*ed70*/  ULDC.64 UR10, c[0x0][0xaf0] ;  /* 0x0002bc00000a7ab9 */ /* 0x000fe20000000a00 */
[----:B------:R-:W-:Y:S01]  /*ed80*/  UIADD3 UR7, UR7, UR5, URZ ;  /* 0x0000000507077290 */ /* 0x000fe2000fffe03f */
[----:B------:R2:W5:Y:S01]  /*ed90*/  LD.E.128 R36, desc[UR14][R14.64] ;  /* 0x0000000e0e247980 */ /* 0x000562000c101d00 */
[----:B0-----:R-:W-:Y:S01]  /*eda0*/  @P2 IMAD.HI.U32 R0, R2, R9, RZ ;  /* 0x0000000902002227 */ /* 0x001fe200078e00ff */
[----:B------:R-:W-:Y:S02]  /*edb0*/  UIMAD UR8, UR12, UR10, URZ ;  /* 0x0000000a0c0872a4 */ /* 0x000fe4000f8e023f */
[----:B------:R0:W5:Y:S01]  /*edc0*/  LD.E.128 R4, desc[UR14][R20.64] ;  /* 0x0000000e14047980 */ /* 0x000162000c101d00 */
[----:B------:R-:W-:Y:S01]  /*edd0*/  IMAD.MOV.U32 R11, RZ, RZ, R2 ;  /* 0x000000ffff0b7224 */ /* 0x000fe200078e0002 */
[----:B------:R-:W-:-:S02]  /*ede0*/  UIMAD UR5, UR13, UR11, UR8 ;  /* 0x0000000b0d0572a4 */ /* 0x000fc4000f8e0208 */
[----:B------:R-:W-:Y:S01]  /*edf0*/  UIMAD.WIDE.U32 UR6, UR13, UR10, UR6 ;  /* 0x0000000a0d0672a5 */ /* 0x000fe2000f8e0006 */
[----:B------:R0:W5:Y:S01]  /*ee00*/  LD.E.128 R40, desc[UR14][R30.64] ;  /* 0x0000000e1e287980 */ /* 0x000162000c101d00 */
[----:B------:R-:W-:Y:S02]  /*ee10*/  ULDC.64 UR8, c[0x0][0xae0] ;  /* 0x0002b80000087ab9 */ /* 0x000fe40000000a00 */
[----:B------:R-:W-:Y:S01]  /*ee20*/  UIADD3 UR5, UR7, UR5, URZ ;  /* 0x0000000507057290 */ /* 0x000fe2000fffe03f */
[----:B------:R-:W5:Y:S04]  /*ee30*/  LD.E.128 R96, desc[UR14][R98.64] ;  /* 0x0000000e62607980 */ /* 0x000f68000c101d00 */
[----:B------:R-:W5:Y:S01]  /*ee40*/  LD.E.128 R100, desc[UR14][R102.64] ;  /* 0x0000000e66647980 */ /* 0x000f62000c101d00 */
[----:B-1----:R-:W-:-:S03]  /*ee50*/  @P2 SHF.R.U32.HI R11, RZ, R13, R0 ;  /* 0x0000000dff0b2219 */ /* 0x002fc60000011600 */
[----:B------:R-:W5:Y:S01]  /*ee60*/  LD.E.128 R104, desc[UR14][R106.64] ;  /* 0x0000000e6a687980 */ /* 0x000f62000c101d00 */
[--C-:B------:R-:W-:Y:S01]  /*ee70*/  SHF.R.S32.HI R0, RZ, 0x1f, R11.reuse ;  /* 0x0000001fff007819 */ /* 0x100fe2000001140b */
[----:B------:R-:W-:Y:S02]  /*ee80*/  IMAD.MOV R13, RZ, RZ, -R11 ;  /* 0x000000ffff0d7224 */ /* 0x000fe400078e0a0b */
[----:B------:R-:W5:Y:S01]  /*ee90*/  LD.E.128 R108, desc[UR14][R110.64] ;  /* 0x0000000e6e6c7980 */ /* 0x000f62000c101d00 */
[----:B------:R-:W-:Y:S02]  /*eea0*/  IMAD.U32 R9, RZ, RZ, UR7 ;  /* 0x00000007ff097e24 */ /* 0x000fe4000f8e00ff */
[----:B------:R-:W-:Y:S01]  /*eeb0*/  IMAD R0, R0, UR8, RZ ;  /* 0x0000000800007c24 */ /* 0x000fe2000f8e02ff */
[----:B------:R-:W5:Y:S01]  /*eec0*/  LD.E.128 R112, desc[UR14][R114.64] ;  /* 0x0000000e72707980 */ /* 0x000f62000c101d00 */
[----:B------:R-:W-:Y:S02]  /*eed0*/  IMAD R13, R204, R13, R2 ;  /* 0x0000000dcc0d7224 */ /* 0x000fe400078e0202 */
[----:B------:R-:W-:Y:S01]  /*eee0*/  IMAD.U32 R8, RZ, RZ, UR6 ;  /* 0x00000006ff087e24 */ /* 0x000fe2000f8e00ff */
[----:B------:R-:W5:Y:S01]  /*eef0*/  LD.E.128 R116, desc[UR14][R118.64] ;  /* 0x0000000e76747980 */ /* 0x000f62000c101d00 */
[----:B------:R-:W-:Y:S01]  /*ef00*/  IMAD.U32 R9, RZ, RZ, UR5 ;  /* 0x00000005ff097e24 */ /* 0x000fe2000f8e00ff */
[----:B------:R-:W-:Y:S01]  /*ef10*/  ULDC.64 UR6, c[0x0][0xad8] ;  /* 0x0002b60000067ab9 */ /* 0x000fe20000000a00 */
[----:B--2---:R-:W-:Y:S01]  /*ef20*/  IMAD R15, R11, UR9, R0 ;  /* 0x000000090b0f7c24 */ /* 0x004fe2000f8e0200 */
[----:B------:R-:W5:Y:S01]  /*ef30*/  LD.E.128 R120, desc[UR14][R122.64] ;  /* 0x0000000e7a787980 */ /* 0x000f62000c101d00 */
[----:B------:R-:W-:-:S03]  /*ef40*/  SHF.R.S32.HI R0, RZ, 0x1f, R13 ;  /* 0x0000001fff007819 */ /* 0x000fc6000001140d */
[----:B------:R-:W5:Y:S01]  /*ef50*/  LD.E.128 R124, desc[UR14][R126.64] ;  /* 0x0000000e7e7c7980 */ /* 0x000f62000c101d00 */
[----:B------:R-:W-:-:S03]  /*ef60*/  IMAD.WIDE.U32 R8, R11, UR8, R8 ;  /* 0x000000080b087c25 */ /* 0x000fc6000f8e0008 */
[----:B------:R-:W5:Y:S04]  /*ef70*/  LD.E.128 R128, desc[UR14][R130.64] ;  /* 0x0000000e82807980 */ /* 0x000f68000c101d00 */
[----:B------:R-:W5:Y:S04]  /*ef80*/  LD.E.128 R132, desc[UR14][R134.64] ;  /* 0x0000000e86847980 */ /* 0x000f68000c101d00 */
[----:B------:R-:W5:Y:S01]  /*ef90*/  LD.E.128 R136, desc[UR14][R138.64] ;  /* 0x0000000e8a887980 */ /* 0x000f62000c101d00 */
[----:B------:R-:W-:Y:S01]  /*efa0*/  @!PT LDS RZ, [RZ] ;  /* 0x00000000fffff984 */ /* 0x000fe20000000800 */
[----:B------:R-:W-:Y:S01]  /*efb0*/  @!PT LDS RZ, [RZ] ;  /* 0x00000000fffff984 */ /* 0x000fe20000000800 */
[----:B------:R-:W-:Y:S01]  /*efc0*/  @!PT LDS RZ, [RZ] ;  /* 0x00000000fffff984 */ /* 0x000fe20000000800 */
[----:B------:R-:W-:Y:S01]  /*efd0*/  @!PT LDS RZ, [RZ] ;  /* 0x00000000fffff984 */ /* 0x000fe20000000800 */
[----:B------:R1:W-:Y:S06]  /*efe0*/  MEMBAR.ALL.CTA ;  /* 0x0000000000007992 */ /* 0x0003ec0000008000 */
[----:B-1----:R-:W1:Y:S01]  /*eff0*/  FENCE.VIEW.ASYNC.S ;  /* 0x00000000000073c6 */ /* 0x002e620000000000 */
[----:B------:R-:W-:-:S02]  /*f000*/  IMAD.IADD R9, R9, 0x1, R15 ;  /* 0x0000000109097824 */ /* 0x000fc400078e020f */
[----:B------:R-:W-:Y:S02]  /*f010*/  IMAD R2, R0, UR6, RZ ;  /* 0x0000000600027c24 */ /* 0x000fe4000f8e02ff */
[----:B------:R-:W-:Y:S02]  /*f020*/  VIADD R18, R206, UR61 ;  /* 0x0000003dce127c36 */ /* 0x000fe40008000000 */
[C---:B------:R-:W-:Y:S02]  /*f030*/  IMAD R11, R13.reuse, UR7, R2 ;  /* 0x000000070d0b7c24 */ /* 0x040fe4000f8e0202 */
[----:B------:R-:W-:Y:S01]  /*f040*/  IMAD.WIDE.U32 R8, R13, UR6, R8 ;  /* 0x000000060d087c25 */ /* 0x000fe2000f8e0008 */
[C---:B------:R-:W-:Y:S01]  /*f050*/  ISETP.GE.AND P2, PT, R18.reuse, R3, PT ;  /* 0x000000031200720c */ /* 0x040fe20003f46270 */
[----:B------:R-:W-:Y:S02]  /*f060*/  ULDC.64 UR6, c[0x0][0xa80] ;  /* 0x0002a00000067ab9 */ /* 0x000fe40000000a00 */
[----:B------:R-:W-:Y:S01]  /*f070*/  VIADD R0, R18, 0x20 ;  /* 0x0000002012007836 */ /* 0x000fe20000000000 */
[----:B------:R-:W-:Y:S01]  /*f080*/  LEA R2, P3, R8, UR6, 0x1 ;  /* 0x0000000608027c11 */ /* 0x000fe2000f8608ff */
[----:B------:R-:W-:-:S02]  /*f090*/  IMAD.IADD R9, R9, 0x1, R11 ;  /* 0x0000000109097824 */ /* 0x000fc400078e020b */
[----:B------:R-:W-:Y:S01]  /*f0a0*/  VIADD R207, R207, 0x30820 ;  /* 0x00030820cfcf7836 */ /* 0x000fe20000000000 */
[-C--:B------:R-:W-:Y:S01]  /*f0b0*/  ISETP.GE.AND P1, PT, R0, R3.reuse, PT ;  /* 0x000000030000720c */ /* 0x080fe20003f26270 */
[----:B------:R-:W-:Y:S01]  /*f0c0*/  VIADD R0, R18, 0x40 ;  /* 0x0000004012007836 */ /* 0x000fe20000000000 */
[----:B------:R-:W-:Y:S02]  /*f0d0*/  LEA.HI.X R16, R8, UR7, R9, 0x1, P3 ;  /* 0x0000000708107c11 */ /* 0x000fe400098f0c09 */
[----:B------:R-:W-:Y:S01]  /*f0e0*/  PRMT R207, RZ, 0x654, R207 ;  /* 0x00000654ffcf7816 */ /* 0x000fe200000000cf */
[----:B-1----:R0:W1:Y:S01]  /*f0f0*/  SHFL.IDX PT, R14, R2, RZ, 0x181f ;  /* 0x00181fff020e7589 */ /* 0x00206200000e0000 */
[----:B------:R-:W-:Y:S01]  /*f100*/  ISETP.GE.AND P0, PT, R0, R3, PT ;  /* 0x000000030000720c */ /* 0x000fe20003f06270 */
[----:B------:R-:W-:Y:S01]  /*f110*/  BSSY B1, `(.L_x_1233) ;  /* 0x0000016000017945 */ /* 0x000fe20003800000 */
[----:B------:R0:W-:Y:S01]  /*f120*/  SYNCS.ARRIVE.TRANS64.RED.A1T0 RZ, [R207+URZ], RZ ;  /* 0x000000ffcfff79a7 */ /* 0x0001e2000810043f */
[----:B------:R0:W2:Y:S02]  /*f130*/  SHFL.IDX PT, R0, R16, RZ, 0x181f ;  /* 0x00181fff10007589 */ /* 0x0000a400000e0000 */
[----:B------:R-:W-:Y:S08]  /*f140*/  @P2 BRA `(.L_x_1234) ;  /* 0x0000000000482947 */ /* 0x000ff00003800000 */
        /* <DEDUP_REMOVED lines=18> */
.L_x_1234:
[----:B------:R-:W-:Y:S05]  /*f270*/  BSYNC B1 ;  /* 0x0000000000017941 */ /* 0x000fea0003800000 */
.L_x_1233:
[----:B--2---:R2:W4:Y:S01]  /*f280*/  SHFL.IDX PT, R0, R16, 0x1, 0x181f ;  /* 0x00381f0010007f89 */ /* 0x00452200000e0000 */
[----:B------:R-:W-:Y:S03]  /*f290*/  BSSY B1, `(.L_x_1235) ;  /* 0x0000015000017945 */ /* 0x000fe60003800000 */
[----:B-1-3--:R2:W1:Y:S01]  /*f2a0*/  SHFL.IDX PT, R14, R2, 0x1, 0x181f ;  /* 0x00381f00020e7f89 */ /* 0x00a46200000e0000 */
        /* <DEDUP_REMOVED lines=8> */
[----:B------:R-:W-:Y:S02]  /*f330*/  @!P3 LEA R10, P5, R201, R14, 0x1 ;  /* 0x0000000ec90ab211 */ /* 0x000fe400078a08ff */
[----:B----4-:R-:W-:Y:S02]  /*f340*/  @!P4 LEA.HI.X R9, R19, R0, R217, 0x1, P6 ;  /* 0x000000001309c211 */ /* 0x010fe400030f0cd9 */
[----:B------:R-:W-:Y:S02]  /*f350*/  @!P2 LEA R12, P6, R200, R14, 0x1 ;  /* 0x0000000ec80ca211 */ /* 0x000fe400078c08ff */
[----:B------:R-:W-:Y:S01]  /*f360*/  @!P3 LEA.HI.X R11, R201, R0, R216, 0x1, P5 ;  /* 0x00000000c90bb211 */ /* 0x000fe200028f0cd8 */
[----:B-----5:R3:W-:Y:S01]  /*f370*/  @!P4 ST.E.128 desc[UR6][R8.64], R32 ;  /* 0x000000200800c985 */ /* 0x0207e2000c101d06 */
[----:B------:R-:W-:-:S02]  /*f380*/  @!P1 LEA R14, P5, R202, R14, 0x1 ;  /* 0x0000000eca0e9211 */ /* 0x000fc400078a08ff */
[-C--:B------:R-:W-:Y:S01]  /*f390*/  @!P2 LEA.HI.X R13, R200, R0.reuse, R215, 0x1, P6 ;  /* 0x00000000c80da211 */ /* 0x080fe200030f0cd7 */
[----:B------:R3:W-:Y:S01]  /*f3a0*/  @!P3 ST.E.128 desc[UR6][R10.64], R96 ;  /* 0x000000600a00b985 */ /* 0x0007e2000c101d06 */
[----:B------:R-:W-:-:S03]  /*f3b0*/  @!P1 LEA.HI.X R15, R202, R0, R214, 0x1, P5 ;  /* 0x00000000ca0f9211 */ /* 0x000fc600028f0cd6 */
[----:B------:R3:W-:Y:S04]  /*f3c0*/  @!P2 ST.E.128 desc[UR6][R12.64], R112 ;  /* 0x000000700c00a985 */ /* 0x0007e8000c101d06 */
[----:B------:R3:W-:Y:S02]  /*f3d0*/  @!P1 ST.E.128 desc[UR6][R14.64], R128 ;  /* 0x000000800e009985 */ /* 0x0007e4000c101d06 */
.L_x_1236:
[----:B------:R-:W-:Y:S05]  /*f3e0*/  BSYNC B1 ;  /* 0x0000000000017941 */ /* 0x000fea0003800000 */
.L_x_1235:
[----:B----4-:R4:W0:Y:S01]  /*f3f0*/  SHFL.IDX PT, R0, R16, 0x2, 0x181f ;  /* 0x00581f0010007f89 */ /* 0x01082200000e0000 */
        /* <DEDUP_REMOVED lines=10> */
[-C--:B------:R-:W-:Y:S02]  /*f4a0*/  @!P2 LEA R10, P5, R201, R14.reuse, 0x1 ;  /* 0x0000000ec90aa211 */ /* 0x080fe400078a08ff */
[----:B------:R-:W-:Y:S02]  /*f4b0*/  @!P1 LEA R12, P4, R200, R14, 0x1 ;  /* 0x0000000ec80c9211 */ /* 0x000fe400078808ff */
[----:B0-----:R-:W-:Y:S02]  /*f4c0*/  @!P3 LEA.HI.X R9, R19, R0, R217, 0x1, P6 ;  /* 0x000000001309b211 */ /* 0x001fe400030f0cd9 */
[----:B------:R-:W-:Y:S02]  /*f4d0*/  @!P0 LEA R14, P6, R202, R14, 0x1 ;  /* 0x0000000eca0e8211 */ /* 0x000fe400078c08ff */
[-C--:B------:R-:W-:Y:S01]  /*f4e0*/  @!P2 LEA.HI.X R11, R201, R0.reuse, R216, 0x1, P5 ;  /* 0x00000000c90ba211 */ /* 0x080fe200028f0cd8 */
[----:B-----5:R3:W-:Y:S01]  /*f4f0*/  @!P3 ST.E.128 desc[UR6][R8.64], R36 ;  /* 0x000000240800b985 */ /* 0x0207e2000c101d06 */
[----:B------:R-:W-:-:S02]  /*f500*/  @!P1 LEA.HI.X R13, R200, R0, R215, 0x1, P4 ;  /* 0x00000000c80d9211 */ /* 0x000fc400020f0cd7 */
[----:B------:R-:W-:Y:S01]  /*f510*/  @!P0 LEA.HI.X R15, R202, R0, R214, 0x1, P6 ;  /* 0x00000000ca0f8211 */ /* 0x000fe200030f0cd6 */
[----:B------:R3:W-:Y:S04]  /*f520*/  @!P2 ST.E.128 desc[UR6][R10.64], R100 ;  /* 0x000000640a00a985 */ /* 0x0007e8000c101d06 */
[----:B------:R3:W-:Y:S04]  /*f530*/  @!P1 ST.E.128 desc[UR6][R12.64], R116 ;  /* 0x000000740c009985 */ /* 0x0007e8000c101d06 */
[----:B------:R3:W-:Y:S02]  /*f540*/  @!P0 ST.E.128 desc[UR6][R14.64], R132 ;  /* 0x000000840e008985 */ /* 0x0007e4000c101d06 */
.L_x_1238:
[----:B------:R-:W-:Y:S05]  /*f550*/  BSYNC B1 ;  /* 0x0000000000017941 */ /* 0x000fea0003800000 */
.L_x_1237:
[----:B0-----:R-:W-:Y:S01]  /*f560*/  VIADD R0, R18, 0x60 ;  /* 0x0000006012007836 */ /* 0x001fe20000000000 */
[----:B--2-4-:R-:W4:Y:S04]  /*f570*/  SHFL.IDX PT, R16, R16, 0x3, 0x181f ;  /* 0x00781f0010107f89 */ /* 0x014f2800000e0000 */
[----:B------:R-:W-:Y:S01]  /*f580*/  ISETP.GE.AND P0, PT, R0, R3, PT ;  /* 0x000000030000720c */ /* 0x000fe20003f06270 */
[----:B---3--:R3:W0:-:S12]  /*f590*/  SHFL.IDX PT, R12, R2, 0x3, 0x181f ;  /* 0x00781f00020c7f89 */ /* 0x00861800000e0000 */
[----:B---3--:R-:W-:Y:S05]  /*f5a0*/  @P0 BRA `(.L_x_1239) ;  /* 0x0000000c00540947 */ /* 0x008fea0003800000 */
[----:B------:R-:W-:Y:S01]  /*f5b0*/  ULDC UR5, c[0x0][0xac8] ;  /* 0x0002b20000057ab9 */ /* 0x000fe20000000800 */
[----:B------:R-:W-:Y:S01]  /*f5c0*/  ULDC.64 UR6, c[0x0][0x208] ;  /* 0x0000820000067ab9 */ /* 0x000fe20000000a00 */
[----:B------:R-:W-:Y:S02]  /*f5d0*/  ISETP.GE.AND P3, PT, R19, UR5, PT ;  /* 0x0000000513007c0c */ /* 0x000fe4000bf66270 */
[----:B------:R-:W-:Y:S02]  /*f5e0*/  ISETP.GE.AND P4, PT, R201, UR5, PT ;  /* 0x00000005c9007c0c */ /* 0x000fe4000bf86270 */
[----:B------:R-:W-:-:S09]  /*f5f0*/  ISETP.GE.AND P5, PT, R200, UR5, PT ;  /* 0x00000005c8007c0c */ /* 0x000fd2000bfa6270 */
[-C--:B0-----:R-:W-:Y:S02]  /*f600*/  @!P3 LEA R2, P0, R19, R12.reuse, 0x1 ;  /* 0x0000000c1302b211 */ /* 0x081fe400078008ff */
[----:B------:R-:W-:Y:S02]  /*f610*/  @!P4 LEA R8, P1, R201, R12, 0x1 ;  /* 0x0000000cc908c211 */ /* 0x000fe400078208ff */
[----:B----4-:R-:W-:Y:S02]  /*f620*/  @!P3 LEA.HI.X R3, R19, R16, R217, 0x1, P0 ;  /* 0x000000101303b211 */ /* 0x010fe400000f0cd9 */
[----:B------:R-:W-:Y:S02]  /*f630*/  ISETP.GE.AND P0, PT, R202, UR5, PT ;  /* 0x00000005ca007c0c */ /* 0x000fe4000bf06270 */
[----:B------:R-:W-:Y:S01]  /*f640*/  @!P5 LEA R10, P2, R200, R12, 0x1 ;  /* 0x0000000cc80ad211 */ /* 0x000fe200078408ff */
[----:B-----5:R3:W-:Y:S01]  /*f650*/  @!P3 ST.E.128 desc[UR6][R2.64], R4 ;  /* 0x000000040200b985 */ /* 0x0207e2000c101d06 */
        /* <DEDUP_REMOVED lines=10> */
.L_x_1232:
[----:B------:R-:W0:Y:S01]  /*f700*/  LDC R8, c[0x0][0xbe8] ;  /* 0x0002fa00ff087b82 */ /* 0x000e220000000800 */
[----:B------:R-:W-:Y:S01]  /*f710*/  R2UR UR6, R204 ;  /* 0x00000000cc0672ca */ /* 0x000fe200000e0000 */
[----:B------:R-:W-:Y:S01]  /*f720*/  BSSY B1, `(.L_x_1240) ;  /* 0x0000035000017945 */ /* 0x000fe20003800000 */
[----:B------:R-:W-:Y:S01]  /*f730*/  R2UR UR5, R205 ;  /* 0x00000000cd0572ca */ /* 0x000fe200000e0000 */
[----:B------:R-:W-:Y:S01]  /*f740*/  IMAD R6, R203, 0x20, R206 ;  /* 0x00000020cb067824 */ /* 0x000fe200078e02ce */
[----:B------:R-:W-:-:S09]  /*f750*/  ISETP.GE.AND P0, PT, R218, 0x80, PT ;  /* 0x00000080da00780c */ /* 0x000fd20003f06270 */
[----:B------:R-:W-:Y:S02]  /*f760*/  USHF.R.S32.HI UR8, URZ, 0x1f, UR6 ;  /* 0x0000001f3f087899 */ /* 0x000fe40008011406 */
[----:B------:R-:W-:Y:S01]  /*f770*/  USHF.R.S32.HI UR9, URZ, 0x1f, UR5 ;  /* 0x0000001f3f097899 */ /* 0x000fe20008011405 */
[----:B0-----:R-:W-:-:S13]  /*f780*/  ISETP.NE.AND P1, PT, R8, 0x1, PT ;  /* 0x000000010800780c */ /* 0x001fda0003f25270 */
[----:B------:R-:W0:Y:S08]  /*f790*/  @P1 LDC R9, c[0x0][0xbec] ;  /* 0x0002fb00ff091b82 */ /* 0x000e300000000800 */
[----:B------:R-:W1:Y:S01]  /*f7a0*/  @P1 LDC R11, c[0x0][0xbf0] ;  /* 0x0002fc00ff0b1b82 */ /* 0x000e620000000800 */
[----:B------:R-:W-:Y:S05]  /*f7b0*/  @P0 BRA `(.L_x_1241) ;  /* 0x0000000000ac0947 */ /* 0x000fea0003800000 */
[----:B------:R-:W2:Y:S01]  /*f7c0*/  S2R R0, SR_TID.X ;  /* 0x0000000000007919 */ /* 0x000ea20000002100 */
[----:B------:R-:W3:Y:S01]  /*f7d0*/  LDC R3, c[0x0][0xbe8] ;  /* 0x0002fa00ff037b82 */ /* 0x000ee20000000800 */
[----:B------:R-:W-:Y:S01]  /*f7e0*/  IMAD.U32 R4, RZ, RZ, UR61 ;  /* 0x0000003dff047e24 */ /* 0x000fe2000f8e00ff */
[----:B------:R-:W-:Y:S02]  /*f7f0*/  ULDC UR5, c[0x0][0xa88] ;  /* 0x0002a20000057ab9 */ /* 0x000fe40000000800 */
[----:B---3--:R-:W-:Y:S02]  /*f800*/  IMAD R5, R3, UR5, RZ ;  /* 0x0000000503057c24 */ /* 0x008fe4000f8e02ff */
[----:B--2---:R-:W-:-:S04]  /*f810*/  IADD3 R4, R4, -0x80, R0 ;  /* 0xffffff8004047810 */ /* 0x004fc80007ffe000 */
[----:B------:R-:W-:-:S13]  /*f820*/  ISETP.GE.AND P0, PT, R4, R5, PT ;  /* 0x000000050400720c */ /* 0x000fda0003f06270 */
[----:B------:R-:W-:Y:S05]  /*f830*/  @P0 BRA `(.L_x_1241) ;  /* 0x00000000008c0947 */ /* 0x000fea0003800000 */
[----:B------:R-:W-:Y:S01]  /*f840*/  ISETP.NE.AND P0, PT, R3, 0x1, PT ;  /* 0x000000010300780c */ /* 0x000fe20003f05270 */
[----:B------:R-:W-:Y:S01]  /*f850*/  ULDC.64 UR10, c[0x0][0xb90] ;  /* 0x0002e400000a7ab9 */ /* 0x000fe20000000a00 */
[----:B------:R-:W-:Y:S01]  /*f860*/  R2UR UR13, R204 ;  /* 0x00000000cc0d72ca */ /* 0x000fe200000e0000 */
[----:B------:R-:W-:Y:S01]  /*f870*/  UIMAD UR5, UR8, UR10, URZ ;  /* 0x0000000a080572a4 */ /* 0x000fe2000f8e023f */
[----:B------:R-:W-:Y:S01]  /*f880*/  R2UR UR12, R205 ;  /* 0x00000000cd0c72ca */ /* 0x000fe200000e0000 */
[----:B------:R-:W-:-:S08]  /*f890*/  IMAD.MOV.U32 R2, RZ, RZ, R4 ;  /* 0x000000ffff027224 */ /* 0x000fd000078e0004 */
[----:B------:R-:W2:Y:S02]  /*f8a0*/  @P0 LDC R5, c[0x0][0xbec] ;  /* 0x0002fb00ff050b82 */ /* 0x000ea40000000800 */
[----:B------:R-:W-:Y:S02]  /*f8b0*/  UIMAD.WIDE.U32 UR6, UR13, UR10, URZ ;  /* 0x0000000a0d0672a5 */ /* 0x000fe4000f8e003f */
[----:B------:R-:W-:-:S03]  /*f8c0*/  UIMAD UR5, UR13, UR11, UR5 ;  /* 0x0000000b0d0572a4 */ /* 0x000fc6000f8e0205 */
[----:B------:R-:W-:Y:S01]  /*f8d0*/  ULDC.64 UR10, c[0x0][0xb98] ;  /* 0x0002e600000a7ab9 */ /* 0x000fe20000000a00 */
[----:B------:R-:W3:Y:S01]  /*f8e0*/  @P0 LDC R7, c[0x0][0xbf0] ;  /* 0x0002fc00ff070b82 */ /* 0x000ee20000000800 */
[----:B------:R-:W-:Y:S02]  /*f8f0*/  UIADD3 UR7, UR7, UR5, URZ ;  /* 0x0000000507077290 */ /* 0x000fe4000fffe03f */
[----:B------:R-:W-:Y:S02]  /*f900*/  UIMAD UR5, UR9, UR10, URZ ;  /* 0x0000000a090572a4 */ /* 0x000fe4000f8e023f */
[----:B------:R-:W-:Y:S02]  /*f910*/  UIMAD.WIDE.U32 UR6, UR12, UR10, UR6 ;  /* 0x0000000a0c0672a5 */ /* 0x000fe4000f8e0006 */
[----:B------:R-:W-:-:S03]  /*f920*/  UIMAD UR5, UR12, UR11, UR5 ;  /* 0x0000000b0c0572a4 */ /* 0x000fc6000f8e0205 */
[----:B------:R-:W-:Y:S01]  /*f930*/  ULDC.64 UR10, c[0x0][0xb88] ;  /* 0x0002e200000a7ab9 */ /* 0x000fe20000000a00 */
[----:B------:R-:W-:Y:S01]  /*f940*/  ULDC.64 UR12, c[0x0][0x208] ;  /* 0x00008200000c7ab9 */ /* 0x000fe20000000a00 */
[----:B--2---:R-:W-:-:S05]  /*f950*/  @P0 IMAD.HI.U32 R0, R4, R5, RZ ;  /* 0x0000000504000227 */ /* 0x004fca00078e00ff */
[----:B---3--:R-:W-:-:S05]  /*f960*/  @P0 SHF.R.U32.HI R2, RZ, R7, R0 ;  /* 0x00000007ff020219 */ /* 0x008fca0000011600 */
[----:B------:R-:W-:-:S04]  /*f970*/  IMAD.MOV R5, RZ, RZ, -R2 ;  /* 0x000000ffff057224 */ /* 0x000fc800078e0a02 */
[----:B------:R-:W-:Y:S01]  /*f980*/  IMAD R5, R3, R5, R4 ;  /* 0x0000000503057224 */ /* 0x000fe200078e0204 */
[----:B------:R-:W-:Y:S01]  /*f990*/  SHF.R.S32.HI R3, RZ, 0x1f, R2 ;  /* 0x0000001fff037819 */ /* 0x000fe20000011402 */
[----:B------:R-:W-:Y:S01]  /*f9a0*/  IMAD.U32 R4, RZ, RZ, UR5 ;  /* 0x00000005ff047e24 */ /* 0x000fe2000f8e00ff */
[----:B------:R-:W-:Y:S02]  /*f9b0*/  IADD3 R2, P0, R2, UR6, RZ ;  /* 0x0000000602027c10 */ /* 0x000fe4000ff1e0ff */
[----:B------:R-:W-:Y:S02]  /*f9c0*/  SHF.R.S32.HI R0, RZ, 0x1f, R5 ;  /* 0x0000001fff007819 */ /* 0x000fe40000011405 */
[----:B------:R-:W-:Y:S01]  /*f9d0*/  IADD3.X R3, R3, UR7, R4, P0, !PT ;  /* 0x0000000703037c10 */ /* 0x000fe200087fe404 */
[----:B------:R-:W-:Y:S02]  /*f9e0*/  ULDC.64 UR6, c[0x0][0xb50] ;  /* 0x0002d40000067ab9 */ /* 0x000fe40000000a00 */
[----:B------:R-:W-:-:S02]  /*f9f0*/  IMAD R0, R0, UR10, RZ ;  /* 0x0000000a00007c24 */ /* 0x000fc4000f8e02ff */
[----:B------:R-:W-:-:S04]  /*fa00*/  IMAD.WIDE.U32 R2, R5, UR10, R2 ;  /* 0x0000000a05027c25 */ /* 0x000fc8000f8e0002 */
[----:B------:R-:W-:Y:S01]  /*fa10*/  IMAD R7, R5, UR11, R0 ;  /* 0x0000000b05077c24 */ /* 0x000fe2000f8e0200 */
[----:B------:R-:W-:-:S03]  /*fa20*/  LEA R4, P0, R2, UR6, 0x2 ;  /* 0x0000000602047c11 */ /* 0x000fc6000f8010ff */
[----:B------:R-:W-:-:S05]  /*fa30*/  IMAD.IADD R3, R3, 0x1, R7 ;  /* 0x0000000103037824 */ /* 0x000fca00078e0207 */
[----:B------:R-:W-:Y:S01]  /*fa40*/  LEA.HI.X R5, R2, UR7, R3, 0x2, P0 ;  /* 0x0000000702057c11 */ /* 0x000fe200080f1403 */
[----:B------:R-:W-:-:S05]  /*fa50*/  IMAD.MOV.U32 R3, RZ, RZ, -0x800000 ;  /* 0xff800000ff037424 */ /* 0x000fca00078e00ff */
[----:B------:R2:W-:Y:S02]  /*fa60*/  STG.E desc[UR12][R4.64], R3 ;  /* 0x0000000304007986 */ /* 0x0005e4000c10190c */
.L_x_1241:
[----:B------:R-:W-:Y:S05]  /*fa70*/  BSYNC B1 ;  /* 0x0000000000017941 */ /* 0x000fea0003800000 */
.L_x_1240:
[----:B------:R-:W-:Y:S01]  /*fa80*/  R2UR UR13, R204 ;  /* 0x00000000cc0d72ca */ /* 0x000fe200000e0000 */
[----:B------:R-:W-:Y:S01]  /*fa90*/  ULDC.64 UR10, c[0x0][0xae8] ;  /* 0x0002ba00000a7ab9 */ /* 0x000fe20000000a00 */
[----:B------:R-:W-:Y:S01]  /*faa0*/  R2UR UR12, R205 ;  /* 0x00000000cd0c72ca */ /* 0x000fe200000e0000 */
[----:B------:R-:W-:Y:S01]  /*fab0*/  UIMAD UR5, UR8, UR10, URZ ;  /* 0x0000000a080572a4 */ /* 0x000fe2000f8e023f */
[----:B------:R-:W-:Y:S01]  /*fac0*/  VIADD R6, R6, UR61 ;  /* 0x0000003d06067c36 */ /* 0x000fe20008000000 */
[----:B------:R-:W-:Y:S03]  /*fad0*/  BSSY B1, `(.L_x_1242) ;  /* 0x000003d000017945 */ /* 0x000fe60003800000 */
[----:B0-----:R-:W-:-:S04]  /*fae0*/  @P1 IMAD.HI.U32 R0, R6, R9, RZ ;  /* 0x0000000906001227 */ /* 0x001fc800078e00ff */
[----:B--2---:R-:W-:Y:S01]  /*faf0*/  IMAD.MOV.U32 R5, RZ, RZ, R6 ;  /* 0x000000ffff057224 */ /* 0x004fe200078e0006 */
[----:B------:R-:W-:Y:S01]  /*fb00*/  UIMAD.WIDE.U32 UR6, UR13, UR10, URZ ;  /* 0x0000000a0d0672a5 */ /* 0x000fe2000f8e003f */
[----:B-1----:R-:W-:Y:S01]  /*fb10*/  @P1 SHF.R.U32.HI R5, RZ, R11, R0 ;  /* 0x0000000bff051219 */ /* 0x002fe20000011600 */
[----:B------:R-:W-:-:S03]  /*fb20*/  UIMAD UR5, UR13, UR11, UR5 ;  /* 0x0000000b0d0572a4 */ /* 0x000fc6000f8e0205 */
[----:B------:R-:W-:Y:S01]  /*fb30*/  ULDC.64 UR10, c[0x0][0xaf0] ;  /* 0x0002bc00000a7ab9 */ /* 0x000fe20000000a00 */
[----:B------:R-:W-:Y:S01]  /*fb40*/  UIADD3 UR7, UR7, UR5, URZ ;  /* 0x0000000507077290 */ /* 0x000fe2000fffe03f */
[--C-:B------:R-:W-:Y:S01]  /*fb50*/  SHF.R.S32.HI R0, RZ, 0x1f, R5.reuse ;  /* 0x0000001fff007819 */ /* 0x100fe20000011405 */
[----:B------:R-:W-:Y:S01]  /*fb60*/  UIMAD UR5, UR9, UR10, URZ ;  /* 0x0000000a090572a4 */ /* 0x000fe2000f8e023f */
[----:B------:R-:W-:Y:S01]  /*fb70*/  IMAD.MOV R7, RZ, RZ, -R5 ;  /* 0x000000ffff077224 */ /* 0x000fe200078e0a05 */
[----:B------:R-:W-:Y:S02]  /*fb80*/  UIMAD.WIDE.U32 UR6, UR12, UR10, UR6 ;  /* 0x0000000a0c0672a5 */ /* 0x000fe4000f8e0006 */
[----:B------:R-:W-:Y:S01]  /*fb90*/  UIMAD UR5, UR12, UR11, UR5 ;  /* 0x0000000b0c0572a4 */ /* 0x000fe2000f8e0205 */
[----:B------:R-:W-:Y:S01]  /*fba0*/  IMAD R7, R8, R7, R6 ;  /* 0x0000000708077224 */ /* 0x000fe200078e0206 */
[----:B------:R-:W-:Y:S01]  /*fbb0*/  ULDC.64 UR8, c[0x0][0xae0] ;  /* 0x0002b80000087ab9 */ /* 0x000fe20000000a00 */
[----:B------:R-:W-:Y:S01]  /*fbc0*/  VIADD R6, R206, UR61 ;  /* 0x0000003dce067c36 */ /* 0x000fe20008000000 */
[----:B------:R-:W-:Y:S01]  /*fbd0*/  UIADD3 UR5, UR7, UR5, URZ ;  /* 0x0000000507057290 */ /* 0x000fe2000fffe03f */
[----:B------:R-:W-:-:S02]  /*fbe0*/  IMAD R0, R0, UR8, RZ ;  /* 0x0000000800007c24 */ /* 0x000fc4000f8e02ff */
[----:B------:R-:W-:Y:S02]  /*fbf0*/  IMAD.U32 R3, RZ, RZ, UR7 ;  /* 0x00000007ff037e24 */ /* 0x000fe4000f8e00ff */
[----:B------:R-:W-:Y:S01]  /*fc00*/  IMAD.U32 R2, RZ, RZ, UR6 ;  /* 0x00000006ff027e24 */ /* 0x000fe2000f8e00ff */
[----:B------:R-:W-:Y:S01]  /*fc10*/  ULDC.64 UR6, c[0x0][0xad8] ;  /* 0x0002b60000067ab9 */ /* 0x000fe20000000a00 */
[----:B------:R-:W-:Y:S01]  /*fc20*/  IMAD.U32 R3, RZ, RZ, UR5 ;  /* 0x00000005ff037e24 */ /* 0x000fe2000f8e00ff */
[----:B------:R-:W-:Y:S01]  /*fc30*/  ULDC UR5, c[0x0][0xa88] ;  /* 0x0002a20000057ab9 */ /* 0x000fe20000000800 */
[C---:B------:R-:W-:Y:S01]  /*fc40*/  IMAD R9, R5.reuse, UR9, R0 ;  /* 0x0000000905097c24 */ /* 0x040fe2000f8e0200 */
[----:B------:R-:W-:Y:S01]  /*fc50*/  SHF.R.S32.HI R0, RZ, 0x1f, R7 ;  /* 0x0000001fff007819 */ /* 0x000fe20000011407 */
[----:B------:R-:W-:-:S04]  /*fc60*/  IMAD.WIDE.U32 R2, R5, UR8, R2 ;  /* 0x0000000805027c25 */ /* 0x000fc8000f8e0002 */
[----:B------:R-:W-:Y:S02]  /*fc70*/  IMAD.IADD R3, R3, 0x1, R9 ;  /* 0x0000000103037824 */ /* 0x000fe400078e0209 */
[----:B------:R-:W-:Y:S02]  /*fc80*/  IMAD R4, R0, UR6, RZ ;  /* 0x0000000600047c24 */ /* 0x000fe4000f8e02ff */
[----:B------:R-:W-:Y:S02]  /*fc90*/  IMAD R9, R8, UR5, RZ ;  /* 0x0000000508097c24 */ /* 0x000fe4000f8e02ff */
[C---:B------:R-:W-:Y:S02]  /*fca0*/  IMAD R5, R7.reuse, UR7, R4 ;  /* 0x0000000707057c24 */ /* 0x040fe4000f8e0204 */
[----:B------:R-:W-:Y:S01]  /*fcb0*/  IMAD.WIDE.U32 R2, R7, UR6, R2 ;  /* 0x0000000607027c25 */ /* 0x000fe2000f8e0002 */
[----:B------:R-:W-:Y:S01]  /*fcc0*/  ISETP.GE.AND P2, PT, R6, R9, PT ;  /* 0x000000090600720c */ /* 0x000fe20003f46270 */
[----:B------:R-:W-:-:S02]  /*fcd0*/  ULDC.64 UR6, c[0x0][0xa80] ;  /* 0x0002a00000067ab9 */ /* 0x000fc40000000a00 */
[----:B------:R-:W-:Y:S01]  /*fce0*/  VIADD R0, R6, 0x20 ;  /* 0x0000002006007836 */ /* 0x000fe20000000000 */
[----:B------:R-:W-:Y:S01]  /*fcf0*/  LEA R4, P3, R2, UR6, 0x1 ;  /* 0x0000000602047c11 */ /* 0x000fe2000f8608ff */
[----:B------:R-:W-:-:S03]  /*fd00*/  IMAD.IADD R3, R3, 0x1, R5 ;  /* 0x0000000103037824 */ /* 0x000fc600078e0205 */
[-C--:B------:R-:W-:Y:S01]  /*fd10*/  ISETP.GE.AND P1, PT, R0, R9.reuse, PT ;  /* 0x000000090000720c */ /* 0x080fe20003f26270 */
[----:B------:R-:W-:Y:S01]  /*fd20*/  VIADD R0, R6, 0x40 ;  /* 0x0000004006007836 */ /* 0x000fe20000000000 */
[----:B------:R-:W-:Y:S02]  /*fd30*/  LEA.HI.X R5, R2, UR7, R3, 0x1, P3 ;  /* 0x0000000702057c11 */ /* 0x000fe400098f0c03 */
[----:B------:R0:W1:Y:S02]  /*fd40*/  SHFL.IDX PT, R2, R4, RZ, 0x181f ;  /* 0x00181fff04027589 */ /* 0x00006400000e0000 */
[----:B------:R-:W-:Y:S02]  /*fd50*/  ISETP.GE.AND P0, PT, R0, R9, PT ;  /* 0x000000090000720c */ /* 0x000fe40003f06270 */
[----:B------:R0:W2:Y:S01]  /*fd60*/  SHFL.IDX PT, R0, R5, RZ, 0x181f ;  /* 0x00181fff05007589 */ /* 0x0000a200000e0000 */
[----:B------:R-:W-:Y:S10]  /*fd70*/  @P2 BRA `(.L_x_1243) ;  /* 0x0000000000482947 */ /* 0x000ff40003800000 */
        /* <DEDUP_REMOVED lines=18> */
.L_x_1243:
[----:B------:R-:W-:Y:S05]  /*fea0*/  BSYNC B1 ;  /* 0x0000000000017941 */ /* 0x000fea0003800000 */
.L_x_1242:
        /* <DEDUP_REMOVED lines=22> */
.L_x_1245:
[----:B------:R-:W-:Y:S05]  /*10010*/  BSYNC B1 ;  /* 0x0000000000017941 */ /* 0x000fea0003800000 */
.L_x_1244:
        /* <DEDUP_REMOVED lines=22> */
.L_x_1247:
[----:B------:R-:W-:Y:S05]  /*10180*/  BSYNC B1 ;  /* 0x0000000000017941 */ /* 0x000fea0003800000 */
.L_x_1246:
[----:B0-----:R-:W-:Y:S01]  /*10190*/  VIADD R0, R6, 0x60 ;  /* 0x0000006006007836 */ /* 0x001fe20000000000 */
[----:B--2-4-:R-:W0:Y:S04]  /*101a0*/  SHFL.IDX PT, R5, R5, 0x3, 0x181f ;  /* 0x00781f0005057f89 */ /* 0x014e2800000e0000 */
[----:B------:R-:W-:Y:S01]  /*101b0*/  ISETP.GE.AND P0, PT, R0, R9, PT ;  /* 0x000000090000720c */ /* 0x000fe20003f06270 */
[----:B-1-3--:R1:W2:-:S12]  /*101c0*/  SHFL.IDX PT, R2, R4, 0x3, 0x181f ;  /* 0x00781f0004027f89 */ /* 0x00a29800000e0000 */
        /* <DEDUP_REMOVED lines=8> */
[-C--:B------:R-:W-:Y:S02]  /*10250*/  @!P2 LEA R8, P5, R201, R2.reuse, 0x1 ;  /* 0x00000002c908a211 */ /* 0x080fe400078a08ff */
[-C--:B------:R-:W-:Y:S02]  /*10260*/  @!P1 LEA R10, P4, R200, R2.reuse, 0x1 ;  /* 0x00000002c80a9211 */ /* 0x080fe400078808ff */
[-C--:B0-----:R-:W-:Y:S02]  /*10270*/  @!P3 LEA.HI.X R7, R19, R5.reuse, R217, 0x1, P6 ;  /* 0x000000051307b211 */ /* 0x081fe400030f0cd9 */
        /* <DEDUP_REMOVED lines=8> */
.L_x_1239:
[----:B------:R-:W-:Y:S05]  /*10300*/  BSYNC B0 ;  /* 0x0000000000007941 */ /* 0x000fea0003800000 */
.L_x_1231:
[----:B------:R-:W-:Y:S02]  /*10310*/  ULDC UR5, c[0x0][0xc38] ;  /* 0x00030e0000057ab9 */ /* 0x000fe40000000800 */
[----:B------:R-:W-:-:S06]  /*10320*/  UISETP.GE.AND UP0, UPT, UR4, UR5, UPT ;  /* 0x000000050400728c */ /* 0x000fcc000bf06270 */
[----:B------:R-:W-:-:S13]  /*10330*/  PLOP3.LUT P0, PT, PT, PT, UP0, 0x80, 0x0 ;  /* 0x000000000000781c */ /* 0x000fda0003f0f008 */
[----:B------:R-:W-:Y:S05]  /*10340*/  @!P0 BRA `(.L_x_1248) ;  /* 0xffffff0800ac8947 */ /* 0x000fea000383ffff */
[----:B------:R-:W-:Y:S05]  /*10350*/  EXIT ;  /* 0x000000000000794d */ /* 0x000fea0003800000 */
.L_x_1150:
[----:B------:R-:W-:-:S08]  /*10360*/  NOP ;  /* 0x0000000000007918 */ /* 0x000fd00000000000 */
[----:B0-----:R-:W0:-:S00]  /*10370*/  USETMAXREG.DEALLOC.CTAPOOL 0x18 ;  /* 0x00000018000079c8 */ /* 0x001e0000080e0500 */
[----:B0-----:R-:W-:-:S06]  /*10380*/  LOP3.LUT R0, R0, 0x3, RZ, 0xc0, !PT ;  /* 0x0000000300007812 */ /* 0x001fcc00078ec0ff */
[----:B------:R-:W0:Y:S01]  /*10390*/  S2UR UR6, SR_CTAID.X ;  /* 0x00000000000679c3 */ /* 0x000e220000002500 */
[----:B------:R-:W-:Y:S01]  /*103a0*/  LOP3.LUT R19, R19, 0xfffffffb, RZ, 0xc0, !PT ;  /* 0xfffffffb13137812 */ /* 0x000fe200078ec0ff */
[----:B------:R-:W-:Y:S01]  /*103b0*/  STL [R1+0x18], RZ ;  /* 0x000018ff01007387 */ /* 0x000fe20000100800 */
[----:B------:R-:W-:-:S03]  /*103c0*/  IMAD.MOV.U32 R18, RZ, RZ, RZ ;  /* 0x000000ffff127224 */ /* 0x000fc600078e00ff */
[----:B------:R-:W1:Y:S02]  /*103d0*/  SHFL.IDX PT, R0, R0, RZ, 0x1f ;  /* 0x00001fff00007589 */ /* 0x000e6400000e0000 */
[----:B-1----:R-:W-:Y:S02]  /*103e0*/  ISETP.NE.AND P0, PT, R0, RZ, PT ;  /* 0x000000ff0000720c */ /* 0x002fe40003f05270 */
[----:B------:R-:W0:Y:S11]  /*103f0*/  LDC R0, c[0x0][0xc38] ;  /* 0x00030e00ff007b82 */ /* 0x000e360000000800 */
[----:B------:R-:W-:Y:S01]  /*10400*/  @P0 LOP3.LUT R19, R19, 0x4, RZ, 0xfc, !PT ;  /* 0x0000000413130812 */ /* 0x000fe200078efcff */
[----:B------:R-:W-:Y:S06]  /*10410*/  @P0 BAR.ARV 0x4, 0x180 ;  /* 0x0106000000000b1d */ /* 0x000fec0000002000 */
[----:B0-----:R-:W-:Y:S01]  /*10420*/  ISETP.LE.AND P0, PT, R0, UR6, PT ;  /* 0x0000000600007c0c */ /* 0x001fe2000bf03270 */
[----:B------:R-:W-:-:S05]  /*10430*/  IMAD.MOV.U32 R0, RZ, RZ, 0x1 ;  /* 0x00000001ff007424 */ /* 0x000fca00078e00ff */
[----:B------:R0:W-:Y:S07]  /*10440*/  STL [R1+0x8], R0 ;  /* 0x0000080001007387 */ /* 0x0001ee0000100800 */
[----:B------:R-:W-:Y:S05]  /*10450*/  @P0 BRA `(.L_x_1249) ;  /* 0x0000005400780947 */ /* 0x000fea0003800000 */
[----:B------:R-:W1:Y:S01]  /*10460*/  S2R R6, SR_TID.X ;  /* 0x0000000000067919 */ /* 0x000e620000002100 */
[----:B------:R-:W2:Y:S01]  /*10470*/  S2UR UR5, SR_CgaCtaId ;  /* 0x00000000000579c3 */ /* 0x000ea20000008800 */
[----:B------:R-:W-:Y:S01]  /*10480*/  UMOV UR4, 0x400 ;  /* 0x0000040000047882 */ /* 0x000fe20000000000 */
[----:B------:R-:W-:Y:S01]  /*10490*/  IMAD.MOV.U32 R18, RZ, RZ, RZ ;  /* 0x000000ffff127224 */ /* 0x000fe200078e00ff */
[----:B------:R-:W-:Y:S01]  /*104a0*/  ULDC UR44, c[0x0][0xc] ;  /* 0x00000300002c7ab9 */ /* 0x000fe20000000800 */
[----:B------:R-:W-:Y:S01]  /*104b0*/  ULDC.64 UR38, c[0x0][0x198] ;  /* 0x0000660000267ab9 */ /* 0x000fe20000000a00 */
[----:B--2---:R-:W-:-:S06]  /*104c0*/  ULEA UR4, UR5, UR4, 0x18 ;  /* 0x0000000405047291 */ /* 0x004fcc000f8ec03f */
[----:B------:R-:W-:Y:S01]  /*104d0*/  IMAD.U32 R17, RZ, RZ, UR4 ;  /* 0x00000004ff117e24 */ /* 0x000fe2000f8e00ff */
[C---:B-1----:R-:W-:Y:S01]  /*104e0*/  LOP3.LUT R5, R6.reuse, 0x7f, RZ, 0xc0, !PT ;  /* 0x0000007f06057812 */ /* 0x042fe200078ec0ff */
[----:B0-----:R-:W-:-:S05]  /*104f0*/  IMAD.SHL.U32 R0, R6, 0x8, RZ ;  /* 0x0000000806007824 */ /* 0x001fca00078e00ff */
[C---:B------:R-:W-:Y:S02]  /*10500*/  LOP3.LUT R2, R0.reuse, 0x1f8, RZ, 0xc0, !PT ;  /* 0x000001f800027812 */ /* 0x040fe400078ec0ff */
[----:B------:R-:W-:Y:S02]  /*10510*/  LOP3.LUT R0, R0, 0x38, RZ, 0xc0, !PT ;  /* 0x0000003800007812 */ /* 0x000fe400078ec0ff */
[----:B------:R-:W-:Y:S01]  /*10520*/  LOP3.LUT R3, R2, 0x38, R6, 0x78, !PT ;  /* 0x0000003802037812 */ /* 0x000fe200078e7806 */
[----:B------:R-:W-:-:S05]  /*10530*/  IMAD.SHL.U32 R2, R5, 0x8, RZ ;  /* 0x0000000805027824 */ /* 0x000fca00078e00ff */
[----:B------:R-:W-:Y:S01]  /*10540*/  LOP3.LUT R4, R3, 0x200, R2, 0xf8, !PT ;  /* 0x0000020003047812 */ /* 0x000fe200078ef802 */
[----:B------:R-:W-:Y:S01]  /*10550*/  IMAD.SHL.U32 R2, R6, 0x10, RZ ;  /* 0x0000001006027824 */ /* 0x000fe200078e00ff */
[----:B------:R-:W-:-:S03]  /*10560*/  SHF.R.U32.HI R3, RZ, 0x3, R5 ;  /* 0x00000003ff037819 */ /* 0x000fc60000011605 */
[----:B------:R-:W-:Y:S01]  /*10570*/  IMAD R4, R4, 0x2, R17 ;  /* 0x0000000204047824 */ /* 0x000fe200078e0211 */
[----:B------:R-:W-:Y:S01]  /*10580*/  LOP3.LUT R2, R3, 0x70, R2, 0xf8, !PT ;  /* 0x0000007003027812 */ /* 0x000fe200078ef802 */
[----:B------:R-:W-:Y:S02]  /*10590*/  IMAD.U32 R3, RZ, RZ, UR6 ;  /* 0x00000006ff037e24 */ /* 0x000fe4000f8e00ff */
[----:B------:R-:W-:Y:S01]  /*105a0*/  IMAD.MOV.U32 R2, RZ, RZ, 0x1 ;  /* 0x00000001ff027424 */ /* 0x000fe200078e00ff */
[----:B------:R-:W-:Y:S04]  /*105b0*/  STL [R1+0x10], R4 ;  /* 0x0000100401007387 */ /* 0x000fe80000100800 */
[----:B------:R0:W-:Y:S04]  /*105c0*/  STL [R1+0x14], R3 ;  /* 0x0000140301007387 */ /* 0x0001e80000100800 */
[----:B------:R-:W-:Y:S04]  /*105d0*/  STL [R1+0x18], RZ ;  /* 0x000018ff01007387 */ /* 0x000fe80000100800 */
[----:B------:R1:W-:Y:S01]  /*105e0*/  STL [R1+0x8], R2 ;  /* 0x0000080201007387 */ /* 0x0003e20000100800 */
[----:B0-----:R-:W-:-:S02]  /*105f0*/  LOP3.LUT R3, R0, 0x40, RZ, 0xfc, !PT ;  /* 0x0000004000037812 */ /* 0x001fc400078efcff */
[C---:B-1----:R-:W-:Y:S02]  /*10600*/  LOP3.LUT R2, R0.reuse, 0x80, RZ, 0xfc, !PT ;  /* 0x0000008000027812 */ /* 0x042fe400078efcff */
[----:B------:R-:W-:-:S07]  /*10610*/  LOP3.LUT R0, R0, 0xc0, RZ, 0xfc, !PT ;  /* 0x000000c000007812 */ /* 0x000fce00078efcff */
.L_x_1356:
[----:B--2---:R-:W2:Y:S01]  /*10620*/  LDL R0, [R1+0x14] ;  /* 0x0000140001007983 */ /* 0x004ea20000100800 */
[----:B------:R-:W-:Y:S02]  /*10630*/  ULDC UR8, c[0x0][0xc60] ;  /* 0x0003180000087ab9 */ /* 0x000fe40000000800 */
[----:B------:R-:W-:-:S11]  /*10640*/  UISETP.NE.AND UP0, UPT, UR8, 0x1, UPT ;  /* 0x000000010800788c */ /* 0x000fd6000bf05270 */
[----:B------:R-:W-:Y:S01]  /*10650*/  @UP0 ULDC UR4, c[0x0][0xc64] ;  /* 0x0003190000040ab9 */ /* 0x000fe20000000800 */
[----:B------:R-:W-:Y:S01]  /*10660*/  @UP0 ULDC UR9, c[0x0][0xc68] ;  /* 0x00031a0000090ab9 */ /* 0x000fe20000000800 */
[C---:B--2---:R-:W-:Y:S02]  /*10670*/  R2UR UR7, R0.reuse ;  /* 0x00000000000772ca */ /* 0x044fe400000e0000 */
[----:B------:R-:W-:-:S11]  /*10680*/  R2UR UR6, R0 ;  /* 0x00000000000672ca */ /* 0x000fd600000e0000 */
[----:B------:R-:W-:-:S04]  /*10690*/  UIMAD.WIDE.U32 UR4, UR7, UR4, URZ ;  /* 0x00000004070472a5 */ /* 0x000fc8000f8e003f */
[----:B------:R-:W-:-:S03]  /*106a0*/  @UP0 USHF.R.U32.HI UR7, URZ, UR9, UR5 ;  /* 0x000000093f070299 */ /* 0x000fc60008011605 */
[----:B------:R-:W-:Y:S02]  /*106b0*/  ULDC UR4, c[0x0][0xc78] ;  /* 0x00031e0000047ab9 */ /* 0x000fe40000000800 */
[----:B------:R-:W-:Y:S02]  /*106c0*/  UISETP.GE.AND UP0, UPT, UR7, UR4, UPT ;  /* 0x000000040700728c */ /* 0x000fe4000bf06270 */
[----:B------:R-:W-:-:S04]  /*106d0*/  UIADD3 UR4, -UR7, URZ, URZ ;  /* 0x0000003f07047290 */ /* 0x000fc8000fffe13f */
[----:B------:R-:W-:Y:S01]  /*106e0*/  PLOP3.LUT P0, PT, PT, PT, UP0, 0x80, 0x0 ;  /* 0x000000000000781c */ /* 0x000fe20003f0f008 */
[----:B------:R-:W-:-:S12]  /*106f0*/  UIMAD UR8, UR8, UR4, UR6 ;  /* 0x00000004080872a4 */ /* 0x000fd8000f8e0206 */
[----:B01--4-:R-:W-:Y:S05]  /*10700*/  @!P0 BRA `(.L_x_1250) ;  /* 0x0000000000208947 */ /* 0x013fea0003800000 */
        /* <DEDUP_REMOVED lines=8> */
.L_x_1250:
[----:B------:R-:W-:Y:S01]  /*10790*/  ULDC UR9, c[0x0][0xc54] ;  /* 0x0003150000097ab9 */ /* 0x000fe20000000800 */
[----:B------:R-:W-:Y:S01]  /*107a0*/  UMOV UR6, UR8 ;  /* 0x0000000800067c82 */ /* 0x000fe20008000000 */
[----:B------:R-:W-:-:S11]  /*107b0*/  UISETP.NE.AND UP0, UPT, UR9, 0x1, UPT ;  /* 0x000000010900788c */ /* 0x000fd6000bf05270 */
[----:B------:R-:W-:Y:S02]  /*107c0*/  @UP0 ULDC.64 UR10, c[0x0][0xc58] ;  /* 0x00031600000a0ab9 */ /* 0x000fe40000000a00 */
[----:B------:R-:W-:-:S04]  /*107d0*/  UIMAD.WIDE.U32 UR4, UR8, UR10, URZ ;  /* 0x0000000a080472a5 */ /* 0x000fc8000f8e003f */
[----:B------:R-:W-:-:S04]  /*107e0*/  @UP0 USHF.R.U32.HI UR6, URZ, UR11, UR5 ;  /* 0x0000000b3f060299 */ /* 0x000fc80008011605 */
[----:B------:R-:W-:-:S12]  /*107f0*/  UIMAD UR4, UR6, UR9, URZ ;  /* 0x00000009060472a4 */ /* 0x000fd8000f8e023f */
.L_x_1251:
[----:B------:R-:W-:Y:S02]  /*10800*/  UIADD3 UR4, UR8, -UR4, URZ ;  /* 0x8000000408047290 */ /* 0x000fe4000fffe03f */
        /* <DEDUP_REMOVED lines=8> */
[----:B------:R-:W-:Y:S01]  /*10890*/  ULDC UR13, c[0x0][0xc54] ;  /* 0x00031500000d7ab9 */ /* 0x000fe20000000800 */
[----:B------:R-:W-:-:S02]  /*108a0*/  UISETP.NE.U32.AND UP0, UPT, UR10, URZ, UPT ;  /* 0x0000003f0a00728c */ /* 0x000fc4000bf05070 */
[----:B------:R-:W-:Y:S02]  /*108b0*/  UIMAD UR13, UR7, UR13, UR4 ;  /* 0x0000000d070d72a4 */ /* 0x000fe4000f8e0204 */
[----:B------:R-:W-:Y:S01]  /*108c0*/  USHF.L.U32 UR43, UR43, 0x7, URZ ;  /* 0x000000072b2b7899 */ /* 0x000fe2000800063f */
[----:B------:R-:W-:Y:S01]  /*108d0*/  ULDC.64 UR4, c[0x0][0x9e0] ;  /* 0x0002780000047ab9 */ /* 0x000fe20000000a00 */
[----:B------:R-:W-:Y:S02]  /*108e0*/  UISETP.NE.AND.EX UP0, UPT, UR11, URZ, UPT, UP0 ;  /* 0x0000003f0b00728c */ /* 0x000fe4000bf05300 */
[----:B------:R-:W-:Y:S02]  /*108f0*/  UISETP.GE.AND UP3, UPT, UR5, 0x1, UPT ;  /* 0x000000010500788c */ /* 0x000fe4000bf66270 */
[----:B------:R-:W-:Y:S01]  /*10900*/  UIADD3 UR12, UR43, 0x7f, URZ ;  /* 0x0000007f2b0c7890 */ /* 0x000fe2000fffe03f */
[----:B------:R-:W-:Y:S01]  /*10910*/  ULDC UR10, c[0x0][0x424] ;  /* 0x00010900000a7ab9 */ /* 0x000fe20000000800 */
[----:B------:R-:W-:Y:S01]  /*10920*/  ULDC UR6, c[0x0][0x288] ;  /* 0x0000a20000067ab9 */ /* 0x000fe20000000800 */
[----:B------:R-:W-:Y:S01]  /*10930*/  @UP2 ULDC UR8, c[0x0][0xc4c] ;  /* 0x0003130000082ab9 */ /* 0x000fe20000000800 */
[----:B------:R-:W-:Y:S01]  /*10940*/  @UP1 ULDC UR11, c[0x0][0x44c] ;  /* 0x00011300000b1ab9 */ /* 0x000fe20000000800 */
[----:B------:R-:W-:Y:S01]  /*10950*/  USEL UR15, UR10, 0x1, UP0 ;  /* 0x000000010a0f7887 */ /* 0x000fe20008000000 */
[----:B------:R-:W-:Y:S01]  /*10960*/  PLOP3.LUT P1, PT, PT, PT, UP3, 0x80, 0x0 ;  /* 0x000000000000781c */ /* 0x000fe20003f2f038 */
[----:B------:R-:W-:-:S02]  /*10970*/  UIADD3 UR16, -UR6, 0x1, URZ ;  /* 0x0000000106107890 */ /* 0x000fc4000fffe13f */
[----:B------:R-:W-:Y:S02]  /*10980*/  UIMAD.WIDE.U32 UR8, UR13, UR8, URZ ;  /* 0x000000080d0872a5 */ /* 0x000fe4000f8e003f */
[----:B------:R-:W-:Y:S01]  /*10990*/  UIMAD.WIDE.U32 UR10, UR12, UR11, URZ ;  /* 0x0000000b0c0a72a5 */ /* 0x000fe2000f8e003f */
[----:B------:R-:W-:Y:S01]  /*109a0*/  ULDC UR7, c[0x0][0x2f0] ;  /* 0x0000bc0000077ab9 */ /* 0x000fe20000000800 */
[----:B------:R-:W-:Y:S01]  /*109b0*/  @UP2 ULDC UR17, c[0x0][0xc50] ;  /* 0x0003140000112ab9 */ /* 0x000fe20000000800 */
[----:B------:R-:W-:Y:S01]  /*109c0*/  @UP1 ULDC UR18, c[0x0][0x450] ;  /* 0x0001140000121ab9 */ /* 0x000fe20000000800 */
[----:B------:R-:W-:Y:S01]  /*109d0*/  UMOV UR42, UR13 ;  /* 0x0000000d002a7c82 */ /* 0x000fe20008000000 */
[----:B------:R-:W-:Y:S02]  /*109e0*/  UIMAD UR16, UR15, UR7, UR16 ;  /* 0x000000070f1072a4 */ /* 0x000fe4000f8e0210 */
[----:B------:R-:W-:Y:S02]  /*109f0*/  @UP2 USHF.R.U32.HI UR42, URZ, UR17, UR9 ;  /* 0x000000113f2a2299 */ /* 0x000fe40008011609 */
[----:B------:R-:W-:-:S02]  /*10a00*/  @UP1 USHF.R.U32.HI UR12, URZ, UR18, UR11 ;  /* 0x000000123f0c1299 */ /* 0x000fc4000801160b */
[----:B------:R-:W-:Y:S02]  /*10a10*/  UIADD3 UR36, -UR42, URZ, URZ ;  /* 0x0000003f2a247290 */ /* 0x000fe4000fffe13f */
[----:B------:R-:W-:Y:S02]  /*10a20*/  UIADD3 UR12, UR16, UR12, URZ ;  /* 0x0000000c100c7290 */ /* 0x000fe4000fffe03f */
[----:B------:R-:W-:Y:S02]  /*10a30*/  UIMAD UR36, UR14, UR36, UR13 ;  /* 0x000000240e2472a4 */ /* 0x000fe4000f8e020d */
[----:B------:R-:W-:Y:S01]  /*10a40*/  UIADD3 UR4, UR12, UR4, URZ ;  /* 0x000000040c047290 */ /* 0x000fe2000fffe03f */
[----:B------:R-:W-:Y:S11]  /*10a50*/  @!P1 BRA `(.L_x_1252) ;  /* 0x0000000000449947 */ /* 0x000ff60003800000 */
        /* <DEDUP_REMOVED lines=10> */
.L_x_1253:
[----:B------:R-:W-:-:S11]  /*10b00*/  UISETP.NE.AND UP0, UPT, UR5, 0x1, UPT ;  /* 0x000000010500788c */ /* 0x000fd6000bf05270 */
[----:B------:R-:W-:Y:S02]  /*10b10*/  @UP0 ULDC.64 UR12, c[0x0][0x9e8] ;  /* 0x00027a00000c0ab9 */ /* 0x000fe40000000a00 */
[----:B------:R-:W-:-:S04]  /*10b20*/  UIMAD.WIDE.U32 UR8, UR10, UR12, URZ ;  /* 0x0000000c0a0872a5 */ /* 0x000fc8000f8e003f */
[----:B------:R-:W-:-:S12]  /*10b30*/  @UP0 USHF.R.U32.HI UR10, URZ, UR13, UR9 ;  /* 0x0000000d3f0a0299 */ /* 0x000fd80008011609 */
.L_x_1254:
[----:B------:R-:W-:-:S04]  /*10b40*/  UIMAD UR10, UR10, UR5, UR5 ;  /* 0x000000050a0a72a4 */ /* 0x000fc8000f8e0205 */
[----:B------:R-:W-:-:S04]  /*10b50*/  UISETP.LT.AND UP0, UPT, UR4, UR10, UPT ;  /* 0x0000000a0400728c */ /* 0x000fc8000bf01270 */
[----:B------:R-:W-:-:S12]  /*10b60*/  USEL UR4, UR4, UR10, UP0 ;  /* 0x0000000a04047287 */ /* 0x000fd80008000000 */
.L_x_1252:
[----:B------:R-:W-:Y:S02]  /*10b70*/  UIMAD UR12, UR15, UR7, 0x3f ;  /* 0x0000003f0f0c74a4 */ /* 0x000fe4000f8e0207 */
[----:B------:R-:W-:Y:S02]  /*10b80*/  UIADD3 UR4, UR4, 0x3f, URZ ;  /* 0x0000003f04047890 */ /* 0x000fe4000fffe03f */
[----:B------:R-:W-:Y:S02]  /*10b90*/  USHF.R.S32.HI UR13, URZ, 0x1f, UR12 ;  /* 0x0000001f3f0d7899 */ /* 0x000fe4000801140c */
[----:B------:R-:W-:Y:S01]  /*10ba0*/  USHF.R.S32.HI UR10, URZ, 0x1f, UR4 ;  /* 0x0000001f3f0a7899 */ /* 0x000fe20008011404 */
[----:B------:R-:W-:Y:S01]  /*10bb0*/  @UP1 ULDC UR8, c[0x0][0x44c] ;  /* 0x0001130000081ab9 */ /* 0x000fe20000000800 */
[----:B------:R-:W-:Y:S02]  /*10bc0*/  ULEA.HI UR13, UR13, UR12, URZ, 0x6 ;  /* 0x0000000c0d0d7291 */ /* 0x000fe4000f8f303f */
[----:B------:R-:W-:-:S02]  /*10bd0*/  UIMAD.WIDE.U32 UR8, UR43, UR8, URZ ;  /* 0x000000082b0872a5 */ /* 0x000fc4000f8e003f */
[----:B------:R-:W-:Y:S01]  /*10be0*/  ULEA.HI UR10, UR10, UR4, URZ, 0x6 ;  /* 0x000000040a0a7291 */ /* 0x000fe2000f8f303f */
[----:B------:R-:W-:Y:S01]  /*10bf0*/  @UP1 ULDC UR14, c[0x0][0x450] ;  /* 0x00011400000e1ab9 */ /* 0x000fe20000000800 */
[----:B------:R-:W-:Y:S01]  /*10c00*/  UMOV UR11, UR43 ;  /* 0x0000002b000b7c82 */ /* 0x000fe20008000000 */
[----:B------:R-:W-:Y:S02]  /*10c10*/  UIMAD UR4, UR15, UR7, -UR6 ;  /* 0x000000070f0472a4 */ /* 0x000fe4000f8e0a06 */
[----:B------:R-:W-:Y:S02]  /*10c20*/  USHF.R.S32.HI UR13, URZ, 0x6, UR13 ;  /* 0x000000063f0d7899 */ /* 0x000fe4000801140d */
[----:B------:R-:W-:Y:S02]  /*10c30*/  USHF.R.S32.HI UR10, URZ, 0x6, UR10 ;  /* 0x000000063f0a7899 */ /* 0x000fe4000801140a */
[----:B------:R-:W-:Y:S02]  /*10c40*/  @UP1 USHF.R.U32.HI UR11, URZ, UR14, UR9 ;  /* 0x0000000e3f0b1299 */ /* 0x000fe40008011609 */
[----:B------:R-:W-:-:S02]  /*10c50*/  UISETP.LT.AND UP0, UPT, UR13, UR10, UPT ;  /* 0x0000000a0d00728c */ /* 0x000fc4000bf01270 */
[----:B------:R-:W-:Y:S01]  /*10c60*/  UIADD3 UR4, UR4, UR11, URZ ;  /* 0x0000000b04047290 */ /* 0x000fe2000fffe03f */
[----:B------:R-:W-:Y:S01]  /*10c70*/  ULDC UR8, c[0x0][0x9dc] ;  /* 0x0002770000087ab9 */ /* 0x000fe20000000800 */
[----:B------:R-:W-:Y:S02]  /*10c80*/  USEL UR41, UR13, UR10, UP0 ;  /* 0x0000000a0d297287 */ /* 0x000fe40008000000 */
        /* <DEDUP_REMOVED lines=12> */
.L_x_1256:
[----:B------:R-:W-:-:S11]  /*10d50*/  UISETP.NE.AND UP0, UPT, UR5, 0x1, UPT ;  /* 0x000000010500788c */ /* 0x000fd6000bf05270 */
[----:B------:R-:W-:Y:S02]  /*10d60*/  @UP0 ULDC.64 UR10, c[0x0][0x9e8] ;  /* 0x00027a00000a0ab9 */ /* 0x000fe40000000a00 */
[----:B------:R-:W-:-:S04]  /*10d70*/  UIMAD.WIDE.U32 UR6, UR4, UR10, URZ ;  /* 0x0000000a040672a5 */ /* 0x000fc8000f8e003f */
[----:B------:R-:W-:-:S12]  /*10d80*/  @UP0 USHF.R.U32.HI UR4, URZ, UR11, UR7 ;  /* 0x0000000b3f040299 */ /* 0x000fd80008011607 */
.L_x_1257:
[----:B------:R-:W-:-:S04]  /*10d90*/  UIMAD UR4, UR4, UR5, URZ ;  /* 0x00000005040472a4 */ /* 0x000fc8000f8e023f */
[----:B------:R-:W-:-:S04]  /*10da0*/  UISETP.LT.AND UP0, UPT, UR8, UR4, UPT ;  /* 0x000000040800728c */ /* 0x000fc8000bf01270 */
[----:B------:R-:W-:-:S12]  /*10db0*/  USEL UR8, UR8, UR4, !UP0 ;  /* 0x0000000408087287 */ /* 0x000fd8000c000000 */
.L_x_1255:
[----:B------:R-:W-:Y:S01]  /*10dc0*/  USHF.R.S32.HI UR4, URZ, 0x1f, UR8 ;  /* 0x0000001f3f047899 */ /* 0x000fe20008011408 */
[----:B------:R-:W-:Y:S03]  /*10dd0*/  BSSY B7, `(.L_x_1258) ;  /* 0x00004aa000077945 */ /* 0x000fe60003800000 */
[----:B------:R-:W-:-:S04]  /*10de0*/  ULEA.HI UR4, UR4, UR8, URZ, 0x6 ;  /* 0x0000000804047291 */ /* 0x000fc8000f8f303f */
[----:B------:R-:W-:-:S04]  /*10df0*/  USHF.R.S32.HI UR4, URZ, 0x6, UR4 ;  /* 0x000000063f047899 */ /* 0x000fc80008011404 */
[----:B------:R-:W-:-:S04]  /*10e00*/  UISETP.LT.AND UP0, UPT, URZ, UR4, UPT ;  /* 0x000000043f00728c */ /* 0x000fc8000bf01270 */
[----:B------:R-:W-:-:S04]  /*10e10*/  USEL UR40, URZ, UR4, !UP0 ;  /* 0x000000043f287287 */ /* 0x000fc8000c000000 */
[----:B------:R-:W-:-:S06]  /*10e20*/  UISETP.GT.AND UP0, UPT, UR41, UR40, UPT ;  /* 0x000000282900728c */ /* 0x000fcc000bf04270 */
[----:B------:R-:W-:-:S13]  /*10e30*/  PLOP3.LUT P0, PT, PT, PT, UP0, 0x80, 0x0 ;  /* 0x000000000000781c */ /* 0x000fda0003f0f008 */
[----:B------:R-:W-:Y:S05]  /*10e40*/  @P0 BRA `(.L_x_1259) ;  /* 0x00000000004c0947 */ /* 0x000fea0003800000 */
[----:B------:R-:W0:Y:S02]  /*10e50*/  S2R R0, SR_TID.X ;  /* 0x0000000000007919 */ /* 0x000e240000002100 */
[----:B0-----:R-:W-:-:S04]  /*10e60*/  LOP3.LUT R0, R0, 0x7f, RZ, 0xc0, !PT ;  /* 0x0000007f00007812 */ /* 0x001fc800078ec0ff */
[----:B------:R-:W-:-:S13]  /*10e70*/  ISETP.NE.AND P1, PT, R0, RZ, PT ;  /* 0x000000ff0000720c */ /* 0x000fda0003f25270 */
[----:B------:R-:W-:Y:S05]  /*10e80*/  @P1 BRA `(.L_x_1260) ;  /* 0x0000004800781947 */ /* 0x000fea0003800000 */
[----:B------:R-:W0:Y:S01]  /*10e90*/  S2R R5, SR_LANEID ;  /* 0x0000000000057919 */ /* 0x000e220000000000 */
[----:B------:R-:W-:Y:S01]  /*10ea0*/  VOTEU.ANY UR4, UPT, PT ;  /* 0x0000000000047886 */ /* 0x000fe200038e0100 */
[----:B------:R-:W1:Y:S01]  /*10eb0*/  LDC.64 R2, c[0x0][0xc80] ;  /* 0x00032000ff027b82 */ /* 0x000e620000000a00 */
[----:B------:R-:W0:Y:S01]  /*10ec0*/  FLO.U32 R0, UR4 ;  /* 0x0000000400007d00 */ /* 0x000e2200080e0000 */
[----:B------:R-:W-:Y:S01]  /*10ed0*/  ULDC.64 UR6, c[0x0][0x208] ;  /* 0x0000820000067ab9 */ /* 0x000fe20000000a00 */
[----:B0-----:R-:W-:-:S06]  /*10ee0*/  ISETP.EQ.U32.AND P0, PT, R0, R5, PT ;  /* 0x000000050000720c */ /* 0x001fcc0003f02070 */
[----:B------:R-:W1:Y:S07]  /*10ef0*/  POPC R5, UR4 ;  /* 0x0000000400057d09 */ /* 0x000e6e0008000000 */
[----:B-1----:R-:W2:Y:S01]  /*10f00*/  @P0 ATOMG.E.ADD.STRONG.GPU PT, R3, desc[UR6][R2.64], R5 ;  /* 0x00000005020309a8 */ /* 0x002ea200081ee1c6 */
[----:B------:R-:W0:Y:S02]  /*10f10*/  S2R R4, SR_LTMASK ;  /* 0x0000000000047919 */ /* 0x000e240000003900 */
[----:B0-----:R-:W-:-:S04]  /*10f20*/  LOP3.LUT R4, R4, UR4, RZ, 0xc0, !PT ;  /* 0x0000000404047c12 */ /* 0x001fc8000f8ec0ff */
[----:B------:R-:W0:Y:S01]  /*10f30*/  POPC R7, R4 ;  /* 0x0000000400077309 */ /* 0x000e220000000000 */
[----:B--2---:R-:W0:Y:S02]  /*10f40*/  SHFL.IDX PT, R0, R3, R0, 0x1f ;  /* 0x00001f0003007589 */ /* 0x004e2400000e0000 */
[----:B0-----:R-:W-:-:S05]  /*10f50*/  IADD3 R0, R0, UR44, R7 ;  /* 0x0000002c00007c10 */ /* 0x001fca000fffe007 */
[----:B------:R3:W-:Y:S01]  /*10f60*/  STL [R1+0x14], R0 ;  /* 0x0000140001007387 */ /* 0x0007e20000100800 */
[----:B------:R-:W-:Y:S05]  /*10f70*/  BRA `(.L_x_1260) ;  /* 0x00000048003c7947 */ /* 0x000fea0003800000 */
.L_x_1259:
[----:B------:R-:W-:Y:S01]  /*10f80*/  VIADD R0, R17, 0x20400 ;  /* 0x0002040011007836 */ /* 0x000fe20000000000 */
[----:B------:R-:W-:Y:S04]  /*10f90*/  BSSY B6, `(.L_x_1261) ;  /* 0x0000013000067945 */ /* 0x000fe80003800000 */
[----:B------:R-:W-:-:S13]  /*10fa0*/  LOP3.LUT P0, RZ, R0, 0x3ff, RZ, 0xc0, !PT ;  /* 0x000003ff00ff7812 */ /* 0x000fda000780c0ff */
[----:B------:R-:W-:Y:S05]  /*10fb0*/  @!P0 BRA `(.L_x_1262) ;  /* 0x0000000000408947 */ /* 0x000fea0003800000 */
        /* <DEDUP_REMOVED lines=16> */
.L_x_1262:
[----:B------:R-:W-:Y:S05]  /*110c0*/  BSYNC B6 ;  /* 0x0000000000067941 */ /* 0x000fea0003800000 */
.L_x_1261:
        /* <DEDUP_REMOVED lines=8> */
[----:B------:R0:W1:Y:S01]  /*11150*/  LDC.64 R2, c[0x4][R16] ;  /* 0x0100000010027b82 */ /* 0x0000620000000a00 */
        /* <DEDUP_REMOVED lines=11> */
.L_x_1265:
        /* <DEDUP_REMOVED lines=15> */
.L_x_1264:
[----:B------:R-:W-:Y:S05]  /*11300*/  BSYNC B6 ;  /* 0x0000000000067941 */ /* 0x000fea0003800000 */
.L_x_1263:
[----:B------:R-:W-:Y:S01]  /*11310*/  ULDC.64 UR4, c[0x0][0x9f8] ;  /* 0x00027e0000047ab9 */ /* 0x000fe20000000a00 */
[----:B------:R-:W-:Y:S01]  /*11320*/  IMAD.U32 R7, RZ, RZ, UR42 ;  /* 0x0000002aff077e24 */ /* 0x000fe2000f8e00ff */
[----:B------:R-:W-:Y:S01]  /*11330*/  UISETP.NE.U32.AND UP0, UPT, UR4, URZ, UPT ;  /* 0x0000003f0400728c */ /* 0x000fe2000bf05070 */
[----:B------:R-:W-:-:S03]  /*11340*/  ULDC.64 UR6, c[0x0][0x208] ;  /* 0x0000820000067ab9 */ /* 0x000fc60000000a00 */
[----:B------:R-:W-:-:S06]  /*11350*/  UISETP.NE.AND.EX UP0, UPT, UR5, URZ, UPT, UP0 ;  /* 0x0000003f0500728c */ /* 0x000fcc000bf05300 */
[----:B------:R-:W-:-:S05]  /*11360*/  PLOP3.LUT P0, PT, PT, PT, UP0, 0x80, 0x0 ;  /* 0x000000000000781c */ /* 0x000fca0003f0f008 */
[----:B------:R-:W-:Y:S02]  /*11370*/  @UP0 ULDC.64 UR4, c[0x0][0x9f8] ;  /* 0x00027e0000040ab9 */ /* 0x000fe40000000a00 */
[----:B------:R-:W-:-:S06]  /*11380*/  @UP0 UIMAD.WIDE UR4, UR42, 0x4, UR4 ;  /* 0x000000042a0408a5 */ /* 0x000fcc000f8e0204 */
[----:B------:R-:W-:Y:S02]  /*11390*/  IMAD.U32 R2, RZ, RZ, UR4 ;  /* 0x00000004ff027e24 */ /* 0x000fe4000f8e00ff */
[----:B------:R-:W-:-:S05]  /*113a0*/  IMAD.U32 R3, RZ, RZ, UR5 ;  /* 0x00000005ff037e24 */ /* 0x000fca000f8e00ff */
[----:B------:R0:W2:Y:S01]  /*113b0*/  @P0 LDG.E R7, desc[UR6][R2.64] ;  /* 0x0000000602070981 */ /* 0x0000a2000c1e1900 */
[----:B------:R-:W-:Y:S01]  /*113c0*/  UMOV UR4, 0xffffffff ;  /* 0xffffffff00047882 */ /* 0x000fe20000000000 */
[----:B------:R-:W-:Y:S01]  /*113d0*/  IMAD.U32 R0, RZ, RZ, UR41 ;  /* 0x00000029ff007e24 */ /* 0x000fe2000f8e00ff */
[----:B------:R-:W-:Y:S01]  /*113e0*/  LOP3.LUT R19, R19, 0xfffffffe, RZ, 0xc0, !PT ;  /* 0xfffffffe13137812 */ /* 0x000fe200078ec0ff */
[----:B------:R-:W1:Y:S02]  /*113f0*/  S2R R4, SR_TID.X ;  /* 0x0000000000047919 */ /* 0x000e640000002100 */
[----:B------:R-:W-:Y:S01]  /*11400*/  VIADD R0, R0, 0xffffffff ;  /* 0xffffffff00007836 */ /* 0x000fe20000000000 */
[----:B0-----:R-:W0:Y:S02]  /*11410*/  LDC.64 R2, c[0x0][0x418] ;  /* 0x00010600ff027b82 */ /* 0x001e240000000a00 */
[----:B0-----:R-:W-:Y:S02]  /*11420*/  ISETP.NE.U32.AND P0, PT, R2, RZ, PT ;  /* 0x000000ff0200720c */ /* 0x001fe40003f05070 */
[----:B-1----:R-:W-:-:S02]  /*11430*/  SHF.R.U32.HI R4, RZ, 0x5, R4 ;  /* 0x00000005ff047819 */ /* 0x002fc40000011604 */
[----:B------:R-:W-:Y:S02]  /*11440*/  ISETP.NE.AND.EX P1, PT, R3, RZ, PT, P0 ;  /* 0x000000ff0300720c */ /* 0x000fe40003f25300 */
[----:B------:R-:W-:-:S11]  /*11450*/  LOP3.LUT R4, R4, 0x3, RZ, 0xc0, !PT ;  /* 0x0000000304047812 */ /* 0x000fd600078ec0ff */
[----:B------:R-:W-:Y:S02]  /*11460*/  @P1 LOP3.LUT R19, R19, 0x1, RZ, 0xfc, !PT ;  /* 0x0000000113131812 */ /* 0x000fe400078efcff */
[----:B--2---:R-:W-:Y:S01]  /*11470*/  SHF.R.S32.HI R8, RZ, 0x1f, R7 ;  /* 0x0000001fff087819 */ /* 0x004fe20000011407 */
[----:B------:R0:W-:Y:S01]  /*11480*/  STL [R1+0x4], R7 ;  /* 0x0000040701007387 */ /* 0x0001e20000100800 */
[----:B------:R-:W-:-:S03]  /*11490*/  SEL R16, R7, RZ, !P1 ;  /* 0x000000ff07107207 */ /* 0x000fc60004800000 */
[----:B------:R0:W-:Y:S01]  /*114a0*/  STL [R1+0xc], R8 ;  /* 0x00000c0801007387 */ /* 0x0001e20000100800 */
[----:B------:R-:W-:Y:S05]  /*114b0*/  BRA.DIV UR4, `(.L_x_1266) ;  /* 0x0000004e04287947 */ /* 0x000fea000b800000 */
[----:B------:R1:W2:Y:S02]  /*114c0*/  SHFL.IDX PT, R14, R4, RZ, 0x1f ;  /* 0x00001fff040e7589 */ /* 0x0002a400000e0000 */
.L_x_1371:
[----:B------:R3:W-:Y:S01]  /*114d0*/  STL [R1], R0 ;  /* 0x0000000001007387 */ /* 0x0007e20000100800 */
[----:B--2---:R-:W-:Y:S02]  /*114e0*/  ISETP.NE.AND P0, PT, R14, RZ, PT ;  /* 0x000000ff0e00720c */ /* 0x004fe40003f05270 */
[----:B------:R-:W-:Y:S02]  /*114f0*/  PLOP3.LUT P2, PT, PT, PT, PT, 0x8, 0x0 ;  /* 0x000000000000781c */ /* 0x000fe40003f4e170 */
[----:B------:R-:W-:-:S11]  /*11500*/  LOP3.LUT R19, R19, 0xfffffffd, RZ, 0xc0, !PT ;  /* 0xfffffffd13137812 */ /* 0x000fd600078ec0ff */
[----:B------:R-:W-:Y:S01]  /*11510*/  @P2 LOP3.LUT R19, R19, 0x2, RZ, 0xfc, !PT ;  /* 0x0000000213132812 */ /* 0x000fe200078efcff */
[----:B---3--:R-:W-:Y:S06]  /*11520*/  @P0 BRA `(.L_x_1267) ;  /* 0x0000000400480947 */ /* 0x008fec0003800000 */
[----:B------:R-:W-:-:S03]  /*11530*/  UMOV UR4, 0xffffffff ;  /* 0xffffffff00047882 */ /* 0x000fc60000000000 */
[----:B------:R-:W-:Y:S05]  /*11540*/  BRA.DIV UR4, `(.L_x_1268) ;  /* 0x0000004e04247947 */ /* 0x000fea000b800000 */
[----:B------:R-:W-:-:S13]  /*11550*/  ELECT P6, URZ, PT ;  /* 0x00000000003f782f */ /* 0x000fda00038c0000 */
.L_x_1374:
[----:B------:R-:W-:Y:S05]  /*11560*/  @!P6 BRA `(.L_x_1267) ;  /* 0x000000040038e947 */ /* 0x000fea0003800000 */
[----:B------:R-:W-:Y:S01]  /*11570*/  IMAD.MOV.U32 R16, RZ, RZ, R7 ;  /* 0x000000ffff107224 */ /* 0x000fe200078e0007 */
[----:B------:R-:W-:Y:S06]  /*11580*/  @!P1 BRA `(.L_x_1269) ;  /* 0x0000000000509947 */ /* 0x000fec0003800000 */
[----:B------:R-:W2:Y:S01]  /*11590*/  LDC R6, c[0x0][0x43c] ;  /* 0x00010f00ff067b82 */ /* 0x000ea20000000800 */
[----:B------:R-:W-:Y:S01]  /*115a0*/  IMAD.MOV.U32 R9, RZ, RZ, R0 ;  /* 0x000000ffff097224 */ /* 0x000fe200078e0000 */
[----:B------:R-:W-:Y:S01]  /*115b0*/  ULDC.64 UR4, c[0x0][0x428] ;  /* 0x00010a0000047ab9 */ /* 0x000fe20000000a00 */
[----:B------:R-:W-:Y:S01]  /*115c0*/  ULDC.64 UR6, c[0x0][0x208] ;  /* 0x0000820000067ab9 */ /* 0x000fe20000000a00 */
[----:B--2---:R-:W-:-:S13]  /*115d0*/  ISETP.NE.AND P0, PT, R6, 0x1, PT ;  /* 0x000000010600780c */ /* 0x004fda0003f05270 */
[----:B-1----:R-:W1:Y:S02]  /*115e0*/  @P0 LDC.64 R4, c[0x0][0x440] ;  /* 0x00011000ff040b82 */ /* 0x002e640000000a00 */
[----:B-1----:R-:W-:-:S04]  /*115f0*/  @P0 IMAD.HI.U32 R0, R9, R4, RZ ;  /* 0x0000000409000227 */ /* 0x002fc800078e00ff */
[----:B------:R-:W-:Y:S01]  /*11600*/  IMAD.MOV.U32 R4, RZ, RZ, R9 ;  /* 0x000000ffff047224 */ /* 0x000fe200078e0009 */
[----:B------:R-:W-:-:S04]  /*11610*/  @P0 SHF.R.U32.HI R4, RZ, R5, R0 ;  /* 0x00000005ff040219 */ /* 0x000fc80000011600 */
[--C-:B------:R-:W-:Y:S01]  /*11620*/  SHF.R.S32.HI R5, RZ, 0x1f, R4.reuse ;  /* 0x0000001fff057819 */ /* 0x100fe20000011404 */
[----:B------:R-:W-:-:S04]  /*11630*/  IMAD.MOV R0, RZ, RZ, -R4 ;  /* 0x000000ffff007224 */ /* 0x000fc800078e0a04 */
[----:B------:R-:W-:Y:S02]  /*11640*/  IMAD R9, R6, R0, R9 ;  /* 0x0000000006097224 */ /* 0x000fe400078e0209 */
[----:B------:R-:W-:Y:S02]  /*11650*/  IMAD R0, R8, UR4, RZ ;  /* 0x0000000408007c24 */ /* 0x000fe4000f8e02ff */
[C---:B------:R-:W-:Y:S01]  /*11660*/  IMAD.WIDE.U32 R4, R7.reuse, UR4, R4 ;  /* 0x0000000407047c25 */ /* 0x040fe2000f8e0004 */
[----:B------:R2:W-:Y:S03]  /*11670*/  STL [R1], R9 ;  /* 0x0000000901007387 */ /* 0x0005e60000100800 */
[----:B------:R-:W-:Y:S01]  /*11680*/  IMAD R0, R7, UR5, R0 ;  /* 0x0000000507007c24 */ /* 0x000fe2000f8e0200 */
[----:B------:R-:W-:-:S03]  /*11690*/  LEA R2, P0, R4, R2, 0x2 ;  /* 0x0000000204027211 */ /* 0x000fc600078010ff */
[----:B------:R-:W-:-:S05]  /*116a0*/  IMAD.IADD R0, R5, 0x1, R0 ;  /* 0x0000000105007824 */ /* 0x000fca00078e0200 */
[----:B------:R-:W-:-:S05]  /*116b0*/  LEA.HI.X R3, R4, R3, R0, 0x2, P0 ;  /* 0x0000000304037211 */ /* 0x000fca00000f1400 */
[----:B------:R2:W5:Y:S02]  /*116c0*/  LDG.E R16, desc[UR6][R2.64] ;  /* 0x0000000602107981 */ /* 0x000564000c1e1900 */
.L_x_1269:
[----:B--2---:R-:W2:Y:S01]  /*116d0*/  LDL R2, [R1+0x8] ;  /* 0x0000080001027983 */ /* 0x004ea20000100800 */
[----:B------:R-:W-:Y:S01]  /*116e0*/  IMAD R0, R18, 0x8, R17 ;  /* 0x0000000812007824 */ /* 0x000fe200078e0211 */
[----:B--2---:R-:W-:-:S04]  /*116f0*/  SHF.L.U32 R2, R2, 0x1f, RZ ;  /* 0x0000001f02027819 */ /* 0x004fc800000006ff */
[----:B------:R-:W2:Y:S02]  /*11700*/  SYNCS.PHASECHK.TRANS64.TRYWAIT P0, [R0+URZ+0x30840], R2 ;  /* 0x03084002000075a7 */ /* 0x000ea4000800017f */
[----:B--2---:R-:W-:Y:S05]  /*11710*/  @!P0 BRA `(.L_x_1270) ;  /* 0x0000004800d08947 */ /* 0x004fea0003800000 */
.L_x_1375:
[----:B------:R-:W3:Y:S02]  /*11720*/  S2R R3, SR_TID.X ;  /* 0x0000000000037919 */ /* 0x000ee40000002100 */
[----:B---3--:R-:W-:-:S04]  /*11730*/  LOP3.LUT R3, R3, 0x7f, RZ, 0xc0, !PT ;  /* 0x0000007f03037812 */ /* 0x008fc800078ec0ff */
[----:B------:R-:W-:-:S13]  /*11740*/  ISETP.NE.AND P0, PT, R3, RZ, PT ;  /* 0x000000ff0300720c */ /* 0x000fda0003f05270 */
[----:B------:R-:W-:Y:S05]  /*11750*/  @P0 BRA `(.L_x_1271) ;  /* 0x00000000001c0947 */ /* 0x000fea0003800000 */
[----:B------:R-:W3:Y:S01]  /*11760*/  S2R R3, SR_TID.X ;  /* 0x0000000000037919 */ /* 0x000ee20000002100 */
[----:B--2---:R-:W-:-:S04]  /*11770*/  IMAD.MOV.U32 R2, RZ, RZ, 0x8000 ;  /* 0x00008000ff027424 */ /* 0x004fc800078e00ff */
[----:B------:R4:W-:Y:S01]  /*11780*/  SYNCS.ARRIVE.TRANS64 RZ, [R0+URZ+0x30830], R2 ;  /* 0x0308300200ff79a7 */ /* 0x0009e2000800003f */
[----:B---3--:R-:W-:-:S04]  /*11790*/  LOP3.LUT R3, R3, 0x1f, RZ, 0xc0, !PT ;  /* 0x0000001f03037812 */ /* 0x008fc800078ec0ff */
[----:B------:R-:W-:-:S13]  /*117a0*/  ISETP.NE.AND P0, PT, R3, RZ, PT ;  /* 0x000000ff0300720c */ /* 0x000fda0003f05270 */
[----:B----4-:R-:W-:Y:S05]  /*117b0*/  @!P0 BRA `(.L_x_1271) ;  /* 0x0000000000048947 */ /* 0x010fea0003800000 */
[----:B------:R-:W-:Y:S01]  /*117c0*/  BPT.TRAP 0x1 ;  /* 0x000000040000795c */ /* 0x000fe20000300000 */
.L_x_1271:
[----:B--2---:R-:W2:Y:S01]  /*117d0*/  LDL R2, [R1] ;  /* 0x0000000001027983 */ /* 0x004ea20000100800 */
[----:B------:R-:W-:Y:S01]  /*117e0*/  R2UR UR33, R0 ;  /* 0x00000000002172ca */ /* 0x000fe200000e0000 */
[----:B------:R-:W-:Y:S01]  /*117f0*/  IMAD R0, R18, 0x8000, R17 ;  /* 0x0000800012007824 */ /* 0x000fe200078e0211 */
[----:B-----5:R-:W-:Y:S01]  /*11800*/  R2UR UR37, R16 ;  /* 0x00000000102572ca */ /* 0x020fe200000e0000 */
[----:B------:R-:W-:Y:S01]  /*11810*/  UIADD3 UR4, UP0, UR38, 0x370, URZ ;  /* 0x0000037026047890 */ /* 0x000fe2000ff1e03f */
[----:B------:R-:W-:Y:S01]  /*11820*/  PLOP3.LUT P0, PT, PT, PT, PT, 0x80, 0x0 ;  /* 0x000000000000781c */ /* 0x000fe20003f0f070 */
[----:B------:R-:W-:Y:S01]  /*11830*/  UMOV UR6, 0x0 ;  /* 0x0000000000067882 */ /* 0x000fe20000000000 */
[----:B------:R-:W-:Y:S01]  /*11840*/  R2UR UR8, R0 ;  /* 0x00000000000872ca */ /* 0x000fe200000e0000 */
[----:B------:R-:W-:Y:S01]  /*11850*/  UIADD3.X UR5, URZ, UR39, URZ, UP0, !UPT ;  /* 0x000000273f057290 */ /* 0x000fe200087fe43f */
[----:B------:R-:W-:Y:S01]  /*11860*/  LOP3.LUT R19, R19, 0xfffffffd, RZ, 0xc0, !PT ;  /* 0xfffffffd13137812 */ /* 0x000fe200078ec0ff */
[----:B------:R-:W-:Y:S01]  /*11870*/  UMOV UR7, 0x14f00000 ;  /* 0x14f0000000077882 */ /* 0x000fe20000000000 */
[----:B------:R-:W-:Y:S01]  /*11880*/  UMOV UR34, URZ ;  /* 0x0000003f00227c82 */ /* 0x000fe20008000000 */
[----:B------:R-:W-:Y:S01]  /*11890*/  UMOV UR26, 0x40 ;  /* 0x00000040001a7882 */ /* 0x000fe20000000000 */
[----:B------:R-:W-:Y:S01]  /*118a0*/  UMOV UR28, UR36 ;  /* 0x00000024001c7c82 */ /* 0x000fe20008000000 */
[----:B------:R-:W-:-:S02]  /*118b0*/  UIADD3 UR33, UR33, 0x30830, URZ ;  /* 0x0003083021217890 */ /* 0x000fc4000fffe03f */
[----:B------:R-:W-:Y:S01]  /*118c0*/  UMOV UR29, UR37 ;  /* 0x00000025001d7c82 */ /* 0x000fe20008000000 */
[----:B------:R-:W-:Y:S01]  /*118d0*/  UMOV UR18, 0x80 ;  /* 0x0000008000127882 */ /* 0x000fe20000000000 */
[----:B------:R-:W-:Y:S01]  /*118e0*/  UMOV UR20, UR36 ;  /* 0x0000002400147c82 */ /* 0x000fe20008000000 */
[----:B------:R-:W-:Y:S01]  /*118f0*/  UMOV UR21, UR37 ;  /* 0x0000002500157c82 */ /* 0x000fe20008000000 */
[----:B------:R-:W-:Y:S01]  /*11900*/  UIADD3 UR32, UR8, 0x20400, URZ ;  /* 0x0002040008207890 */ /* 0x000fe2000fffe03f */
[----:B------:R-:W-:Y:S01]  /*11910*/  @P0 LOP3.LUT R19, R19, 0x2, RZ, 0xfc, !PT ;  /* 0x0000000213130812 */ /* 0x000fe200078efcff */
[----:B------:R-:W-:Y:S02]  /*11920*/  UIADD3 UR24, UR8, 0x22400, URZ ;  /* 0x0002240008187890 */ /* 0x000fe4000fffe03f */
[----:B------:R-:W-:Y:S02]  /*11930*/  UIADD3 UR16, UR8, 0x24400, URZ ;  /* 0x0002440008107890 */ /* 0x000fe4000fffe03f */
[----:B------:R-:W-:Y:S01]  /*11940*/  UIADD3 UR8, UR8, 0x26400, URZ ;  /* 0x0002640008087890 */ /* 0x000fe2000fffe03f */
[----:B------:R-:W-:Y:S01]  /*11950*/  UMOV UR25, UR33 ;  /* 0x0000002100197c82 */ /* 0x000fe20008000000 */
[----:B------:R-:W-:Y:S01]  /*11960*/  UMOV UR17, UR33 ;  /* 0x0000002100117c82 */ /* 0x000fe20008000000 */
[----:B------:R-:W-:Y:S01]  /*11970*/  UMOV UR10, 0xc0 ;  /* 0x000000c0000a7882 */ /* 0x000fe20000000000 */
[----:B------:R-:W-:Y:S01]  /*11980*/  UMOV UR12, UR36 ;  /* 0x00000024000c7c82 */ /* 0x000fe20008000000 */
[----:B------:R-:W-:Y:S01]  /*11990*/  UMOV UR13, UR37 ;  /* 0x00000025000d7c82 */ /* 0x000fe20008000000 */
[----:B------:R-:W-:Y:S01]  /*119a0*/  UMOV UR9, UR33 ;  /* 0x0000002100097c82 */ /* 0x000fe20008000000 */
[----:B--2---:R-:W-:-:S13]  /*119b0*/  R2UR UR35, R2 ;  /* 0x00000000022372ca */ /* 0x004fda00000e0000 */
[----:B------:R-:W-:-:S07]  /*119c0*/  USHF.L.U32 UR35, UR35, 0x6, URZ ;  /* 0x0000000623237899 */ /* 0x000fce000800063f */
[----:B------:R-:W-:Y:S01]  /*119d0*/  UMOV UR27, UR35 ;  /* 0x00000023001b7c82 */ /* 0x000fe20008000000 */
[----:B------:R-:W-:Y:S01]  /*119e0*/  UMOV UR19, UR35 ;  /* 0x0000002300137c82 */ /* 0x000fe20008000000 */
[----:B------:R2:W-:Y:S01]  /*119f0*/  UTMALDG.4D [UR32], [UR4], desc[UR6] ;  /* 0x00000620040075b4 */ /* 0x0005e20008019000 */
[----:B------:R-:W-:Y:S01]  /*11a00*/  UMOV UR11, UR35 ;  /* 0x00000023000b7c82 */ /* 0x000fe20008000000 */
[----:B------:R2:W-:Y:S01]  /*11a10*/  UTMALDG.4D [UR24], [UR4], desc[UR6] ;  /* 0x00000618040075b4 */ /* 0x0005e20008019000 */
[----:B------:R2:W-:Y:S01]  /*11a20*/  UTMALDG.4D [UR16], [UR4], desc[UR6] ;  /* 0x00000610040075b4 */ /* 0x0005e20008019000 */
[----:B------:R2:W-:Y:S02]  /*11a30*/  UTMALDG.4D [UR8], [UR4], desc[UR6] ;  /* 0x00000608040075b4 */ /* 0x0005e40008019000 */
[----:B--2---:R-:W-:Y:S01]  /*11a40*/  NOP ;  /* 0x0000000000007918 */ /* 0x004fe20000000000 */
.L_x_1267:
[----:B------:R-:W-:Y:S01]  /*11a50*/  VIADD R0, R17, 0x10400 ;  /* 0x0001040011007836 */ /* 0x000fe20000000000 */
[----:B------:R-:W-:Y:S05]  /*11a60*/  WARPSYNC.ALL ;  /* 0x0000000000007948 */ /* 0x000fea0003800000 */
[----:B------:R-:W-:Y:S01]  /*11a70*/  BAR.SYNC.DEFER_BLOCKING 0x8, 0x180 ;  /* 0x0206000000007b1d */ /* 0x000fe20000010000 */
[----:B------:R-:W-:-:S05]  /*11a80*/  LOP3.LUT P0, RZ, R0, 0x3ff, RZ, 0xc0, !PT ;  /* 0x000003ff00ff7812 */ /* 0x000fca000780c0ff */
[----:B------:R-:W-:Y:S08]  /*11a90*/  BSSY B6, `(.L_x_1272) ;  /* 0x0000012000067945 */ /* 0x000ff00003800000 */
[----:B------:R-:W-:Y:S05]  /*11aa0*/  @!P0 BRA `(.L_x_1273) ;  /* 0x0000000000408947 */ /* 0x000fea0003800000 */
[----:B------:R-:W-:Y:S01]  /*11ab0*/  MOV R2, 0x0 ;  /* 0x0000000000027802 */ /* 0x000fe20000000f00 */
[----:B------:R-:W-:Y:S01]  /*11ac0*/  ULDC.64 UR6, c[0x4][0xa8] ;  /* 0x01002a0000067ab9 */ /* 0x000fe20000000a00 */
[----:B------:R-:W-:Y:S01]  /*11ad0*/  ULDC.64 UR8, c[0x4][0xb0] ;  /* 0x01002c0000087ab9 */ /* 0x000fe20000000a00 */
[----:B------:R-:W-:Y:S01]  /*11ae0*/  ULDC.64 UR4, c[0x4][0x20] ;  /* 0x0100080000047ab9 */ /* 0x000fe20000000a00 */
[----:B-1----:R-:W-:Y:S02]  /*11af0*/  IMAD.U32 R4, RZ, RZ, UR6 ;  /* 0x00000006ff047e24 */ /* 0x002fe4000f8e00ff */
[----:B------:R-:W1:Y:S01]  /*11b00*/  LDC.64 R2, c[0x4][R2] ;  /* 0x0100000002027b82 */ /* 0x000e620000000a00 */
[----:B------:R-:W-:Y:S02]  /*11b10*/  IMAD.U32 R5, RZ, RZ, UR7 ;  /* 0x00000007ff057e24 */ /* 0x000fe4000f8e00ff */
[----:B------:R-:W-:Y:S02]  /*11b20*/  IMAD.U32 R6, RZ, RZ, UR8 ;  /* 0x00000008ff067e24 */ /* 0x000fe4000f8e00ff */
[----:B0-----:R-:W-:-:S02]  /*11b30*/  IMAD.U32 R7, RZ, RZ, UR9 ;  /* 0x00000009ff077e24 */ /* 0x001fc4000f8e00ff */
[----:B------:R-:W-:Y:S02]  /*11b40*/  IMAD.U32 R10, RZ, RZ, UR4 ;  /* 0x00000004ff0a7e24 */ /* 0x000fe4000f8e00ff */
[----:B------:R-:W-:Y:S02]  /*11b50*/  IMAD.U32 R11, RZ, RZ, UR5 ;  /* 0x00000005ff0b7e24 */ /* 0x000fe4000f8e00ff */
[----:B------:R-:W-:Y:S02]  /*11b60*/  IMAD.MOV.U32 R8, RZ, RZ, 0x70 ;  /* 0x00000070ff087424 */ /* 0x000fe400078e00ff */
[----:B------:R-:W-:Y:S02]  /*11b70*/  IMAD.MOV.U32 R12, RZ, RZ, 0x1 ;  /* 0x00000001ff0c7424 */ /* 0x000fe400078e00ff */
[----:B------:R-:W-:-:S07]  /*11b80*/  IMAD.MOV.U32 R13, RZ, RZ, RZ ;  /* 0x000000ffff0d7224 */ /* 0x000fce00078e00ff */
[----:B------:R-:W-:-:S07]  /*11b90*/  LEPC R20, `(.L_x_1273) ;  /* 0x000000001014794e */ /* 0x000fce0000000000 */
[----:B-1----:R-:W-:Y:S05]  /*11ba0*/  CALL.ABS.NOINC R2 ;  /* 0x0000000002007343 */ /* 0x002fea0003c00000 */
.L_x_1273:
[----:B------:R-:W-:Y:S05]  /*11bb0*/  BSYNC B6 ;  /* 0x0000000000067941 */ /* 0x000fea0003800000 */
.L_x_1272:
[----:B------:R-:W2:Y:S01]  /*11bc0*/  S2R R2, SR_TID.X ;  /* 0x0000000000027919 */ /* 0x000ea20000002100 */
[----:B0-----:R-:W0:Y:S01]  /*11bd0*/  LDC R7, c[0x0][0x448] ;  /* 0x00011200ff077b82 */ /* 0x001e220000000800 */
[----:B------:R-:W-:Y:S01]  /*11be0*/  USHF.R.S32.HI UR4, URZ, 0x1f, UR36 ;  /* 0x0000001f3f047899 */ /* 0x000fe20008011424 */
[----:B------:R-:W-:Y:S01]  /*11bf0*/  ULDC.64 UR8, c[0x0][0x2d8] ;  /* 0x0000b60000087ab9 */ /* 0x000fe20000000a00 */
[----:B------:R-:W3:Y:S02]  /*11c00*/  S2R R10, SR_TID.X ;  /* 0x00000000000a7919 */ /* 0x000ee40000002100 */
[----:B------:R-:W-:Y:S02]  /*11c10*/  UIMAD UR6, UR4, UR8, URZ ;  /* 0x00000008040672a4 */ /* 0x000fe4000f8e023f */
[----:B------:R-:W-:Y:S01]  /*11c20*/  UIMAD.WIDE.U32 UR4, UR36, UR8, URZ ;  /* 0x00000008240472a5 */ /* 0x000fe2000f8e003f */
[----:B------:R-:W4:Y:S01]  /*11c30*/  S2R R8, SR_TID.X ;  /* 0x0000000000087919 */ /* 0x000f220000002100 */
[----:B------:R-:W-:-:S02]  /*11c40*/  UIMAD UR6, UR36, UR9, UR6 ;  /* 0x00000009240672a4 */ /* 0x000fc4000f8e0206 */
[----:B------:R-:W-:Y:S02]  /*11c50*/  USHF.R.S32.HI UR7, URZ, 0x1f, UR42 ;  /* 0x0000001f3f077899 */ /* 0x000fe4000801142a */
[----:B------:R-:W-:Y:S01]  /*11c60*/  UIADD3 UR5, UR5, UR6, URZ ;  /* 0x0000000605057290 */ /* 0x000fe2000fffe03f */
[----:B------:R-:W-:-:S03]  /*11c70*/  ULDC.64 UR8, c[0x0][0x2e0] ;  /* 0x0000b80000087ab9 */ /* 0x000fc60000000a00 */
[----:B------:R-:W-:Y:S02]  /*11c80*/  UIMAD.WIDE.U32 UR4, UR42, UR8, UR4 ;  /* 0x000000082a0472a5 */ /* 0x000fe4000f8e0004 */
[----:B------:R-:W-:-:S04]  /*11c90*/  UIMAD UR6, UR7, UR8, URZ ;  /* 0x00000008070672a4 */ /* 0x000fc8000f8e023f */
[----:B------:R-:W-:Y:S01]  /*11ca0*/  UIMAD UR6, UR42, UR9, UR6 ;  /* 0x000000092a0672a4 */ /* 0x000fe2000f8e0206 */
[----:B0-----:R-:W-:Y:S01]  /*11cb0*/  ISETP.NE.AND P0, PT, R7, 0x1, PT ;  /* 0x000000010700780c */ /* 0x001fe20003f05270 */
[----:B-1----:R-:W-:Y:S02]  /*11cc0*/  IMAD.U32 R4, RZ, RZ, UR4 ;  /* 0x00000004ff047e24 */ /* 0x002fe4000f8e00ff */
[----:B------:R-:W-:Y:S02]  /*11cd0*/  UIADD3 UR6, UR5, UR6, URZ ;  /* 0x0000000605067290 */ /* 0x000fe4000fffe03f */
[----:B------:R-:W-:Y:S01]  /*11ce0*/  IMAD.U32 R5, RZ, RZ, UR5 ;  /* 0x00000005ff057e24 */ /* 0x000fe2000f8e00ff */
[----:B------:R-:W-:Y:S01]  /*11cf0*/  ULDC.64 UR4, c[0x0][0x2d0] ;  /* 0x0000b40000047ab9 */ /* 0x000fe20000000a00 */
[C---:B--2---:R-:W-:Y:S01]  /*11d00*/  LOP3.LUT R0, R2.reuse, 0x7f, RZ, 0xc0, !PT ;  /* 0x0000007f02007812 */ /* 0x044fe200078ec0ff */
[----:B------:R-:W-:-:S03]  /*11d10*/  IMAD.SHL.U32 R2, R2, 0x10, RZ ;  /* 0x0000001002027824 */ /* 0x000fc600078e00ff */
[----:B------:R-:W-:Y:S01]  /*11d20*/  SHF.R.U32.HI R0, RZ, 0x3, R0 ;  /* 0x00000003ff007819 */ /* 0x000fe20000011600 */
[----:B---3--:R-:W-:Y:S01]  /*11d30*/  IMAD.SHL.U32 R10, R10, 0x8, RZ ;  /* 0x000000080a0a7824 */ /* 0x008fe200078e00ff */
[----:B------:R-:W0:Y:S02]  /*11d40*/  @P0 LDC R3, c[0x0][0x44c] ;  /* 0x00011300ff030b82 */ /* 0x000e240000000800 */
[----:B------:R-:W-:Y:S01]  /*11d50*/  LOP3.LUT R2, R0, 0x70, R2, 0xf8, !PT ;  /* 0x0000007000027812 */ /* 0x000fe200078ef802 */
[----:B----4-:R-:W-:Y:S01]  /*11d60*/  IMAD.SHL.U32 R9, R8, 0x8, RZ ;  /* 0x0000000808097824 */ /* 0x010fe200078e00ff */
[----:B------:R-:W-:-:S03]  /*11d70*/  LOP3.LUT R10, R10, 0x38, RZ, 0xc0, !PT ;  /* 0x000000380a0a7812 */ /* 0x000fc600078ec0ff */
[----:B------:R-:W-:Y:S01]  /*11d80*/  VIADD R2, R2, UR43 ;  /* 0x0000002b02027c36 */ /* 0x000fe20008000000 */
[----:B------:R-:W1:Y:S01]  /*11d90*/  @P0 LDC R0, c[0x0][0x450] ;  /* 0x00011400ff000b82 */ /* 0x000e620000000800 */
[C---:B------:R-:W-:Y:S02]  /*11da0*/  LOP3.LUT R12, R10.reuse, 0x40, RZ, 0xfc, !PT ;  /* 0x000000400a0c7812 */ /* 0x040fe400078efcff */
[----:B------:R-:W-:Y:S01]  /*11db0*/  IMAD.MOV.U32 R6, RZ, RZ, R2 ;  /* 0x000000ffff067224 */ /* 0x000fe200078e0002 */
[C---:B------:R-:W-:Y:S02]  /*11dc0*/  LOP3.LUT R11, R10.reuse, 0x80, RZ, 0xfc, !PT ;  /* 0x000000800a0b7812 */ /* 0x040fe400078efcff */
[----:B------:R-:W-:Y:S02]  /*11dd0*/  LOP3.LUT R10, R10, 0xc0, RZ, 0xfc, !PT ;  /* 0x000000c00a0a7812 */ /* 0x000fe400078efcff */
[----:B------:R-:W-:Y:S01]  /*11de0*/  LOP3.LUT R9, R9, 0x38, RZ, 0xc0, !PT ;  /* 0x0000003809097812 */ /* 0x000fe200078ec0ff */
[----:B0-----:R-:W-:-:S05]  /*11df0*/  @P0 IMAD.HI.U32 R3, R2, R3, RZ ;  /* 0x0000000302030227 */ /* 0x001fca00078e00ff */
[----:B-1----:R-:W-:Y:S01]  /*11e00*/  @P0 SHF.R.U32.HI R6, RZ, R0, R3 ;  /* 0x00000000ff060219 */ /* 0x002fe20000011603 */
[----:B------:R-:W-:-:S04]  /*11e10*/  IMAD.U32 R3, RZ, RZ, UR6 ;  /* 0x00000006ff037e24 */ /* 0x000fc8000f8e00ff */
[----:B------:R-:W-:-:S04]  /*11e20*/  IMAD.MOV R0, RZ, RZ, -R6 ;  /* 0x000000ffff007224 */ /* 0x000fc800078e0a06 */
[----:B------:R-:W-:Y:S02]  /*11e30*/  IMAD R0, R7, R0, R2 ;  /* 0x0000000007007224 */ /* 0x000fe400078e0202 */
[----:B------:R-:W-:Y:S01]  /*11e40*/  IMAD.MOV.U32 R2, RZ, RZ, R4 ;  /* 0x000000ffff027224 */ /* 0x000fe200078e0004 */
[----:B------:R-:W-:-:S03]  /*11e50*/  SHF.R.S32.HI R4, RZ, 0x1f, R6 ;  /* 0x0000001fff047819 */ /* 0x000fc60000011406 */
[----:B------:R-:W-:-:S04]  /*11e60*/  IMAD.WIDE.U32 R2, R6, UR4, R2 ;  /* 0x0000000406027c25 */ /* 0x000fc8000f8e0002 */
[----:B------:R-:W-:-:S04]  /*11e70*/  IMAD R4, R4, UR4, RZ ;  /* 0x0000000404047c24 */ /* 0x000fc8000f8e02ff */
[----:B------:R-:W-:Y:S01]  /*11e80*/  IMAD R4, R6, UR5, R4 ;  /* 0x0000000506047c24 */ /* 0x000fe2000f8e0204 */
[----:B------:R-:W-:-:S03]  /*11e90*/  ULDC.64 UR4, c[0x0][0x2c8] ;  /* 0x0000b20000047ab9 */ /* 0x000fc60000000a00 */
[----:B------:R-:W-:Y:S01]  /*11ea0*/  IMAD.IADD R3, R3, 0x1, R4 ;  /* 0x0000000103037824 */ /* 0x000fe200078e0204 */
[----:B------:R-:W-:Y:S01]  /*11eb0*/  SHF.R.S32.HI R4, RZ, 0x1f, R0 ;  /* 0x0000001fff047819 */ /* 0x000fe20000011400 */
[----:B------:R-:W-:-:S04]  /*11ec0*/  IMAD.WIDE.U32 R2, R0, UR4, R2 ;  /* 0x0000000400027c25 */ /* 0x000fc8000f8e0002 */
[----:B------:R-:W-:-:S04]  /*11ed0*/  IMAD R4, R4, UR4, RZ ;  /* 0x0000000404047c24 */ /* 0x000fc8000f8e02ff */
[----:B------:R-:W-:Y:S01]  /*11ee0*/  IMAD R4, R0, UR5, R4 ;  /* 0x0000000500047c24 */ /* 0x000fe2000f8e0204 */
[----:B------:R-:W-:Y:S02]  /*11ef0*/  ULDC.64 UR4, c[0x0][0x280] ;  /* 0x0000a00000047ab9 */ /* 0x000fe40000000a00 */
[----:B------:R-:W-:Y:S01]  /*11f00*/  LEA R6, P0, R2, UR4, 0x1 ;  /* 0x0000000402067c11 */ /* 0x000fe2000f8008ff */
[----:B------:R-:W-:Y:S01]  /*11f10*/  ULDC UR4, c[0x0][0x2b8] ;  /* 0x0000ae0000047ab9 */ /* 0x000fe20000000800 */
[----:B------:R-:W-:Y:S01]  /*11f20*/  IMAD.IADD R5, R3, 0x1, R4 ;  /* 0x0000000103057824 */ /* 0x000fe200078e0204 */
[----:B------:R-:W-:Y:S02]  /*11f30*/  ISETP.GE.AND P3, PT, R10, UR4, PT ;  /* 0x000000040a007c0c */ /* 0x000fe4000bf66270 */
[----:B------:R-:W-:Y:S02]  /*11f40*/  LOP3.LUT R10, R8, 0x7f, RZ, 0xc0, !PT ;  /* 0x0000007f080a7812 */ /* 0x000fe400078ec0ff */
[----:B------:R0:W5:Y:S01]  /*11f50*/  LDL R8, [R1+0x10] ;  /* 0x0000100001087983 */ /* 0x0001620000100800 */
[----:B------:R-:W-:-:S02]  /*11f60*/  LEA.HI.X R5, R2, UR5, R5, 0x1, P0 ;  /* 0x0000000502057c11 */ /* 0x000fc400080f0c05 */
[----:B------:R-:W-:Y:S02]  /*11f70*/  ISETP.GE.AND P0, PT, R9, UR4, PT ;  /* 0x0000000409007c0c */ /* 0x000fe4000bf06270 */
[----:B------:R-:W-:Y:S02]  /*11f80*/  ISETP.GE.AND P1, PT, R12, UR4, PT ;  /* 0x000000040c007c0c */ /* 0x000fe4000bf26270 */
[----:B------:R-:W-:Y:S01]  /*11f90*/  ISETP.GE.AND P2, PT, R11, UR4, PT ;  /* 0x000000040b007c0c */ /* 0x000fe2000bf46270 */
[----:B------:R-:W-:Y:S01]  /*11fa0*/  UMOV UR4, 0xffffffff ;  /* 0xffffffff00047882 */ /* 0x000fe20000000000 */
[----:B------:R-:W-:Y:S02]  /*11fb0*/  SHF.R.U32.HI R10, RZ, 0x3, R10 ;  /* 0x00000003ff0a7819 */ /* 0x000fe4000001160a */
[----:B0-----:R-:W-:Y:S09]  /*11fc0*/  BRA.DIV UR4, `(.L_x_1274) ;  /* 0x0000004204b87947 */ /* 0x001ff2000b800000 */
[----:B------:R-:W0:Y:S01]  /*11fd0*/  SHFL.IDX PT, R3, R6, RZ, 0x181f ;  /* 0x00181fff06037589 */ /* 0x000e2200000e0000 */
[----:B------:R-:W-:Y:S01]  /*11fe0*/  ULDC UR4, c[0x0][0x288] ;  /* 0x0000a20000047ab9 */ /* 0x000fe20000000800 */
[----:B------:R-:W-:Y:S01]  /*11ff0*/  VIADD R0, R10, UR43 ;  /* 0x0000002b0a007c36 */ /* 0x000fe20008000000 */
[----:B------:R-:W-:Y:S01]  /*12000*/  ULDC.64 UR6, c[0x0][0x208] ;  /* 0x0000820000067ab9 */ /* 0x000fe20000000a00 */
[----:B------:R-:W1:Y:S01]  /*12010*/  SHFL.IDX PT, R2, R5, RZ, 0x181f ;  /* 0x00181fff05027589 */ /* 0x000e6200000e0000 */
[----:B------:R-:W-:-:S03]  /*12020*/  IMAD R4, R7, UR4, RZ ;  /* 0x0000000407047c24 */ /* 0x000fc6000f8e02ff */
[----:B------:R-:W-:Y:S02]  /*12030*/  SHFL.IDX PT, R7, R5, 0x7, 0x181f ;  /* 0x00f81f0005077f89 */ /* 0x000fe400000e0000 */
[----:B------:R-:W-:-:S13]  /*12040*/  ISETP.GE.AND P4, PT, R0, R4, PT ;  /* 0x000000040000720c */ /* 0x000fda0003f86270 */
        /* <DEDUP_REMOVED lines=8> */
[----:B------:R0:W-:Y:S02]  /*120d0*/  @!P4 LDGSTS.E.BYPASS.LTC128B.128 [R8+0x1c400], desc[UR6][R2.64+0x180], !P3 ;  /* 0x1c4001800208cfae */ /* 0x0001e4000d901d46 */
[----:B0-----:R-:W-:-:S02]  /*120e0*/  VIADD R2, R0, 0x10 ;  /* 0x0000001000027836 */ /* 0x001fc40000000000 */
[----:B------:R-:W0:Y:S03]  /*120f0*/  SHFL.IDX PT, R3, R6, 0x1, 0x181f ;  /* 0x00381f0006037f89 */ /* 0x000e2600000e0000 */
[----:B------:R-:W-:Y:S02]  /*12100*/  ISETP.GE.AND P4, PT, R2, R4, PT ;  /* 0x000000040200720c */ /* 0x000fe40003f86270 */
[----:B------:R-:W1:Y:S11]  /*12110*/  SHFL.IDX PT, R2, R5, 0x1, 0x181f ;  /* 0x00381f0005027f89 */ /* 0x000e7600000e0000 */
        /* <DEDUP_REMOVED lines=73> */
[----:B------:R0:W-:Y:S04]  /*125b0*/  @!P4 LDGSTS.E.BYPASS.LTC128B.128 [R8+0x1f400], desc[UR6][R2.64+0x180], !P3 ;  /* 0x1f4001800208cfae */ /* 0x0001e8000d901d46 */
[----:B0-----:R0:W1:Y:S02]  /*125c0*/  SHFL.IDX PT, R2, R6, 0x7, 0x181f ;  /* 0x00f81f0006027f89 */ /* 0x00106400000e0000 */
.L_x_1392:
[----:B------:R-:W-:Y:S01]  /*125d0*/  VIADD R0, R0, 0x70 ;  /* 0x0000007000007836 */ /* 0x000fe20000000000 */
[----:B------:R-:W-:Y:S04]  /*125e0*/  BSSY B0, `(.L_x_1275) ;  /* 0x000000d000007945 */ /* 0x000fe80003800000 */
[----:B------:R-:W-:-:S13]  /*125f0*/  ISETP.GE.AND P4, PT, R0, R4, PT ;  /* 0x000000040000720c */ /* 0x000fda0003f86270 */
[----:B------:R-:W-:Y:S05]  /*12600*/  @P4 BRA `(.L_x_1276) ;  /* 0x0000000000284947 */ /* 0x000fea0003800000 */
[----:B-1----:R-:W-:Y:S01]  /*12610*/  LEA R2, P4, R9, R2, 0x1 ;  /* 0x0000000209027211 */ /* 0x002fe200078808ff */
[----:B------:R-:W-:-:S04]  /*12620*/  ULDC.64 UR4, c[0x0][0x208] ;  /* 0x0000820000047ab9 */ /* 0x000fc80000000a00 */
[----:B------:R-:W-:-:S05]  /*12630*/  IMAD.X R3, RZ, RZ, R7, P4 ;  /* 0x000000ffff037224 */ /* 0x000fca00020e0607 */
[----:B------:R-:W-:Y:S01]  /*12640*/  @!PT LDS RZ, [RZ] ;  /* 0x00000000fffff984 */ /* 0x000fe20000000800 */
[----:B------:R-:W-:Y:S01]  /*12650*/  @!PT LDS RZ, [RZ] ;  /* 0x00000000fffff984 */ /* 0x000fe20000000800 */
[----:B------:R-:W-:Y:S01]  /*12660*/  @!PT LDS RZ, [RZ] ;  /* 0x00000000fffff984 */ /* 0x000fe20000000800 */
[----:B------:R2:W-:Y:S04]  /*12670*/  LDGSTS.E.BYPASS.LTC128B.128 [R8+0x13c00], desc[UR4][R2.64], !P0 ;  /* 0x13c0000002087fae */ /* 0x0005e8000c101d44 */
[----:B------:R2:W-:Y:S04]  /*12680*/  LDGSTS.E.BYPASS.LTC128B.128 [R8+0x17c00], desc[UR4][R2.64+0x80], !P1 ;  /* 0x17c0008002087fae */ /* 0x0005e8000c901d44 */
[----:B------:R2:W-:Y:S04]  /*12690*/  LDGSTS.E.BYPASS.LTC128B.128 [R8+0x1bc00], desc[UR4][R2.64+0x100], !P2 ;  /* 0x1bc0010002087fae */ /* 0x0005e8000d101d44 */
[----:B------:R2:W-:Y:S02]  /*126a0*/  LDGSTS.E.BYPASS.LTC128B.128 [R8+0x1fc00], desc[UR4][R2.64+0x180], !P3 ;  /* 0x1fc0018002087fae */ /* 0x0005e4000d901d44 */
.L_x_1276:
[----:B------:R-:W-:Y:S05]  /*126b0*/  BSYNC B0 ;  /* 0x0000000000007941 */ /* 0x000fea0003800000 */
.L_x_1275:
[----:B------:R-:W-:Y:S01]  /*126c0*/  NOP ;  /* 0x0000000000007918 */ /* 0x000fe20000000000 */
[----:B------:R-:W-:Y:S01]  /*126d0*/  PLOP3.LUT P0, PT, PT, PT, PT, 0x80, 0x0 ;  /* 0x000000000000781c */ /* 0x000fe20003f0f070 */
[----:B0-----:R-:W-:-:S12]  /*126e0*/  VIADD R6, R17, 0x30800 ;  /* 0x0003080011067836 */ /* 0x001fd80000000000 */
.L_x_1277:
[----:B------:R-:W-:Y:S02]  /*126f0*/  PLOP3.LUT P1, PT, P1, P0, PT, 0xa2, 0x0 ;  /* 0x000000000000781c */ /* 0x000fe40000f21472 */
[----:B------:R-:W-:-:S08]  /*12700*/  @P0 R2UR P1, UR4, R17 ;  /* 0x00000000110402ca */ /* 0x000fd00000020000 */
[----:B------:R-:W-:-:S05]  /*12710*/  @P0 PLOP3.LUT P0, PT, P1, PT, PT, 0x80, 0x0 ;  /* 0x000000000000081c */ /* 0x000fca0000f0f070 */
[----:B------:R-:W-:Y:S01]  /*12720*/  @!P1 SYNCS.ARRIVE.TRANS64.RED.A0T1 RZ, [UR4+0x30800], RZ ;  /* 0x030800ffffff99a7 */ /* 0x000fe20008200404 */
[----:B------:R-:W-:Y:S07]  /*12730*/  @!P1 ARRIVES.LDGSTSBAR.64.TRANSCNT [UR4+0x30800] ;  /* 0x03080000ff0099b0 */ /* 0x000fee0008000a84 */
[----:B------:R-:W-:Y:S05]  /*12740*/  @P0 BRA.U.ANY `(.L_x_1277) ;  /* 0xfffffffd00e80947 */ /* 0x000fea000393ffff */
[----:B-12---:R-:W2:Y:S02]  /*12750*/  LDL.LU R2, [R1+0x18] ;  /* 0x0000180001027983 */ /* 0x006ea40000300800 */
        /* <DEDUP_REMOVED lines=9> */
[----:B------:R-:W1:Y:S03]  /*127f0*/  SYNCS.PHASECHK.TRANS64.TRYWAIT P0, [R17+URZ+0x30820], R0 ;  /* 0x03082000110075a7 */ /* 0x000e66000800017f */
[----:B01----:R-:W-:Y:S05]  /*12800*/  @!P0 BRA `(.L_x_1279) ;  /* 0x0000004400c08947 */ /* 0x003fea0003800000 */
.L_x_1393:
[----:B------:R-:W-:Y:S05]  /*12810*/  BSYNC B0 ;  /* 0x0000000000007941 */ /* 0x000fea0003800000 */
.L_x_1278:
[----:B------:R-:W-:-:S04]  /*12820*/  UIADD3 UR4, UR41, -0x2, URZ ;  /* 0xfffffffe29047890 */ /* 0x000fc8000fffe03f */
[----:B------:R-:W-:-:S06]  /*12830*/  UISETP.GE.AND UP0, UPT, UR4, UR40, UPT ;  /* 0x000000280400728c */ /* 0x000fcc000bf06270 */
[----:B------:R-:W-:-:S13]  /*12840*/  PLOP3.LUT P0, PT, PT, PT, UP0, 0x80, 0x0 ;  /* 0x000000000000781c */ /* 0x000fda0003f0f008 */
[----:B------:R-:W-:Y:S05]  /*12850*/  @!P0 BRA `(.L_x_1280) ;  /* 0x0000002800388947 */ /* 0x000fea0003800000 */
[----:B0-----:R-:W-:Y:S01]  /*12860*/  IMAD R0, RZ, RZ, -UR41 ;  /* 0x80000029ff007e24 */ /* 0x001fe2000f8e02ff */
[----:B------:R-:W-:Y:S01]  /*12870*/  LOP3.LUT R5, RZ, UR40, RZ, 0x33, !PT ;  /* 0x00000028ff057c12 */ /* 0x000fe2000f8e33ff */
[----:B------:R-:W-:-:S03]  /*12880*/  IMAD.U32 R4, RZ, RZ, UR4 ;  /* 0x00000004ff047e24 */ /* 0x000fc6000f8e00ff */
[----:B------:R-:W-:-:S05]  /*12890*/  VIADDMNMX R5, R0, 0x1, R5, !PT ;  /* 0x0000000100057846 */ /* 0x000fca0007800105 */
[----:B------:R-:W-:-:S05]  /*128a0*/  VIADD R0, R5, UR41 ;  /* 0x0000002905007c36 */ /* 0x000fca0008000000 */
[----:B------:R-:W-:-:S04]  /*128b0*/  LOP3.LUT R0, R0, 0x1, RZ, 0xc0, !PT ;  /* 0x0000000100007812 */ /* 0x000fc800078ec0ff */
[----:B------:R-:W-:-:S13]  /*128c0*/  ISETP.NE.U32.AND P0, PT, R0, 0x1, PT ;  /* 0x000000010000780c */ /* 0x000fda0003f05070 */
[----:B------:R-:W-:Y:S05]  /*128d0*/  @P0 BRA `(.L_x_1281) ;  /* 0x0000000c00600947 */ /* 0x000fea0003800000 */
[----:B------:R-:W2:Y:S01]  /*128e0*/  LDL R2, [R1+0x8] ;  /* 0x0000080001027983 */ /* 0x000ea20000100800 */
[----:B------:R-:W-:Y:S01]  /*128f0*/  LOP3.LUT P1, RZ, R19, 0x2, RZ, 0xc0, !PT ;  /* 0x0000000213ff7812 */ /* 0x000fe2000782c0ff */
[----:B------:R-:W-:Y:S01]  /*12900*/  VIADD R0, R18, 0x1 ;  /* 0x0000000112007836 */ /* 0x000fe20000000000 */
[----:B------:R-:W-:Y:S04]  /*12910*/  BSSY B0, `(.L_x_1282) ;  /* 0x00000d0000007945 */ /* 0x000fe80003800000 */
[----:B------:R-:W-:-:S04]  /*12920*/  ISETP.NE.AND P0, PT, R0, 0x2, PT ;  /* 0x000000020000780c */ /* 0x000fc80003f05270 */
[----:B------:R-:W-:Y:S02]  /*12930*/  SEL R10, RZ, 0x1, P0 ;  /* 0x00000001ff0a7807 */ /* 0x000fe40000000000 */
[----:B------:R-:W-:Y:S02]  /*12940*/  SEL R0, R0, RZ, P0 ;  /* 0x000000ff00007207 */ /* 0x000fe40000000000 */
[----:B--2---:R-:W-:Y:S01]  /*12950*/  LOP3.LUT R10, R2, R10, RZ, 0x3c, !PT ;  /* 0x0000000a020a7212 */ /* 0x004fe200078e3cff */
[----:B------:R-:W-:Y:S06]  /*12960*/  @!P1 BRA `(.L_x_1283) ;  /* 0x0000000c00289947 */ /* 0x000fec0003800000 */
[----:B------:R-:W-:Y:S01]  /*12970*/  LOP3.LUT P1, RZ, R19, 0x1, RZ, 0xc0, !PT ;  /* 0x0000000113ff7812 */ /* 0x000fe2000782c0ff */
[----:B------:R-:W-:-:S12]  /*12980*/  IMAD.MOV.U32 R8, RZ, RZ, R16 ;  /* 0x000000ffff087224 */ /* 0x000fd800078e0010 */
[----:B------:R-:W-:Y:S05]  /*12990*/  @!P1 BRA `(.L_x_1284) ;  /* 0x0000000000589947 */ /* 0x000fea0003800000 */
[----:B------:R-:W2:Y:S01]  /*129a0*/  LDL R9, [R1+0xc] ;  /* 0x00000c0001097983 */ /* 0x000ea20000100800 */
[----:B------:R-:W0:Y:S03]  /*129b0*/  LDC R8, c[0x0][0x43c] ;  /* 0x00010f00ff087b82 */ /* 0x000e260000000800 */
[----:B------:R-:W3:Y:S01]  /*129c0*/  LDL R12, [R1+0x4] ;  /* 0x00000400010c7983 */ /* 0x000ee20000100800 */
[----:B------:R-:W-:Y:S01]  /*129d0*/  IMAD.MOV.U32 R7, RZ, RZ, R4 ;  /* 0x000000ffff077224 */ /* 0x000fe200078e0004 */
[----:B------:R-:W-:Y:S01]  /*129e0*/  ULDC.64 UR4, c[0x0][0x428] ;  /* 0x00010a0000047ab9 */ /* 0x000fe20000000a00 */
[----:B------:R-:W-:Y:S01]  /*129f0*/  ULDC.64 UR6, c[0x0][0x208] ;  /* 0x0000820000067ab9 */ /* 0x000fe20000000a00 */
[----:B0-----:R-:W-:-:S13]  /*12a00*/  ISETP.NE.AND P0, PT, R8, 0x1, PT ;  /* 0x000000010800780c */ /* 0x001fda0003f05270 */
[----:B------:R-:W0:Y:S02]  /*12a10*/  @P0 LDC.64 R2, c[0x0][0x440] ;  /* 0x00011000ff020b82 */ /* 0x000e240000000a00 */
[----:B0-----:R-:W-:-:S05]  /*12a20*/  @P0 IMAD.HI.U32 R2, R4, R2, RZ ;  /* 0x0000000204020227 */ /* 0x001fca00078e00ff */
[----:B------:R-:W-:-:S05]  /*12a30*/  @P0 SHF.R.U32.HI R7, RZ, R3, R2 ;  /* 0x00000003ff070219 */ /* 0x000fca0000011602 */
[----:B------:R-:W-:-:S04]  /*12a40*/  IMAD.MOV R2, RZ, RZ, -R7 ;  /* 0x000000ffff027224 */ /* 0x000fc800078e0a07 */
[----:B------:R-:W-:Y:S02]  /*12a50*/  IMAD R4, R8, R2, R4 ;  /* 0x0000000208047224 */ /* 0x000fe400078e0204 */
[----:B------:R-:W0:Y:S01]  /*12a60*/  LDC.64 R2, c[0x0][0x418] ;  /* 0x00010600ff027b82 */ /* 0x000e220000000a00 */
[----:B--2---:R-:W-:Y:S01]  /*12a70*/  IMAD R8, R9, UR4, RZ ;  /* 0x0000000409087c24 */ /* 0x004fe2000f8e02ff */
[----:B------:R-:W-:-:S03]  /*12a80*/  SHF.R.S32.HI R9, RZ, 0x1f, R7 ;  /* 0x0000001fff097819 */ /* 0x000fc60000011407 */
[----:B---3--:R-:W-:Y:S02]  /*12a90*/  IMAD R11, R12, UR5, R8 ;  /* 0x000000050c0b7c24 */ /* 0x008fe4000f8e0208 */
[----:B------:R-:W-:-:S04]  /*12aa0*/  IMAD.MOV.U32 R8, RZ, RZ, R7 ;  /* 0x000000ffff087224 */ /* 0x000fc800078e0007 */
[----:B------:R-:W-:-:S04]  /*12ab0*/  IMAD.WIDE.U32 R8, R12, UR4, R8 ;  /* 0x000000040c087c25 */ /* 0x000fc8000f8e0008 */
[----:B------:R-:W-:Y:S01]  /*12ac0*/  IMAD.IADD R7, R11, 0x1, R9 ;  /* 0x000000010b077824 */ /* 0x000fe200078e0209 */
[----:B0-----:R-:W-:-:S04]  /*12ad0*/  LEA R2, P0, R8, R2, 0x2 ;  /* 0x0000000208027211 */ /* 0x001fc800078010ff */
[----:B------:R-:W-:-:S05]  /*12ae0*/  LEA.HI.X R3, R8, R3, R7, 0x2, P0 ;  /* 0x0000000308037211 */ /* 0x000fca00000f1407 */
[----:B------:R0:W5:Y:S04]  /*12af0*/  LDG.E R8, desc[UR6][R2.64] ;  /* 0x0000000602087981 */ /* 0x000168000c1e1900 */
.L_x_1284:
[----:B0-----:R-:W-:Y:S01]  /*12b00*/  IMAD R3, R0, 0x8, R17 ;  /* 0x0000000800037824 */ /* 0x001fe200078e0211 */
[----:B------:R-:W-:Y:S01]  /*12b10*/  SHF.L.U32 R2, R10, 0x1f, RZ ;  /* 0x0000001f0a027819 */ /* 0x000fe200000006ff */
[----:B------:R-:W-:Y:S03]  /*12b20*/  BSSY B1, `(.L_x_1285) ;  /* 0x0000003000017945 */ /* 0x000fe60003800000 */
[----:B------:R-:W0:Y:S02]  /*12b30*/  SYNCS.PHASECHK.TRANS64.TRYWAIT P0, [R3+URZ+0x30840], R2 ;  /* 0x03084002030075a7 */ /* 0x000e24000800017f */
[----:B0-----:R-:W-:Y:S05]  /*12b40*/  @!P0 BRA `(.L_x_1286) ;  /* 0x0000004400048947 */ /* 0x001fea0003800000 */
.L_x_1394:
[----:B------:R-:W-:Y:S05]  /*12b50*/  BSYNC B1 ;  /* 0x0000000000017941 */ /* 0x000fea0003800000 */
.L_x_1285:
[----:B------:R-:W1:Y:S01]  /*12b60*/  S2R R7, SR_TID.X ;  /* 0x0000000000077919 */ /* 0x000e620000002100 */
[----:B------:R-:W-:Y:S01]  /*12b70*/  BSSY B1, `(.L_x_1287) ;  /* 0x000000b000017945 */ /* 0x000fe20003800000 */
[----:B-1----:R-:W-:-:S04]  /*12b80*/  LOP3.LUT R7, R7, 0x7f, RZ, 0xc0, !PT ;  /* 0x0000007f07077812 */ /* 0x002fc800078ec0ff */
[----:B------:R-:W-:-:S13]  /*12b90*/  ISETP.NE.AND P1, PT, R7, RZ, PT ;  /* 0x000000ff0700720c */ /* 0x000fda0003f25270 */
[----:B------:R-:W-:Y:S05]  /*12ba0*/  @P1 BRA `(.L_x_1288) ;  /* 0x00000000001c1947 */ /* 0x000fea0003800000 */
[----:B------:R-:W1:Y:S01]  /*12bb0*/  S2R R7, SR_TID.X ;  /* 0x0000000000077919 */ /* 0x000e620000002100 */
[----:B0-----:R-:W-:-:S04]  /*12bc0*/  IMAD.MOV.U32 R2, RZ, RZ, 0x8000 ;  /* 0x00008000ff027424 */ /* 0x001fc800078e00ff */
[----:B------:R2:W-:Y:S01]  /*12bd0*/  SYNCS.ARRIVE.TRANS64 RZ, [R3+URZ+0x30830], R2 ;  /* 0x0308300203ff79a7 */ /* 0x0005e2000800003f */
[----:B-1----:R-:W-:-:S04]  /*12be0*/  LOP3.LUT R7, R7, 0x1f, RZ, 0xc0, !PT ;  /* 0x0000001f07077812 */ /* 0x002fc800078ec0ff */
[----:B------:R-:W-:-:S13]  /*12bf0*/  ISETP.NE.AND P0, PT, R7, RZ, PT ;  /* 0x000000ff0700720c */ /* 0x000fda0003f05270 */
[----:B--2---:R-:W-:Y:S05]  /*12c00*/  @!P0 BRA `(.L_x_1288) ;  /* 0x0000000000048947 */ /* 0x004fea0003800000 */
[----:B------:R-:W-:Y:S01]  /*12c10*/  BPT.TRAP 0x1 ;  /* 0x000000040000795c */ /* 0x000fe20000300000 */
.L_x_1288:
[----:B------:R-:W-:Y:S05]  /*12c20*/  BSYNC B1 ;  /* 0x0000000000017941 */ /* 0x000fea0003800000 */
.L_x_1287:
[----:B------:R-:W-:Y:S01]  /*12c30*/  IMAD.MOV.U32 R11, RZ, RZ, RZ ;  /* 0x000000ffff0b7224 */ /* 0x000fe200078e00ff */
[----:B------:R-:W-:Y:S01]  /*12c40*/  UIADD3 UR4, UP0, UR38, 0x370, URZ ;  /* 0x0000037026047890 */ /* 0x000fe2000ff1e03f */
[----:B------:R-:W-:Y:S01]  /*12c50*/  IMAD R7, R0, 0x8000, R17 ;  /* 0x0000800000077824 */ /* 0x000fe200078e0211 */
[----:B------:R-:W-:Y:S01]  /*12c60*/  PLOP3.LUT P0, PT, PT, PT, PT, 0x80, 0x0 ;  /* 0x000000000000781c */ /* 0x000fe20003f0f070 */
[----:B0-----:R-:W-:Y:S01]  /*12c70*/  VIADD R3, R3, 0x30830 ;  /* 0x0003083003037836 */ /* 0x001fe20000000000 */
[----:B------:R-:W-:Y:S01]  /*12c80*/  R2UR UR10, R11 ;  /* 0x000000000b0a72ca */ /* 0x000fe200000e0000 */
[----:B------:R-:W-:Y:S01]  /*12c90*/  IMAD.SHL.U32 R2, R4, 0x40, RZ ;  /* 0x0000004004027824 */ /* 0x000fe200078e00ff */
[----:B------:R-:W-:Y:S01]  /*12ca0*/  UIADD3.X UR5, URZ, UR39, URZ, UP0, !UPT ;  /* 0x000000273f057290 */ /* 0x000fe200087fe43f */
[----:B------:R-:W-:Y:S01]  /*12cb0*/  VIADD R9, R7, 0x20400 ;  /* 0x0002040007097836 */ /* 0x000fe20000000000 */
[----:B------:R-:W-:Y:S01]  /*12cc0*/  UMOV UR6, 0x0 ;  /* 0x0000000000067882 */ /* 0x000fe20000000000 */
[----:B------:R-:W-:-:S10]  /*12cd0*/  UMOV UR7, 0x14f00000 ;  /* 0x14f0000000077882 */ /* 0x000fd40000000000 */
.L_x_1289:
[----:B------:R-:W-:-:S13]  /*12ce0*/  @P0 ELECT P2, URZ, PT ;  /* 0x00000000003f082f */ /* 0x000fda0003840000 */
[----:B-----5:R-:W-:Y:S01]  /*12cf0*/  @P2 R2UR UR13, R8 ;  /* 0x00000000080d22ca */ /* 0x020fe200000e0000 */
[----:B------:R-:W-:Y:S01]  /*12d00*/  UMOV UR12, UR36 ;  /* 0x00000024000c7c82 */ /* 0x000fe20008000000 */
[----:B------:R-:W-:Y:S02]  /*12d10*/  @P2 R2UR UR11, R2 ;  /* 0x00000000020b22ca */ /* 0x000fe400000e0000 */
[----:B------:R-:W-:Y:S02]  /*12d20*/  @P2 R2UR UR9, R3 ;  /* 0x00000000030922ca */ /* 0x000fe400000e0000 */
[----:B------:R-:W-:Y:S02]  /*12d30*/  @P2 R2UR UR8, R9 ;  /* 0x00000000090822ca */ /* 0x000fe400000e0000 */
[----:B------:R-:W-:Y:S02]  /*12d40*/  @P2 PLOP3.LUT P0, PT, P2, PT, PT, 0x8, 0x0 ;  /* 0x000000000000281c */ /* 0x000fe4000170e170 */
        /* <DEDUP_REMOVED lines=9> */
.L_x_1290:
[----:B------:R-:W-:-:S13]  /*12de0*/  @P0 ELECT P2, URZ, PT ;  /* 0x00000000003f082f */ /* 0x000fda0003840000 */
[----:B------:R-:W-:Y:S01]  /*12df0*/  @P2 R2UR UR13, R8 ;  /* 0x00000000080d22ca */ /* 0x000fe200000e0000 */
        /* <DEDUP_REMOVED lines=14> */
.L_x_1291:
        /* <DEDUP_REMOVED lines=16> */
.L_x_1292:
        /* <DEDUP_REMOVED lines=10> */
[----:B------:R-:W2:Y:S01]  /*13080*/  LDL.LU R9, [R1+0x8] ;  /* 0x0000080001097983 */ /* 0x000ea20000300800 */
[----:B------:R-:W-:Y:S01]  /*13090*/  IMAD R3, R18, 0x8, R6 ;  /* 0x0000000812037824 */ /* 0x000fe200078e0206 */
[----:B------:R-:W-:Y:S01]  /*130a0*/  BSSY B1, `(.L_x_1293) ;  /* 0x0000004000017945 */ /* 0x000fe20003800000 */
[----:B--2---:R-:W-:-:S04]  /*130b0*/  SHF.L.U32 R2, R9, 0x1f, RZ ;  /* 0x0000001f09027819 */ /* 0x004fc800000006ff */
[----:B------:R-:W0:Y:S02]  /*130c0*/  SYNCS.PHASECHK.TRANS64.TRYWAIT P0, [R3+URZ+0x60], R2 ;  /* 0x00006002030075a7 */ /* 0x000e24000800017f */
[----:B0-----:R-:W-:Y:S05]  /*130d0*/  @!P0 BRA `(.L_x_1294) ;  /* 0x0000003c00b48947 */ /* 0x001fea0003800000 */
.L_x_1395:
[----:B------:R-:W-:Y:S05]  /*130e0*/  BSYNC B1 ;  /* 0x0000000000017941 */ /* 0x000fea0003800000 */
.L_x_1293:
[----:B------:R-:W-:Y:S01]  /*130f0*/  BSSY B1, `(.L_x_1295) ;  /* 0x000000c000017945 */ /* 0x000fe20003800000 */
[----:B------:R-:W-:Y:S02]  /*13100*/  IMAD.MOV.U32 R12, RZ, RZ, 0x0 ;  /* 0x00000000ff0c7424 */ /* 0x000fe400078e00ff */
[----:B------:R-:W-:Y:S01]  /*13110*/  IMAD.MOV.U32 R13, RZ, RZ, 0x14f00000 ;  /* 0x14f00000ff0d7424 */ /* 0x000fe200078e00ff */
[----:B------:R-:W-:Y:S06]  /*13120*/  @P1 BRA `(.L_x_1296) ;  /* 0x0000000000201947 */ /* 0x000fec0003800000 */
[----:B------:R-:W1:Y:S01]  /*13130*/  S2R R7, SR_TID.X ;  /* 0x0000000000077919 */ /* 0x000e620000002100 */
[----:B0-----:R-:W-:Y:S02]  /*13140*/  IMAD R2, R18, 0x8, R17 ;  /* 0x0000000812027824 */ /* 0x001fe400078e0211 */
[----:B------:R-:W-:-:S04]  /*13150*/  IMAD.MOV.U32 R3, RZ, RZ, 0x8000 ;  /* 0x00008000ff037424 */ /* 0x000fc800078e00ff */
[----:B------:R2:W-:Y:S01]  /*13160*/  SYNCS.ARRIVE.TRANS64 RZ, [R2+URZ+0x30850], R3 ;  /* 0x0308500302ff79a7 */ /* 0x0005e2000800003f */
[----:B-1----:R-:W-:-:S04]  /*13170*/  LOP3.LUT R7, R7, 0x1f, RZ, 0xc0, !PT ;  /* 0x0000001f07077812 */ /* 0x002fc800078ec0ff */
[----:B------:R-:W-:-:S13]  /*13180*/  ISETP.NE.AND P0, PT, R7, RZ, PT ;  /* 0x000000ff0700720c */ /* 0x000fda0003f05270 */
[----:B--2---:R-:W-:Y:S05]  /*13190*/  @!P0 BRA `(.L_x_1296) ;  /* 0x0000000000048947 */ /* 0x004fea0003800000 */
[----:B------:R-:W-:Y:S01]  /*131a0*/  BPT.TRAP 0x1 ;  /* 0x000000040000795c */ /* 0x000fe20000300000 */
.L_x_1296:
[----:B------:R-:W-:Y:S05]  /*131b0*/  BSYNC B1 ;  /* 0x0000000000017941 */ /* 0x000fea0003800000 */
.L_x_1295:
[----:B------:R-:W2:Y:S01]  /*131c0*/  LDL.LU R7, [R1] ;  /* 0x0000000001077983 */ /* 0x000ea20000300800 */
[----:B------:R-:W-:Y:S01]  /*131d0*/  R2UR UR10, R11 ;  /* 0x000000000b0a72ca */ /* 0x000fe200000e0000 */
[--C-:B0-----:R-:W-:Y:S01]  /*131e0*/  IMAD R2, R18, 0x8, R17.reuse ;  /* 0x0000000812027824 */ /* 0x101fe200078e0211 */
[----:B------:R-:W-:Y:S01]  /*131f0*/  R2UR UR6, R12 ;  /* 0x000000000c0672ca */ /* 0x000fe200000e0000 */
[----:B------:R-:W-:Y:S01]  /*13200*/  IMAD R3, R18, 0x8000, R17 ;  /* 0x0000800012037824 */ /* 0x000fe200078e0211 */
[----:B------:R-:W-:Y:S01]  /*13210*/  R2UR UR7, R13 ;  /* 0x000000000d0772ca */ /* 0x000fe200000e0000 */
[----:B------:R-:W-:Y:S01]  /*13220*/  UIADD3 UR4, UP0, UR38, 0x470, URZ ;  /* 0x0000047026047890 */ /* 0x000fe2000ff1e03f */
[----:B------:R-:W-:Y:S01]  /*13230*/  PLOP3.LUT P0, PT, PT, PT, PT, 0x80, 0x0 ;  /* 0x000000000000781c */ /* 0x000fe20003f0f070 */
[----:B------:R-:W-:Y:S02]  /*13240*/  VIADD R2, R2, 0x30850 ;  /* 0x0003085002027836 */ /* 0x000fe40000000000 */
[----:B------:R-:W-:Y:S01]  /*13250*/  VIADD R9, R3, 0x400 ;  /* 0x0000040003097836 */ /* 0x000fe20000000000 */
[----:B------:R-:W-:Y:S01]  /*13260*/  UIADD3.X UR5, URZ, UR39, URZ, UP0, !UPT ;  /* 0x000000273f057290 */ /* 0x000fe200087fe43f */
[----:B--2---:R-:W-:-:S11]  /*13270*/  IMAD.SHL.U32 R7, R7, 0x40, RZ ;  /* 0x0000004007077824 */ /* 0x004fd600078e00ff */
.L_x_1297:
        /* <DEDUP_REMOVED lines=15> */
.L_x_1298:
        /* <DEDUP_REMOVED lines=15> */
.L_x_1299:
        /* <DEDUP_REMOVED lines=15> */
.L_x_1300:
        /* <DEDUP_REMOVED lines=10> */
[----:B------:R0:W-:Y:S01]  /*135f0*/  STL [R1], R4 ;  /* 0x0000000401007387 */ /* 0x0001e20000100800 */
[----:B------:R-:W-:-:S07]  /*13600*/  IMAD.MOV.U32 R16, RZ, RZ, R8 ;  /* 0x000000ffff107224 */ /* 0x000fce00078e0008 */
.L_x_1283:
[----:B------:R-:W-:Y:S05]  /*13610*/  BSYNC B0 ;  /* 0x0000000000007941 */ /* 0x000fea0003800000 */
.L_x_1282:
[----:B------:R1:W-:Y:S01]  /*13620*/  STL [R1+0x8], R10 ;  /* 0x0000080a01007387 */ /* 0x0003e20000100800 */
[----:B------:R-:W-:Y:S01]  /*13630*/  UIADD3 UR4, UR41, -0x3, URZ ;  /* 0xfffffffd29047890 */ /* 0x000fe2000fffe03f */
[----:B------:R-:W-:-:S05]  /*13640*/  IMAD.MOV.U32 R18, RZ, RZ, R0 ;  /* 0x000000ffff127224 */ /* 0x000fca00078e0000 */
[----:B0-----:R-:W-:-:S07]  /*13650*/  IMAD.U32 R4, RZ, RZ, UR4 ;  /* 0x00000004ff047e24 */ /* 0x001fce000f8e00ff */
.L_x_1281:
[----:B------:R-:W-:Y:S01]  /*13660*/  ULOP3.LUT UR4, URZ, UR41, URZ, 0x33, !UPT ;  /* 0x000000293f047292 */ /* 0x000fe2000f8e333f */
[----:B------:R-:W-:Y:S01]  /*13670*/  VIADD R5, R5, 0xfffffffe ;  /* 0xfffffffe05057836 */ /* 0x000fe20000000000 */
[----:B------:R-:W-:Y:S04]  /*13680*/  BSSY B0, `(.L_x_1280) ;  /* 0x00001ab000007945 */ /* 0x000fe80003800000 */
[----:B------:R-:W-:-:S13]  /*13690*/  ISETP.NE.AND P0, PT, R5, UR4, PT ;  /* 0x0000000405007c0c */ /* 0x000fda000bf05270 */
[----:B------:R-:W-:Y:S05]  /*136a0*/  @!P0 BRA `(.L_x_1301) ;  /* 0x0000001800a08947 */ /* 0x000fea0003800000 */
[----:B------:R-:W-:-:S07]  /*136b0*/  IMAD.MOV.U32 R8, RZ, RZ, R16 ;  /* 0x000000ffff087224 */ /* 0x000fce00078e0010 */
.L_x_1340:
[----:B--2---:R-:W2:Y:S01]  /*136c0*/  LDL R2, [R1+0x8] ;  /* 0x0000080001027983 */ /* 0x004ea20000100800 */
[----:B------:R-:W-:Y:S01]  /*136d0*/  LOP3.LUT P1, RZ, R19, 0x2, RZ, 0xc0, !PT ;  /* 0x0000000213ff7812 */ /* 0x000fe2000782c0ff */
[----:B------:R-:W-:Y:S01]  /*136e0*/  VIADD R0, R18, 0x1 ;  /* 0x0000000112007836 */ /* 0x000fe20000000000 */
[----:B------:R-:W-:Y:S05]  /*136f0*/  YIELD ;  /* 0x0000000000007946 */ /* 0x000fea0003800000 */
[----:B------:R-:W-:Y:S01]  /*13700*/  ISETP.NE.AND P0, PT, R0, 0x2, PT ;  /* 0x000000020000780c */ /* 0x000fe20003f05270 */
[----:B------:R-:W-:Y:S03]  /*13710*/  BSSY B1, `(.L_x_1302) ;  /* 0x00000cc000017945 */ /* 0x000fe60003800000 */
[----:B------:R-:W-:-:S02]  /*13720*/  SEL R5, RZ, 0x1, P0 ;  /* 0x00000001ff057807 */ /* 0x000fc40000000000 */
[----:B------:R-:W-:Y:S02]  /*13730*/  SEL R0, R0, RZ, P0 ;  /* 0x000000ff00007207 */ /* 0x000fe40000000000 */
[----:B--2---:R-:W-:Y:S01]  /*13740*/  LOP3.LUT R5, R2, R5, RZ, 0x3c, !PT ;  /* 0x0000000502057212 */ /* 0x004fe200078e3cff */
[----:B0-----:R-:W-:Y:S06]  /*13750*/  @!P1 BRA `(.L_x_1303) ;  /* 0x0000000c001c9947 */ /* 0x001fec0003800000 */
[----:B------:R-:W-:Y:S01]  /*13760*/  LOP3.LUT P1, RZ, R19, 0x1, RZ, 0xc0, !PT ;  /* 0x0000000113ff7812 */ /* 0x000fe2000782c0ff */
[----:B------:R-:W-:-:S12]  /*13770*/  IMAD.MOV.U32 R7, RZ, RZ, R4 ;  /* 0x000000ffff077224 */ /* 0x000fd800078e0004 */
[----:B------:R-:W-:Y:S05]  /*13780*/  @!P1 BRA `(.L_x_1304) ;  /* 0x0000000000549947 */ /* 0x000fea0003800000 */
[----:B-1----:R-:W2:Y:S01]  /*13790*/  LDL R10, [R1+0xc] ;  /* 0x00000c00010a7983 */ /* 0x002ea20000100800 */
[----:B------:R-:W0:Y:S01]  /*137a0*/  LDC R8, c[0x0][0x43c] ;  /* 0x00010f00ff087b82 */ /* 0x000e220000000800 */
[----:B------:R-:W-:Y:S02]  /*137b0*/  ULDC.64 UR4, c[0x0][0x428] ;  /* 0x00010a0000047ab9 */ /* 0x000fe40000000a00 */
[----:B------:R-:W3:Y:S01]  /*137c0*/  LDL R9, [R1+0x4] ;  /* 0x0000040001097983 */ /* 0x000ee20000100800 */
[----:B------:R-:W-:Y:S01]  /*137d0*/  ULDC.64 UR6, c[0x0][0x208] ;  /* 0x0000820000067ab9 */ /* 0x000fe20000000a00 */
[----:B0-----:R-:W-:-:S13]  /*137e0*/  ISETP.NE.AND P0, PT, R8, 0x1, PT ;  /* 0x000000010800780c */ /* 0x001fda0003f05270 */
[----:B------:R-:W0:Y:S02]  /*137f0*/  @P0 LDC.64 R2, c[0x0][0x440] ;  /* 0x00011000ff020b82 */ /* 0x000e240000000a00 */
[----:B0-----:R-:W-:-:S04]  /*13800*/  @P0 IMAD.HI.U32 R7, R4, R2, RZ ;  /* 0x0000000204070227 */ /* 0x001fc800078e00ff */
[----:B------:R-:W-:Y:S01]  /*13810*/  IMAD.MOV.U32 R2, RZ, RZ, R4 ;  /* 0x000000ffff027224 */ /* 0x000fe200078e0004 */
[----:B------:R-:W-:-:S04]  /*13820*/  @P0 SHF.R.U32.HI R2, RZ, R3, R7 ;  /* 0x00000003ff020219 */ /* 0x000fc80000011607 */
[--C-:B------:R-:W-:Y:S01]  /*13830*/  SHF.R.S32.HI R3, RZ, 0x1f, R2.reuse ;  /* 0x0000001fff037819 */ /* 0x100fe20000011402 */
[----:B------:R-:W-:-:S04]  /*13840*/  IMAD.MOV R7, RZ, RZ, -R2 ;  /* 0x000000ffff077224 */ /* 0x000fc800078e0a02 */
[----:B------:R-:W-:Y:S02]  /*13850*/  IMAD R7, R8, R7, R4 ;  /* 0x0000000708077224 */ /* 0x000fe400078e0204 */
[----:B--2---:R-:W-:-:S04]  /*13860*/  IMAD R8, R10, UR4, RZ ;  /* 0x000000040a087c24 */ /* 0x004fc8000f8e02ff */
[C---:B---3--:R-:W-:Y:S02]  /*13870*/  IMAD R8, R9.reuse, UR5, R8 ;  /* 0x0000000509087c24 */ /* 0x048fe4000f8e0208 */
[----:B------:R-:W-:Y:S01]  /*13880*/  IMAD.WIDE.U32 R2, R9, UR4, R2 ;  /* 0x0000000409027c25 */ /* 0x000fe2000f8e0002 */
[----:B------:R-:W-:-:S03]  /*13890*/  ULDC.64 UR4, c[0x0][0x418] ;  /* 0x0001060000047ab9 */ /* 0x000fc60000000a00 */
[----:B------:R-:W-:Y:S01]  /*138a0*/  IMAD.IADD R3, R8, 0x1, R3 ;  /* 0x0000000108037824 */ /* 0x000fe200078e0203 */
[----:B------:R-:W-:-:S04]  /*138b0*/  LEA R8, P0, R2, UR4, 0x2 ;  /* 0x0000000402087c11 */ /* 0x000fc8000f8010ff */
[----:B------:R-:W-:-:S05]  /*138c0*/  LEA.HI.X R9, R2, UR5, R3, 0x2, P0 ;  /* 0x0000000502097c11 */ /* 0x000fca00080f1403 */
[----:B------:R0:W5:Y:S04]  /*138d0*/  LDG.E R8, desc[UR6][R8.64] ;  /* 0x0000000608087981 */ /* 0x000168000c1e1900 */
.L_x_1304:
[----:B------:R-:W-:Y:S01]  /*138e0*/  IMAD R3, R0, 0x8, R17 ;  /* 0x0000000800037824 */ /* 0x000fe200078e0211 */
[----:B------:R-:W-:Y:S01]  /*138f0*/  SHF.L.U32 R2, R5, 0x1f, RZ ;  /* 0x0000001f05027819 */ /* 0x000fe200000006ff */
[----:B------:R-:W-:Y:S03]  /*13900*/  BSSY B2, `(.L_x_1305) ;  /* 0x0000003000027945 */ /* 0x000fe60003800000 */
[----:B------:R-:W2:Y:S02]  /*13910*/  SYNCS.PHASECHK.TRANS64.TRYWAIT P0, [R3+URZ+0x30840], R2 ;  /* 0x03084002030075a7 */ /* 0x000ea4000800017f */
[----:B--2---:R-:W-:Y:S05]  /*13920*/  @!P0 BRA `(.L_x_1306) ;  /* 0x0000003400b48947 */ /* 0x004fea0003800000 */
.L_x_1396:
[----:B------:R-:W-:Y:S05]  /*13930*/  BSYNC B2 ;  /* 0x0000000000027941 */ /* 0x000fea0003800000 */
.L_x_1305:
[----:B0-----:R-:W0:Y:S01]  /*13940*/  S2R R9, SR_TID.X ;  /* 0x0000000000097919 */ /* 0x001e220000002100 */
        /* <DEDUP_REMOVED lines=9> */
[----:B---3--:R-:W-:Y:S05]  /*139e0*/  @!P0 BRA `(.L_x_1308) ;  /* 0x0000000000048947 */ /* 0x008fea0003800000 */
[----:B------:R-:W-:Y:S01]  /*139f0*/  BPT.TRAP 0x1 ;  /* 0x000000040000795c */ /* 0x000fe20000300000 */
.L_x_1308:
[----:B------:R-:W-:Y:S05]  /*13a00*/  BSYNC B2 ;  /* 0x0000000000027941 */ /* 0x000fea0003800000 */
.L_x_1307:
[----:B------:R-:W-:Y:S01]  /*13a10*/  IMAD.MOV.U32 R11, RZ, RZ, RZ ;  /* 0x000000ffff0b7224 */ /* 0x000fe200078e00ff */
[----:B------:R-:W-:Y:S01]  /*13a20*/  UIADD3 UR4, UP0, UR38, 0x370, URZ ;  /* 0x0000037026047890 */ /* 0x000fe2000ff1e03f */
[----:B------:R-:W-:Y:S01]  /*13a30*/  IMAD R9, R0, 0x8000, R17 ;  /* 0x0000800000097824 */ /* 0x000fe200078e0211 */
[----:B------:R-:W-:Y:S01]  /*13a40*/  PLOP3.LUT P0, PT, PT, PT, PT, 0x80, 0x0 ;  /* 0x000000000000781c */ /* 0x000fe20003f0f070 */
[----:B--2---:R-:W-:Y:S01]  /*13a50*/  VIADD R3, R3, 0x30830 ;  /* 0x0003083003037836 */ /* 0x004fe20000000000 */
[----:B------:R-:W-:Y:S01]  /*13a60*/  R2UR UR10, R11 ;  /* 0x000000000b0a72ca */ /* 0x000fe200000e0000 */
[----:B------:R-:W-:Y:S01]  /*13a70*/  IMAD.SHL.U32 R2, R7, 0x40, RZ ;  /* 0x0000004007027824 */ /* 0x000fe200078e00ff */
[----:B------:R-:W-:Y:S01]  /*13a80*/  UIADD3.X UR5, URZ, UR39, URZ, UP0, !UPT ;  /* 0x000000273f057290 */ /* 0x000fe200087fe43f */
[----:B-1----:R-:W-:Y:S01]  /*13a90*/  VIADD R10, R9, 0x20400 ;  /* 0x00020400090a7836 */ /* 0x002fe20000000000 */
[----:B------:R-:W-:Y:S01]  /*13aa0*/  UMOV UR6, 0x0 ;  /* 0x0000000000067882 */ /* 0x000fe20000000000 */
[----:B------:R-:W-:-:S10]  /*13ab0*/  UMOV UR7, 0x14f00000 ;  /* 0x14f0000000077882 */ /* 0x000fd40000000000 */
.L_x_1309:
        /* <DEDUP_REMOVED lines=16> */
.L_x_1310:
        /* <DEDUP_REMOVED lines=16> */
.L_x_1311:
        /* <DEDUP_REMOVED lines=16> */
.L_x_1312:
        /* <DEDUP_REMOVED lines=16> */
.L_x_1397:
[----:B------:R-:W-:Y:S05]  /*13ec0*/  BSYNC B2 ;  /* 0x0000000000027941 */ /* 0x000fea0003800000 */
.L_x_1313:
[----:B------:R-:W-:Y:S01]  /*13ed0*/  BSSY B2, `(.L_x_1315) ;  /* 0x000000b000027945 */ /* 0x000fe20003800000 */
[----:B0-----:R-:W-:Y:S02]  /*13ee0*/  IMAD.MOV.U32 R2, RZ, RZ, 0x0 ;  /* 0x00000000ff027424 */ /* 0x001fe400078e00ff */
[----:B------:R-:W-:Y:S01]  /*13ef0*/  IMAD.MOV.U32 R3, RZ, RZ, 0x14f00000 ;  /* 0x14f00000ff037424 */ /* 0x000fe200078e00ff */
[----:B------:R-:W-:Y:S06]  /*13f00*/  @P1 BRA `(.L_x_1316) ;  /* 0x00000000001c1947 */ /* 0x000fec0003800000 */
[----:B------:R-:W0:Y:S02]  /*13f10*/  S2R R10, SR_TID.X ;  /* 0x00000000000a7919 */ /* 0x000e240000002100 */
[----:B0-----:R-:W-:Y:S01]  /*13f20*/  LOP3.LUT R15, R10, 0x1f, RZ, 0xc0, !PT ;  /* 0x0000001f0a0f7812 */ /* 0x001fe200078ec0ff */
[----:B------:R-:W-:-:S03]  /*13f30*/  IMAD.MOV.U32 R10, RZ, RZ, 0x8000 ;  /* 0x00008000ff0a7424 */ /* 0x000fc600078e00ff */
[----:B------:R-:W-:Y:S01]  /*13f40*/  ISETP.NE.AND P0, PT, R15, RZ, PT ;  /* 0x000000ff0f00720c */ /* 0x000fe20003f05270 */
[----:B------:R0:W-:-:S12]  /*13f50*/  SYNCS.ARRIVE.TRANS64 RZ, [R9+URZ+0x50], R10 ;  /* 0x0000500a09ff79a7 */ /* 0x0001d8000800003f */
[----:B0-----:R-:W-:Y:S05]  /*13f60*/  @!P0 BRA `(.L_x_1316) ;  /* 0x0000000000048947 */ /* 0x001fea0003800000 */
[----:B------:R-:W-:Y:S01]  /*13f70*/  BPT.TRAP 0x1 ;  /* 0x000000040000795c */ /* 0x000fe20000300000 */
.L_x_1316:
[----:B------:R-:W-:Y:S05]  /*13f80*/  BSYNC B2 ;  /* 0x0000000000027941 */ /* 0x000fea0003800000 */
.L_x_1315:
[----:B------:R-:W2:Y:S01]  /*13f90*/  LDL.LU R10, [R1] ;  /* 0x00000000010a7983 */ /* 0x000ea20000300800 */
        /* <DEDUP_REMOVED lines=9> */
[----:B--2---:R-:W-:-:S11]  /*14030*/  IMAD.SHL.U32 R10, R10, 0x40, RZ ;  /* 0x000000400a0a7824 */ /* 0x004fd600078e00ff */
.L_x_1317:
        /* <DEDUP_REMOVED lines=15> */
.L_x_1318:
        /* <DEDUP_REMOVED lines=15> */
.L_x_1319:
        /* <DEDUP_REMOVED lines=15> */
.L_x_1320:
        /* <DEDUP_REMOVED lines=12> */
.L_x_1303:
[----:B------:R-:W-:Y:S05]  /*143d0*/  BSYNC B1 ;  /* 0x0000000000017941 */ /* 0x000fea0003800000 */
.L_x_1302:
[----:B------:R-:W-:Y:S01]  /*143e0*/  VIADD R18, R0, 0x1 ;  /* 0x0000000100127836 */ /* 0x000fe20000000000 */
[----:B------:R-:W-:Y:S01]  /*143f0*/  LOP3.LUT P1, RZ, R19, 0x2, RZ, 0xc0, !PT ;  /* 0x0000000213ff7812 */ /* 0x000fe2000782c0ff */
[----:B------:R-:W-:Y:S01]  /*14400*/  BSSY B1, `(.L_x_1321) ;  /* 0x00000cf000017945 */ /* 0x000fe20003800000 */
[----:B0-----:R-:W-:Y:S02]  /*14410*/  VIADD R7, R4, 0xffffffff ;  /* 0xffffffff04077836 */ /* 0x001fe40000000000 */
[----:B------:R-:W-:-:S04]  /*14420*/  ISETP.NE.AND P0, PT, R18, 0x2, PT ;  /* 0x000000021200780c */ /* 0x000fc80003f05270 */
[----:B------:R-:W-:Y:S02]  /*14430*/  SEL R2, RZ, 0x1, P0 ;  /* 0x00000001ff027807 */ /* 0x000fe40000000000 */
[----:B------:R-:W-:Y:S02]  /*14440*/  SEL R18, R18, RZ, P0 ;  /* 0x000000ff12127207 */ /* 0x000fe40000000000 */
[----:B------:R-:W-:-:S05]  /*14450*/  LOP3.LUT R11, R5, R2, RZ, 0x3c, !PT ;  /* 0x00000002050b7212 */ /* 0x000fca00078e3cff */
[----:B------:R0:W-:Y:S01]  /*14460*/  STL [R1+0x8], R11 ;  /* 0x0000080b01007387 */ /* 0x0001e20000100800 */
[----:B------:R-:W-:Y:S05]  /*14470*/  @!P1 BRA `(.L_x_1322) ;  /* 0x0000000c001c9947 */ /* 0x000fea0003800000 */
[----:B------:R-:W-:Y:S01]  /*14480*/  LOP3.LUT P1, RZ, R19, 0x1, RZ, 0xc0, !PT ;  /* 0x0000000113ff7812 */ /* 0x000fe2000782c0ff */
[----:B-1----:R-:W-:-:S12]  /*14490*/  IMAD.MOV.U32 R10, RZ, RZ, R7 ;  /* 0x000000ffff0a7224 */ /* 0x002fd800078e0007 */
[----:B------:R-:W-:Y:S05]  /*144a0*/  @!P1 BRA `(.L_x_1323) ;  /* 0x0000000000549947 */ /* 0x000fea0003800000 */
[----:B------:R-:W2:Y:S01]  /*144b0*/  LDL R13, [R1+0xc] ;  /* 0x00000c00010d7983 */ /* 0x000ea20000100800 */
[----:B------:R-:W1:Y:S01]  /*144c0*/  LDC R9, c[0x0][0x43c] ;  /* 0x00010f00ff097b82 */ /* 0x000e620000000800 */
        /* <DEDUP_REMOVED lines=19> */
.L_x_1323:
[----:B------:R-:W-:Y:S01]  /*14600*/  IMAD R2, R18, 0x8, R17 ;  /* 0x0000000812027824 */ /* 0x000fe200078e0211 */
[----:B------:R-:W-:Y:S01]  /*14610*/  SHF.L.U32 R3, R11, 0x1f, RZ ;  /* 0x0000001f0b037819 */ /* 0x000fe200000006ff */
[----:B------:R-:W-:Y:S03]  /*14620*/  BSSY B2, `(.L_x_1324) ;  /* 0x0000003000027945 */ /* 0x000fe60003800000 */
[----:B------:R-:W2:Y:S02]  /*14630*/  SYNCS.PHASECHK.TRANS64.TRYWAIT P0, [R2+URZ+0x30840], R3 ;  /* 0x03084003020075a7 */ /* 0x000ea4000800017f */
[----:B--2---:R-:W-:Y:S05]  /*14640*/  @!P0 BRA `(.L_x_1325) ;  /* 0x0000002800948947 */ /* 0x004fea0003800000 */
.L_x_1398:
[----:B------:R-:W-:Y:S05]  /*14650*/  BSYNC B2 ;  /* 0x0000000000027941 */ /* 0x000fea0003800000 */
.L_x_1324:
        /* <DEDUP_REMOVED lines=12> */
.L_x_1327:
[----:B------:R-:W-:Y:S05]  /*14720*/  BSYNC B2 ;  /* 0x0000000000027941 */ /* 0x000fea0003800000 */
.L_x_1326:
[----:B------:R-:W-:Y:S01]  /*14730*/  IMAD.MOV.U32 R14, RZ, RZ, RZ ;  /* 0x000000ffff0e7224 */ /* 0x000fe200078e00ff */
[----:B------:R-:W-:Y:S01]  /*14740*/  UIADD3 UR4, UP0, UR38, 0x370, URZ ;  /* 0x0000037026047890 */ /* 0x000fe2000ff1e03f */
[C---:B--2---:R-:W-:Y:S01]  /*14750*/  IMAD R3, R18.reuse, 0x8, R6 ;  /* 0x0000000812037824 */ /* 0x044fe200078e0206 */
[----:B------:R-:W-:Y:S01]  /*14760*/  PLOP3.LUT P0, PT, PT, PT, PT, 0x80, 0x0 ;  /* 0x000000000000781c */ /* 0x000fe20003f0f070 */
[----:B------:R-:W-:Y:S01]  /*14770*/  IMAD R9, R18, 0x8000, R17 ;  /* 0x0000800012097824 */ /* 0x000fe200078e0211 */
[----:B------:R-:W-:Y:S01]  /*14780*/  R2UR UR10, R14 ;  /* 0x000000000e0a72ca */ /* 0x000fe200000e0000 */
[----:B------:R-:W-:Y:S01]  /*14790*/  VIADD R3, R3, 0x30 ;  /* 0x0000003003037836 */ /* 0x000fe20000000000 */
[----:B------:R-:W-:Y:S01]  /*147a0*/  UIADD3.X UR5, URZ, UR39, URZ, UP0, !UPT ;  /* 0x000000273f057290 */ /* 0x000fe200087fe43f */
[----:B------:R-:W-:Y:S01]  /*147b0*/  IMAD.SHL.U32 R2, R10, 0x40, RZ ;  /* 0x000000400a027824 */ /* 0x000fe200078e00ff */
[----:B------:R-:W-:Y:S01]  /*147c0*/  UMOV UR6, 0x0 ;  /* 0x0000000000067882 */ /* 0x000fe20000000000 */
[----:B0-----:R-:W-:Y:S01]  /*147d0*/  VIADD R11, R9, 0x20400 ;  /* 0x00020400090b7836 */ /* 0x001fe20000000000 */
[----:B------:R-:W-:-:S09]  /*147e0*/  UMOV UR7, 0x14f00000 ;  /* 0x14f0000000077882 */ /* 0x000fd20000000000 */
.L_x_1328:
        /* <DEDUP_REMOVED lines=16> */
.L_x_1329:
        /* <DEDUP_REMOVED lines=16> */
.L_x_1330:
        /* <DEDUP_REMOVED lines=16> */
.L_x_1331:
        /* <DEDUP_REMOVED lines=15> */
.L_x_1399:
[----:B------:R-:W-:Y:S05]  /*14be0*/  BSYNC B2 ;  /* 0x0000000000027941 */ /* 0x000fea0003800000 */
.L_x_1332:
[----:B------:R-:W-:Y:S01]  /*14bf0*/  BSSY B2, `(.L_x_1334) ;  /* 0x000000b000027945 */ /* 0x000fe20003800000 */
[----:B------:R-:W-:Y:S02]  /*14c00*/  IMAD.MOV.U32 R12, RZ, RZ, 0x0 ;  /* 0x00000000ff0c7424 */ /* 0x000fe400078e00ff */
[----:B------:R-:W-:Y:S01]  /*14c10*/  IMAD.MOV.U32 R13, RZ, RZ, 0x14f00000 ;  /* 0x14f00000ff0d7424 */ /* 0x000fe200078e00ff */
[----:B------:R-:W-:Y:S06]  /*14c20*/  @P1 BRA `(.L_x_1335) ;  /* 0x00000000001c1947 */ /* 0x000fec0003800000 */
[----:B------:R-:W1:Y:S02]  /*14c30*/  S2R R3, SR_TID.X ;  /* 0x0000000000037919 */ /* 0x000e640000002100 */
[----:B-1----:R-:W-:Y:S01]  /*14c40*/  LOP3.LUT R9, R3, 0x1f, RZ, 0xc0, !PT ;  /* 0x0000001f03097812 */ /* 0x002fe200078ec0ff */
[----:B------:R-:W-:-:S03]  /*14c50*/  IMAD.MOV.U32 R3, RZ, RZ, 0x8000 ;  /* 0x00008000ff037424 */ /* 0x000fc600078e00ff */
[----:B------:R-:W-:Y:S01]  /*14c60*/  ISETP.NE.AND P0, PT, R9, RZ, PT ;  /* 0x000000ff0900720c */ /* 0x000fe20003f05270 */
[----:B------:R1:W-:-:S12]  /*14c70*/  SYNCS.ARRIVE.TRANS64 RZ, [R2+URZ+0x50], R3 ;  /* 0x0000500302ff79a7 */ /* 0x0003d8000800003f */
[----:B-1----:R-:W-:Y:S05]  /*14c80*/  @!P0 BRA `(.L_x_1335) ;  /* 0x0000000000048947 */ /* 0x002fea0003800000 */
[----:B------:R-:W-:Y:S01]  /*14c90*/  BPT.TRAP 0x1 ;  /* 0x000000040000795c */ /* 0x000fe20000300000 */
.L_x_1335:
[----:B------:R-:W-:Y:S05]  /*14ca0*/  BSYNC B2 ;  /* 0x0000000000027941 */ /* 0x000fea0003800000 */
.L_x_1334:
[----:B------:R-:W2:Y:S01]  /*14cb0*/  LDL.LU R3, [R1] ;  /* 0x0000000001037983 */ /* 0x000ea20000300800 */
[----:B------:R-:W-:Y:S01]  /*14cc0*/  R2UR UR10, R14 ;  /* 0x000000000e0a72ca */ /* 0x000fe200000e0000 */
[----:B------:R-:W-:Y:S01]  /*14cd0*/  IMAD R0, R0, 0x8000, R17 ;  /* 0x0000800000007824 */ /* 0x000fe200078e0211 */
[----:B------:R-:W-:Y:S01]  /*14ce0*/  R2UR UR6, R12 ;  /* 0x000000000c0672ca */ /* 0x000fe200000e0000 */
[----:B------:R-:W-:Y:S01]  /*14cf0*/  UIADD3 UR4, UP0, UR38, 0x470, URZ ;  /* 0x0000047026047890 */ /* 0x000fe2000ff1e03f */
[----:B------:R-:W-:Y:S01]  /*14d00*/  R2UR UR7, R13 ;  /* 0x000000000d0772ca */ /* 0x000fe200000e0000 */
[----:B0-----:R-:W-:Y:S01]  /*14d10*/  VIADD R2, R2, 0x50 ;  /* 0x0000005002027836 */ /* 0x001fe20000000000 */
[----:B------:R-:W-:Y:S01]  /*14d20*/  PLOP3.LUT P0, PT, PT, PT, PT, 0x80, 0x0 ;  /* 0x000000000000781c */ /* 0x000fe20003f0f070 */
[----:B------:R-:W-:Y:S01]  /*14d30*/  VIADD R5, R0, 0x400 ;  /* 0x0000040000057836 */ /* 0x000fe20000000000 */
[----:B------:R-:W-:Y:S01]  /*14d40*/  UIADD3.X UR5, URZ, UR39, URZ, UP0, !UPT ;  /* 0x000000273f057290 */ /* 0x000fe200087fe43f */
[----:B--2---:R-:W-:-:S11]  /*14d50*/  IMAD.SHL.U32 R3, R3, 0x40, RZ ;  /* 0x0000004003037824 */ /* 0x004fd600078e00ff */
.L_x_1336:
        /* <DEDUP_REMOVED lines=15> */
.L_x_1337:
        /* <DEDUP_REMOVED lines=15> */
.L_x_1338:
        /* <DEDUP_REMOVED lines=15> */
.L_x_1339:
        /* <DEDUP_REMOVED lines=12> */
.L_x_1322:
[----:B------:R-:W-:Y:S05]  /*150f0*/  BSYNC B1 ;  /* 0x0000000000017941 */ /* 0x000fea0003800000 */
.L_x_1321:
[----:B------:R-:W-:Y:S01]  /*15100*/  ISETP.GT.AND P0, PT, R7, UR40, PT ;  /* 0x0000002807007c0c */ /* 0x000fe2000bf04270 */
[----:B------:R-:W-:-:S12]  /*15110*/  VIADD R4, R4, 0xfffffffe ;  /* 0xfffffffe04047836 */ /* 0x000fd80000000000 */
[----:B------:R-:W-:Y:S05]  /*15120*/  @P0 BRA `(.L_x_1340) ;  /* 0xffffffe400640947 */ /* 0x000fea000383ffff */
.L_x_1301:
[----:B------:R-:W-:Y:S05]  /*15130*/  BSYNC B0 ;  /* 0x0000000000007941 */ /* 0x000fea0003800000 */
.L_x_1280:
[----:B0-----:R-:W0:Y:S01]  /*15140*/  S2R R0, SR_TID.X ;  /* 0x0000000000007919 */ /* 0x001e220000002100 */
[----:B------:R-:W-:Y:S01]  /*15150*/  BSSY B0, `(.L_x_1341) ;  /* 0x0000012000007945 */ /* 0x000fe20003800000 */
[----:B0-----:R-:W-:-:S04]  /*15160*/  LOP3.LUT R6, R0, 0x7f, RZ, 0xc0, !PT ;  /* 0x0000007f00067812 */ /* 0x001fc800078ec0ff */
[----:B------:R-:W-:-:S13]  /*15170*/  ISETP.NE.AND P1, PT, R6, RZ, PT ;  /* 0x000000ff0600720c */ /* 0x000fda0003f25270 */
[----:B------:R-:W-:Y:S05]  /*15180*/  @P1 BRA `(.L_x_1342) ;  /* 0x0000000000381947 */ /* 0x000fea0003800000 */
[----:B------:R-:W0:Y:S01]  /*15190*/  S2R R3, SR_LANEID ;  /* 0x0000000000037919 */ /* 0x000e220000000000 */
[----:B------:R-:W-:Y:S01]  /*151a0*/  VOTEU.ANY UR4, UPT, PT ;  /* 0x0000000000047886 */ /* 0x000fe200038e0100 */
[----:B------:R-:W3:Y:S01]  /*151b0*/  LDC.64 R4, c[0x0][0xc80] ;  /* 0x00032000ff047b82 */ /* 0x000ee20000000a00 */
[----:B------:R-:W0:Y:S01]  /*151c0*/  FLO.U32 R0, UR4 ;  /* 0x0000000400007d00 */ /* 0x000e2200080e0000 */
[----:B------:R-:W-:-:S07]  /*151d0*/  ULDC.64 UR6, c[0x0][0x208] ;  /* 0x0000820000067ab9 */ /* 0x000fce0000000a00 */
[----:B------:R-:W3:Y:S01]  /*151e0*/  POPC R2, UR4 ;  /* 0x0000000400027d09 */ /* 0x000ee20008000000 */
[----:B0-----:R-:W-:-:S13]  /*151f0*/  ISETP.EQ.U32.AND P0, PT, R0, R3, PT ;  /* 0x000000030000720c */ /* 0x001fda0003f02070 */
[----:B---3--:R-:W3:Y:S01]  /*15200*/  @P0 ATOMG.E.ADD.STRONG.GPU PT, R5, desc[UR6][R4.64], R2 ;  /* 0x00000002040509a8 */ /* 0x008ee200081ee1c6 */
[----:B------:R-:W0:Y:S02]  /*15210*/  S2R R3, SR_LTMASK ;  /* 0x0000000000037919 */ /* 0x000e240000003900 */
[----:B0-----:R-:W-:-:S06]  /*15220*/  LOP3.LUT R3, R3, UR4, RZ, 0xc0, !PT ;  /* 0x0000000403037c12 */ /* 0x001fcc000f8ec0ff */
[----:B------:R-:W0:Y:S01]  /*15230*/  POPC R3, R3 ;  /* 0x0000000300037309 */ /* 0x000e220000000000 */
[----:B---3--:R-:W0:Y:S02]  /*15240*/  SHFL.IDX PT, R0, R5, R0, 0x1f ;  /* 0x00001f0005007589 */ /* 0x008e2400000e0000 */
[----:B0-----:R-:W-:-:S05]  /*15250*/  IADD3 R0, R0, UR44, R3 ;  /* 0x0000002c00007c10 */ /* 0x001fca000fffe003 */
[----:B------:R0:W-:Y:S02]  /*15260*/  STL [R1+0x14], R0 ;  /* 0x0000140001007387 */ /* 0x0001e40000100800 */
.L_x_1342:
[----:B------:R-:W-:Y:S05]  /*15270*/  BSYNC B0 ;  /* 0x0000000000007941 */ /* 0x000fea0003800000 */
.L_x_1341:
[----:B------:R-:W-:Y:S01]  /*15280*/  LOP3.LUT P0, RZ, R19, 0x2, RZ, 0xc0, !PT ;  /* 0x0000000213ff7812 */ /* 0x000fe2000780c0ff */
[----:B------:R-:W-:-:S12]  /*15290*/  BSSY B0, `(.L_x_1343) ;  /* 0x0000056000007945 */ /* 0x000fd80003800000 */
[----:B------:R-:W-:Y:S05]  /*152a0*/  @!P0 BRA `(.L_x_1344) ;  /* 0x0000000400508947 */ /* 0x000fea0003800000 */
[----:B------:R-:W3:Y:S01]  /*152b0*/  LDL R2, [R1+0x8] ;  /* 0x0000080001027983 */ /* 0x000ee20000100800 */
[----:B0-----:R-:W-:Y:S01]  /*152c0*/  IMAD R0, R18, 0x8, R17 ;  /* 0x0000000812007824 */ /* 0x001fe200078e0211 */
[----:B------:R-:W-:Y:S01]  /*152d0*/  BSSY B1, `(.L_x_1345) ;  /* 0x0000005000017945 */ /* 0x000fe20003800000 */
[----:B------:R-:W-:Y:S02]  /*152e0*/  ISETP.NE.AND P2, PT, R6, RZ, PT ;  /* 0x000000ff0600720c */ /* 0x000fe40003f45270 */
[----:B---3--:R-:W-:-:S04]  /*152f0*/  SHF.L.U32 R3, R2, 0x1f, RZ ;  /* 0x0000001f02037819 */ /* 0x008fc800000006ff */
[----:B------:R-:W0:Y:S02]  /*15300*/  SYNCS.PHASECHK.TRANS64.TRYWAIT P0, [R0+URZ+0x30860], R3 ;  /* 0x03086003000075a7 */ /* 0x000e24000800017f */
[----:B0-----:R-:W-:Y:S05]  /*15310*/  @!P0 BRA `(.L_x_1346) ;  /* 0x0000001c00888947 */ /* 0x001fea0003800000 */
.L_x_1400:
[----:B------:R-:W-:Y:S05]  /*15320*/  BSYNC B1 ;  /* 0x0000000000017941 */ /* 0x000fea0003800000 */
.L_x_1345:
[----:B------:R-:W-:Y:S04]  /*15330*/  BSSY B1, `(.L_x_1347) ;  /* 0x0000009000017945 */ /* 0x000fe80003800000 */
[----:B------:R-:W-:Y:S05]  /*15340*/  @P2 BRA `(.L_x_1348) ;  /* 0x00000000001c2947 */ /* 0x000fea0003800000 */
[----:B------:R-:W3:Y:S01]  /*15350*/  S2R R2, SR_TID.X ;  /* 0x0000000000027919 */ /* 0x000ee20000002100 */
[----:B0-----:R-:W-:-:S04]  /*15360*/  IMAD.MOV.U32 R3, RZ, RZ, 0x8000 ;  /* 0x00008000ff037424 */ /* 0x001fc800078e00ff */
[----:B------:R4:W-:Y:S01]  /*15370*/  SYNCS.ARRIVE.TRANS64 RZ, [R0+URZ+0x30850], R3 ;  /* 0x0308500300ff79a7 */ /* 0x0009e2000800003f */
[----:B---3--:R-:W-:-:S04]  /*15380*/  LOP3.LUT R2, R2, 0x1f, RZ, 0xc0, !PT ;  /* 0x0000001f02027812 */ /* 0x008fc800078ec0ff */
[----:B------:R-:W-:-:S13]  /*15390*/  ISETP.NE.AND P0, PT, R2, RZ, PT ;  /* 0x000000ff0200720c */ /* 0x000fda0003f05270 */
[----:B----4-:R-:W-:Y:S05]  /*153a0*/  @!P0 BRA `(.L_x_1348) ;  /* 0x0000000000048947 */ /* 0x010fea0003800000 */
[----:B------:R-:W-:Y:S01]  /*153b0*/  BPT.TRAP 0x1 ;  /* 0x000000040000795c */ /* 0x000fe20000300000 */
.L_x_1348:
[----:B------:R-:W-:Y:S05]  /*153c0*/  BSYNC B1 ;  /* 0x0000000000017941 */ /* 0x000fea0003800000 */
.L_x_1347:
[----:B------:R-:W3:Y:S01]  /*153d0*/  LDL.LU R2, [R1] ;  /* 0x0000000001027983 */ /* 0x000ee20000300800 */
[----:B------:R-:W-:Y:S01]  /*153e0*/  UIADD3 UR4, UP0, UR38, 0x470, URZ ;  /* 0x0000047026047890 */ /* 0x000fe2000ff1e03f */
[----:B------:R-:W-:Y:S01]  /*153f0*/  PLOP3.LUT P0, PT, PT, PT, PT, 0x80, 0x0 ;  /* 0x000000000000781c */ /* 0x000fe20003f0f070 */
[----:B0-----:R-:W-:Y:S01]  /*15400*/  VIADD R0, R0, 0x30850 ;  /* 0x0003085000007836 */ /* 0x001fe20000000000 */
[----:B------:R-:W-:Y:S01]  /*15410*/  UMOV UR6, 0x0 ;  /* 0x0000000000067882 */ /* 0x000fe20000000000 */
[----:B------:R-:W-:Y:S01]  /*15420*/  UIADD3.X UR5, URZ, UR39, URZ, UP0, !UPT ;  /* 0x000000273f057290 */ /* 0x000fe200087fe43f */
[----:B------:R-:W-:Y:S01]  /*15430*/  UMOV UR7, 0x14f00000 ;  /* 0x14f0000000077882 */ /* 0x000fe20000000000 */
[----:B------:R-:W-:Y:S01]  /*15440*/  UMOV UR10, URZ ;  /* 0x0000003f000a7c82 */ /* 0x000fe20008000000 */
[----:B---3--:R-:W-:Y:S02]  /*15450*/  IMAD.SHL.U32 R3, R2, 0x40, RZ ;  /* 0x0000004002037824 */ /* 0x008fe400078e00ff */
[----:B------:R-:W-:-:S04]  /*15460*/  IMAD R2, R18, 0x8000, R17 ;  /* 0x0000800012027824 */ /* 0x000fc800078e0211 */
[----:B------:R-:W-:-:S07]  /*15470*/  VIADD R4, R2, 0x400 ;  /* 0x0000040002047836 */ /* 0x000fce0000000000 */
.L_x_1349:
        /* <DEDUP_REMOVED lines=15> */
.L_x_1350:
        /* <DEDUP_REMOVED lines=15> */
.L_x_1351:
        /* <DEDUP_REMOVED lines=15> */
.L_x_1352:
        /* <DEDUP_REMOVED lines=9> */
[----:B---3--:R-:W-:Y:S05]  /*157e0*/  @P0 BRA.U.ANY `(.L_x_1352) ;  /* 0xfffffffd00d80947 */ /* 0x008fea000393ffff */
.L_x_1344:
[----:B------:R-:W-:Y:S05]  /*157f0*/  BSYNC B0 ;  /* 0x0000000000007941 */ /* 0x000fea0003800000 */
.L_x_1343:
[----:B------:R-:W3:Y:S01]  /*15800*/  LDL.LU R4, [R1+0x8] ;  /* 0x0000080001047983 */ /* 0x000ee20000300800 */
[----:B------:R-:W-:-:S05]  /*15810*/  VIADD R18, R18, 0x1 ;  /* 0x0000000112127836 */ /* 0x000fca0000000000 */
[----:B------:R-:W-:-:S04]  /*15820*/  ISETP.NE.AND P0, PT, R18, 0x2, PT ;  /* 0x000000021200780c */ /* 0x000fc80003f05270 */
[----:B0-----:R-:W-:Y:S02]  /*15830*/  SEL R0, RZ, 0x1, P0 ;  /* 0x00000001ff007807 */ /* 0x001fe40000000000 */
[----:B------:R-:W-:Y:S02]  /*15840*/  SEL R18, R18, RZ, P0 ;  /* 0x000000ff12127207 */ /* 0x000fe40000000000 */
[----:B---3--:R-:W-:-:S05]  /*15850*/  LOP3.LUT R4, R4, R0, RZ, 0x3c, !PT ;  /* 0x0000000004047212 */ /* 0x008fca00078e3cff */
[----:B------:R0:W-:Y:S02]  /*15860*/  STL [R1+0x8], R4 ;  /* 0x0000080401007387 */ /* 0x0001e40000100800 */
.L_x_1260:
[----:B------:R-:W-:Y:S05]  /*15870*/  BSYNC B7 ;  /* 0x0000000000077941 */ /* 0x000fea0003800000 */
.L_x_1258:
[----:B------:R4:W5:Y:S01]  /*15880*/  LDL R2, [R1+0x14] ;  /* 0x0000140001027983 */ /* 0x0009620000100800 */
[----:B------:R-:W-:-:S13]  /*15890*/  LOP3.LUT P0, RZ, R19, 0x4, RZ, 0xc0, !PT ;  /* 0x0000000413ff7812 */ /* 0x000fda000780c0ff */
[----:B----4-:R-:W-:Y:S05]  /*158a0*/  @!P0 BRA `(.L_x_1353) ;  /* 0x0000000000288947 */ /* 0x010fea0003800000 */
[----:B------:R-:W-:Y:S05]  /*158b0*/  WARPSYNC.ALL ;  /* 0x0000000000007948 */ /* 0x000fea0003800000 */
[----:B------:R-:W4:Y:S08]  /*158c0*/  S2UR UR5, SR_CgaCtaId ;  /* 0x00000000000579c3 */ /* 0x000f300000008800 */
[----:B------:R-:W-:Y:S06]  /*158d0*/  BAR.SYNC.DEFER_BLOCKING 0x5, 0x180 ;  /* 0x0146000000007b1d */ /* 0x000fec0000010000 */
[----:B------:R-:W-:-:S02]  /*158e0*/  UMOV UR4, 0x400 ;  /* 0x0000040000047882 */ /* 0x000fc40000000000 */
[----:B----4-:R-:W-:-:S06]  /*158f0*/  ULEA UR4, UR5, UR4, 0x18 ;  /* 0x0000000405047291 */ /* 0x010fcc000f8ec03f */
[----:B------:R-:W-:-:S05]  /*15900*/  IMAD.U32 R17, RZ, RZ, UR4 ;  /* 0x00000004ff117e24 */ /* 0x000fca000f8e00ff */
[----:B-----5:R-:W4:Y:S04]  /*15910*/  LDS R2, [R17+0x308d0] ;  /* 0x0308d00011027984 */ /* 0x020f280000000800 */
[----:B----4-:R4:W-:Y:S01]  /*15920*/  STL [R1+0x14], R2 ;  /* 0x0000140201007387 */ /* 0x0109e20000100800 */
[----:B------:R-:W-:Y:S06]  /*15930*/  BAR.ARV 0x4, 0x180 ;  /* 0x0106000000007b1d */ /* 0x000fec0000002000 */
[----:B------:R-:W-:Y:S05]  /*15940*/  BRA `(.L_x_1354) ;  /* 0x00000000002c7947 */ /* 0x000fea0003800000 */
.L_x_1353:
[----:B------:R-:W-:-:S03]  /*15950*/  UMOV UR4, 0xffffffff ;  /* 0xffffffff00047882 */ /* 0x000fc60000000000 */
[----:B------:R-:W-:Y:S05]  /*15960*/  BRA.DIV UR4, `(.L_x_1355) ;  /* 0x0000001a04087947 */ /* 0x000fea000b800000 */
[----:B-----5:R4:W0:Y:S02]  /*15970*/  SHFL.IDX PT, R14, R2, RZ, 0x1f ;  /* 0x00001fff020e7589 */ /* 0x02082400000e0000 */
.L_x_1403:
[----:B------:R-:W5:Y:S01]  /*15980*/  @!P1 S2R R3, SR_CgaCtaId ;  /* 0x0000000000039919 */ /* 0x000f620000008800 */
[----:B------:R-:W-:Y:S05]  /*15990*/  WARPSYNC.ALL ;  /* 0x0000000000007948 */ /* 0x000fea0003800000 */
[----:B------:R-:W-:Y:S01]  /*159a0*/  BAR.SYNC.DEFER_BLOCKING 0x4, 0x180 ;  /* 0x0106000000007b1d */ /* 0x000fe20000010000 */
[----:B---3--:R-:W-:-:S05]  /*159b0*/  @!P1 MOV R0, 0x400 ;  /* 0x0000040000009802 */ /* 0x008fca0000000f00 */
[----:B0-----:R0:W-:Y:S01]  /*159c0*/  STL [R1+0x14], R14 ;  /* 0x0000140e01007387 */ /* 0x0011e20000100800 */
[----:B-----5:R-:W-:-:S05]  /*159d0*/  @!P1 LEA R17, R3, R0, 0x18 ;  /* 0x0000000003119211 */ /* 0x020fca00078ec0ff */
[----:B------:R0:W-:Y:S01]  /*159e0*/  @!P1 STS [R17+0x308d0], R2 ;  /* 0x0308d00211009388 */ /* 0x0001e20000000800 */
[----:B------:R-:W-:Y:S06]  /*159f0*/  BAR.ARV 0x5, 0x180 ;  /* 0x0146000000007b1d */ /* 0x000fec0000002000 */
.L_x_1354:
[----:B---3--:R-:W3:Y:S01]  /*15a00*/  LDL R0, [R1+0x14] ;  /* 0x0000140001007983 */ /* 0x008ee20000100800 */
[----:B------:R-:W-:Y:S02]  /*15a10*/  ULDC UR4, c[0x0][0xc38] ;  /* 0x00030e0000047ab9 */ /* 0x000fe40000000800 */
[----:B---3--:R-:W-:-:S13]  /*15a20*/  ISETP.GE.AND P0, PT, R0, UR4, PT ;  /* 0x0000000400007c0c */ /* 0x008fda000bf06270 */
[----:B------:R-:W-:Y:S05]  /*15a30*/  @!P0 BRA `(.L_x_1356) ;  /* 0xffffffa800f88947 */ /* 0x000fea000383ffff */
.L_x_1249:
[----:B0-----:R-:W3:Y:S01]  /*15a40*/  LDL.LU R0, [R1+0x18] ;  /* 0x0000180001007983 */ /* 0x001ee20000300800 */
[----:B------:R-:W-:Y:S01]  /*15a50*/  BSSY B0, `(.L_x_1357) ;  /* 0x000000b000007945 */ /* 0x000fe20003800000 */
[----:B------:R-:W0:Y:S01]  /*15a60*/  S2R R5, SR_CgaCtaId ;  /* 0x0000000000057919 */ /* 0x000e220000008800 */
[----:B---3--:R-:W-:-:S05]  /*15a70*/  VIADD R0, R0, 0x1 ;  /* 0x0000000100007836 */ /* 0x008fca0000000000 */
[----:B----4-:R-:W-:-:S04]  /*15a80*/  LEA.HI R2, R0, R0, RZ, 0x1 ;  /* 0x0000000000027211 */ /* 0x010fc800078f08ff */
[----:B------:R-:W-:-:S05]  /*15a90*/  LOP3.LUT R3, R2, 0xfffffffe, RZ, 0xc0, !PT ;  /* 0xfffffffe02037812 */ /* 0x000fca00078ec0ff */
[----:B------:R-:W-:Y:S01]  /*15aa0*/  IMAD.IADD R3, R0, 0x1, -R3 ;  /* 0x0000000100037824 */ /* 0x000fe200078e0a03 */
[----:B------:R-:W-:-:S04]  /*15ab0*/  MOV R0, 0x400 ;  /* 0x0000040000007802 */ /* 0x000fc80000000f00 */
[----:B0-----:R-:W-:Y:S02]  /*15ac0*/  LEA R0, R5, R0, 0x18 ;  /* 0x0000000005007211 */ /* 0x001fe400078ec0ff */
[----:B------:R-:W-:-:S04]  /*15ad0*/  SHF.L.U32 R3, R3, 0x1f, RZ ;  /* 0x0000001f03037819 */ /* 0x000fc800000006ff */
[----:B------:R-:W0:Y:S02]  /*15ae0*/  SYNCS.PHASECHK.TRANS64.TRYWAIT P0, [R0+URZ+0x30820], R3 ;  /* 0x03082003000075a7 */ /* 0x000e24000800017f */
[----:B0-----:R-:W-:Y:S05]  /*15af0*/  @!P0 BRA `(.L_x_1358) ;  /* 0x0000001400cc8947 */ /* 0x001fea0003800000 */
.L_x_1404:
[----:B------:R-:W-:Y:S05]  /*15b00*/  BSYNC B0 ;  /* 0x0000000000007941 */ /* 0x000fea0003800000 */
.L_x_1357:
[----:B------:R-:W-:-:S03]  /*15b10*/  UMOV UR4, 0xffffffff ;  /* 0xffffffff00047882 */ /* 0x000fc60000000000 */
[----:B------:R-:W-:Y:S05]  /*15b20*/  BRA.DIV UR4, `(.L_x_1359) ;  /* 0x0000001604d47947 */ /* 0x000fea000b800000 */
[----:B------:R-:W3:Y:S02]  /*15b30*/  S2R R2, SR_TID.X ;  /* 0x0000000000027919 */ /* 0x000ee40000002100 */
[----:B---3--:R-:W-:-:S04]  /*15b40*/  SHF.R.U32.HI R2, RZ, 0x5, R2 ;  /* 0x00000005ff027819 */ /* 0x008fc80000011602 */
[----:B------:R-:W-:-:S05]  /*15b50*/  LOP3.LUT R2, R2, 0x3, RZ, 0xc0, !PT ;  /* 0x0000000302027812 */ /* 0x000fca00078ec0ff */
[----:B------:R3:W4:Y:S02]  /*15b60*/  SHFL.IDX PT, R14, R2, RZ, 0x1f ;  /* 0x00001fff020e7589 */ /* 0x00072400000e0000 */
.L_x_1407:
[----:B----4-:R-:W-:Y:S01]  /*15b70*/  ISETP.NE.AND P0, PT, R14, RZ, PT ;  /* 0x000000ff0e00720c */ /* 0x010fe20003f05270 */
[----:B------:R-:W-:-:S12]  /*15b80*/  BSSY B0, `(.L_x_1360) ;  /* 0x0000027000007945 */ /* 0x000fd80003800000 */
[----:B------:R-:W-:Y:S05]  /*15b90*/  @P0 BRA `(.L_x_1361) ;  /* 0x0000000000940947 */ /* 0x000fea0003800000 */
[----:B------:R-:W-:-:S03]  /*15ba0*/  UMOV UR4, 0xffffffff ;  /* 0xffffffff00047882 */ /* 0x000fc60000000000 */
[----:B------:R-:W-:Y:S05]  /*15bb0*/  BRA.DIV UR4, `(.L_x_1362) ;  /* 0x0000001604e47947 */ /* 0x000fea000b800000 */
[----:B------:R-:W-:-:S13]  /*15bc0*/  ELECT P6, URZ, PT ;  /* 0x00000000003f782f */ /* 0x000fda00038c0000 */
.L_x_1410:
        /* <DEDUP_REMOVED lines=8> */
.L_x_1363:
[----:B------:R-:W3:Y:S01]  /*15c50*/  LDL.LU R7, [R1+0x8] ;  /* 0x0000080001077983 */ /* 0x000ee20000300800 */
[----:B0-----:R-:W-:Y:S02]  /*15c60*/  VIADD R3, R0, 0x30840 ;  /* 0x0003084000037836 */ /* 0x001fe40000000000 */
[C---:B------:R-:W-:Y:S02]  /*15c70*/  VIADD R2, R18.reuse, 0x1 ;  /* 0x0000000112027836 */ /* 0x040fe40000000000 */
[----:B------:R-:W-:-:S03]  /*15c80*/  IMAD R6, R18, 0x8, R3 ;  /* 0x0000000812067824 */ /* 0x000fc600078e0203 */
[----:B------:R-:W-:-:S04]  /*15c90*/  ISETP.NE.AND P1, PT, R2, 0x2, PT ;  /* 0x000000020200780c */ /* 0x000fc80003f25270 */
[----:B------:R-:W-:Y:S02]  /*15ca0*/  SEL R4, RZ, 0x1, P1 ;  /* 0x00000001ff047807 */ /* 0x000fe40000800000 */
[C---:B---3--:R-:W-:Y:S02]  /*15cb0*/  SHF.L.U32 R5, R7.reuse, 0x1f, RZ ;  /* 0x0000001f07057819 */ /* 0x048fe400000006ff */
[----:B------:R-:W-:Y:S02]  /*15cc0*/  LOP3.LUT R7, R7, R4, RZ, 0x3c, !PT ;  /* 0x0000000407077212 */ /* 0x000fe400078e3cff */
[----:B------:R-:W0:Y:S01]  /*15cd0*/  SYNCS.PHASECHK.TRANS64.TRYWAIT P0, [R6+URZ], R5 ;  /* 0x00000005060075a7 */ /* 0x000e22000800017f */
[----:B------:R-:W-:Y:S02]  /*15ce0*/  SEL R4, R2, RZ, P1 ;  /* 0x000000ff02047207 */ /* 0x000fe40000800000 */
[----:B------:R-:W-:-:S03]  /*15cf0*/  SHF.L.U32 R2, R7, 0x1f, RZ ;  /* 0x0000001f07027819 */ /* 0x000fc600000006ff */
[----:B------:R-:W-:Y:S01]  /*15d00*/  IMAD R3, R4, 0x8, R3 ;  /* 0x0000000804037824 */ /* 0x000fe200078e0203 */
[----:B0-----:R-:W-:Y:S06]  /*15d10*/  @!P0 BRA `(.L_x_1364) ;  /* 0x0000001400ac8947 */ /* 0x001fec0003800000 */
.L_x_1411:
[----:B------:R-:W3:Y:S02]  /*15d20*/  SYNCS.PHASECHK.TRANS64.TRYWAIT P0, [R3+URZ], R2 ;  /* 0x00000002030075a7 */ /* 0x000ee4000800017f */
[----:B---3--:R-:W-:Y:S05]  /*15d30*/  @!P0 BRA `(.L_x_1365) ;  /* 0x0000001400b88947 */ /* 0x008fea0003800000 */
.L_x_1412:
[----:B------:R-:W-:Y:S05]  /*15d40*/  @!P2 BRA `(.L_x_1366) ;  /* 0x000000000004a947 */ /* 0x000fea0003800000 */
[----:B------:R-:W-:Y:S01]  /*15d50*/  BPT.TRAP 0x1 ;  /* 0x000000040000795c */ /* 0x000fe20000300000 */
.L_x_1366:
[----:B---3--:R-:W-:-:S04]  /*15d60*/  VIADD R3, R0, 0x30860 ;  /* 0x0003086000037836 */ /* 0x008fc80000000000 */
[----:B------:R-:W-:-:S04]  /*15d70*/  IMAD R18, R18, 0x8, R3 ;  /* 0x0000000812127824 */ /* 0x000fc800078e0203 */
[----:B------:R-:W3:Y:S02]  /*15d80*/  SYNCS.PHASECHK.TRANS64.TRYWAIT P0, [R18+URZ], R5 ;  /* 0x00000005120075a7 */ /* 0x000ee4000800017f */
[----:B---3--:R-:W-:Y:S05]  /*15d90*/  @!P0 BRA `(.L_x_1367) ;  /* 0x0000001400b48947 */ /* 0x008fea0003800000 */
.L_x_1413:
[----:B------:R-:W-:-:S07]  /*15da0*/  IMAD R3, R4, 0x8, R3 ;  /* 0x0000000804037824 */ /* 0x000fce00078e0203 */
.L_x_1368:
[----:B----4-:R4:W0:Y:S02]  /*15db0*/  SYNCS.PHASECHK.TRANS64.TRYWAIT P0, [R3+URZ], R2 ;  /* 0x00000002030075a7 */ /* 0x010824000800017f */
[----:B0-----:R-:W-:Y:S05]  /*15dc0*/  @!P0 NANOSLEEP.SYNCS 0x989680 ;  /* 0x009896800000895d */ /* 0x001fea0003900000 */
[----:B------:R-:W0:Y:S02]  /*15dd0*/  @!P0 SYNCS.PHASECHK.TRANS64 P0, [R3+URZ], R2 ;  /* 0x00000002030085a7 */ /* 0x000e24000800007f */
[----:B0-----:R-:W-:Y:S05]  /*15de0*/  @!P0 BRA `(.L_x_1368) ;  /* 0xfffffffc00f08947 */ /* 0x001fea000383ffff */
.L_x_1361:
[----:B------:R-:W-:Y:S05]  /*15df0*/  BSYNC B0 ;  /* 0x0000000000007941 */ /* 0x000fea0003800000 */
.L_x_1360:
[----:B------:R-:W-:Y:S05]  /*15e00*/  EXIT ;  /* 0x000000000000794d */ /* 0x000fea0003800000 */
.L_x_1162:
[----:B0-----:R-:W-:-:S04]  /*15e10*/  IMAD.U32 R3, RZ, RZ, UR38 ;  /* 0x00000026ff037e24 */ /* 0x001fc8000f8e00ff */
[----:B------:R0:W1:Y:S03]  /*15e20*/  SYNCS.PHASECHK.TRANS64.TRYWAIT P1, [R3+URZ+0x30800], R0 ;  /* 0x03080000030075a7 */ /* 0x000066000802017f */
[----:B-1----:R-:W-:Y:S05]  /*15e30*/  @!P1 NANOSLEEP.SYNCS 0x989680 ;  /* 0x009896800000995d */ /* 0x002fea0003900000 */
[----:B------:R-:W1:Y:S02]  /*15e40*/  @!P1 SYNCS.PHASECHK.TRANS64 P1, [R3+URZ+0x30800], R0 ;  /* 0x03080000030095a7 */ /* 0x000e64000802007f */
[----:B-1----:R-:W-:Y:S05]  /*15e50*/  @!P1 BRA `(.L_x_1162) ;  /* 0xfffffffc00ec9947 */ /* 0x002fea000383ffff */
[----:B------:R-:W-:Y:S05]  /*15e60*/  BRA `(.L_x_1369) ;  /* 0xfffffebc00a07947 */ /* 0x000fea000383ffff */
.L_x_1166:
[----:B-1----:R1:W2:Y:S02]  /*15e70*/  SYNCS.PHASECHK.TRANS64.TRYWAIT P2, [R57+URZ+0x30830], R0 ;  /* 0x03083000390075a7 */ /* 0x0022a4000804017f */
[----:B--2---:R-:W-:Y:S05]  /*15e80*/  @!P2 NANOSLEEP.SYNCS 0x989680 ;  /* 0x009896800000a95d */ /* 0x004fea0003900000 */
[----:B------:R-:W2:Y:S02]  /*15e90*/  @!P2 SYNCS.PHASECHK.TRANS64 P2, [R57+URZ+0x30830], R0 ;  /* 0x030830003900a5a7 */ /* 0x000ea4000804007f */
[----:B--2---:R-:W-:Y:S05]  /*15ea0*/  @!P2 BRA `(.L_x_1166) ;  /* 0xfffffffc00f0a947 */ /* 0x004fea000383ffff */
[----:B------:R-:W-:Y:S05]  /*15eb0*/  BRA `(.L_x_1165) ;  /* 0xfffffebc00c47947 */ /* 0x000fea000383ffff */
.L_x_1182:
[----:B-1----:R-:W-:-:S04]  /*15ec0*/  IMAD.U32 R152, RZ, RZ, UR7 ;  /* 0x00000007ff987e24 */ /* 0x002fc8000f8e00ff */
[----:B------:R1:W2:Y:S03]  /*15ed0*/  SYNCS.PHASECHK.TRANS64.TRYWAIT P2, [R152+URZ+0x30830], R21 ;  /* 0x03083015980075a7 */ /* 0x0002a6000804017f */
[----:B--2---:R-:W-:Y:S05]  /*15ee0*/  @!P2 NANOSLEEP.SYNCS 0x989680 ;  /* 0x009896800000a95d */ /* 0x004fea0003900000 */
[----:B------:R-:W2:Y:S02]  /*15ef0*/  @!P2 SYNCS.PHASECHK.TRANS64 P2, [R152+URZ+0x30830], R21 ;  /* 0x030830159800a5a7 */ /* 0x000ea4000804007f */
[----:B--2---:R-:W-:Y:S05]  /*15f00*/  @!P2 BRA `(.L_x_1182) ;  /* 0xfffffffc00eca947 */ /* 0x004fea000383ffff */
[----:B------:R-:W-:Y:S05]  /*15f10*/  BRA `(.L_x_1181) ;  /* 0xfffffee800b07947 */ /* 0x000fea000383ffff */
.L_x_1186:
[----:B0-----:R-:W-:-:S04]  /*15f20*/  IMAD.U32 R21, RZ, RZ, UR14 ;  /* 0x0000000eff157e24 */ /* 0x001fc8000f8e00ff */
[----:B------:R0:W2:Y:S03]  /*15f30*/  SYNCS.PHASECHK.TRANS64.TRYWAIT P2, [R21+URZ+0x30850], R0 ;  /* 0x03085000150075a7 */ /* 0x0000a6000804017f */
[----:B--2---:R-:W-:Y:S05]  /*15f40*/  @!P2 NANOSLEEP.SYNCS 0x989680 ;  /* 0x009896800000a95d */ /* 0x004fea0003900000 */
[----:B------:R-:W2:Y:S02]  /*15f50*/  @!P2 SYNCS.PHASECHK.TRANS64 P2, [R21+URZ+0x30850], R0 ;  /* 0x030850001500a5a7 */ /* 0x000ea4000804007f */
[----:B--2---:R-:W-:Y:S05]  /*15f60*/  @!P2 BRA `(.L_x_1186) ;  /* 0xfffffffc00eca947 */ /* 0x004fea000383ffff */
[----:B------:R-:W-:Y:S05]  /*15f70*/  BRA `(.L_x_1185) ;  /* 0xfffffef8004c7947 */ /* 0x000fea000383ffff */
.L_x_1203:
[----:B-1----:R-:W-:-:S04]  /*15f80*/  IMAD.U32 R4, RZ, RZ, UR6 ;  /* 0x00000006ff047e24 */ /* 0x002fc8000f8e00ff */
[----:B------:R1:W2:Y:S03]  /*15f90*/  SYNCS.PHASECHK.TRANS64.TRYWAIT P2, [R4+URZ+0x30830], R3 ;  /* 0x03083003040075a7 */ /* 0x0002a6000804017f */
[----:B--2---:R-:W-:Y:S05]  /*15fa0*/  @!P2 NANOSLEEP.SYNCS 0x989680 ;  /* 0x009896800000a95d */ /* 0x004fea0003900000 */
[----:B------:R-:W2:Y:S02]  /*15fb0*/  @!P2 SYNCS.PHASECHK.TRANS64 P2, [R4+URZ+0x30830], R3 ;  /* 0x030830030400a5a7 */ /* 0x000ea4000804007f */
[----:B--2---:R-:W-:Y:S05]  /*15fc0*/  @!P2 BRA `(.L_x_1203) ;  /* 0xfffffffc00eca947 */ /* 0x004fea000383ffff */
[----:B------:R-:W-:Y:S05]  /*15fd0*/  BRA `(.L_x_1202) ;  /* 0xffffff1800187947 */ /* 0x000fea000383ffff */
.L_x_1207:
[----:B01----:R-:W-:-:S04]  /*15fe0*/  IMAD.U32 R3, RZ, RZ, UR14 ;  /* 0x0000000eff037e24 */ /* 0x003fc8000f8e00ff */
[----:B------:R0:W1:Y:S03]  /*15ff0*/  SYNCS.PHASECHK.TRANS64.TRYWAIT P2, [R3+URZ+0x30850], R0 ;  /* 0x03085000030075a7 */ /* 0x000066000804017f */
[----:B-1----:R-:W-:Y:S05]  /*16000*/  @!P2 NANOSLEEP.SYNCS 0x989680 ;  /* 0x009896800000a95d */ /* 0x002fea0003900000 */
[----:B------:R-:W1:Y:S02]  /*16010*/  @!P2 SYNCS.PHASECHK.TRANS64 P2, [R3+URZ+0x30850], R0 ;  /* 0x030850000300a5a7 */ /* 0x000e64000804007f */
[----:B-1----:R-:W-:Y:S05]  /*16020*/  @!P2 BRA `(.L_x_1207) ;  /* 0xfffffffc00eca947 */ /* 0x002fea000383ffff */
[----:B------:R-:W-:Y:S05]  /*16030*/  BRA `(.L_x_1206) ;  /* 0xffffff2400b47947 */ /* 0x000fea000383ffff */
.L_x_1213:
[----:B-1----:R-:W-:-:S04]  /*16040*/  IMAD.U32 R4, RZ, RZ, UR6 ;  /* 0x00000006ff047e24 */ /* 0x002fc8000f8e00ff */
[----:B------:R1:W2:Y:S03]  /*16050*/  SYNCS.PHASECHK.TRANS64.TRYWAIT P2, [R4+URZ+0x30830], R3 ;  /* 0x03083003040075a7 */ /* 0x0002a6000804017f */
[----:B--2---:R-:W-:Y:S05]  /*16060*/  @!P2 NANOSLEEP.SYNCS 0x989680 ;  /* 0x009896800000a95d */ /* 0x004fea0003900000 */
[----:B------:R-:W2:Y:S02]  /*16070*/  @!P2 SYNCS.PHASECHK.TRANS64 P2, [R4+URZ+0x30830], R3 ;  /* 0x030830030400a5a7 */ /* 0x000ea4000804007f */
[----:B--2---:R-:W-:Y:S05]  /*16080*/  @!P2 BRA `(.L_x_1213) ;  /* 0xfffffffc00eca947 */ /* 0x004fea000383ffff */
[----:B------:R-:W-:Y:S05]  /*16090*/  BRA `(.L_x_1212) ;  /* 0xffffff3800387947 */ /* 0x000fea000383ffff */
.L_x_1217:
[----:B01----:R-:W-:-:S04]  /*160a0*/  IMAD.U32 R3, RZ, RZ, UR10 ;  /* 0x0000000aff037e24 */ /* 0x003fc8000f8e00ff */
[----:B------:R0:W1:Y:S03]  /*160b0*/  SYNCS.PHASECHK.TRANS64.TRYWAIT P2, [R3+URZ+0x30850], R0 ;  /* 0x03085000030075a7 */ /* 0x000066000804017f */
[----:B-1----:R-:W-:Y:S05]  /*160c0*/  @!P2 NANOSLEEP.SYNCS 0x989680 ;  /* 0x009896800000a95d */ /* 0x002fea0003900000 */
[----:B------:R-:W1:Y:S02]  /*160d0*/  @!P2 SYNCS.PHASECHK.TRANS64 P2, [R3+URZ+0x30850], R0 ;  /* 0x030850000300a5a7 */ /* 0x000e64000804007f */
[----:B-1----:R-:W-:Y:S05]  /*160e0*/  @!P2 BRA `(.L_x_1217) ;  /* 0xfffffffc00eca947 */ /* 0x002fea000383ffff */
[----:B------:R-:W-:Y:S05]  /*160f0*/  BRA `(.L_x_1216) ;  /* 0xffffff4400d47947 */ /* 0x000fea000383ffff */
.L_x_1230:
[----:B-1----:R-:W-:-:S04]  /*16100*/  IMAD.U32 R7, RZ, RZ, UR5 ;  /* 0x00000005ff077e24 */ /* 0x002fc8000f8e00ff */
[----:B------:R1:W2:Y:S03]  /*16110*/  SYNCS.PHASECHK.TRANS64.TRYWAIT P0, [R7+URZ+0x30850], R0 ;  /* 0x03085000070075a7 */ /* 0x0002a6000800017f */
[----:B--2---:R-:W-:Y:S05]  /*16120*/  @!P0 NANOSLEEP.SYNCS 0x989680 ;  /* 0x009896800000895d */ /* 0x004fea0003900000 */
[----:B------:R-:W2:Y:S02]  /*16130*/  @!P0 SYNCS.PHASECHK.TRANS64 P0, [R7+URZ+0x30850], R0 ;  /* 0x03085000070085a7 */ /* 0x000ea4000800007f */
[----:B--2---:R-:W-:Y:S05]  /*16140*/  @!P0 BRA `(.L_x_1230) ;  /* 0xfffffffc00ec8947 */ /* 0x004fea000383ffff */
[----:B------:R-:W-:Y:S05]  /*16150*/  BRA `(.L_x_1229) ;  /* 0xffffff6800c47947 */ /* 0x000fea000383ffff */
.L_x_1266:
[----:B------:R-:W-:Y:S02]  /*16160*/  IMAD.MOV.U32 R13, RZ, RZ, R4 ;  /* 0x000000ffff0d7224 */ /* 0x000fe400078e0004 */
[----:B------:R-:W-:Y:S02]  /*16170*/  IMAD.MOV.U32 R12, RZ, RZ, RZ ;  /* 0x000000ffff0c7224 */ /* 0x000fe400078e00ff */
[----:B------:R-:W-:Y:S02]  /*16180*/  IMAD.MOV.U32 R11, RZ, RZ, 0x1f ;  /* 0x0000001fff0b7424 */ /* 0x000fe400078e00ff */
[----:B------:R-:W-:-:S07]  /*16190*/  IMAD.MOV.U32 R15, RZ, RZ, -0x1 ;  /* 0xffffffffff0f7424 */ /* 0x000fce00078e00ff */
[----:B0-----:R-:W-:Y:S05]  /*161a0*/  WARPSYNC.COLLECTIVE R15, `(.L_x_1370) ;  /* 0x000000000f087348 */ /* 0x001fea0003c00000 */
[----:B------:R1:W2:Y:S02]  /*161b0*/  SHFL.IDX P6, R14, R13, R12, R11 ;  /* 0x0000000c0d0e7389 */ /* 0x0002a400000c000b */
[----:B012---:R-:W-:Y:S01]  /*161c0*/  ENDCOLLECTIVE ;  /* 0x000000000000791b */ /* 0x007fe20003800000 */
.L_x_1370:
[----:B------:R-:W-:Y:S05]  /*161d0*/  BRA `(.L_x_1371) ;  /* 0xffffffb000bc7947 */ /* 0x000fea000383ffff */
.L_x_1268:
[----:B------:R-:W-:Y:S01]  /*161e0*/  BSSY B0, `(.L_x_1372) ;  /* 0x0000006000007945 */ /* 0x000fe20003800000 */
[----:B------:R-:W-:-:S07]  /*161f0*/  IMAD.MOV.U32 R15, RZ, RZ, -0x1 ;  /* 0xffffffffff0f7424 */ /* 0x000fce00078e00ff */
[----:B01----:R-:W-:Y:S05]  /*16200*/  WARPSYNC.COLLECTIVE R15, `(.L_x_1373) ;  /* 0x000000000f0c7348 */ /* 0x003fea0003c00000 */
[----:B------:R-:W-:Y:S02]  /*16210*/  ELECT P6, UR62, PT ;  /* 0x00000000003e782f */ /* 0x000fe400038c0000 */
[----:B------:R-:W-:Y:S01]  /*16220*/  MOV R14, UR62 ;  /* 0x0000003e000e7c02 */ /* 0x000fe20008000f00 */
[----:B01----:R-:W-:Y:S10]  /*16230*/  ENDCOLLECTIVE ;  /* 0x000000000000791b */ /* 0x003ff40003800000 */
.L_x_1373:
[----:B------:R-:W-:Y:S05]  /*16240*/  BSYNC B0 ;  /* 0x0000000000007941 */ /* 0x000fea0003800000 */
.L_x_1372:
[----:B------:R-:W-:Y:S05]  /*16250*/  BRA `(.L_x_1374) ;  /* 0xffffffb000c07947 */ /* 0x000fea000383ffff */
.L_x_1270:
[----:B--2---:R2:W3:Y:S02]  /*16260*/  SYNCS.PHASECHK.TRANS64.TRYWAIT P0, [R0+URZ+0x30840], R2 ;  /* 0x03084002000075a7 */ /* 0x0044e4000800017f */
[----:B---3--:R-:W-:Y:S05]  /*16270*/  @!P0 NANOSLEEP.SYNCS 0x989680 ;  /* 0x009896800000895d */ /* 0x008fea0003900000 */
[----:B------:R-:W3:Y:S02]  /*16280*/  @!P0 SYNCS.PHASECHK.TRANS64 P0, [R0+URZ+0x30840], R2 ;  /* 0x03084002000085a7 */ /* 0x000ee4000800007f */
[----:B---3--:R-:W-:Y:S05]  /*16290*/  @!P0 BRA `(.L_x_1270) ;  /* 0xfffffffc00f08947 */ /* 0x008fea000383ffff */
[----:B------:R-:W-:Y:S05]  /*162a0*/  BRA `(.L_x_1375) ;  /* 0xffffffb4001c7947 */ /* 0x000fea000383ffff */
.L_x_1274:
[----:B------:R-:W-:Y:S02]  /*162b0*/  IMAD.MOV.U32 R13, RZ, RZ, R5 ;  /* 0x000000ffff0d7224 */ /* 0x000fe400078e0005 */
[----:B------:R-:W-:Y:S02]  /*162c0*/  IMAD.MOV.U32 R12, RZ, RZ, RZ ;  /* 0x000000ffff0c7224 */ /* 0x000fe400078e00ff */
[----:B------:R-:W-:Y:S02]  /*162d0*/  IMAD.MOV.U32 R11, RZ, RZ, 0x181f ;  /* 0x0000181fff0b7424 */ /* 0x000fe400078e00ff */
[----:B------:R-:W-:Y:S02]  /*162e0*/  IMAD.MOV.U32 R15, RZ, RZ, -0x1 ;  /* 0xffffffffff0f7424 */ /* 0x000fe400078e00ff */
[----:B------:R-:W-:-:S07]  /*162f0*/  VIADD R0, R10, UR43 ;  /* 0x0000002b0a007c36 */ /* 0x000fce0008000000 */
[----:B-----5:R-:W-:Y:S05]  /*16300*/  WARPSYNC.COLLECTIVE R15, `(.L_x_1376) ;  /* 0x000000000f087348 */ /* 0x020fea0003c00000 */
[----:B------:R0:W1:Y:S02]  /*16310*/  SHFL.IDX P6, R14, R13, R12, R11 ;  /* 0x0000000c0d0e7389 */ /* 0x00006400000c000b */
[----:B01---5:R-:W-:Y:S01]  /*16320*/  ENDCOLLECTIVE ;  /* 0x000000000000791b */ /* 0x023fe20003800000 */
.L_x_1376:
[----:B------:R-:W-:Y:S02]  /*16330*/  IMAD.MOV.U32 R13, RZ, RZ, R6 ;  /* 0x000000ffff0d7224 */ /* 0x000fe400078e0006 */
[----:B------:R-:W-:-:S07]  /*16340*/  IMAD.MOV.U32 R2, RZ, RZ, R14 ;  /* 0x000000ffff027224 */ /* 0x000fce00078e000e */
[----:B------:R-:W-:Y:S05]  /*16350*/  WARPSYNC.COLLECTIVE R15, `(.L_x_1377) ;  /* 0x000000000f087348 */ /* 0x000fea0003c00000 */
[----:B------:R0:W1:Y:S02]  /*16360*/  SHFL.IDX P6, R14, R13, R12, R11 ;  /* 0x0000000c0d0e7389 */ /* 0x00006400000c000b */
[----:B01----:R-:W-:Y:S01]  /*16370*/  ENDCOLLECTIVE ;  /* 0x000000000000791b */ /* 0x003fe20003800000 */
.L_x_1377:
[----:B------:R-:W-:Y:S01]  /*16380*/  ULDC UR4, c[0x0][0x288] ;  /* 0x0000a20000047ab9 */ /* 0x000fe20000000800 */
[----:B------:R-:W-:Y:S01]  /*16390*/  ULDC.64 UR6, c[0x0][0x208] ;  /* 0x0000820000067ab9 */ /* 0x000fe20000000a00 */
[----:B------:R-:W-:Y:S02]  /*163a0*/  IMAD R4, R7, UR4, RZ ;  /* 0x0000000407047c24 */ /* 0x000fe4000f8e02ff */
[----:B------:R-:W-:-:S03]  /*163b0*/  VIADD R7, R0, 0x10 ;  /* 0x0000001000077836 */ /* 0x000fc60000000000 */
        /* <DEDUP_REMOVED lines=20> */
.L_x_1378:
[----:B------:R-:W-:Y:S02]  /*16500*/  IMAD.MOV.U32 R13, RZ, RZ, R6 ;  /* 0x000000ffff0d7224 */ /* 0x000fe400078e0006 */
[----:B------:R-:W-:-:S07]  /*16510*/  IMAD.MOV.U32 R2, RZ, RZ, R14 ;  /* 0x000000ffff027224 */ /* 0x000fce00078e000e */
[----:B------:R-:W-:Y:S05]  /*16520*/  WARPSYNC.COLLECTIVE R15, `(.L_x_1379) ;  /* 0x000000000f087348 */ /* 0x000fea0003c00000 */
[----:B------:R0:W1:Y:S02]  /*16530*/  SHFL.IDX P6, R14, R13, R12, R11 ;  /* 0x0000000c0d0e7389 */ /* 0x00006400000c000b */
[----:B01----:R-:W-:Y:S01]  /*16540*/  ENDCOLLECTIVE ;  /* 0x000000000000791b */ /* 0x003fe20003800000 */
.L_x_1379:
        /* <DEDUP_REMOVED lines=19> */
.L_x_1380:
[----:B------:R-:W-:-:S05]  /*16680*/  VIADD R2, R0, 0x20 ;  /* 0x0000002000027836 */ /* 0x000fca0000000000 */
[----:B------:R-:W-:Y:S01]  /*16690*/  ISETP.GE.AND P4, PT, R2, R4, PT ;  /* 0x000000040200720c */ /* 0x000fe20003f86270 */
[----:B------:R-:W-:Y:S02]  /*166a0*/  IMAD.MOV.U32 R13, RZ, RZ, R6 ;  /* 0x000000ffff0d7224 */ /* 0x000fe400078e0006 */
[----:B------:R-:W-:-:S10]  /*166b0*/  IMAD.MOV.U32 R2, RZ, RZ, R14 ;  /* 0x000000ffff027224 */ /* 0x000fd400078e000e */
[----:B------:R-:W-:Y:S05]  /*166c0*/  WARPSYNC.COLLECTIVE R15, `(.L_x_1381) ;  /* 0x000000000f087348 */ /* 0x000fea0003c00000 */
[----:B------:R0:W1:Y:S02]  /*166d0*/  SHFL.IDX P6, R14, R13, R12, R11 ;  /* 0x0000000c0d0e7389 */ /* 0x00006400000c000b */
[----:B01----:R-:W-:Y:S01]  /*166e0*/  ENDCOLLECTIVE ;  /* 0x000000000000791b */ /* 0x003fe20003800000 */
.L_x_1381:
        /* <DEDUP_REMOVED lines=19> */
.L_x_1382:
[----:B------:R-:W-:-:S05]  /*16820*/  VIADD R2, R0, 0x30 ;  /* 0x0000003000027836 */ /* 0x000fca0000000000 */
[----:B------:R-:W-:Y:S01]  /*16830*/  ISETP.GE.AND P4, PT, R2, R4, PT ;  /* 0x000000040200720c */ /* 0x000fe20003f86270 */
[----:B------:R-:W-:Y:S02]  /*16840*/  IMAD.MOV.U32 R13, RZ, RZ, R6 ;  /* 0x000000ffff0d7224 */ /* 0x000fe400078e0006 */
[----:B------:R-:W-:-:S10]  /*16850*/  IMAD.MOV.U32 R2, RZ, RZ, R14 ;  /* 0x000000ffff027224 */ /* 0x000fd400078e000e */
[----:B------:R-:W-:Y:S05]  /*16860*/  WARPSYNC.COLLECTIVE R15, `(.L_x_1383) ;  /* 0x000000000f087348 */ /* 0x000fea0003c00000 */
[----:B------:R0:W1:Y:S02]  /*16870*/  SHFL.IDX P6, R14, R13, R12, R11 ;  /* 0x0000000c0d0e7389 */ /* 0x00006400000c000b */
[----:B01----:R-:W-:Y:S01]  /*16880*/  ENDCOLLECTIVE ;  /* 0x000000000000791b */ /* 0x003fe20003800000 */
.L_x_1383:
        /* <DEDUP_REMOVED lines=19> */
.L_x_1384:
[----:B------:R-:W-:-:S05]  /*169c0*/  VIADD R2, R0, 0x40 ;  /* 0x0000004000027836 */ /* 0x000fca0000000000 */
[----:B------:R-:W-:Y:S01]  /*169d0*/  ISETP.GE.AND P4, PT, R2, R4, PT ;  /* 0x000000040200720c */ /* 0x000fe20003f86270 */
[----:B------:R-:W-:Y:S02]  /*169e0*/  IMAD.MOV.U32 R13, RZ, RZ, R6 ;  /* 0x000000ffff0d7224 */ /* 0x000fe400078e0006 */
[----:B------:R-:W-:-:S10]  /*169f0*/  IMAD.MOV.U32 R2, RZ, RZ, R14 ;  /* 0x000000ffff027224 */ /* 0x000fd400078e000e */
[----:B------:R-:W-:Y:S05]  /*16a00*/  WARPSYNC.COLLECTIVE R15, `(.L_x_1385) ;  /* 0x000000000f087348 */ /* 0x000fea0003c00000 */
[----:B------:R0:W1:Y:S02]  /*16a10*/  SHFL.IDX P6, R14, R13, R12, R11 ;  /* 0x0000000c0d0e7389 */ /* 0x00006400000c000b */
[----:B01----:R-:W-:Y:S01]  /*16a20*/  ENDCOLLECTIVE ;  /* 0x000000000000791b */ /* 0x003fe20003800000 */
.L_x_1385:
        /* <DEDUP_REMOVED lines=19> */
.L_x_1386:
[----:B------:R-:W-:-:S05]  /*16b60*/  VIADD R2, R0, 0x50 ;  /* 0x0000005000027836 */ /* 0x000fca0000000000 */
[----:B------:R-:W-:Y:S01]  /*16b70*/  ISETP.GE.AND P4, PT, R2, R4, PT ;  /* 0x000000040200720c */ /* 0x000fe20003f86270 */
[----:B------:R-:W-:Y:S02]  /*16b80*/  IMAD.MOV.U32 R13, RZ, RZ, R6 ;  /* 0x000000ffff0d7224 */ /* 0x000fe400078e0006 */
[----:B------:R-:W-:-:S10]  /*16b90*/  IMAD.MOV.U32 R2, RZ, RZ, R14 ;  /* 0x000000ffff027224 */ /* 0x000fd400078e000e */
[----:B------:R-:W-:Y:S05]  /*16ba0*/  WARPSYNC.COLLECTIVE R15, `(.L_x_1387) ;  /* 0x000000000f087348 */ /* 0x000fea0003c00000 */
[----:B------:R0:W1:Y:S02]  /*16bb0*/  SHFL.IDX P6, R14, R13, R12, R11 ;  /* 0x0000000c0d0e7389 */ /* 0x00006400000c000b */
[----:B01----:R-:W-:Y:S01]  /*16bc0*/  ENDCOLLECTIVE ;  /* 0x000000000000791b */ /* 0x003fe20003800000 */
.L_x_1387:
        /* <DEDUP_REMOVED lines=19> */
.L_x_1388:
[----:B------:R-:W-:-:S05]  /*16d00*/  VIADD R2, R0, 0x60 ;  /* 0x0000006000027836 */ /* 0x000fca0000000000 */
[----:B------:R-:W-:Y:S01]  /*16d10*/  ISETP.GE.AND P4, PT, R2, R4, PT ;  /* 0x000000040200720c */ /* 0x000fe20003f86270 */
[----:B------:R-:W-:Y:S02]  /*16d20*/  IMAD.MOV.U32 R13, RZ, RZ, R6 ;  /* 0x000000ffff0d7224 */ /* 0x000fe400078e0006 */
[----:B------:R-:W-:-:S10]  /*16d30*/  IMAD.MOV.U32 R2, RZ, RZ, R14 ;  /* 0x000000ffff027224 */ /* 0x000fd400078e000e */
[----:B------:R-:W-:Y:S05]  /*16d40*/  WARPSYNC.COLLECTIVE R15, `(.L_x_1389) ;  /* 0x000000000f087348 */ /* 0x000fea0003c00000 */
[----:B------:R0:W1:Y:S02]  /*16d50*/  SHFL.IDX P6, R14, R13, R12, R11 ;  /* 0x0000000c0d0e7389 */ /* 0x00006400000c000b */
[----:B01----:R-:W-:Y:S01]  /*16d60*/  ENDCOLLECTIVE ;  /* 0x000000000000791b */ /* 0x003fe20003800000 */
.L_x_1389:
        /* <DEDUP_REMOVED lines=19> */
.L_x_1390:
[----:B------:R-:W-:Y:S02]  /*16ea0*/  IMAD.MOV.U32 R13, RZ, RZ, R6 ;  /* 0x000000ffff0d7224 */ /* 0x000fe400078e0006 */
[----:B------:R-:W-:-:S07]  /*16eb0*/  IMAD.MOV.U32 R7, RZ, RZ, R14 ;  /* 0x000000ffff077224 */ /* 0x000fce00078e000e */
[----:B------:R-:W-:Y:S05]  /*16ec0*/  WARPSYNC.COLLECTIVE R15, `(.L_x_1391) ;  /* 0x000000000f087348 */ /* 0x000fea0003c00000 */
[----:B------:R0:W1:Y:S02]  /*16ed0*/  SHFL.IDX P6, R14, R13, R12, R11 ;  /* 0x0000000c0d0e7389 */ /* 0x00006400000c000b */
[----:B01----:R-:W-:Y:S01]  /*16ee0*/  ENDCOLLECTIVE ;  /* 0x000000000000791b */ /* 0x003fe20003800000 */
.L_x_1391:
[----:B------:R-:W-:Y:S01]  /*16ef0*/  IMAD.MOV.U32 R2, RZ, RZ, R14 ;  /* 0x000000ffff027224 */ /* 0x000fe200078e000e */
[----:B------:R-:W-:Y:S06]  /*16f00*/  BRA `(.L_x_1392) ;  /* 0xffffffb400b07947 */ /* 0x000fec000383ffff */
.L_x_1279:
[----:B0-----:R0:W1:Y:S02]  /*16f10*/  SYNCS.PHASECHK.TRANS64.TRYWAIT P0, [R17+URZ+0x30820], R0 ;  /* 0x03082000110075a7 */ /* 0x001064000800017f */
[----:B-1----:R-:W-:Y:S05]  /*16f20*/  @!P0 NANOSLEEP.SYNCS 0x989680 ;  /* 0x009896800000895d */ /* 0x002fea0003900000 */
[----:B------:R-:W1:Y:S02]  /*16f30*/  @!P0 SYNCS.PHASECHK.TRANS64 P0, [R17+URZ+0x30820], R0 ;  /* 0x03082000110085a7 */ /* 0x000e64000800007f */
[----:B-1----:R-:W-:Y:S05]  /*16f40*/  @!P0 BRA `(.L_x_1279) ;  /* 0xfffffffc00f08947 */ /* 0x002fea000383ffff */
[----:B------:R-:W-:Y:S05]  /*16f50*/  BRA `(.L_x_1393) ;  /* 0xffffffb8002c7947 */ /* 0x000fea000383ffff */
.L_x_1286:
[----:B0-----:R0:W1:Y:S02]  /*16f60*/  SYNCS.PHASECHK.TRANS64.TRYWAIT P0, [R3+URZ+0x30840], R2 ;  /* 0x03084002030075a7 */ /* 0x001064000800017f */
[----:B-1----:R-:W-:Y:S05]  /*16f70*/  @!P0 NANOSLEEP.SYNCS 0x989680 ;  /* 0x009896800000895d */ /* 0x002fea0003900000 */
[----:B------:R-:W1:Y:S02]  /*16f80*/  @!P0 SYNCS.PHASECHK.TRANS64 P0, [R3+URZ+0x30840], R2 ;  /* 0x03084002030085a7 */ /* 0x000e64000800007f */
[----:B-1----:R-:W-:Y:S05]  /*16f90*/  @!P0 BRA `(.L_x_1286) ;  /* 0xfffffffc00f08947 */ /* 0x002fea000383ffff */
[----:B------:R-:W-:Y:S05]  /*16fa0*/  BRA `(.L_x_1394) ;  /* 0xffffffb800e87947 */ /* 0x000fea000383ffff */
.L_x_1294:
[----:B0-----:R0:W1:Y:S02]  /*16fb0*/  SYNCS.PHASECHK.TRANS64.TRYWAIT P0, [R3+URZ+0x60], R2 ;  /* 0x00006002030075a7 */ /* 0x001064000800017f */
[----:B-1----:R-:W-:Y:S05]  /*16fc0*/  @!P0 NANOSLEEP.SYNCS 0x989680 ;  /* 0x009896800000895d */ /* 0x002fea0003900000 */
[----:B------:R-:W1:Y:S02]  /*16fd0*/  @!P0 SYNCS.PHASECHK.TRANS64 P0, [R3+URZ+0x60], R2 ;  /* 0x00006002030085a7 */ /* 0x000e64000800007f */
[----:B-1----:R-:W-:Y:S05]  /*16fe0*/  @!P0 BRA `(.L_x_1294) ;  /* 0xfffffffc00f08947 */ /* 0x002fea000383ffff */
[----:B------:R-:W-:Y:S05]  /*16ff0*/  BRA `(.L_x_1395) ;  /* 0xffffffc000387947 */ /* 0x000fea000383ffff */
.L_x_1306:
[----:B--2---:R2:W3:Y:S02]  /*17000*/  SYNCS.PHASECHK.TRANS64.TRYWAIT P0, [R3+URZ+0x30840], R2 ;  /* 0x03084002030075a7 */ /* 0x0044e4000800017f */
[----:B---3--:R-:W-:Y:S05]  /*17010*/  @!P0 NANOSLEEP.SYNCS 0x989680 ;  /* 0x009896800000895d */ /* 0x008fea0003900000 */
[----:B------:R-:W3:Y:S02]  /*17020*/  @!P0 SYNCS.PHASECHK.TRANS64 P0, [R3+URZ+0x30840], R2 ;  /* 0x03084002030085a7 */ /* 0x000ee4000800007f */
[----:B---3--:R-:W-:Y:S05]  /*17030*/  @!P0 BRA `(.L_x_1306) ;  /* 0xfffffffc00f08947 */ /* 0x008fea000383ffff */
[----:B------:R-:W-:Y:S05]  /*17040*/  BRA `(.L_x_1396) ;  /* 0xffffffc800387947 */ /* 0x000fea000383ffff */
.L_x_1314:
[----:B0-----:R0:W1:Y:S02]  /*17050*/  SYNCS.PHASECHK.TRANS64.TRYWAIT P0, [R9+URZ+0x60], R2 ;  /* 0x00006002090075a7 */ /* 0x001064000800017f */
[----:B-1----:R-:W-:Y:S05]  /*17060*/  @!P0 NANOSLEEP.SYNCS 0x989680 ;  /* 0x009896800000895d */ /* 0x002fea0003900000 */
[----:B------:R-:W1:Y:S02]  /*17070*/  @!P0 SYNCS.PHASECHK.TRANS64 P0, [R9+URZ+0x60], R2 ;  /* 0x00006002090085a7 */ /* 0x000e64000800007f */
[----:B-1----:R-:W-:Y:S05]  /*17080*/  @!P0 BRA `(.L_x_1314) ;  /* 0xfffffffc00f08947 */ /* 0x002fea000383ffff */
[----:B------:R-:W-:Y:S05]  /*17090*/  BRA `(.L_x_1397) ;  /* 0xffffffcc00887947 */ /* 0x000fea000383ffff */
.L_x_1325:
[----:B--2---:R2:W3:Y:S02]  /*170a0*/  SYNCS.PHASECHK.TRANS64.TRYWAIT P0, [R2+URZ+0x30840], R3 ;  /* 0x03084003020075a7 */ /* 0x0044e4000800017f */
[----:B---3--:R-:W-:Y:S05]  /*170b0*/  @!P0 NANOSLEEP.SYNCS 0x989680 ;  /* 0x009896800000895d */ /* 0x008fea0003900000 */
[----:B------:R-:W3:Y:S02]  /*170c0*/  @!P0 SYNCS.PHASECHK.TRANS64 P0, [R2+URZ+0x30840], R3 ;  /* 0x03084003020085a7 */ /* 0x000ee4000800007f */
[----:B---3--:R-:W-:Y:S05]  /*170d0*/  @!P0 BRA `(.L_x_1325) ;  /* 0xfffffffc00f08947 */ /* 0x008fea000383ffff */
[----:B------:R-:W-:Y:S05]  /*170e0*/  BRA `(.L_x_1398) ;  /* 0xffffffd400587947 */ /* 0x000fea000383ffff */
.L_x_1333:
[----:B0-----:R0:W1:Y:S02]  /*170f0*/  SYNCS.PHASECHK.TRANS64.TRYWAIT P0, [R2+URZ+0x60], R5 ;  /* 0x00006005020075a7 */ /* 0x001064000800017f */
[----:B-1----:R-:W-:Y:S05]  /*17100*/  @!P0 NANOSLEEP.SYNCS 0x989680 ;  /* 0x009896800000895d */ /* 0x002fea0003900000 */
[----:B------:R-:W1:Y:S02]  /*17110*/  @!P0 SYNCS.PHASECHK.TRANS64 P0, [R2+URZ+0x60], R5 ;  /* 0x00006005020085a7 */ /* 0x000e64000800007f */
[----:B-1----:R-:W-:Y:S05]  /*17120*/  @!P0 BRA `(.L_x_1333) ;  /* 0xfffffffc00f08947 */ /* 0x002fea000383ffff */
[----:B------:R-:W-:Y:S05]  /*17130*/  BRA `(.L_x_1399) ;  /* 0xffffffd800a87947 */ /* 0x000fea000383ffff */
.L_x_1346:
[----:B0-----:R0:W3:Y:S02]  /*17140*/  SYNCS.PHASECHK.TRANS64.TRYWAIT P0, [R0+URZ+0x30860], R3 ;  /* 0x03086003000075a7 */ /* 0x0010e4000800017f */
[----:B---3--:R-:W-:Y:S05]  /*17150*/  @!P0 NANOSLEEP.SYNCS 0x989680 ;  /* 0x009896800000895d */ /* 0x008fea0003900000 */
[----:B------:R-:W3:Y:S02]  /*17160*/  @!P0 SYNCS.PHASECHK.TRANS64 P0, [R0+URZ+0x30860], R3 ;  /* 0x03086003000085a7 */ /* 0x000ee4000800007f */
[----:B---3--:R-:W-:Y:S05]  /*17170*/  @!P0 BRA `(.L_x_1346) ;  /* 0xfffffffc00f08947 */ /* 0x008fea000383ffff */
[----:B------:R-:W-:Y:S05]  /*17180*/  BRA `(.L_x_1400) ;  /* 0xffffffe000647947 */ /* 0x000fea000383ffff */
.L_x_1355:
[----:B------:R-:W-:Y:S01]  /*17190*/  BSSY B0, `(.L_x_1401) ;  /* 0x0000008000007945 */ /* 0x000fe20003800000 */
[----:B-----5:R-:W-:Y:S02]  /*171a0*/  IMAD.MOV.U32 R13, RZ, RZ, R2 ;  /* 0x000000ffff0d7224 */ /* 0x020fe400078e0002 */
[----:B------:R-:W-:Y:S02]  /*171b0*/  IMAD.MOV.U32 R12, RZ, RZ, RZ ;  /* 0x000000ffff0c7224 */ /* 0x000fe400078e00ff */
[----:B------:R-:W-:Y:S02]  /*171c0*/  IMAD.MOV.U32 R11, RZ, RZ, 0x1f ;  /* 0x0000001fff0b7424 */ /* 0x000fe400078e00ff */
[----:B------:R-:W-:-:S07]  /*171d0*/  IMAD.MOV.U32 R15, RZ, RZ, -0x1 ;  /* 0xffffffffff0f7424 */ /* 0x000fce00078e00ff */
[----:B0123--:R-:W-:Y:S05]  /*171e0*/  WARPSYNC.COLLECTIVE R15, `(.L_x_1402) ;  /* 0x000000000f087348 */ /* 0x00ffea0003c00000 */
[----:B------:R4:W0:Y:S02]  /*171f0*/  SHFL.IDX P6, R14, R13, R12, R11 ;  /* 0x0000000c0d0e7389 */ /* 0x00082400000c000b */
[----:B01234-:R-:W-:Y:S01]  /*17200*/  ENDCOLLECTIVE ;  /* 0x000000000000791b */ /* 0x01ffe20003800000 */
.L_x_1402:
[----:B------:R-:W-:Y:S05]  /*17210*/  BSYNC B0 ;  /* 0x0000000000007941 */ /* 0x000fea0003800000 */
.L_x_1401:
[----:B------:R-:W-:Y:S05]  /*17220*/  BRA `(.L_x_1403) ;  /* 0xffffffe400d47947 */ /* 0x000fea000383ffff */
.L_x_1358:
[----:B0-----:R0:W3:Y:S02]  /*17230*/  SYNCS.PHASECHK.TRANS64.TRYWAIT P0, [R0+URZ+0x30820], R3 ;  /* 0x03082003000075a7 */ /* 0x0010e4000800017f */
[----:B---3--:R-:W-:Y:S05]  /*17240*/  @!P0 NANOSLEEP.SYNCS 0x989680 ;  /* 0x009896800000895d */ /* 0x008fea0003900000 */
[----:B------:R-:W3:Y:S02]  /*17250*/  @!P0 SYNCS.PHASECHK.TRANS64 P0, [R0+URZ+0x30820], R3 ;  /* 0x03082003000085a7 */ /* 0x000ee4000800007f */
[----:B---3--:R-:W-:Y:S05]  /*17260*/  @!P0 BRA `(.L_x_1358) ;  /* 0xfffffffc00f08947 */ /* 0x008fea000383ffff */
[----:B------:R-:W-:Y:S05]  /*17270*/  BRA `(.L_x_1404) ;  /* 0xffffffe800207947 */ /* 0x000fea000383ffff */
.L_x_1359:
        /* <DEDUP_REMOVED lines=8> */
[----:B012---:R-:W-:Y:S05]  /*17300*/  WARPSYNC.COLLECTIVE R15, `(.L_x_1406) ;  /* 0x000000000f087348 */ /* 0x007fea0003c00000 */
[----:B------:R3:W4:Y:S02]  /*17310*/  SHFL.IDX P6, R14, R13, R12, R11 ;  /* 0x0000000c0d0e7389 */ /* 0x00072400000c000b */
[----:B01234-:R-:W-:Y:S01]  /*17320*/  ENDCOLLECTIVE ;  /* 0x000000000000791b */ /* 0x01ffe20003800000 */
.L_x_1406:
[----:B------:R-:W-:Y:S05]  /*17330*/  BSYNC B0 ;  /* 0x0000000000007941 */ /* 0x000fea0003800000 */
.L_x_1405:
[----:B------:R-:W-:Y:S05]  /*17340*/  BRA `(.L_x_1407) ;  /* 0xffffffe800087947 */ /* 0x000fea000383ffff */
.L_x_1362:
[----:B------:R-:W-:Y:S01]  /*17350*/  BSSY B1, `(.L_x_1408) ;  /* 0x0000006000017945 */ /* 0x000fe20003800000 */
[----:B------:R-:W-:-:S07]  /*17360*/  IMAD.MOV.U32 R15, RZ, RZ, -0x1 ;  /* 0xffffffffff0f7424 */ /* 0x000fce00078e00ff */
[----:B0123--:R-:W-:Y:S05]  /*17370*/  WARPSYNC.COLLECTIVE R15, `(.L_x_1409) ;  /* 0x000000000f0c7348 */ /* 0x00ffea0003c00000 */
[----:B------:R-:W-:Y:S02]  /*17380*/  ELECT P6, UR62, PT ;  /* 0x00000000003e782f */ /* 0x000fe400038c0000 */
[----:B------:R-:W-:Y:S01]  /*17390*/  MOV R14, UR62 ;  /* 0x0000003e000e7c02 */ /* 0x000fe20008000f00 */
[----:B0123--:R-:W-:Y:S10]  /*173a0*/  ENDCOLLECTIVE ;  /* 0x000000000000791b */ /* 0x00fff40003800000 */
.L_x_1409:
[----:B------:R-:W-:Y:S05]  /*173b0*/  BSYNC B1 ;  /* 0x0000000000017941 */ /* 0x000fea0003800000 */
.L_x_1408:
[----:B------:R-:W-:Y:S05]  /*173c0*/  BRA `(.L_x_1410) ;  /* 0xffffffe800007947 */ /* 0x000fea000383ffff */
.L_x_1364:
[----:B0-----:R0:W3:Y:S02]  /*173d0*/  SYNCS.PHASECHK.TRANS64.TRYWAIT P0, [R6+URZ], R5 ;  /* 0x00000005060075a7 */ /* 0x0010e4000800017f */
[----:B---3--:R-:W-:Y:S05]  /*173e0*/  @!P0 NANOSLEEP.SYNCS 0x989680 ;  /* 0x009896800000895d */ /* 0x008fea0003900000 */
[----:B------:R-:W3:Y:S02]  /*173f0*/  @!P0 SYNCS.PHASECHK.TRANS64 P0, [R6+URZ], R5 ;  /* 0x00000005060085a7 */ /* 0x000ee4000800007f */
[----:B---3--:R-:W-:Y:S05]  /*17400*/  @!P0 BRA `(.L_x_1364) ;  /* 0xfffffffc00f08947 */ /* 0x008fea000383ffff */
[----:B------:R-:W-:Y:S05]  /*17410*/  BRA `(.L_x_1411) ;  /* 0xffffffe800407947 */ /* 0x000fea000383ffff */
.L_x_1365:
[----:B---3--:R3:W4:Y:S02]  /*17420*/  SYNCS.PHASECHK.TRANS64.TRYWAIT P0, [R3+URZ], R2 ;  /* 0x00000002030075a7 */ /* 0x008724000800017f */
[----:B----4-:R-:W-:Y:S05]  /*17430*/  @!P0 NANOSLEEP.SYNCS 0x989680 ;  /* 0x009896800000895d */ /* 0x010fea0003900000 */
[----:B------:R-:W4:Y:S02]  /*17440*/  @!P0 SYNCS.PHASECHK.TRANS64 P0, [R3+URZ], R2 ;  /* 0x00000002030085a7 */ /* 0x000f24000800007f */
[----:B----4-:R-:W-:Y:S05]  /*17450*/  @!P0 BRA `(.L_x_1365) ;  /* 0xfffffffc00f08947 */ /* 0x010fea000383ffff */
[----:B------:R-:W-:Y:S05]  /*17460*/  BRA `(.L_x_1412) ;  /* 0xffffffe800347947 */ /* 0x000fea000383ffff */
.L_x_1367:
[----:B---3--:R3:W4:Y:S02]  /*17470*/  SYNCS.PHASECHK.TRANS64.TRYWAIT P0, [R18+URZ], R5 ;  /* 0x00000005120075a7 */ /* 0x008724000800017f */
[----:B----4-:R-:W-:Y:S05]  /*17480*/  @!P0 NANOSLEEP.SYNCS 0x989680 ;  /* 0x009896800000895d */ /* 0x010fea0003900000 */
[----:B------:R-:W4:Y:S02]  /*17490*/  @!P0 SYNCS.PHASECHK.TRANS64 P0, [R18+URZ], R5 ;  /* 0x00000005120085a7 */ /* 0x000f24000800007f */
[----:B----4-:R-:W-:Y:S05]  /*174a0*/  @!P0 BRA `(.L_x_1367) ;  /* 0xfffffffc00f08947 */ /* 0x010fea000383ffff */
[----:B------:R-:W-:Y:S05]  /*174b0*/  BRA `(.L_x_1413) ;  /* 0xffffffe800387947 */ /* 0x000fea000383ffff */
.L_x_1414:
        /* <DEDUP_REMOVED lines=12> */
.L_x_3428:


//--------------------- .text._ZN7cutlass13device_kernelIN5flash11enable_sm90INS1_16FlashAttnFwdSm90INS1_25CollectiveMainloopFwdSm90ILi2EN4cute5tupleIJNS5_1CILi1EEES8_S8_EEENS6_IJNS7_ILi128EEENS7_ILi64EEENS7_ILi256EEEEEELi256ENS_6half_tEfNS_4arch4Sm90ELb0ELb1ELb1ELb1ELb0ELb0ELb0ELb1ELb1ELb1ELb0ELb0EEENS1_21CollectiveEpilogueFwdINS6_IJSA_SC_SB_EEES9_SE_SG_Li256ELb1ELb1ELb0ELb0EEENS1_36VarlenDynamicPersistentTileSchedulerILi128ELi64ELi256ELi128ELb0ELb1ELb1ELb1ELb0ELb1EEEEEEEEEvNT_6ParamsE --------------------------
	.section	.text._ZN7cutlass13device_kernelIN5flash11enable_sm90INS1_16FlashAttnFwdSm90INS1_25CollectiveMainloopFwdSm90ILi2EN4cute5tupleIJNS5_1CILi1EEES8_S8_EEENS6_IJNS7_ILi128EEENS7_ILi64EEENS7_ILi256EEEEEELi256ENS_6half_tEfNS_4arch4Sm90ELb0ELb1ELb1ELb1ELb0ELb0ELb0ELb1ELb1ELb1ELb0ELb0EEENS1_21CollectiveEpilogueFwdINS6_IJSA_SC_SB_EEES9_SE_SG_Li256ELb1ELb1ELb0ELb0EEENS1_36VarlenDynamicPersistentTileSchedulerILi128ELi64ELi256ELi128ELb0ELb1ELb1ELb1ELb0ELb1EEEEEEEEEvNT_6ParamsE,"ax",@progbits
	.align	128
.text._ZN7cutlass13device_kernelIN5flash11enable_sm90INS1_16FlashAttnFwdSm90INS1_25CollectiveMainloopFwdSm90ILi2EN4cute5tupleIJNS5_1CILi1EEES8_S8_EEENS6_IJNS7_ILi128EEENS7_ILi64EEENS7_ILi256EEEEEELi256ENS_6half_tEfNS_4arch4Sm90ELb0ELb1ELb1ELb1ELb0ELb0ELb0ELb1ELb1ELb1ELb0ELb0EEENS1_21CollectiveEpilogueFwdINS6_IJSA_SC_SB_EEES9_SE_SG_Li256ELb1ELb1ELb0ELb0EEENS1_36VarlenDynamicPersistentTileSchedulerILi128ELi64ELi256ELi128ELb0ELb1ELb1ELb1ELb0ELb1EEEEEEEEEvNT_6ParamsE:
        .type           _ZN7cutlass13device_kernelIN5flash11enable_sm90INS1_16FlashAttnFwdSm90INS1_25CollectiveMainloopFwdSm90ILi2EN4cute5tupleIJNS5_1CILi1EEES8_S8_EEENS6_IJNS7_ILi128EEENS7_ILi64EEENS7_ILi256EEEEEELi256ENS_6half_tEfNS_4arch4Sm90ELb0ELb1ELb1ELb1ELb0ELb0ELb0ELb1ELb1ELb1ELb0ELb0EEENS1_21CollectiveEpilogueFwdINS6_IJSA_SC_SB_EEES9_SE_SG_Li256ELb1ELb1ELb0ELb0EEENS1_36VarlenDynamicPersistentTileSchedulerILi128ELi64ELi256ELi128ELb0ELb1ELb1ELb1ELb0ELb1EEEEEEEEEvNT_6ParamsE,@function
        .size           _ZN7cutlass13device_kernelIN5flash11enable_sm90INS1_16FlashAttnFwdSm90INS1_25CollectiveMainloopFwdSm90ILi2EN4cute5tupleIJNS5_1CILi1EEES8_S8_EEENS6_IJNS7_ILi128EEENS7_ILi64EEENS7_ILi256EEEEEELi256ENS_6half_tEfNS_4arch4Sm90ELb0ELb1ELb1ELb1ELb0ELb0ELb0ELb1ELb1ELb1ELb0ELb0EEENS1_21CollectiveEpilogueFwdINS6_IJSA_SC_SB_EEES9_SE_SG_Li256ELb1ELb1ELb0ELb0EEENS1_36VarlenDynamicPersistentTileSchedulerILi128ELi64ELi256ELi128ELb0ELb1ELb1ELb1ELb0ELb1EEEEEEEEEvNT_6ParamsE,(.L_x_3429 - _ZN7cutlass13device_kernelIN5flash11enable_sm90INS1_16FlashAttnFwdSm90INS1_25CollectiveMainloopFwdSm90ILi2EN4cute5tupleIJNS5_1CILi1EEES8_S8_EEENS6_IJNS7_ILi128EEENS7_ILi64EEENS7_ILi256EEEEEELi256ENS_6half_tEfNS_4arch4Sm90ELb0ELb1ELb1ELb1ELb0ELb0ELb0ELb1ELb1ELb1ELb0ELb0EEENS1_21CollectiveEpilogueFwdINS6_IJSA_SC_SB_EEES9_SE_SG_Li256ELb1ELb1ELb0ELb0EEENS1_36VarlenDynamicPersistentTileSchedulerILi128ELi64ELi256ELi128ELb0ELb1ELb1ELb1ELb0ELb1EEEEEEEEEvNT_6ParamsE)
        .other          _ZN7cutlass13device_kernelIN5flash11enable_sm90INS1_16FlashAttnFwdSm90INS1_25CollectiveMainloopFwdSm90ILi2EN4cute5tupleIJNS5_1CILi1EEES8_S8_EEENS6_IJNS7_ILi128EEENS7_ILi64EEENS7_ILi256EEEEEELi256ENS_6half_tEfNS_4arch4Sm90ELb0ELb1ELb1ELb1ELb0ELb0ELb0ELb1ELb1ELb1ELb0ELb0EEENS1_21CollectiveEpilogueFwdINS6_IJSA_SC_SB_EEES9_SE_SG_Li256ELb1ELb1ELb0ELb0EEENS1_36VarlenDynamicPersistentTileSchedulerILi128ELi64ELi256ELi128ELb0ELb1ELb1ELb1ELb0ELb1EEEEEEEEEvNT_6ParamsE,@"STO_CUDA_ENTRY STV_DEFAULT"
_ZN7cutlass13device_kernelIN5flash11enable_sm90INS1_16FlashAttnFwdSm90INS1_25CollectiveMainloopFwdSm90ILi2EN4cute5tupleIJNS5_1CILi1EEES8_S8_EEENS6_IJNS7_ILi128EEENS7_ILi64EEENS7_ILi256EEEEEELi256ENS_6half_tEfNS_4arch4Sm90ELb0ELb1ELb1ELb1ELb0ELb0ELb0ELb1ELb1ELb1ELb0ELb0EEENS1_21CollectiveEpilogueFwdINS6_IJSA_SC_SB_EEES9_SE_SG_Li256ELb1ELb1ELb0ELb0EEENS1_36VarlenDynamicPersistentTileSchedulerILi128ELi64ELi256ELi128ELb0ELb1ELb1ELb1ELb0ELb1EEEEEEEEEvNT_6ParamsE:
        /* <DEDUP_REMOVED lines=18> */
.L_x_1416:
[----:B------:R-:W-:Y:S05]  /*0120*/  BSYNC B0 ;  /* 0x0000000000007941 */ /* 0x000fea0003800000 */
.L_x_1415:
        /* <DEDUP_REMOVED lines=41> */
.L_x_1417:
        /* <DEDUP_REMOVED lines=22> */
.L_x_1418:
        /* <DEDUP_REMOVED lines=18> */
.L_x_1419:
        /* <DEDUP_REMOVED lines=22> */
.L_x_1420:
        /* <DEDUP_REMOVED lines=22> */
.L_x_1421:
        /* <DEDUP_REMOVED lines=8> */
.L_x_1423:
        /* <DEDUP_REMOVED lines=16> */
[----:B------:R-:W-:Y:S01]  /*0a80*/  UMOV UR36, URZ ;  /* 0x0000003f00247c82 */ /* 0x000fe20008000000 */
[----:B------:R-:W-:Y:S01]  /*0a90*/  R2UR UR7, R10 ;  /* 0x000000000a0772ca */ /* 0x000fe200000e0000 */
[----:B------:R-:W0:Y:S01]  /*0aa0*/  S2R R0, SR_TID.X ;  /* 0x0000000000007919 */ /* 0x000e220000002100 */
[----:B------:R-:W-:Y:S01]  /*0ab0*/  R2UR UR6, R11 ;  /* 0x000000000b0672ca */ /* 0x000fe200000e0000 */
[----:B------:R-:W-:Y:S01]  /*0ac0*/  UMOV UR37, URZ ;  /* 0x0000003f00257c82 */ /* 0x000fe20008000000 */
[----:B0-----:R-:W-:-:S05]  /*0ad0*/  VIADD R218, R0, 0xffffff80 ;  /* 0xffffff8000da7836 */ /* 0x001fca0000000000 */
[----:B------:R-:W-:-:S04]  /*0ae0*/  SHF.R.S32.HI R3, RZ, 0x1f, R218 ;  /* 0x0000001fff037819 */ /* 0x000fc800000114da */
[CC--:B------:R-:W-:Y:S02]  /*0af0*/  LEA.HI R5, R3.reuse, R218.reuse, RZ, 0x7 ;  /* 0x000000da03057211 */ /* 0x0c0fe400078f38ff */
[----:B------:R-:W-:Y:S02]  /*0b00*/  LEA.HI R0, R3, R218, RZ, 0x4 ;  /* 0x000000da03007211 */ /* 0x000fe400078f20ff */
[----:B------:R-:W-:Y:S02]  /*0b10*/  LOP3.LUT R209, R5, 0xffffff80, RZ, 0xc0, !PT ;  /* 0xffffff8005d17812 */ /* 0x000fe400078ec0ff */
[----:B------:R-:W-:Y:S02]  /*0b20*/  SHF.R.S32.HI R9, RZ, 0x4, R0 ;  /* 0x00000004ff097819 */ /* 0x000fe40000011400 */
[----:B------:R-:W-:Y:S01]  /*0b30*/  LOP3.LUT R7, R0, 0x3fffff0, RZ, 0xc0, !PT ;  /* 0x03fffff000077812 */ /* 0x000fe200078ec0ff */
[----:B------:R-:W-:Y:S01]  /*0b40*/  IMAD.IADD R209, R218, 0x1, -R209 ;  /* 0x00000001dad17824 */ /* 0x000fe200078e0ad1 */
[----:B------:R-:W-:-:S02]  /*0b50*/  LEA.HI R0, R0, R9, RZ, 0x1 ;  /* 0x0000000900007211 */ /* 0x000fc400078f08ff */
[----:B------:R-:W-:Y:S01]  /*0b60*/  LEA.HI R10, R3, R218, RZ, 0x2 ;  /* 0x000000da030a7211 */ /* 0x000fe200078f10ff */
[----:B------:R-:W-:Y:S01]  /*0b70*/  IMAD.IADD R7, R218, 0x1, -R7 ;  /* 0x00000001da077824 */ /* 0x000fe200078e0a07 */
[----:B------:R-:W-:Y:S02]  /*0b80*/  SHF.R.S32.HI R4, RZ, 0x1f, R209 ;  /* 0x0000001fff047819 */ /* 0x000fe400000114d1 */
[----:B------:R-:W-:Y:S02]  /*0b90*/  LOP3.LUT R0, R0, 0x1ffffffe, RZ, 0xc0, !PT ;  /* 0x1ffffffe00007812 */ /* 0x000fe400078ec0ff */
[----:B------:R-:W-:Y:S02]  /*0ba0*/  LEA.HI R6, R4, R209, RZ, 0x2 ;  /* 0x000000d104067211 */ /* 0x000fe400078f10ff */
[----:B------:R-:W-:Y:S01]  /*0bb0*/  SHF.R.S32.HI R210, RZ, 0x7, R5 ;  /* 0x00000007ffd27819 */ /* 0x000fe20000011405 */
[----:B------:R-:W-:Y:S01]  /*0bc0*/  IMAD.IADD R0, R9, 0x1, -R0 ;  /* 0x0000000109007824 */ /* 0x000fe200078e0a00 */
[----:B------:R-:W-:-:S02]  /*0bd0*/  SHF.R.S32.HI R8, RZ, 0x2, R6 ;  /* 0x00000002ff087819 */ /* 0x000fc40000011406 */
[----:B------:R-:W-:Y:S02]  /*0be0*/  SHF.R.S32.HI R11, RZ, 0x1f, R6 ;  /* 0x0000001fff0b7819 */ /* 0x000fe40000011406 */
[----:B------:R-:W-:Y:S02]  /*0bf0*/  LOP3.LUT R9, R10, 0xfffffffc, RZ, 0xc0, !PT ;  /* 0xfffffffc0a097812 */ /* 0x000fe400078ec0ff */
[----:B------:R-:W-:Y:S02]  /*0c00*/  LEA.HI R11, R11, R8, RZ, 0x3 ;  /* 0x000000080b0b7211 */ /* 0x000fe400078f18ff */
[----:B------:R-:W-:Y:S02]  /*0c10*/  LEA.HI R5, R5, R210, RZ, 0x1 ;  /* 0x000000d205057211 */ /* 0x000fe400078f08ff */
[----:B------:R-:W-:Y:S02]  /*0c20*/  LOP3.LUT R11, R11, 0xfffffff8, RZ, 0xc0, !PT ;  /* 0xfffffff80b0b7812 */ /* 0x000fe400078ec0ff */
[----:B------:R-:W-:-:S02]  /*0c30*/  LEA.HI R4, R4, R209, RZ, 0x5 ;  /* 0x000000d104047211 */ /* 0x000fc400078f28ff */
[----:B------:R-:W-:Y:S01]  /*0c40*/  LOP3.LUT R6, R6, 0x7ffffffc, RZ, 0xc0, !PT ;  /* 0x7ffffffc06067812 */ /* 0x000fe200078ec0ff */
[----:B------:R-:W-:Y:S01]  /*0c50*/  IMAD.IADD R11, R8, 0x1, -R11 ;  /* 0x00000001080b7824 */ /* 0x000fe200078e0a0b */
[----:B------:R-:W-:-:S03]  /*0c60*/  SHF.R.S32.HI R4, RZ, 0x5, R4 ;  /* 0x00000005ff047819 */ /* 0x000fc60000011404 */
[----:B------:R-:W-:Y:S02]  /*0c70*/  IMAD.IADD R17, R209, 0x1, -R6 ;  /* 0x00000001d1117824 */ /* 0x000fe400078e0a06 */
[----:B------:R-:W-:Y:S01]  /*0c80*/  IMAD R4, R4, 0x10, R11 ;  /* 0x0000001004047824 */ /* 0x000fe200078e020b */
[----:B--2---:R-:W-:Y:S02]  /*0c90*/  R2UR UR4, R2 ;  /* 0x00000000020472ca */ /* 0x004fe400000e0000 */
[CC--:B------:R-:W-:Y:S02]  /*0ca0*/  LEA.HI R2, R3.reuse, R218.reuse, RZ, 0x5 ;  /* 0x000000da03027211 */ /* 0x0c0fe400078f28ff */
[----:B------:R-:W-:-:S03]  /*0cb0*/  LEA.HI R3, R3, R218, RZ, 0x3 ;  /* 0x000000da03037211 */ /* 0x000fc600078f18ff */
[----:B------:R-:W-:Y:S01]  /*0cc0*/  IMAD.SHL.U32 R2, R2, 0x20, RZ ;  /* 0x0000002002027824 */ /* 0x000fe200078e00ff */
[----:B------:R-:W-:-:S04]  /*0cd0*/  SHF.R.S32.HI R206, RZ, 0x3, R3 ;  /* 0x00000003ffce7819 */ /* 0x000fc80000011403 */
[----:B------:R-:W-:Y:S01]  /*0ce0*/  LOP3.LUT R2, R2, 0xfffffc00, RZ, 0xc0, !PT ;  /* 0xfffffc0002027812 */ /* 0x000fe200078ec0ff */
[----:B------:R-:W-:-:S03]  /*0cf0*/  ULOP3.LUT UR8, UR4, 0x1, URZ, 0xfc, !UPT ;  /* 0x0000000104087892 */ /* 0x000fc6000f8efc3f */
[----:B------:R-:W-:Y:S01]  /*0d00*/  UMOV UR4, URZ ;  /* 0x0000003f00047c82 */ /* 0x000fe20008000000 */
[----:B------:R-:W-:Y:S02]  /*0d10*/  IMAD R7, R7, 0x40, R2 ;  /* 0x0000004007077824 */ /* 0x000fe400078e0202 */
[----:B------:R-:W-:Y:S01]  /*0d20*/  IMAD.IADD R2, R218, 0x1, -R9 ;  /* 0x00000001da027824 */ /* 0x000fe200078e0a09 */
[----:B------:R-:W-:Y:S01]  /*0d30*/  LOP3.LUT R9, R5, 0x3fffffe, RZ, 0xc0, !PT ;  /* 0x03fffffe05097812 */ /* 0x000fe200078ec0ff */
[----:B------:R-:W-:Y:S01]  /*0d40*/  IMAD R212, R0, 0x8, R7 ;  /* 0x0000000800d47824 */ /* 0x000fe200078e0207 */
[----:B------:R-:W-:Y:S01]  /*0d50*/  LOP3.LUT R5, R3, 0xfffffff8, RZ, 0xc0, !PT ;  /* 0xfffffff803057812 */ /* 0x000fe200078ec0ff */
[----:B------:R-:W-:Y:S01]  /*0d60*/  IMAD.U32 R213, RZ, RZ, UR8 ;  /* 0x00000008ffd57e24 */ /* 0x000fe2000f8e00ff */
[----:B------:R-:W-:Y:S01]  /*0d70*/  LEA.HI R8, R2, R2, RZ, 0x1 ;  /* 0x0000000202087211 */ /* 0x000fe200078f08ff */
[----:B------:R-:W-:Y:S02]  /*0d80*/  IMAD.IADD R9, R210, 0x1, -R9 ;  /* 0x00000001d2097824 */ /* 0x000fe400078e0a09 */
[----:B------:R-:W-:Y:S01]  /*0d90*/  IMAD.IADD R204, R218, 0x1, -R5 ;  /* 0x00000001dacc7824 */ /* 0x000fe200078e0a05 */
[----:B------:R-:W-:Y:S01]  /*0da0*/  LOP3.LUT R11, R8, 0x1ffffffe, RZ, 0xc0, !PT ;  /* 0x1ffffffe080b7812 */ /* 0x000fe200078ec0ff */
[----:B------:R-:W-:-:S02]  /*0db0*/  IMAD R211, R9, 0x40, R4 ;  /* 0x0000004009d37824 */ /* 0x000fc400078e0204 */
[----:B------:R-:W-:Y:S02]  /*0dc0*/  IMAD.SHL.U32 R19, R204, 0x8, RZ ;  /* 0x00000008cc137824 */ /* 0x000fe400078e00ff */
[----:B------:R-:W-:Y:S02]  /*0dd0*/  IMAD.IADD R2, R2, 0x1, -R11 ;  /* 0x0000000102027824 */ /* 0x000fe400078e0a0b */
[C---:B------:R-:W-:Y:S01]  /*0de0*/  VIADD R202, R19.reuse, 0x40 ;  /* 0x0000004013ca7836 */ /* 0x040fe20000000000 */
[----:B------:R-:W-:Y:S01]  /*0df0*/  SHF.R.S32.HI R217, RZ, 0x1f, R19 ;  /* 0x0000001fffd97819 */ /* 0x000fe20000011413 */
[C---:B------:R-:W-:Y:S02]  /*0e00*/  VIADD R201, R19.reuse, 0x80 ;  /* 0x0000008013c97836 */ /* 0x040fe40000000000 */
[----:B------:R-:W-:Y:S01]  /*0e10*/  VIADD R203, R19, 0xc0 ;  /* 0x000000c013cb7836 */ /* 0x000fe20000000000 */
[----:B------:R-:W-:Y:S01]  /*0e20*/  SHF.R.S32.HI R216, RZ, 0x1f, R202 ;  /* 0x0000001fffd87819 */ /* 0x000fe200000114ca */
[----:B------:R-:W-:Y:S01]  /*0e30*/  IMAD.U32 R208, RZ, RZ, UR4 ;  /* 0x00000004ffd07e24 */ /* 0x000fe2000f8e00ff */
[----:B------:R-:W-:Y:S01]  /*0e40*/  SHF.R.S32.HI R215, RZ, 0x1f, R201 ;  /* 0x0000001fffd77819 */ /* 0x000fe200000114c9 */
[----:B------:R-:W-:Y:S01]  /*0e50*/  IMAD R23, R2, 0x8, R211 ;  /* 0x0000000802177824 */ /* 0x000fe200078e02d3 */
[----:B------:R-:W-:-:S07]  /*0e60*/  SHF.R.S32.HI R214, RZ, 0x1f, R203 ;  /* 0x0000001fffd67819 */ /* 0x000fce00000114cb */
.L_x_1523:
[----:B------:R-:W-:Y:S01]  /*0e70*/  ULDC.64 UR8, c[0x0][0xa28] ;  /* 0x00028a0000087ab9 */ /* 0x000fe20000000a00 */
[----:B------:R-:W-:Y:S01]  /*0e80*/  ULDC.64 UR12, c[0x0][0x208] ;  /* 0x00008200000c7ab9 */ /* 0x000fe20000000a00 */
[----:B------:R-:W-:Y:S01]  /*0e90*/  UISETP.NE.U32.AND UP0, UPT, UR8, URZ, UPT ;  /* 0x0000003f0800728c */ /* 0x000fe2000bf05070 */
[----:B------:R-:W-:-:S03]  /*0ea0*/  ULDC UR4, c[0x0][0x424] ;  /* 0x0001090000047ab9 */ /* 0x000fc60000000800 */
[----:B------:R-:W-:-:S03]  /*0eb0*/  UISETP.NE.AND.EX UP0, UPT, UR9, URZ, UPT, UP0 ;  /* 0x0000003f0900728c */ /* 0x000fc6000bf05300 */
[----:B------:R-:W-:Y:S02]  /*0ec0*/  ULDC.64 UR8, c[0x0][0xa18] ;  /* 0x0002860000087ab9 */ /* 0x000fe40000000a00 */
[----:B------:R-:W-:Y:S01]  /*0ed0*/  UISETP.NE.U32.AND UP1, UPT, UR8, URZ, UPT ;  /* 0x0000003f0800728c */ /* 0x000fe2000bf25070 */
[----:B------:R-:W-:-:S03]  /*0ee0*/  PLOP3.LUT P0, PT, PT, PT, UP0, 0x80, 0x0 ;  /* 0x000000000000781c */ /* 0x000fc60003f0f008 */
[----:B------:R-:W-:-:S03]  /*0ef0*/  UISETP.NE.AND.EX UP1, UPT, UR9, URZ, UPT, UP1 ;  /* 0x0000003f0900728c */ /* 0x000fc6000bf25310 */
[----:B------:R-:W-:Y:S02]  /*0f00*/  @UP0 ULDC.64 UR8, c[0x0][0xa28] ;  /* 0x00028a0000080ab9 */ /* 0x000fe40000000a00 */
[----:B------:R-:W-:Y:S01]  /*0f10*/  @UP0 UIMAD.WIDE UR8, UR6, 0x4, UR8 ;  /* 0x00000004060808a5 */ /* 0x000fe2000f8e0208 */
[----:B------:R-:W-:-:S05]  /*0f20*/  PLOP3.LUT P2, PT, PT, PT, UP1, 0x80, 0x0 ;  /* 0x000000000000781c */ /* 0x000fca0003f4f018 */
[----:B------:R-:W-:Y:S01]  /*0f30*/  @UP1 ULDC.64 UR10, c[0x0][0xa18] ;  /* 0x00028600000a1ab9 */ /* 0x000fe20000000a00 */
[----:B01--4-:R-:W-:Y:S02]  /*0f40*/  IMAD.U32 R2, RZ, RZ, UR8 ;  /* 0x00000008ff027e24 */ /* 0x013fe4000f8e00ff */
[----:B------:R-:W-:Y:S01]  /*0f50*/  IMAD.U32 R3, RZ, RZ, UR9 ;  /* 0x00000009ff037e24 */ /* 0x000fe2000f8e00ff */
[----:B------:R-:W-:-:S04]  /*0f60*/  @UP1 UIMAD.WIDE UR8, UR6, 0x4, UR10 ;  /* 0x00000004060818a5 */ /* 0x000fc8000f8e020a */
[----:B--2---:R-:W2:Y:S02]  /*0f70*/  @P0 LDG.E R2, desc[UR12][R2.64] ;  /* 0x0000000c02020981 */ /* 0x004ea4000c1e1900 */
[----:B------:R-:W-:Y:S02]  /*0f80*/  IMAD.U32 R4, RZ, RZ, UR8 ;  /* 0x00000008ff047e24 */ /* 0x000fe4000f8e00ff */
[----:B------:R-:W-:Y:S01]  /*0f90*/  IMAD.U32 R5, RZ, RZ, UR9 ;  /* 0x00000009ff057e24 */ /* 0x000fe2000f8e00ff */
[----:B------:R-:W-:-:S04]  /*0fa0*/  ULDC.64 UR8, c[0x0][0x418] ;  /* 0x0001060000087ab9 */ /* 0x000fc80000000a00 */
[----:B---3--:R-:W3:Y:S01]  /*0fb0*/  @P2 LDG.E R4, desc[UR12][R4.64] ;  /* 0x0000000c04042981 */ /* 0x008ee2000c1e1900 */
[----:B------:R-:W-:Y:S01]  /*0fc0*/  UISETP.NE.U32.AND UP0, UPT, UR8, URZ, UPT ;  /* 0x0000003f0800728c */ /* 0x000fe2000bf05070 */
[----:B------:R-:W-:Y:S01]  /*0fd0*/  IMAD.U32 R205, RZ, RZ, UR7 ;  /* 0x00000007ffcd7e24 */ /* 0x000fe2000f8e00ff */
[----:B------:R-:W-:Y:S01]  /*0fe0*/  UMOV UR61, URZ ;  /* 0x0000003f003d7c82 */ /* 0x000fe20008000000 */
[----:B------:R-:W-:Y:S01]  /*0ff0*/  ULDC UR60, c[0x0][0x288] ;  /* 0x0000a200003c7ab9 */ /* 0x000fe20000000800 */
[----:B------:R-:W-:-:S03]  /*1000*/  UISETP.NE.AND.EX UP0, UPT, UR9, URZ, UPT, UP0 ;  /* 0x0000003f0900728c */ /* 0x000fc6000bf05300 */
[----:B------:R-:W-:Y:S01]  /*1010*/  ULDC.64 UR8, c[0x0][0xa20] ;  /* 0x0002880000087ab9 */ /* 0x000fe20000000a00 */
[----:B------:R-:W-:Y:S01]  /*1020*/  USEL UR4, UR4, 0x1, UP0 ;  /* 0x0000000104047887 */ /* 0x000fe20008000000 */
[----:B------:R-:W-:Y:S01]  /*1030*/  ISETP.NE.U32.AND P1, PT, RZ, UR8, PT ;  /* 0x00000008ff007c0c */ /* 0x000fe2000bf25070 */
[----:B------:R-:W-:Y:S02]  /*1040*/  ULDC UR8, c[0x0][0x2f0] ;  /* 0x0000bc0000087ab9 */ /* 0x000fe40000000800 */
[----:B------:R-:W-:Y:S01]  /*1050*/  UIMAD UR4, UR4, UR8, URZ ;  /* 0x00000008040472a4 */ /* 0x000fe2000f8e023f */
[----:B------:R-:W-:Y:S02]  /*1060*/  ISETP.NE.AND.EX P1, PT, RZ, UR9, PT, P1 ;  /* 0x00000009ff007c0c */ /* 0x000fe4000bf25310 */
[----:B--2---:R-:W-:Y:S02]  /*1070*/  @P0 R2UR UR61, R2 ;  /* 0x00000000023d02ca */ /* 0x004fe400000e0000 */
[----:B---3--:R-:W-:Y:S01]  /*1080*/  @P2 R2UR UR60, R4 ;  /* 0x00000000043c22ca */ /* 0x008fe200000e0000 */
[----:B------:R-:W-:-:S14]  /*1090*/  @P2 BRA `(.L_x_1424) ;  /* 0x0000000000382947 */ /* 0x000fdc0003800000 */
[----:B------:R-:W-:Y:S02]  /*10a0*/  ULDC.64 UR8, c[0x0][0xa00] ;  /* 0x0002800000087ab9 */ /* 0x000fe40000000a00 */
[----:B------:R-:W-:-:S04]  /*10b0*/  ISETP.NE.U32.AND P0, PT, RZ, UR8, PT ;  /* 0x00000008ff007c0c */ /* 0x000fc8000bf05070 */
[----:B------:R-:W-:-:S13]  /*10c0*/  ISETP.NE.AND.EX P0, PT, RZ, UR9, PT, P0 ;  /* 0x00000009ff007c0c */ /* 0x000fda000bf05300 */
[----:B------:R-:W-:Y:S05]  /*10d0*/  @!P0 BRA `(.L_x_1424) ;  /* 0x0000000000288947 */ /* 0x000fea0003800000 */
[----:B------:R-:W-:Y:S01]  /*10e0*/  ULDC.64 UR8, c[0x0][0xa00] ;  /* 0x0002800000087ab9 */ /* 0x000fe20000000a00 */
[----:B------:R-:W-:Y:S01]  /*10f0*/  ULDC.64 UR10, c[0x0][0x208] ;  /* 0x00008200000a7ab9 */ /* 0x000fe20000000a00 */
        /* <DEDUP_REMOVED lines=8> */
.L_x_1424:
[----:B------:R-:W-:Y:S01]  /*1180*/  IMAD.U32 R207, RZ, RZ, UR6 ;  /* 0x00000006ffcf7e24 */ /* 0x000fe2000f8e00ff */
[----:B------:R-:W-:Y:S06]  /*1190*/  @!P1 BRA `(.L_x_1425) ;  /* 0x0000000000209947 */ /* 0x000fec0003800000 */
[----:B------:R-:W-:Y:S01]  /*11a0*/  ULDC.64 UR8, c[0x0][0xa20] ;  /* 0x0002880000087ab9 */ /* 0x000fe20000000a00 */
[----:B------:R-:W-:Y:S01]  /*11b0*/  ULDC.64 UR10, c[0x0][0x208] ;  /* 0x00008200000a7ab9 */ /* 0x000fe20000000a00 */
[----:B------:R-:W-:-:S06]  /*11c0*/  UIMAD.WIDE UR6, UR6, 0x4, UR8 ;  /* 0x00000004060678a5 */ /* 0x000fcc000f8e0208 */
[----:B------:R-:W-:Y:S02]  /*11d0*/  IMAD.U32 R2, RZ, RZ, UR6 ;  /* 0x00000006ff027e24 */ /* 0x000fe4000f8e00ff */
[----:B------:R-:W-:-:S05]  /*11e0*/  IMAD.U32 R3, RZ, RZ, UR7 ;  /* 0x00000007ff037e24 */ /* 0x000fca000f8e00ff */
[----:B------:R-:W2:Y:S02]  /*11f0*/  LDG.E R2, desc[UR10][R2.64] ;  /* 0x0000000a02027981 */ /* 0x000ea4000c1e1900 */
[----:B--2---:R-:W-:Y:S01]  /*1200*/  R2UR UR4, R2 ;  /* 0x00000000020472ca */ /* 0x004fe200000e0000 */
[----:B------:R-:W-:-:S14]  /*1210*/  BRA `(.L_x_1426) ;  /* 0x0000000000387947 */ /* 0x000fdc0003800000 */
.L_x_1425:
        /* <DEDUP_REMOVED lines=14> */
.L_x_1426:
[----:B------:R-:W-:Y:S01]  /*1300*/  ULDC UR6, c[0x0][0x448] ;  /* 0x0001120000067ab9 */ /* 0x000fe20000000800 */
[----:B------:R-:W-:Y:S02]  /*1310*/  USHF.L.U32 UR5, UR5, 0x7, URZ ;  /* 0x0000000705057899 */ /* 0x000fe4000800063f */
[----:B------:R-:W-:Y:S02]  /*1320*/  UISETP.NE.AND UP0, UPT, UR6, 0x1, UPT ;  /* 0x000000010600788c */ /* 0x000fe4000bf05270 */
[----:B------:R-:W-:Y:S02]  /*1330*/  UIADD3 UR8, UR5, 0x7f, URZ ;  /* 0x0000007f05087890 */ /* 0x000fe4000fffe03f */
[----:B------:R-:W-:Y:S01]  /*1340*/  IMAD.U32 R22, RZ, RZ, UR5 ;  /* 0x00000005ff167e24 */ /* 0x000fe2000f8e00ff */
[----:B------:R-:W-:-:S03]  /*1350*/  UIADD3 UR61, -UR61, UR4, URZ ;  /* 0x000000043d3d7290 */ /* 0x000fc6000fffe13f */
[----:B------:R-:W-:Y:S01]  /*1360*/  ULDC.64 UR4, c[0x0][0x9e0] ;  /* 0x0002780000047ab9 */ /* 0x000fe20000000a00 */
[----:B------:R-:W-:Y:S02]  /*1370*/  UIADD3 UR9, UR61, 0x1, -UR60 ;  /* 0x000000013d097890 */ /* 0x000fe4000fffe83c */
[----:B------:R-:W-:Y:S01]  /*1380*/  @UP0 ULDC UR6, c[0x0][0x44c] ;  /* 0x0001130000060ab9 */ /* 0x000fe20000000800 */
[----:B------:R-:W-:Y:S02]  /*1390*/  UISETP.GE.AND UP1, UPT, UR5, 0x1, UPT ;  /* 0x000000010500788c */ /* 0x000fe4000bf26270 */
[----:B------:R-:W-:Y:S01]  /*13a0*/  UIMAD.WIDE.U32 UR6, UR8, UR6, URZ ;  /* 0x00000006080672a5 */ /* 0x000fe2000f8e003f */
[----:B------:R-:W-:-:S03]  /*13b0*/  @UP0 ULDC UR10, c[0x0][0x450] ;  /* 0x00011400000a0ab9 */ /* 0x000fc60000000800 */
[----:B------:R-:W-:Y:S01]  /*13c0*/  @UP0 USHF.R.U32.HI UR8, URZ, UR10, UR7 ;  /* 0x0000000a3f080299 */ /* 0x000fe20008011607 */
[----:B------:R-:W-:-:S03]  /*13d0*/  PLOP3.LUT P1, PT, PT, PT, UP1, 0x80, 0x0 ;  /* 0x000000000000781c */ /* 0x000fc60003f2f018 */
[----:B------:R-:W-:-:S04]  /*13e0*/  UIADD3 UR8, UR9, UR8, URZ ;  /* 0x0000000809087290 */ /* 0x000fc8000fffe03f */
[----:B------:R-:W-:-:S06]  /*13f0*/  UIADD3 UR4, UR8, UR4, URZ ;  /* 0x0000000408047290 */ /* 0x000fcc000fffe03f */
        /* <DEDUP_REMOVED lines=12> */
.L_x_1428:
[----:B------:R-:W-:-:S11]  /*14c0*/  UISETP.NE.AND UP1, UPT, UR5, 0x1, UPT ;  /* 0x000000010500788c */ /* 0x000fd6000bf25270 */
[----:B------:R-:W-:Y:S02]  /*14d0*/  @UP1 ULDC.64 UR8, c[0x0][0x9e8] ;  /* 0x00027a0000081ab9 */ /* 0x000fe40000000a00 */
[----:B------:R-:W-:-:S04]  /*14e0*/  UIMAD.WIDE.U32 UR6, UR4, UR8, URZ ;  /* 0x00000008040672a5 */ /* 0x000fc8000f8e003f */
[----:B------:R-:W-:-:S12]  /*14f0*/  @UP1 USHF.R.U32.HI UR4, URZ, UR9, UR7 ;  /* 0x000000093f041299 */ /* 0x000fd80008011607 */
.L_x_1429:
[----:B------:R-:W-:-:S06]  /*1500*/  UIMAD UR4, UR4, UR5, UR5 ;  /* 0x00000005040472a4 */ /* 0x000fcc000f8e0205 */
[----:B------:R-:W-:-:S07]  /*1510*/  VIMNMX R0, R0, UR4, PT ;  /* 0x0000000400007c48 */ /* 0x000fce000bfe0100 */
.L_x_1427:
[----:B------:R-:W-:Y:S01]  /*1520*/  R2UR UR8, R22 ;  /* 0x00000000160872ca */ /* 0x000fe200000e0000 */
[----:B------:R-:W-:Y:S01]  /*1530*/  UIADD3 UR4, UR61, 0x3f, URZ ;  /* 0x0000003f3d047890 */ /* 0x000fe2000fffe03f */
[----:B------:R-:W-:Y:S01]  /*1540*/  VIADD R0, R0, 0x3f ;  /* 0x0000003f00007836 */ /* 0x000fe20000000000 */
[----:B------:R-:W-:Y:S01]  /*1550*/  @UP0 ULDC UR6, c[0x0][0x44c] ;  /* 0x0001130000060ab9 */ /* 0x000fe20000000800 */
[----:B------:R-:W-:Y:S01]  /*1560*/  @UP0 ULDC UR10, c[0x0][0x450] ;  /* 0x00011400000a0ab9 */ /* 0x000fe20000000800 */
[----:B------:R-:W-:Y:S02]  /*1570*/  UIADD3 UR39, UR61, -UR60, URZ ;  /* 0x8000003c3d277290 */ /* 0x000fe4000fffe03f */
[----:B------:R-:W-:-:S04]  /*1580*/  SHF.R.S32.HI R3, RZ, 0x1f, R0 ;  /* 0x0000001fff037819 */ /* 0x000fc80000011400 */
[----:B------:R-:W-:Y:S02]  /*1590*/  LEA.HI R3, R3, R0, RZ, 0x6 ;  /* 0x0000000003037211 */ /* 0x000fe400078f30ff */
[----:B------:R-:W-:Y:S02]  /*15a0*/  UIMAD.WIDE.U32 UR6, UR8, UR6, URZ ;  /* 0x00000006080672a5 */ /* 0x000fe4000f8e003f */
[----:B------:R-:W-:Y:S01]  /*15b0*/  UMOV UR9, UR8 ;  /* 0x0000000800097c82 */ /* 0x000fe20008000000 */
[----:B------:R-:W-:Y:S01]  /*15c0*/  USHF.R.S32.HI UR8, URZ, 0x1f, UR4 ;  /* 0x0000001f3f087899 */ /* 0x000fe20008011404 */
[----:B------:R-:W-:Y:S01]  /*15d0*/  SHF.R.S32.HI R3, RZ, 0x6, R3 ;  /* 0x00000006ff037819 */ /* 0x000fe20000011403 */
[----:B------:R-:W-:Y:S02]  /*15e0*/  @UP0 USHF.R.U32.HI UR9, URZ, UR10, UR7 ;  /* 0x0000000a3f090299 */ /* 0x000fe40008011607 */
[----:B------:R-:W-:Y:S02]  /*15f0*/  ULEA.HI UR8, UR8, UR4, URZ, 0x6 ;  /* 0x0000000408087291 */ /* 0x000fe4000f8f303f */
[----:B------:R-:W-:-:S02]  /*1600*/  UIADD3 UR4, UR39, UR9, URZ ;  /* 0x0000000927047290 */ /* 0x000fc4000fffe03f */
[----:B------:R-:W-:Y:S01]  /*1610*/  USHF.R.S32.HI UR8, URZ, 0x6, UR8 ;  /* 0x000000063f087899 */ /* 0x000fe20008011408 */
[----:B------:R-:W-:Y:S02]  /*1620*/  ULDC UR9, c[0x0][0x9dc] ;  /* 0x0002770000097ab9 */ /* 0x000fe40000000800 */
[----:B------:R-:W-:-:S03]  /*1630*/  UIADD3 UR9, UR4, -UR9, URZ ;  /* 0x8000000904097290 */ /* 0x000fc6000fffe03f */
[----:B------:R-:W-:Y:S01]  /*1640*/  VIMNMX R62, R3, UR8, PT ;  /* 0x00000008033e7c48 */ /* 0x000fe2000bfe0100 */
[----:B------:R-:W-:Y:S08]  /*1650*/  @!P1 BRA `(.L_x_1430) ;  /* 0x0000000000449947 */ /* 0x000ff00003800000 */
        /* <DEDUP_REMOVED lines=10> */
.L_x_1431:
[----:B------:R-:W-:-:S11]  /*1700*/  UISETP.NE.AND UP0, UPT, UR5, 0x1, UPT ;  /* 0x000000010500788c */ /* 0x000fd6000bf05270 */
[----:B------:R-:W-:Y:S02]  /*1710*/  @UP0 ULDC.64 UR10, c[0x0][0x9e8] ;  /* 0x00027a00000a0ab9 */ /* 0x000fe40000000a00 */
[----:B------:R-:W-:-:S04]  /*1720*/  UIMAD.WIDE.U32 UR6, UR4, UR10, URZ ;  /* 0x0000000a040672a5 */ /* 0x000fc8000f8e003f */
[----:B------:R-:W-:-:S12]  /*1730*/  @UP0 USHF.R.U32.HI UR4, URZ, UR11, UR7 ;  /* 0x0000000b3f040299 */ /* 0x000fd80008011607 */
.L_x_1432:
[----:B------:R-:W-:-:S04]  /*1740*/  UIMAD UR4, UR4, UR5, URZ ;  /* 0x00000005040472a4 */ /* 0x000fc8000f8e023f */
[----:B------:R-:W-:-:S04]  /*1750*/  UISETP.LT.AND UP0, UPT, UR9, UR4, UPT ;  /* 0x000000040900728c */ /* 0x000fc8000bf01270 */
[----:B------:R-:W-:-:S12]  /*1760*/  USEL UR9, UR9, UR4, !UP0 ;  /* 0x0000000409097287 */ /* 0x000fd8000c000000 */
.L_x_1430:
        /* <DEDUP_REMOVED lines=107> */
.L_x_1434:
        /* <DEDUP_REMOVED lines=11> */
.L_x_1667:
[----:B------:R-:W-:Y:S05]  /*1ed0*/  @!P0 BRA `(.L_x_1436) ;  /* 0x0000000000048947 */ /* 0x000fea0003800000 */
[----:B------:R-:W-:Y:S01]  /*1ee0*/  BPT.TRAP 0x1 ;  /* 0x000000040000795c */ /* 0x000fe20000300000 */
.L_x_1436:
[----:B------:R-:W-:Y:S02]  /*1ef0*/  IMAD.U32 R5, RZ, RZ, UR37 ;  /* 0x00000025ff057e24 */ /* 0x000fe4000f8e00ff */
[----:B0-----:R-:W-:-:S03]  /*1f00*/  IMAD.U32 R0, RZ, RZ, UR36 ;  /* 0x00000024ff007e24 */ /* 0x001fc6000f8e00ff */
[----:B------:R-:W-:Y:S02]  /*1f10*/  LEA R5, R5, UR38, 0x3 ;  /* 0x0000002605057c11 */ /* 0x000fe4000f8e18ff */
[----:B------:R-:W-:-:S04]  /*1f20*/  SHF.L.U32 R0, R0, 0x1f, RZ ;  /* 0x0000001f00007819 */ /* 0x000fc800000006ff */
[----:B------:R0:W1:Y:S01]  /*1f30*/  SYNCS.PHASECHK.TRANS64.TRYWAIT P2, [R5+URZ+0x30830], R0 ;  /* 0x03083000050075a7 */ /* 0x000062000804017f */
[----:B------:R-:W-:Y:S05]  /*1f40*/  @!P0 BRA `(.L_x_1437) ;  /* 0x0000000000048947 */ /* 0x000fea0003800000 */
[----:B------:R-:W-:Y:S01]  /*1f50*/  BPT.TRAP 0x1 ;  /* 0x000000040000795c */ /* 0x000fe20000300000 */
.L_x_1437:
[----:B------:R-:W2:Y:S02]  /*1f60*/  S2R R2, SR_TID.X ;  /* 0x0000000000027919 */ /* 0x000ea40000002100 */
[----:B--2---:R-:W-:Y:S01]  /*1f70*/  LOP3.LUT P1, RZ, R2, 0x7f, RZ, 0xc0, !PT ;  /* 0x0000007f02ff7812 */ /* 0x004fe2000782c0ff */
[----:B-1----:R-:W-:-:S12]  /*1f80*/  @P2 BRA `(.L_x_1438) ;  /* 0x0000000000082947 */ /* 0x002fd80003800000 */
[----:B------:R-:W1:Y:S02]  /*1f90*/  SYNCS.PHASECHK.TRANS64.TRYWAIT P2, [R5+URZ+0x30830], R0 ;  /* 0x03083000050075a7 */ /* 0x000e64000804017f */
[----:B-1----:R-:W-:Y:S05]  /*1fa0*/  @!P2 BRA `(.L_x_1439) ;  /* 0x000001600010a947 */ /* 0x002fea0003800000 */
.L_x_1438:
        /* <DEDUP_REMOVED lines=10> */
[----:B------:R-:W-:Y:S01]  /*2050*/  UMOV UR53, 0x40000040 ;  /* 0x4000004000357882 */ /* 0x000fe20000000000 */
[----:B------:R-:W-:-:S02]  /*2060*/  UMOV UR55, 0x40000040 ;  /* 0x4000004000377882 */ /* 0x000fc40000000000 */
[----:B------:R-:W-:Y:S02]  /*2070*/  ULOP3.LUT UR5, UR4, 0x10000, URZ, 0xfc, !UPT ;  /* 0x0001000004057892 */ /* 0x000fe4000f8efc3f */
[----:B------:R-:W-:Y:S01]  /*2080*/  ULOP3.LUT UR4, UR40, 0x10000, URZ, 0xfc, !UPT ;  /* 0x0001000028047892 */ /* 0x000fe2000f8efc3f */
[----:B------:R-:W-:Y:S01]  /*2090*/  UMOV UR13, 0x40000040 ;  /* 0x40000040000d7882 */ /* 0x000fe20000000000 */
[----:B------:R-:W-:Y:S02]  /*20a0*/  UMOV UR15, 0x40000040 ;  /* 0x40000040000f7882 */ /* 0x000fe40000000000 */
[----:B------:R-:W-:Y:S01]  /*20b0*/  IMAD.U32 R18, RZ, RZ, UR5 ;  /* 0x00000005ff127e24 */ /* 0x000fe2000f8e00ff */
[----:B------:R-:W-:Y:S02]  /*20c0*/  ULEA UR5, UR37, UR5, 0xb ;  /* 0x0000000525057291 */ /* 0x000fe4000f8e583f */
[----:B------:R-:W-:Y:S01]  /*20d0*/  UMOV UR8, UR4 ;  /* 0x0000000400087c82 */ /* 0x000fe20008000000 */
[----:B------:R-:W-:Y:S01]  /*20e0*/  UIADD3 UR6, UR4, 0x2, URZ ;  /* 0x0000000204067890 */ /* 0x000fe2000fffe03f */
[----:B------:R-:W-:Y:S01]  /*20f0*/  IMAD.U32 R14, RZ, RZ, UR8 ;  /* 0x00000008ff0e7e24 */ /* 0x000fe2000f8e00ff */
[----:B------:R-:W-:-:S02]  /*2100*/  UIADD3 UR7, UR5, 0x2, URZ ;  /* 0x0000000205077890 */ /* 0x000fc4000fffe03f */
        /* <DEDUP_REMOVED lines=74> */
[----:B------:R-:W-:Y:S01]  /*25b0*/  R2UR UR7, R22 ;  /* 0x00000000160772ca */ /* 0x000fe200000e0000 */
[----:B------:R-:W-:Y:S01]  /*25c0*/  IMAD.U32 R7, RZ, RZ, UR9 ;  /* 0x00000009ff077e24 */ /* 0x000fe2000f8e00ff */
[----:B------:R-:W-:-:S11]  /*25d0*/  ULDC UR6, c[0x0][0x9d8] ;  /* 0x0002760000067ab9 */ /* 0x000fd60000000800 */
[----:B01----:R-:W-:-:S04]  /*25e0*/  VIADD R0, R23, UR7 ;  /* 0x0000000717007c36 */ /* 0x003fc80008000000 */
[----:B------:R-:W-:Y:S01]  /*25f0*/  IMAD.MOV.U32 R2, RZ, RZ, R0 ;  /* 0x000000ffff027224 */ /* 0x000fe200078e0000 */
        /* <DEDUP_REMOVED lines=16> */
[----:B------:R-:W-:Y:S01]  /*2700*/  IMAD.MOV.U32 R3, RZ, RZ, -0x40 ;  /* 0xffffffc0ff037424 */ /* 0x000fe200078e00ff */
[----:B------:R-:W-:Y:S01]  /*2710*/  ULDC.64 UR4, c[0x0][0x9e0] ;  /* 0x0002780000047ab9 */ /* 0x000fe20000000a00 */
[----:B------:R-:W-:Y:S01]  /*2720*/  LEA R5, R62, 0xffffffc0, 0x6 ;  /* 0xffffffc03e057811 */ /* 0x000fe200078e30ff */
[----:B------:R-:W-:Y:S01]  /*2730*/  UISETP.GE.AND UP1, UPT, UR5, 0x1, UPT ;  /* 0x000000010500788c */ /* 0x000fe2000bf26270 */
[----:B------:R-:W-:Y:S01]  /*2740*/  @!P1 PRMT R0, RZ, 0x654, R0 ;  /* 0x00000654ff009816 */ /* 0x000fe20000000000 */
[----:B------:R-:W0:Y:S04]  /*2750*/  SHFL.IDX PT, R4, R2, RZ, 0x1c1f ;  /* 0x001c1fff02047589 */ /* 0x000e2800000e0000 */
        /* <DEDUP_REMOVED lines=39> */
[----:B------:R1:W-:Y:S01]  /*29d0*/  @!P1 SYNCS.ARRIVE.TRANS64.RED.A1T0 RZ, [R0+URZ], RZ ;  /* 0x000000ff00ff99a7 */ /* 0x0003e2000810043f */
[----:B------:R-:W-:Y:S01]  /*29e0*/  FMUL.FTZ R24, R24, UR6 ;  /* 0x0000000618187c20 */ /* 0x000fe20008410000 */
[----:B------:R2:W3:Y:S01]  /*29f0*/  MUFU.TANH R16, R30 ;  /* 0x0000001e00107308 */ /* 0x0004e20000002400 */
        /* <DEDUP_REMOVED lines=8> */
[----:B--2---:R-:W-:-:S02]  /*2a80*/  IMAD R30, R62, R3, 0x40 ;  /* 0x000000403e1e7424 */ /* 0x004fc400078e0203 */
[----:B------:R-:W-:Y:S01]  /*2a90*/  FMUL.FTZ R37, R37, UR6 ;  /* 0x0000000625257c20 */ /* 0x000fe20008410000 */
[----:B------:R-:W-:Y:S01]  /*2aa0*/  FMUL.FTZ R38, R38, UR6 ;  /* 0x0000000626267c20 */ /* 0x000fe20008410000 */
[----:B------:R-:W-:Y:S01]  /*2ab0*/  FMUL.FTZ R40, R40, UR6 ;  /* 0x0000000628287c20 */ /* 0x000fe20008410000 */
[----:B-1----:R-:W-:Y:S02]  /*2ac0*/  VIADD R0, R30, 0x1 ;  /* 0x000000011e007836 */ /* 0x002fe40000000000 */
        /* <DEDUP_REMOVED lines=15> */
[----:B------:R1:W2:Y:S01]  /*2bc0*/  MUFU.TANH R21, R34 ;  /* 0x0000002200157308 */ /* 0x0002a20000002400 */
[----:B------:R-:W-:-:S02]  /*2bd0*/  IMAD R3, R17, -0x2, R0 ;  /* 0xfffffffe11037824 */ /* 0x000fc400078e0200 */
[----:B------:R-:W-:Y:S01]  /*2be0*/  FMUL.FTZ R26, R26, UR6 ;  /* 0x000000061a1a7c20 */ /* 0x000fe20008410000 */
[----:B------:R-:W-:Y:S01]  /*2bf0*/  FMUL.FTZ R31, R31, UR6 ;  /* 0x000000061f1f7c20 */ /* 0x000fe20008410000 */
[----:B------:R-:W-:Y:S01]  /*2c00*/  FMUL.FTZ R39, R39, UR6 ;  /* 0x0000000627277c20 */ /* 0x000fe20008410000 */
[----:B------:R-:W-:Y:S02]  /*2c10*/  VIADD R0, R30, UR61 ;  /* 0x0000003d1e007c36 */ /* 0x000fe40008000000 */
[----:B------:R-:W4:Y:S01]  /*2c20*/  MUFU.TANH R24, R24 ;  /* 0x0000001800187308 */ /* 0x000f220000002400 */
[----:B-1----:R-:W-:-:S05]  /*2c30*/  IMAD.U32 R34, RZ, RZ, UR60 ;  /* 0x0000003cff227e24 */ /* 0x002fca000f8e00ff */
[----:B------:R-:W-:Y:S02]  /*2c40*/  IADD3 R3, -R34, UR61, R3 ;  /* 0x0000003d22037c10 */ /* 0x000fe4000fffe103 */
[----:B------:R-:W1:Y:S03]  /*2c50*/  MUFU.TANH R25, R25 ;  /* 0x0000001900197308 */ /* 0x000e660000002400 */
[----:B------:R-:W-:-:S05]  /*2c60*/  VIADD R34, R3, UR4 ;  /* 0x0000000403227c36 */ /* 0x000fca0008000000 */
        /* <DEDUP_REMOVED lines=26> */
[----:B------:R5:W1:Y:S08]  /*2e10*/  MUFU.TANH R20, R31 ;  /* 0x0000001f00147308 */ /* 0x000a700000002400 */
[----:B------:R3:W1:Y:S01]  /*2e20*/  MUFU.TANH R26, R39 ;  /* 0x00000027001a7308 */ /* 0x0006620000002400 */
[----:B-----5:R-:W-:-:S05]  /*2e30*/  IMAD R31, R17, -0x2, R0 ;  /* 0xfffffffe111f7824 */ /* 0x020fca00078e0200 */
[----:B0-----:R-:W-:Y:S01]  /*2e40*/  VIADDMNMX R0, R4, R34, R31, PT ;  /* 0x0000002204007246 */ /* 0x001fe2000380011f */
[----:B---3--:R-:W-:-:S04]  /*2e50*/  VIADD R39, R3, UR54 ;  /* 0x0000003603277c36 */ /* 0x008fc80008000000 */
[----:B------:R-:W-:Y:S01]  /*2e60*/  IMAD.IADD R3, R39, 0x1, R4 ;  /* 0x0000000127037824 */ /* 0x000fe200078e0204 */
[----:B--2-4-:R-:W-:Y:S06]  /*2e70*/  @P2 BRA `(.L_x_1440) ;  /* 0x00000000005c2947 */ /* 0x014fec0003800000 */
[----:B------:R-:W-:Y:S01]  /*2e80*/  IMAD.U32 R57, RZ, RZ, UR60 ;  /* 0x0000003cff397e24 */ /* 0x000fe2000f8e00ff */
[----:B------:R-:W-:Y:S04]  /*2e90*/  BSSY B0, `(.L_x_1441) ;  /* 0x0000011000007945 */ /* 0x000fe80003800000 */
[----:B------:R-:W-:-:S04]  /*2ea0*/  IADD3 R4, -R57, UR61, R4 ;  /* 0x0000003d39047c10 */ /* 0x000fc8000fffe104 */
        /* <DEDUP_REMOVED lines=10> */
.L_x_1442:
[----:B------:R-:W-:-:S06]  /*2f50*/  UISETP.NE.AND UP2, UPT, UR5, 0x1, UPT ;  /* 0x000000010500788c */ /* 0x000fcc000bf45270 */
[----:B------:R-:W-:-:S05]  /*2f60*/  PLOP3.LUT P2, PT, PT, PT, UP2, 0x80, 0x0 ;  /* 0x000000000000781c */ /* 0x000fca0003f4f028 */
[----:B------:R-:W-:-:S08]  /*2f70*/  @UP2 ULDC.64 UR6, c[0x0][0x9e8] ;  /* 0x00027a0000062ab9 */ /* 0x000fd00000000a00 */
[----:B------:R-:W-:-:S05]  /*2f80*/  @P2 IMAD.HI.U32 R57, R4, UR6, RZ ;  /* 0x0000000604392c27 */ /* 0x000fca000f8e00ff */
[----:B------:R-:W-:-:S07]  /*2f90*/  @P2 SHF.R.U32.HI R4, RZ, UR7, R57 ;  /* 0x00000007ff042c19 */ /* 0x000fce0008011639 */
.L_x_1443:
[----:B------:R-:W-:Y:S05]  /*2fa0*/  BSYNC B0 ;  /* 0x0000000000007941 */ /* 0x000fea0003800000 */
.L_x_1441:
[----:B------:R-:W-:-:S04]  /*2fb0*/  IMAD R4, R4, UR5, -R5 ;  /* 0x0000000504047c24 */ /* 0x000fc8000f8e0a05 */
[----:B------:R-:W-:-:S05]  /*2fc0*/  IMAD R4, R17, -0x2, R4 ;  /* 0xfffffffe11047824 */ /* 0x000fca00078e0204 */
[----:B------:R-:W-:Y:S02]  /*2fd0*/  VIMNMX R3, R3, R4, !PT ;  /* 0x0000000403037248 */ /* 0x000fe40007fe0100 */
[----:B------:R-:W-:-:S07]  /*2fe0*/  VIADDMNMX R0, R4, UR5, R0, PT ;  /* 0x0000000504007c46 */ /* 0x000fce000b800100 */
.L_x_1440:
[C---:B------:R-:W-:Y:S01]  /*2ff0*/  ISETP.GE.AND P2, PT, R30.reuse, 0x2, PT ;  /* 0x000000021e00780c */ /* 0x040fe20003f46270 */
[----:B------:R-:W0:Y:S01]  /*3000*/  SHFL.IDX PT, R2, R2, 0x1, 0x1c1f ;  /* 0x003c1f0002027f89 */ /* 0x000e2200000e0000 */
[C---:B------:R-:W-:Y:S02]  /*3010*/  ISETP.GE.AND P6, PT, R30.reuse, 0xa, PT ;  /* 0x0000000a1e00780c */ /* 0x040fe40003fc6270 */
[----:B------:R-:W-:Y:S02]  /*3020*/  ISETP.GT.AND P4, PT, R3, 0x1, !P2 ;  /* 0x000000010300780c */ /* 0x000fe40005784270 */
[----:B------:R-:W-:Y:S02]  /*3030*/  ISETP.GE.AND P3, PT, R30, 0x9, PT ;  /* 0x000000091e00780c */ /* 0x000fe40003f66270 */
[----:B------:R-:W-:Y:S02]  /*3040*/  ISETP.LT.OR P4, PT, R0, 0x2, P4 ;  /* 0x000000020000780c */ /* 0x000fe40002781670 */
[----:B------:R-:W-:-:S02]  /*3050*/  P2R R58, PR, RZ, 0x40 ;  /* 0x00000040ff3a7803 */ /* 0x000fc40000000000 */
[----:B-1----:R-:W-:Y:S02]  /*3060*/  FSEL R57, R25, -INF , !P4 ;  /* 0xff80000019397808 */ /* 0x002fe40006000000 */
[C---:B------:R-:W-:Y:S02]  /*3070*/  ISETP.GT.AND P4, PT, R3.reuse, 0x9, !P6 ;  /* 0x000000090300780c */ /* 0x040fe40007784270 */
[----:B------:R-:W-:Y:S02]  /*3080*/  ISETP.GT.AND P5, PT, R3, 0x8, !P3 ;  /* 0x000000080300780c */ /* 0x000fe40005fa4270 */
[----:B------:R-:W-:Y:S02]  /*3090*/  ISETP.LT.OR P4, PT, R0, 0xa, P4 ;  /* 0x0000000a0000780c */ /* 0x000fe40002781670 */
[----:B------:R-:W-:Y:S02]  /*30a0*/  ISETP.GE.AND P6, PT, R30, 0x11, PT ;  /* 0x000000111e00780c */ /* 0x000fe40003fc6270 */
[----:B------:R-:W-:-:S02]  /*30b0*/  FSEL R61, R29, -INF , !P4 ;  /* 0xff8000001d3d7808 */ /* 0x000fc40006000000 */
        /* <DEDUP_REMOVED lines=62> */
[----:B0-----:R-:W-:-:S03]  /*34a0*/  IMAD.IADD R3, R39, 0x1, R2 ;  /* 0x0000000127037824 */ /* 0x001fc600078e0202 */
[----:B------:R-:W-:Y:S02]  /*34b0*/  ISETP.LT.OR P6, PT, R0, 0x3a, P6 ;  /* 0x0000003a0000780c */ /* 0x000fe400037c1670 */
[----:B------:R-:W-:Y:S02]  /*34c0*/  VIADDMNMX R0, R2, R34, R31, PT ;  /* 0x0000002202007246 */ /* 0x000fe4000380011f */
[----:B------:R-:W-:Y:S02]  /*34d0*/  FSEL R53, R53, -INF , !P6 ;  /* 0xff80000035357808 */ /* 0x000fe40007000000 */
[----:B------:R-:W-:-:S13]  /*34e0*/  PLOP3.LUT P6, PT, PT, PT, UP1, 0x40, 0x0 ;  /* 0x000000000000781c */ /* 0x000fda0003fce818 */
[----:B------:R-:W-:Y:S05]  /*34f0*/  @P6 BRA `(.L_x_1444) ;  /* 0x0000000000646947 */ /* 0x000fea0003800000 */
        /* <DEDUP_REMOVED lines=14> */
.L_x_1446:
[----:B------:R-:W-:-:S06]  /*35e0*/  UISETP.NE.AND UP2, UPT, UR5, 0x1, UPT ;  /* 0x000000010500788c */ /* 0x000fcc000bf45270 */
[----:B------:R-:W-:-:S05]  /*35f0*/  PLOP3.LUT P6, PT, PT, PT, UP2, 0x80, 0x0 ;  /* 0x000000000000781c */ /* 0x000fca0003fcf028 */
[----:B------:R-:W-:-:S08]  /*3600*/  @UP2 ULDC.64 UR6, c[0x0][0x9e8] ;  /* 0x00027a0000062ab9 */ /* 0x000fd00000000a00 */
[----:B------:R-:W-:Y:S01]  /*3610*/  @P6 IMAD.HI.U32 R24, R2, UR6, RZ ;  /* 0x0000000602186c27 */ /* 0x000fe2000f8e00ff */
[----:B------:R-:W-:-:S13]  /*3620*/  PLOP3.LUT P6, PT, PT, PT, UP2, 0x80, 0x0 ;  /* 0x000000000000781c */ /* 0x000fda0003fcf028 */
[----:B------:R-:W-:-:S07]  /*3630*/  @P6 SHF.R.U32.HI R2, RZ, UR7, R24 ;  /* 0x00000007ff026c19 */ /* 0x000fce0008011618 */
.L_x_1447:
[----:B------:R-:W-:Y:S05]  /*3640*/  BSYNC B0 ;  /* 0x0000000000007941 */ /* 0x000fea0003800000 */
.L_x_1445:
[----:B------:R-:W-:-:S04]  /*3650*/  IMAD R2, R2, UR5, -R5 ;  /* 0x0000000502027c24 */ /* 0x000fc8000f8e0a05 */
[----:B------:R-:W-:-:S05]  /*3660*/  IMAD R2, R17, -0x2, R2 ;  /* 0xfffffffe11027824 */ /* 0x000fca00078e0202 */
[----:B------:R-:W-:Y:S02]  /*3670*/  VIMNMX R3, R3, R2, !PT ;  /* 0x0000000203037248 */ /* 0x000fe40007fe0100 */
[----:B------:R-:W-:-:S07]  /*3680*/  VIADDMNMX R0, R2, UR5, R0, PT ;  /* 0x0000000502007c46 */ /* 0x000fce000b800100 */
.L_x_1444:
[----:B------:R-:W-:Y:S01]  /*3690*/  ISETP.GT.AND P2, PT, R3, 0x1, !P2 ;  /* 0x000000010300780c */ /* 0x000fe20005744270 */
[----:B------:R-:W-:Y:S01]  /*36a0*/  ULDC UR6, c[0x0][0x988] ;  /* 0x0002620000067ab9 */ /* 0x000fe20000000800 */
[----:B------:R-:W-:Y:S01]  /*36b0*/  ISETP.NE.AND P6, PT, R4, RZ, PT ;  /* 0x000000ff0400720c */ /* 0x000fe20003fc5270 */
[----:B------:R-:W-:Y:S01]  /*36c0*/  @UP0 ULDC UR10, c[0x0][0x44c] ;  /* 0x00011300000a0ab9 */ /* 0x000fe20000000800 */
[----:B------:R-:W-:Y:S01]  /*36d0*/  ISETP.LT.OR P2, PT, R0, 0x2, P2 ;  /* 0x000000020000780c */ /* 0x000fe20001741670 */
[----:B------:R-:W-:Y:S01]  /*36e0*/  @UP0 ULDC UR14, c[0x0][0x450] ;  /* 0x00011400000e0ab9 */ /* 0x000fe20000000800 */
        /* <DEDUP_REMOVED lines=27> */
[----:B------:R-:W-:Y:S02]  /*38a0*/  ISETP.LT.OR P2, PT, R0, 0x19, P2 ;  /* 0x000000190000780c */ /* 0x000fe40001741670 */
[----:B------:R-:W-:Y:S02]  /*38b0*/  FMNMX.FTZ R4, R49, R4, !PT ;  /* 0x0000000431047209 */ /* 0x000fe40007810000 */
[----:B------:R-:W-:Y:S02]  /*38c0*/  FSEL R25, R38, -INF , !P2 ;  /* 0xff80000026197808 */ /* 0x000fe40005000000 */
[----:B------:R-:W-:Y:S02]  /*38d0*/  ISETP.NE.AND P2, PT, R33, RZ, PT ;  /* 0x000000ff2100720c */ /* 0x000fe40003f45270 */
[----:B------:R-:W-:Y:S02]  /*38e0*/  FMNMX.FTZ R4, R81, R4, !PT ;  /* 0x0000000451047209 */ /* 0x000fe40007810000 */
[----:B------:R-:W-:-:S02]  /*38f0*/  ISETP.GT.AND P2, PT, R3, 0x19, !P2 ;  /* 0x000000190300780c */ /* 0x000fc40005744270 */
[----:B------:R-:W-:Y:S02]  /*3900*/  ISETP.GT.AND P3, PT, R3, 0x8, !P3 ;  /* 0x000000080300780c */ /* 0x000fe40005f64270 */
[----:B------:R-:W-:Y:S02]  /*3910*/  ISETP.LT.OR P2, PT, R0, 0x1a, P2 ;  /* 0x0000001a0000780c */ /* 0x000fe40001741670 */
[----:B------:R-:W-:Y:S02]  /*3920*/  FMNMX.FTZ R32, R53, R4, !PT ;  /* 0x0000000435207209 */ /* 0x000fe40007810000 */
[----:B------:R-:W-:Y:S02]  /*3930*/  FSEL R26, R26, -INF , !P2 ;  /* 0xff8000001a1a7808 */ /* 0x000fe40005000000 */
[----:B------:R-:W-:Y:S01]  /*3940*/  ISETP.NE.AND P2, PT, R36, RZ, PT ;  /* 0x000000ff2400720c */ /* 0x000fe20003f45270 */
[----:B------:R-:W0:Y:S01]  /*3950*/  SHFL.BFLY PT, R31, R32, 0x2, 0x1f ;  /* 0x0c401f00201f7f89 */ /* 0x000e2200000e0000 */
[----:B------:R-:W-:-:S02]  /*3960*/  ISETP.LT.OR P3, PT, R0, 0x9, P3 ;  /* 0x000000090000780c */ /* 0x000fc40001f61670 */
[----:B------:R-:W-:Y:S02]  /*3970*/  ISETP.GT.AND P2, PT, R3, 0x20, !P2 ;  /* 0x000000200300780c */ /* 0x000fe40005744270 */
[----:B------:R-:W-:Y:S02]  /*3980*/  FSEL R16, R16, -INF , !P3 ;  /* 0xff80000010107808 */ /* 0x000fe40005800000 */
[----:B------:R-:W-:Y:S02]  /*3990*/  ISETP.LT.OR P2, PT, R0, 0x21, P2 ;  /* 0x000000210000780c */ /* 0x000fe40001741670 */
[----:B------:R-:W-:Y:S02]  /*39a0*/  ISETP.NE.AND P3, PT, R41, RZ, PT ;  /* 0x000000ff2900720c */ /* 0x000fe40003f65270 */
[----:B------:R-:W-:Y:S02]  /*39b0*/  FSEL R27, R42, -INF , !P2 ;  /* 0xff8000002a1b7808 */ /* 0x000fe40005000000 */
[----:B------:R-:W-:-:S02]  /*39c0*/  ISETP.NE.AND P2, PT, R40, RZ, PT ;  /* 0x000000ff2800720c */ /* 0x000fc40003f45270 */
[C---:B------:R-:W-:Y:S02]  /*39d0*/  ISETP.GT.AND P4, PT, R3.reuse, 0x31, !P4 ;  /* 0x000000310300780c */ /* 0x040fe40006784270 */
[C---:B------:R-:W-:Y:S02]  /*39e0*/  ISETP.GT.AND P2, PT, R3.reuse, 0x21, !P2 ;  /* 0x000000210300780c */ /* 0x040fe40005744270 */
[----:B------:R-:W-:Y:S02]  /*39f0*/  ISETP.GT.AND P5, PT, R3, 0x38, !P5 ;  /* 0x000000380300780c */ /* 0x000fe40006fa4270 */
[C---:B------:R-:W-:Y:S02]  /*3a00*/  ISETP.LT.OR P2, PT, R0.reuse, 0x22, P2 ;  /* 0x000000220000780c */ /* 0x040fe40001741670 */
[----:B------:R-:W-:Y:S02]  /*3a10*/  ISETP.LT.OR P4, PT, R0, 0x32, P4 ;  /* 0x000000320000780c */ /* 0x000fe40002781670 */
[----:B------:R-:W-:-:S02]  /*3a20*/  FSEL R28, R43, -INF , !P2 ;  /* 0xff8000002b1c7808 */ /* 0x000fc40005000000 */
[----:B------:R-:W-:Y:S02]  /*3a30*/  ISETP.GT.AND P2, PT, R3, 0x28, !P3 ;  /* 0x000000280300780c */ /* 0x000fe40005f44270 */
[----:B0-----:R-:W-:Y:S02]  /*3a40*/  FMNMX.FTZ R33, R32, R31, !PT ;  /* 0x0000001f20217209 */ /* 0x001fe40007810000 */
[----:B------:R-:W-:Y:S02]  /*3a50*/  ISETP.LT.OR P2, PT, R0, 0x29, P2 ;  /* 0x000000290000780c */ /* 0x000fe40001741670 */
[----:B------:R-:W-:Y:S01]  /*3a60*/  ISETP.NE.AND P3, PT, R45, RZ, PT ;  /* 0x000000ff2d00720c */ /* 0x000fe20003f65270 */
[----:B------:R-:W0:Y:S01]  /*3a70*/  SHFL.BFLY PT, R34, R33, 0x1, 0x1f ;  /* 0x0c201f0021227f89 */ /* 0x000e2200000e0000 */
[----:B------:R-:W-:Y:S02]  /*3a80*/  FSEL R29, R46, -INF , !P2 ;  /* 0xff8000002e1d7808 */ /* 0x000fe40005000000 */
[----:B------:R-:W-:-:S02]  /*3a90*/  ISETP.GT.AND P2, PT, R3, RZ, !P6 ;  /* 0x000000ff0300720c */ /* 0x000fc40007744270 */
[----:B------:R-:W-:Y:S02]  /*3aa0*/  ISETP.NE.AND P6, PT, R30, RZ, PT ;  /* 0x000000ff1e00720c */ /* 0x000fe40003fc5270 */
[----:B------:R-:W-:Y:S02]  /*3ab0*/  ISETP.LT.OR P2, PT, R0, 0x1, P2 ;  /* 0x000000010000780c */ /* 0x000fe40001741670 */
[----:B------:R-:W-:Y:S02]  /*3ac0*/  ISETP.GT.AND P3, PT, R3, 0x30, !P3 ;  /* 0x000000300300780c */ /* 0x000fe40005f64270 */
[----:B------:R-:W-:Y:S02]  /*3ad0*/  FSEL R2, R56, -INF , !P2 ;  /* 0xff80000038027808 */ /* 0x000fe40005000000 */
[----:B------:R-:W-:Y:S02]  /*3ae0*/  ISETP.NE.AND P2, PT, R44, RZ, PT ;  /* 0x000000ff2c00720c */ /* 0x000fe40003f45270 */
[----:B------:R-:W-:-:S02]  /*3af0*/  FMNMX.FTZ R31, R2, R5, !PT ;  /* 0x00000005021f7209 */ /* 0x000fc40007810000 */
[----:B------:R-:W-:Y:S02]  /*3b00*/  ISETP.GT.AND P2, PT, R3, 0x29, !P2 ;  /* 0x000000290300780c */ /* 0x000fe40005744270 */
[----:B------:R-:W-:Y:S02]  /*3b10*/  FMNMX.FTZ R31, R16, R31, !PT ;  /* 0x0000001f101f7209 */ /* 0x000fe40007810000 */
[----:B------:R-:W-:Y:S02]  /*3b20*/  ISETP.LT.OR P2, PT, R0, 0x2a, P2 ;  /* 0x0000002a0000780c */ /* 0x000fe40001741670 */
[----:B------:R-:W-:Y:S02]  /*3b30*/  FMNMX.FTZ R4, R20, R31, !PT ;  /* 0x0000001f14047209 */ /* 0x000fe40007810000 */
[----:B------:R-:W-:Y:S02]  /*3b40*/  ISETP.LT.OR P3, PT, R0, 0x31, P3 ;  /* 0x000000310000780c */ /* 0x000fe40001f61670 */
[----:B------:R-:W-:-:S02]  /*3b50*/  FMNMX.FTZ R31, R21, R4, !PT ;  /* 0x00000004151f7209 */ /* 0x000fc40007810000 */
[----:B0-----:R-:W-:Y:S02]  /*3b60*/  FMNMX.FTZ R4, R33, R34, !PT ;  /* 0x0000002221047209 */ /* 0x001fe40007810000 */
[----:B------:R-:W-:Y:S02]  /*3b70*/  FMNMX.FTZ R30, R24, R31, !PT ;  /* 0x0000001f181e7209 */ /* 0x000fe40007810000 */
[----:B------:R-:W-:Y:S01]  /*3b80*/  ISETP.LT.OR P5, PT, R0, 0x39, P5 ;  /* 0x000000390000780c */ /* 0x000fe20002fa1670 */
[----:B------:R-:W-:Y:S01]  /*3b90*/  FMUL.FTZ R33, R4, UR6 ;  /* 0x0000000604217c20 */ /* 0x000fe20008410000 */
[----:B------:R-:W-:Y:S02]  /*3ba0*/  FMNMX.FTZ R31, R25, R30, !PT ;  /* 0x0000001e191f7209 */ /* 0x000fe40007810000 */
[----:B------:R-:W-:Y:S02]  /*3bb0*/  FSEL R30, R47, -INF , !P2 ;  /* 0xff8000002f1e7808 */ /* 0x000fe40005000000 */
[----:B------:R-:W-:-:S02]  /*3bc0*/  FMNMX.FTZ R32, R26, R31, !PT ;  /* 0x0000001f1a207209 */ /* 0x000fc40007810000 */
[----:B------:R-:W-:Y:S02]  /*3bd0*/  FSETP.NEU.FTZ.AND P2, PT, R4, -INF , PT ;  /* 0xff8000000400780b */ /* 0x000fe40003f5d000 */
[----:B------:R-:W-:Y:S02]  /*3be0*/  FMNMX.FTZ R31, R27, R32, !PT ;  /* 0x000000201b1f7209 */ /* 0x000fe40007810000 */
        /* <DEDUP_REMOVED lines=15> */
[----:B------:R-:W-:Y:S01]  /*3ce0*/  MUFU.EX2 R37, R37 ;  /* 0x0000002500257308 */ /* 0x000fe20000000800 */
[----:B------:R-:W-:Y:S01]  /*3cf0*/  FSEL R0, R54, -INF , !P5 ;  /* 0xff80000036007808 */ /* 0x000fe20006800000 */
[--C-:B0-----:R-:W-:Y:S01]  /*3d00*/  FFMA.FTZ R35, R59, UR6, -R36.reuse ;  /* 0x000000063b237c23 */ /* 0x101fe20008010824 */
        /* <DEDUP_REMOVED lines=12> */
[----:B------:R-:W-:Y:S01]  /*3dd0*/  R2UR UR7, R22 ;  /* 0x00000000160772ca */ /* 0x000fe200000e0000 */
[----:B------:R-:W0:Y:S01]  /*3de0*/  SHFL.BFLY PT, R3, R34, 0x2, 0x1f ;  /* 0x0c401f0022037f89 */ /* 0x000e2200000e0000 */
[----:B------:R1:W-:Y:S08]  /*3df0*/  MUFU.EX2 R39, R38 ;  /* 0x0000002600277308 */ /* 0x0003f00000000800 */
[----:B------:R-:W-:Y:S01]  /*3e00*/  MUFU.EX2 R40, R40 ;  /* 0x0000002800287308 */ /* 0x000fe20000000800 */
[----:B-1----:R-:W-:-:S02]  /*3e10*/  FFMA.FTZ R38, R73, UR6, -R36 ;  /* 0x0000000649267c23 */ /* 0x002fc40008010824 */
[----:B------:R-:W-:-:S04]  /*3e20*/  UIMAD.WIDE.U32 UR10, UR7, UR10, URZ ;  /* 0x0000000a070a72a5 */ /* 0x000fc8000f8e003f */
[----:B------:R-:W-:Y:S01]  /*3e30*/  @UP0 USHF.R.U32.HI UR7, URZ, UR14, UR11 ;  /* 0x0000000e3f070299 */ /* 0x000fe2000801160b */
[----:B------:R-:W1:Y:S03]  /*3e40*/  MUFU.EX2 R41, R41 ;  /* 0x0000002900297308 */ /* 0x000e660000000800 */
[----:B------:R-:W-:Y:S01]  /*3e50*/  UIADD3 UR39, UR39, UR7, URZ ;  /* 0x0000000727277290 */ /* 0x000fe2000fffe03f */
[----:B0-----:R-:W-:-:S04]  /*3e60*/  FMNMX.FTZ R35, R34, R3, !PT ;  /* 0x0000000322237209 */ /* 0x001fc80007810000 */
[----:B------:R-:W-:Y:S01]  /*3e70*/  MUFU.EX2 R42, R42 ;  /* 0x0000002a002a7308 */ /* 0x000fe20000000800 */
[----:B------:R-:W-:Y:S01]  /*3e80*/  UIADD3 UR4, UR39, UR4, URZ ;  /* 0x0000000427047290 */ /* 0x000fe2000fffe03f */
[----:B------:R-:W0:Y:S06]  /*3e90*/  SHFL.BFLY PT, R34, R35, 0x1, 0x1f ;  /* 0x0c201f0023227f89 */ /* 0x000e2c00000e0000 */
[----:B------:R-:W2:Y:S01]  /*3ea0*/  MUFU.EX2 R43, R43 ;  /* 0x0000002b002b7308 */ /* 0x000ea20000000800 */
[----:B-1----:R-:W-:-:S07]  /*3eb0*/  F2FP.F16.F32.PACK_AB R192, R41, R40 ;  /* 0x0000002829c0723e */ /* 0x002fce00000000ff */
[----:B------:R-:W-:Y:S08]  /*3ec0*/  MUFU.EX2 R44, R44 ;  /* 0x0000002c002c7308 */ /* 0x000ff00000000800 */
[----:B------:R-:W1:Y:S01]  /*3ed0*/  MUFU.EX2 R45, R38 ;  /* 0x00000026002d7308 */ /* 0x000e620000000800 */
[----:B--2---:R-:W-:Y:S02]  /*3ee0*/  F2FP.F16.F32.PACK_AB R194, R43, R42 ;  /* 0x0000002a2bc2723e */ /* 0x004fe400000000ff */
[----:B0-----:R-:W-:Y:S01]  /*3ef0*/  FMNMX.FTZ R3, R35, R34, !PT ;  /* 0x0000002223037209 */ /* 0x001fe20007810000 */
[--C-:B------:R-:W-:Y:S01]  /*3f00*/  FFMA.FTZ R34, R81, UR6, -R36.reuse ;  /* 0x0000000651227c23 */ /* 0x100fe20008010824 */
[----:B------:R-:W-:Y:S01]  /*3f10*/  FFMA.FTZ R36, R53, UR6, -R36 ;  /* 0x0000000635247c23 */ /* 0x000fe20008010824 */
[----:B------:R-:W-:Y:S01]  /*3f20*/  FADD.FTZ R53, R196, R37 ;  /* 0x00000025c4357221 */ /* 0x000fe20000010000 */
[C---:B------:R-:W-:Y:S01]  /*3f30*/  FSETP.NEU.FTZ.AND P2, PT, R3.reuse, -INF , PT ;  /* 0xff8000000300780b */ /* 0x040fe20003f5d000 */
[----:B------:R-:W-:Y:S01]  /*3f40*/  FMUL.FTZ R35, R3, UR6 ;  /* 0x0000000603237c20 */ /* 0x000fe20008410000 */
[----:B------:R-:W-:Y:S01]  /*3f50*/  MUFU.EX2 R46, R46 ;  /* 0x0000002e002e7308 */ /* 0x000fe20000000800 */
[----:B------:R-:W-:-:S03]  /*3f60*/  F2FP.F16.F32.PACK_AB R196, R37, R196 ;  /* 0x000000c425c4723e */ /* 0x000fc600000000ff */
        /* <DEDUP_REMOVED lines=20> */
[----:B------:R-:W-:Y:S01]  /*40b0*/  FFMA.FTZ R33, R33, UR6, -R51 ;  /* 0x0000000621217c23 */ /* 0x000fe20008010833 */
[----:B-1----:R-:W-:-:S05]  /*40c0*/  F2FP.F16.F32.PACK_AB R188, R45, R44 ;  /* 0x0000002c2dbc723e */ /* 0x002fca00000000ff */
[----:B------:R1:W2:Y:S08]  /*40d0*/  MUFU.EX2 R199, R16 ;  /* 0x0000001000c77308 */ /* 0x0002b00000000800 */
[----:B------:R-:W3:Y:S01]  /*40e0*/  MUFU.EX2 R20, R20 ;  /* 0x0000001400147308 */ /* 0x000ee20000000800 */
[----:B-1----:R-:W-:Y:S01]  /*40f0*/  FADD.FTZ R16, R198, R53 ;  /* 0x00000035c6107221 */ /* 0x002fe20000010000 */
[----:B------:R-:W-:-:S02]  /*4100*/  F2FP.F16.F32.PACK_AB R198, R39, R198 ;  /* 0x000000c627c6723e */ /* 0x000fc400000000ff */
[----:B0-----:R-:W-:Y:S01]  /*4110*/  F2FP.F16.F32.PACK_AB R197, R5, R2 ;  /* 0x0000000205c5723e */ /* 0x001fe200000000ff */
[----:B------:R-:W-:-:S03]  /*4120*/  FADD.FTZ R53, R39, R16 ;  /* 0x0000001027357221 */ /* 0x000fc60000010000 */
[----:B------:R-:W0:Y:S01]  /*4130*/  MUFU.EX2 R21, R21 ;  /* 0x0000001500157308 */ /* 0x000e220000000800 */
[----:B------:R-:W-:-:S04]  /*4140*/  FADD.FTZ R16, R40, R53 ;  /* 0x0000003528107221 */ /* 0x000fc80000010000 */
[----:B------:R-:W-:Y:S01]  /*4150*/  FADD.FTZ R53, R41, R16 ;  /* 0x0000001029357221 */ /* 0x000fe20000010000 */
[----:B------:R-:W-:Y:S02]  /*4160*/  FADD.FTZ R16, R2, R5 ;  /* 0x0000000502107221 */ /* 0x000fe40000010000 */
[----:B------:R-:W1:Y:S01]  /*4170*/  MUFU.EX2 R24, R24 ;  /* 0x0000001800187308 */ /* 0x000e620000000800 */
[----:B------:R-:W-:Y:S01]  /*4180*/  FADD.FTZ R36, R42, R53 ;  /* 0x000000352a247221 */ /* 0x000fe20000010000 */
[----:B--2---:R-:W-:Y:S01]  /*4190*/  FADD.FTZ R53, R199, R16 ;  /* 0x00000010c7357221 */ /* 0x004fe20000010000 */
[C---:B---3--:R-:W-:Y:S02]  /*41a0*/  F2FP.F16.F32.PACK_AB R199, R20.reuse, R199 ;  /* 0x000000c714c7723e */ /* 0x048fe400000000ff */
[----:B------:R-:W-:Y:S01]  /*41b0*/  FADD.FTZ R55, R43, R36 ;  /* 0x000000242b377221 */ /* 0x000fe20000010000 */
[----:B------:R-:W-:Y:S01]  /*41c0*/  FADD.FTZ R16, R20, R53 ;  /* 0x0000003514107221 */ /* 0x000fe20000010000 */
[----:B------:R-:W-:Y:S01]  /*41d0*/  VIADD R20, R62, 0xfffffffe ;  /* 0xfffffffe3e147836 */ /* 0x000fe20000000000 */
[----:B------:R-:W2:Y:S01]  /*41e0*/  MUFU.EX2 R25, R25 ;  /* 0x0000001900197308 */ /* 0x000ea20000000800 */
[----:B------:R-:W-:Y:S01]  /*41f0*/  FADD.FTZ R36, R44, R55 ;  /* 0x000000372c247221 */ /* 0x000fe20000010000 */
[----:B0-----:R-:W-:-:S03]  /*4200*/  FADD.FTZ R51, R21, R16 ;  /* 0x0000001015337221 */ /* 0x001fc60000010000 */
[----:B------:R-:W-:-:S03]  /*4210*/  FADD.FTZ R53, R45, R36 ;  /* 0x000000242d357221 */ /* 0x000fc60000010000 */
[----:B------:R-:W0:Y:S01]  /*4220*/  MUFU.EX2 R47, R47 ;  /* 0x0000002f002f7308 */ /* 0x000e220000000800 */
[----:B-1----:R-:W-:Y:S01]  /*4230*/  FADD.FTZ R16, R24, R51 ;  /* 0x0000003318107221 */ /* 0x002fe20000010000 */
[----:B------:R-:W-:Y:S01]  /*4240*/  FADD.FTZ R36, R46, R53 ;  /* 0x000000352e247221 */ /* 0x000fe20000010000 */
[----:B------:R-:W-:-:S05]  /*4250*/  F2FP.F16.F32.PACK_AB R193, R24, R21 ;  /* 0x0000001518c1723e */ /* 0x000fca00000000ff */
        /* <DEDUP_REMOVED lines=11> */
[----:B0-----:R-:W-:-:S07]  /*4310*/  FADD.FTZ R37, R27, R16 ;  /* 0x000000101b257221 */ /* 0x001fce0000010000 */
[----:B------:R-:W0:Y:S01]  /*4320*/  MUFU.EX2 R29, R29 ;  /* 0x0000001d001d7308 */ /* 0x000e220000000800 */
[C---:B-1----:R-:W-:Y:S01]  /*4330*/  FADD.FTZ R39, R49.reuse, R36 ;  /* 0x0000002431277221 */ /* 0x042fe20000010000 */
[----:B------:R-:W-:-:S06]  /*4340*/  F2FP.F16.F32.PACK_AB R184, R49, R48 ;  /* 0x0000003031b8723e */ /* 0x000fcc00000000ff */
        /* <DEDUP_REMOVED lines=14> */
[----:B-1----:R-:W-:Y:S01]  /*4430*/  FADD.FTZ R16, R34, R39 ;  /* 0x0000002722107221 */ /* 0x002fe20000010000 */
[----:B------:R-:W-:-:S03]  /*4440*/  F2FP.F16.F32.PACK_AB R186, R35, R34 ;  /* 0x0000002223ba723e */ /* 0x000fc600000000ff */
[----:B------:R-:W-:Y:S01]  /*4450*/  FADD.FTZ R16, R35, R16 ;  /* 0x0000001023107221 */ /* 0x000fe20000010000 */
[----:B--2---:R-:W-:-:S04]  /*4460*/  FADD.FTZ R2, R0, R5 ;  /* 0x0000000500027221 */ /* 0x004fc80000010000 */
[C---:B0-----:R-:W-:Y:S01]  /*4470*/  FADD.FTZ R5, R33.reuse, R2 ;  /* 0x0000000221057221 */ /* 0x041fe20000010000 */
        /* <DEDUP_REMOVED lines=12> */
.L_x_1449:
[----:B------:R-:W-:-:S11]  /*4540*/  UISETP.NE.AND UP2, UPT, UR5, 0x1, UPT ;  /* 0x000000010500788c */ /* 0x000fd6000bf45270 */
[----:B------:R-:W-:Y:S02]  /*4550*/  @UP2 ULDC.64 UR10, c[0x0][0x9e8] ;  /* 0x00027a00000a2ab9 */ /* 0x000fe40000000a00 */
[----:B------:R-:W-:-:S04]  /*4560*/  UIMAD.WIDE.U32 UR14, UR7, UR10, URZ ;  /* 0x0000000a070e72a5 */ /* 0x000fc8000f8e003f */
[----:B------:R-:W-:-:S12]  /*4570*/  @UP2 USHF.R.U32.HI UR7, URZ, UR11, UR15 ;  /* 0x0000000b3f072299 */ /* 0x000fd8000801160f */
.L_x_1450:
[----:B------:R-:W-:-:S04]  /*4580*/  UIMAD UR5, UR7, UR5, UR5 ;  /* 0x00000005070572a4 */ /* 0x000fc8000f8e0205 */
[----:B------:R-:W-:-:S04]  /*4590*/  UISETP.LT.AND UP2, UPT, UR4, UR5, UPT ;  /* 0x000000050400728c */ /* 0x000fc8000bf41270 */
[----:B------:R-:W-:-:S12]  /*45a0*/  USEL UR4, UR4, UR5, UP2 ;  /* 0x0000000504047287 */ /* 0x000fd80009000000 */
.L_x_1448:
        /* <DEDUP_REMOVED lines=78> */
[----:B------:R-:W-:-:S05]  /*4a90*/  ULDC UR55, c[0x0][0x988] ;  /* 0x0002620000377ab9 */ /* 0x000fca0000000800 */
.L_x_1468:
[----:B------:R-:W-:-:S04]  /*4aa0*/  UIADD3 UR5, UR37, 0x1, URZ ;  /* 0x0000000125057890 */ /* 0x000fc8000fffe03f */
[----:B------:R-:W-:-:S04]  /*4ab0*/  UISETP.NE.AND UP2, UPT, UR5, 0x2, UPT ;  /* 0x000000020500788c */ /* 0x000fc8000bf45270 */
[----:B------:R-:W-:Y:S02]  /*4ac0*/  USEL UR39, URZ, 0x1, UP2 ;  /* 0x000000013f277887 */ /* 0x000fe40009000000 */
[----:B------:R-:W-:Y:S02]  /*4ad0*/  USEL UR5, UR5, URZ, UP2 ;  /* 0x0000003f05057287 */ /* 0x000fe40009000000 */
[----:B------:R-:W-:Y:S01]  /*4ae0*/  ULOP3.LUT UR39, UR36, UR39, URZ, 0x3c, !UPT ;  /* 0x0000002724277292 */ /* 0x000fe2000f8e3c3f */
[----:B------:R-:W-:Y:S11]  /*4af0*/  @!P0 BRA `(.L_x_1452) ;  /* 0x0000000000048947 */ /* 0x000ff60003800000 */
[----:B------:R-:W-:Y:S01]  /*4b00*/  BPT.TRAP 0x1 ;  /* 0x000000040000795c */ /* 0x000fe20000300000 */
.L_x_1452:
[----:B------:R-:W-:Y:S01]  /*4b10*/  ULEA UR7, UR5, UR38, 0x3 ;  /* 0x0000002605077291 */ /* 0x000fe2000f8e183f */
[----:B------:R-:W-:-:S05]  /*4b20*/  IMAD.U32 R21, RZ, RZ, UR39 ;  /* 0x00000027ff157e24 */ /* 0x000fca000f8e00ff */
[----:B------:R-:W-:-:S04]  /*4b30*/  SHF.L.U32 R21, R21, 0x1f, RZ ;  /* 0x0000001f15157819 */ /* 0x000fc800000006ff */
[----:B------:R0:W1:Y:S01]  /*4b40*/  SYNCS.PHASECHK.TRANS64.TRYWAIT P2, [UR7+0x30830], R21 ;  /* 0x03083015ff0075a7 */ /* 0x0000620008040147 */
[----:B------:R-:W-:Y:S05]  /*4b50*/  @!P0 BRA `(.L_x_1453) ;  /* 0x0000000000048947 */ /* 0x000fea0003800000 */
[----:B------:R-:W-:Y:S01]  /*4b60*/  BPT.TRAP 0x1 ;  /* 0x000000040000795c */ /* 0x000fe20000300000 */
.L_x_1453:
[----:B-1----:R-:W-:Y:S05]  /*4b70*/  @P2 BRA `(.L_x_1454) ;  /* 0x0000000000082947 */ /* 0x002fea0003800000 */
[----:B------:R-:W1:Y:S02]  /*4b80*/  SYNCS.PHASECHK.TRANS64.TRYWAIT P2, [UR7+0x30830], R21 ;  /* 0x03083015ff0075a7 */ /* 0x000e640008040147 */
[----:B-1----:R-:W-:Y:S05]  /*4b90*/  @!P2 BRA `(.L_x_1455) ;  /* 0x000001340028a947 */ /* 0x002fea0003800000 */
.L_x_1454:
        /* <DEDUP_REMOVED lines=228> */
.L_x_1456:
[----:B------:R-:W-:Y:S01]  /*59e0*/  ULEA UR14, UR37, UR38, 0x3 ;  /* 0x00000026250e7291 */ /* 0x000fe2000f8e183f */
[----:B------:R-:W-:-:S05]  /*59f0*/  IMAD.U32 R0, RZ, RZ, UR36 ;  /* 0x00000024ff007e24 */ /* 0x000fca000f8e00ff */
[----:B------:R-:W-:-:S04]  /*5a00*/  SHF.L.U32 R0, R0, 0x1f, RZ ;  /* 0x0000001f00007819 */ /* 0x000fc800000006ff */
[----:B------:R1:W2:Y:S01]  /*5a10*/  SYNCS.PHASECHK.TRANS64.TRYWAIT P2, [UR14+0x30850], R0 ;  /* 0x03085000ff0075a7 */ /* 0x0002a2000804014e */
[----:B------:R-:W-:Y:S05]  /*5a20*/  @!P0 BRA `(.L_x_1457) ;  /* 0x0000000000048947 */ /* 0x000fea0003800000 */
[----:B------:R-:W-:Y:S01]  /*5a30*/  BPT.TRAP 0x1 ;  /* 0x000000040000795c */ /* 0x000fe20000300000 */
.L_x_1457:
[----:B--2---:R-:W-:Y:S05]  /*5a40*/  @P2 BRA `(.L_x_1458) ;  /* 0x0000000000082947 */ /* 0x004fea0003800000 */
[----:B------:R-:W2:Y:S02]  /*5a50*/  SYNCS.PHASECHK.TRANS64.TRYWAIT P2, [UR14+0x30850], R0 ;  /* 0x03085000ff0075a7 */ /* 0x000ea4000804014e */
[----:B--2---:R-:W-:Y:S05]  /*5a60*/  @!P2 BRA `(.L_x_1459) ;  /* 0x00000124008ca947 */ /* 0x004fea0003800000 */
.L_x_1458:
[----:B------:R-:W-:Y:S01]  /*5a70*/  UIADD3 UR6, UR38, 0x400, URZ ;  /* 0x0000040026067890 */ /* 0x000fe2000fffe03f */
[----:B------:R-:W-:Y:S01]  /*5a80*/  WARPGROUP.ARRIVE ;  /* 0x00000000000079c5 */ /* 0x000fe20000000000 */
[----:B------:R-:W-:Y:S01]  /*5a90*/  UMOV UR11, 0x40000040 ;  /* 0x40000040000b7882 */ /* 0x000fe20000000000 */
[----:B------:R-:W-:Y:S01]  /*5aa0*/  R2UR UR15, R22 ;  /* 0x00000000160f72ca */ /* 0x000fe200000e0000 */
[----:B------:R-:W-:Y:S01]  /*5ab0*/  USHF.R.U32.HI UR6, URZ, 0x4, UR6 ;  /* 0x000000043f067899 */ /* 0x000fe20008011606 */
[----:B------:R-:W-:Y:S01]  /*5ac0*/  PLOP3.LUT P2, PT, PT, PT, UP0, 0x80, 0x0 ;  /* 0x000000000000781c */ /* 0x000fe20003f4f008 */
[----:B0-----:R-:W-:Y:S01]  /*5ad0*/  FMUL.FTZ R21, R158, UR4 ;  /* 0x000000049e157c20 */ /* 0x001fe20008410000 */
[----:B------:R-:W-:Y:S01]  /*5ae0*/  PLOP3.LUT P3, PT, PT, PT, UP0, 0x80, 0x0 ;  /* 0x000000000000781c */ /* 0x000fe20003f6f008 */
[----:B------:R-:W-:Y:S01]  /*5af0*/  ULOP3.LUT UR6, UR6, 0x3fff, URZ, 0xc0, !UPT ;  /* 0x00003fff06067892 */ /* 0x000fe2000f8ec03f */
[----:B------:R-:W-:Y:S01]  /*5b00*/  FMUL.FTZ R158, R167, UR4 ;  /* 0x00000004a79e7c20 */ /* 0x000fe20008410000 */
[----:B-1----:R-:W-:Y:S01]  /*5b10*/  FMUL.FTZ R0, R154, UR4 ;  /* 0x000000049a007c20 */ /* 0x002fe20008410000 */
[----:B------:R-:W-:Y:S01]  /*5b20*/  FMUL.FTZ R2, R155, UR4 ;  /* 0x000000049b027c20 */ /* 0x000fe20008410000 */
[----:B------:R-:W-:Y:S01]  /*5b30*/  ULOP3.LUT UR6, UR6, 0x2000000, URZ, 0xfc, !UPT ;  /* 0x0200000006067892 */ /* 0x000fe2000f8efc3f */
[----:B------:R-:W-:Y:S01]  /*5b40*/  FMUL.FTZ R154, R159, UR4 ;  /* 0x000000049f9a7c20 */ /* 0x000fe20008410000 */
[----:B------:R-:W-:Y:S01]  /*5b50*/  FMUL.FTZ R155, R162, UR4 ;  /* 0x00000004a29b7c20 */ /* 0x000fe20008410000 */
[----:B------:R-:W-:Y:S01]  /*5b60*/  FMUL.FTZ R159, R170, UR4 ;  /* 0x00000004aa9f7c20 */ /* 0x000fe20008410000 */
[----:B------:R-:W-:Y:S01]  /*5b70*/  ULEA UR6, UR37, UR6, 0xb ;  /* 0x0000000625067291 */ /* 0x000fe2000f8e583f */
[----:B------:R-:W-:-:S02]  /*5b80*/  VIADD R167, R23, UR15 ;  /* 0x0000000f17a77c36 */ /* 0x000fc40008000000 */
[----:B------:R-:W-:Y:S01]  /*5b90*/  FMUL.FTZ R162, R174, UR4 ;  /* 0x00000004aea27c20 */ /* 0x000fe20008410000 */
[----:B------:R-:W0:Y:S03]  /*5ba0*/  MUFU.TANH R0, R0 ;  /* 0x0000000000007308 */ /* 0x000e260000002400 */
[----:B------:R-:W-:Y:S02]  /*5bb0*/  UMOV UR10, UR6 ;  /* 0x00000006000a7c82 */ /* 0x000fe40008000000 */
[----:B------:R-:W-:Y:S01]  /*5bc0*/  HGMMA.64x256x16.F32 R24, R196, gdesc[UR8].tnspB, R24, gsb0 ;  /* 0x43e00008c4187df0 */ /* 0x000fe20008000818 */
[----:B------:R-:W-:Y:S02]  /*5bd0*/  UIADD3 UR10, UR6, 0x80, URZ ;  /* 0x00000080060a7890 */ /* 0x000fe4000fffe03f */
[----:B------:R-:W1:Y:S01]  /*5be0*/  MUFU.TANH R2, R2 ;  /* 0x0000000200027308 */ /* 0x000e620000002400 */
[----:B------:R-:W-:-:S07]  /*5bf0*/  UMOV UR11, 0x40000040 ;  /* 0x40000040000b7882 */ /* 0x000fce0000000000 */
[----:B------:R-:W2:Y:S08]  /*5c00*/  MUFU.TANH R21, R21 ;  /* 0x0000001500157308 */ /* 0x000eb00000002400 */
[----:B------:R-:W3:Y:S08]  /*5c10*/  MUFU.TANH R154, R154 ;  /* 0x0000009a009a7308 */ /* 0x000ef00000002400 */
[----:B------:R-:W4:Y:S08]  /*5c20*/  MUFU.TANH R155, R155 ;  /* 0x0000009b009b7308 */ /* 0x000f300000002400 */
[----:B------:R-:W0:Y:S08]  /*5c30*/  MUFU.TANH R158, R158 ;  /* 0x0000009e009e7308 */ /* 0x000e300000002400 */
[----:B------:R-:W0:Y:S08]  /*5c40*/  MUFU.TANH R159, R159 ;  /* 0x0000009f009f7308 */ /* 0x000e300000002400 */
[----:B------:R-:W0:Y:S01]  /*5c50*/  MUFU.TANH R162, R162 ;  /* 0x000000a200a27308 */ /* 0x000e220000002400 */
[----:B------:R-:W-:-:S02]  /*5c60*/  WARPGROUP.DEPBAR.LE gsb0, 0x0 ;  /* 0x00008000000079c5 */ /* 0x000fc40000010000 */
[----:B------:R-:W-:-:S06]  /*5c70*/  WARPGROUP.ARRIVE ;  /* 0x00000000000079c5 */ /* 0x000fcc0000000000 */
[----:B------:R-:W-:Y:S01]  /*5c80*/  HGMMA.64x256x16.F32 R24, R192, gdesc[UR8].tnspB, R24, gsb0 ;  /* 0x43e00008c0187df0 */ /* 0x000fe20008000818 */
[----:B------:R-:W-:Y:S01]  /*5c90*/  UIADD3 UR10, UR6, 0x100, URZ ;  /* 0x00000100060a7890 */ /* 0x000fe2000fffe03f */
[----:B------:R-:W-:Y:S01]  /*5ca0*/  UMOV UR11, 0x40000040 ;  /* 0x40000040000b7882 */ /* 0x000fe20000000000 */
[----:B------:R-:W-:Y:S02]  /*5cb0*/  WARPGROUP.DEPBAR.LE gsb0, 0x0 ;  /* 0x00008000000079c5 */ /* 0x000fe40000010000 */
[----:B------:R-:W-:Y:S01]  /*5cc0*/  WARPGROUP.ARRIVE ;  /* 0x00000000000079c5 */ /* 0x000fe20000000000 */
[----:B------:R-:W-:Y:S01]  /*5cd0*/  FMUL.FTZ R192, R168, UR4 ;  /* 0x00000004a8c07c20 */ /* 0x000fe20008410000 */
[----:B------:R-:W-:Y:S01]  /*5ce0*/  FMUL.FTZ R193, R169, UR4 ;  /* 0x00000004a9c17c20 */ /* 0x000fe20008410000 */
[----:B------:R-:W-:Y:S01]  /*5cf0*/  FMUL.FTZ R194, R172, UR4 ;  /* 0x00000004acc27c20 */ /* 0x000fe20008410000 */
[----:B------:R-:W-:Y:S01]  /*5d00*/  FMUL.FTZ R195, R173, UR4 ;  /* 0x00000004adc37c20 */ /* 0x000fe20008410000 */
[----:B------:R-:W-:-:S15]  /*5d10*/  IMAD.U32 R169, RZ, RZ, UR60 ;  /* 0x0000003cffa97e24 */ /* 0x000fde000f8e00ff */
[----:B------:R-:W-:-:S03]  /*5d20*/  NOP ;  /* 0x0000000000007918 */ /* 0x000fc60000000000 */
        /* <DEDUP_REMOVED lines=11> */
[----:B------:R-:W-:Y:S01]  /*5de0*/  @P2 IMAD.HI.U32 R152, R167, UR6, RZ ;  /* 0x00000006a7982c27 */ /* 0x000fe2000f8e00ff */
[----:B------:R-:W-:-:S03]  /*5df0*/  @UP0 ULDC UR6, c[0x0][0x450] ;  /* 0x0001140000060ab9 */ /* 0x000fc60000000800 */
[----:B------:R-:W-:Y:S01]  /*5e00*/  FMUL.FTZ R189, R153, UR4 ;  /* 0x0000000499bd7c20 */ /* 0x000fe20008410000 */
[----:B------:R-:W-:Y:S01]  /*5e10*/  FMUL.FTZ R191, R156, UR4 ;  /* 0x000000049cbf7c20 */ /* 0x000fe20008410000 */
[----:B------:R-:W-:Y:S01]  /*5e20*/  HGMMA.64x256x16.F32 R24, R184, gdesc[UR8].tnspB, R24, gsb0 ;  /* 0x43e00008b8187df0 */ /* 0x000fe20008000818 */
[----:B------:R-:W-:Y:S01]  /*5e30*/  @P3 SHF.R.U32.HI R167, RZ, UR6, R152 ;  /* 0x00000006ffa73c19 */ /* 0x000fe20008011698 */
[----:B------:R-:W-:Y:S01]  /*5e40*/  FMUL.FTZ R190, R157, UR4 ;  /* 0x000000049dbe7c20 */ /* 0x000fe20008410000 */
[----:B------:R-:W-:Y:S01]  /*5e50*/  FMUL.FTZ R156, R163, UR4 ;  /* 0x00000004a39c7c20 */ /* 0x000fe20008410000 */
[----:B------:R-:W-:Y:S01]  /*5e60*/  FMUL.FTZ R157, R166, UR4 ;  /* 0x00000004a69d7c20 */ /* 0x000fe20008410000 */
[----:B------:R-:W-:Y:S01]  /*5e70*/  FMUL.FTZ R163, R178, UR4 ;  /* 0x00000004b2a37c20 */ /* 0x000fe20008410000 */
[----:B------:R-:W5:Y:S01]  /*5e80*/  SHFL.IDX PT, R153, R167, RZ, 0x1c1f ;  /* 0x001c1fffa7997589 */ /* 0x000f6200000e0000 */
[----:B------:R-:W-:Y:S01]  /*5e90*/  FMUL.FTZ R178, R181, UR4 ;  /* 0x00000004b5b27c20 */ /* 0x000fe20008410000 */
[----:B------:R-:W-:Y:S01]  /*5ea0*/  FMUL.FTZ R166, R183, UR4 ;  /* 0x00000004b7a67c20 */ /* 0x000fe20008410000 */
[----:B------:R-:W-:Y:S01]  /*5eb0*/  IMAD.U32 R152, RZ, RZ, UR7 ;  /* 0x00000007ff987e24 */ /* 0x000fe2000f8e00ff */
[----:B------:R-:W-:Y:S01]  /*5ec0*/  PLOP3.LUT P2, PT, PT, PT, UP1, 0x40, 0x0 ;  /* 0x000000000000781c */ /* 0x000fe20003f4e818 */
[----:B------:R-:W0:Y:S01]  /*5ed0*/  MUFU.TANH R188, R188 ;  /* 0x000000bc00bc7308 */ /* 0x000e220000002400 */
[----:B------:R-:W-:Y:S01]  /*5ee0*/  ULDC UR6, c[0x0][0x9e0] ;  /* 0x0002780000067ab9 */ /* 0x000fe20000000800 */
        /* <DEDUP_REMOVED lines=13> */
[----:B------:R-:W-:Y:S02]  /*5fc0*/  IMAD.SHL.U32 R179, R20, 0x40, RZ ;  /* 0x0000004014b37824 */ /* 0x000fe400078e00ff */
[----:B------:R-:W-:Y:S01]  /*5fd0*/  FMUL.FTZ R185, R161, UR4 ;  /* 0x00000004a1b97c20 */ /* 0x000fe20008410000 */
[----:B------:R-:W-:Y:S01]  /*5fe0*/  FMUL.FTZ R161, R175, UR4 ;  /* 0x00000004afa17c20 */ /* 0x000fe20008410000 */
[----:B------:R-:W-:Y:S01]  /*5ff0*/  FMUL.FTZ R175, R176, UR4 ;  /* 0x00000004b0af7c20 */ /* 0x000fe20008410000 */
[----:B------:R-:W-:Y:S01]  /*6000*/  FMUL.FTZ R184, R160, UR4 ;  /* 0x00000004a0b87c20 */ /* 0x000fe20008410000 */
[----:B------:R-:W-:Y:S01]  /*6010*/  FMUL.FTZ R187, R165, UR4 ;  /* 0x00000004a5bb7c20 */ /* 0x000fe20008410000 */
[----:B------:R-:W-:Y:S01]  /*6020*/  FMUL.FTZ R176, R177, UR4 ;  /* 0x00000004b1b07c20 */ /* 0x000fe20008410000 */
[----:B------:R-:W-:Y:S01]  /*6030*/  IADD3 R168, -R179, 0x1, RZ ;  /* 0x00000001b3a87810 */ /* 0x000fe20007ffe1ff */
[----:B------:R-:W-:Y:S01]  /*6040*/  FMUL.FTZ R160, R171, UR4 ;  /* 0x00000004aba07c20 */ /* 0x000fe20008410000 */
[----:B------:R-:W-:Y:S01]  /*6050*/  FMUL.FTZ R177, R180, UR4 ;  /* 0x00000004b4b17c20 */ /* 0x000fe20008410000 */
[----:B------:R-:W-:Y:S01]  /*6060*/  FMUL.FTZ R165, R182, UR4 ;  /* 0x00000004b6a57c20 */ /* 0x000fe20008410000 */
[----:B------:R-:W0:Y:S01]  /*6070*/  MUFU.TANH R184, R184 ;  /* 0x000000b800b87308 */ /* 0x000e220000002400 */
[----:B------:R-:W-:Y:S01]  /*6080*/  IMAD R168, R17, -0x2, R168 ;  /* 0xfffffffe11a87824 */ /* 0x000fe200078e02a8 */
[----:B------:R0:W-:Y:S04]  /*6090*/  @!P1 SYNCS.ARRIVE.TRANS64.RED.A1T0 RZ, [R152+URZ], RZ ;  /* 0x000000ff98ff99a7 */ /* 0x0001e8000810043f */
[----:B------:R-:W-:-:S02]  /*60a0*/  IADD3 R168, -R169, UR61, R168 ;  /* 0x0000003da9a87c10 */ /* 0x000fc4000fffe1a8 */
[----:B------:R-:W0:Y:S03]  /*60b0*/  MUFU.TANH R185, R185 ;  /* 0x000000b900b97308 */ /* 0x000e260000002400 */
[C---:B------:R-:W-:Y:S02]  /*60c0*/  VIADD R183, R168.reuse, UR6 ;  /* 0x00000006a8b77c36 */ /* 0x040fe40008000000 */
[----:B------:R-:W-:Y:S02]  /*60d0*/  VIADD R196, R168, UR54 ;  /* 0x00000036a8c47c36 */ /* 0x000fe40008000000 */
[--C-:B-----5:R-:W-:Y:S01]  /*60e0*/  IMAD.IADD R180, R183, 0x1, R153.reuse ;  /* 0x00000001b7b47824 */ /* 0x120fe200078e0299 */
[----:B------:R-:W0:Y:S01]  /*60f0*/  MUFU.TANH R186, R186 ;  /* 0x000000ba00ba7308 */ /* 0x000e220000002400 */
[----:B------:R-:W-:-:S07]  /*6100*/  IMAD.IADD R182, R196, 0x1, R153 ;  /* 0x00000001c4b67824 */ /* 0x000fce00078e0299 */
        /* <DEDUP_REMOVED lines=9> */
[----:B------:R-:W-:Y:S01]  /*61a0*/  IMAD.U32 R168, RZ, RZ, UR60 ;  /* 0x0000003cffa87e24 */ /* 0x000fe2000f8e00ff */
[----:B------:R-:W-:Y:S04]  /*61b0*/  BSSY B0, `(.L_x_1461) ;  /* 0x0000011000007945 */ /* 0x000fe80003800000 */
[----:B------:R-:W-:-:S04]  /*61c0*/  IADD3 R168, -R168, UR61, R153 ;  /* 0x0000003da8a87c10 */ /* 0x000fc8000fffe199 */
[----:B------:R-:W-:-:S13]  /*61d0*/  ISETP.GT.AND P2, PT, R168, -0x1, PT ;  /* 0xffffffffa800780c */ /* 0x000fda0003f44270 */
[----:B------:R-:W-:Y:S05]  /*61e0*/  @P2 BRA `(.L_x_1462) ;  /* 0x0000000000202947 */ /* 0x000fea0003800000 */
[----:B------:R-:W-:Y:S01]  /*61f0*/  IMAD.U32 R170, RZ, RZ, UR51 ;  /* 0x00000033ffaa7e24 */ /* 0x000fe2000f8e00ff */
[----:B------:R-:W-:-:S04]  /*6200*/  LOP3.LUT R169, RZ, R168, RZ, 0x33, !PT ;  /* 0x000000a8ffa97212 */ /* 0x000fc800078e33ff */
[----:B------:R-:W-:-:S13]  /*6210*/  ISETP.NE.AND P2, PT, R170, 0x1, PT ;  /* 0x00000001aa00780c */ /* 0x000fda0003f45270 */
[----:B0-----:R-:W0:Y:S02]  /*6220*/  @P2 LDC.64 R152, c[0x0][0x9e8] ;  /* 0x00027a00ff982b82 */ /* 0x001e240000000a00 */
[----:B0-----:R-:W-:-:S05]  /*6230*/  @P2 IMAD.HI.U32 R152, R169, R152, RZ ;  /* 0x00000098a9982227 */ /* 0x001fca00078e00ff */
[----:B------:R-:W-:-:S04]  /*6240*/  @P2 SHF.R.U32.HI R169, RZ, R153, R152 ;  /* 0x00000099ffa92219 */ /* 0x000fc80000011698 */
[----:B------:R-:W-:Y:S01]  /*6250*/  LOP3.LUT R168, RZ, R169, RZ, 0x33, !PT ;  /* 0x000000a9ffa87212 */ /* 0x000fe200078e33ff */
[----:B------:R-:W-:Y:S06]  /*6260*/  BRA `(.L_x_1463) ;  /* 0x0000000000147947 */ /* 0x000fec0003800000 */
.L_x_1462:
[----:B------:R-:W-:-:S05]  /*6270*/  IMAD.U32 R170, RZ, RZ, UR51 ;  /* 0x00000033ffaa7e24 */ /* 0x000fca000f8e00ff */
[----:B------:R-:W-:-:S13]  /*6280*/  ISETP.NE.AND P2, PT, R170, 0x1, PT ;  /* 0x00000001aa00780c */ /* 0x000fda0003f45270 */
[----:B0-----:R-:W0:Y:S02]  /*6290*/  @P2 LDC.64 R152, c[0x0][0x9e8] ;  /* 0x00027a00ff982b82 */ /* 0x001e240000000a00 */
[----:B0-----:R-:W-:-:S05]  /*62a0*/  @P2 IMAD.HI.U32 R152, R168, R152, RZ ;  /* 0x00000098a8982227 */ /* 0x001fca00078e00ff */
[----:B------:R-:W-:-:S07]  /*62b0*/  @P2 SHF.R.U32.HI R168, RZ, R153, R152 ;  /* 0x00000099ffa82219 */ /* 0x000fce0000011698 */
.L_x_1463:
[----:B------:R-:W-:Y:S05]  /*62c0*/  BSYNC B0 ;  /* 0x0000000000007941 */ /* 0x000fea0003800000 */
.L_x_1461:
[----:B------:R-:W-:-:S04]  /*62d0*/  IMAD R168, R168, R170, -R179 ;  /* 0x000000aaa8a87224 */ /* 0x000fc800078e0ab3 */
[----:B------:R-:W-:-:S05]  /*62e0*/  IMAD R153, R17, -0x2, R168 ;  /* 0xfffffffe11997824 */ /* 0x000fca00078e02a8 */
[----:B------:R-:W-:Y:S02]  /*62f0*/  VIADDMNMX R180, R153, R170, R180, PT ;  /* 0x000000aa99b47246 */ /* 0x000fe400038001b4 */
[----:B------:R-:W-:-:S07]  /*6300*/  VIMNMX R182, R182, R153, !PT ;  /* 0x00000099b6b67248 */ /* 0x000fce0007fe0100 */
.L_x_1460:
[----:B------:R-:W-:Y:S01]  /*6310*/  ISETP.GT.AND P2, PT, R20, -0x1, PT ;  /* 0xffffffff1400780c */ /* 0x000fe20003f44270 */
[----:B0-----:R0:W1:Y:S03]  /*6320*/  SHFL.IDX PT, R152, R167, 0x1, 0x1c1f ;  /* 0x003c1f00a7987f89 */ /* 0x00106600000e0000 */
[C---:B------:R-:W-:Y:S02]  /*6330*/  ISETP.GT.AND P5, PT, R182.reuse, RZ, P2 ;  /* 0x000000ffb600720c */ /* 0x040fe400017a4270 */
[----:B------:R-:W-:Y:S02]  /*6340*/  ISETP.GT.AND P4, PT, R182, 0x1, P2 ;  /* 0x00000001b600780c */ /* 0x000fe40001784270 */
[----:B------:R-:W-:Y:S02]  /*6350*/  ISETP.LT.OR P5, PT, R180, 0x1, P5 ;  /* 0x00000001b400780c */ /* 0x000fe40002fa1670 */
[----:B------:R-:W-:-:S02]  /*6360*/  ISETP.GT.AND P6, PT, R182, 0x8, P2 ;  /* 0x00000008b600780c */ /* 0x000fc400017c4270 */
[----:B------:R-:W-:Y:S02]  /*6370*/  FSEL R181, R188, -INF , !P5 ;  /* 0xff800000bcb57808 */ /* 0x000fe40006800000 */
[C---:B------:R-:W-:Y:S02]  /*6380*/  ISETP.GT.AND P5, PT, R182.reuse, 0x10, P2 ;  /* 0x00000010b600780c */ /* 0x040fe400017a4270 */
[----:B------:R-:W-:Y:S02]  /*6390*/  ISETP.GT.AND P3, PT, R182, 0x9, P2 ;  /* 0x00000009b600780c */ /* 0x000fe40001764270 */
[C---:B------:R-:W-:Y:S02]  /*63a0*/  ISETP.LT.OR P5, PT, R180.reuse, 0x11, P5 ;  /* 0x00000011b400780c */ /* 0x040fe40002fa1670 */
[----:B------:R-:W-:Y:S02]  /*63b0*/  ISETP.LT.OR P4, PT, R180, 0x2, P4 ;  /* 0x00000002b400780c */ /* 0x000fe40002781670 */
[----:B0-----:R-:W-:-:S02]  /*63c0*/  FSEL R167, R184, -INF , !P5 ;  /* 0xff800000b8a77808 */ /* 0x001fc40006800000 */
[----:B------:R-:W-:Y:S02]  /*63d0*/  ISETP.GT.AND P5, PT, R182, 0x20, P2 ;  /* 0x00000020b600780c */ /* 0x000fe400017a4270 */
[C---:B------:R-:W-:Y:S02]  /*63e0*/  ISETP.LT.OR P6, PT, R180.reuse, 0x9, P6 ;  /* 0x00000009b400780c */ /* 0x040fe400037c1670 */
[C---:B------:R-:W-:Y:S02]  /*63f0*/  ISETP.LT.OR P3, PT, R180.reuse, 0xa, P3 ;  /* 0x0000000ab400780c */ /* 0x040fe40001f61670 */
[----:B------:R-:W-:Y:S02]  /*6400*/  ISETP.LT.OR P5, PT, R180, 0x21, P5 ;  /* 0x00000021b400780c */ /* 0x000fe40002fa1670 */
[----:B------:R-:W-:Y:S02]  /*6410*/  FSEL R189, R189, -INF , !P4 ;  /* 0xff800000bdbd7808 */ /* 0x000fe40006000000 */
[----:B------:R-:W-:-:S02]  /*6420*/  FSEL R191, R191, -INF , !P6 ;  /* 0xff800000bfbf7808 */ /* 0x000fc40007000000 */
[----:B------:R-:W-:Y:S02]  /*6430*/  FSEL R190, R190, -INF , !P3 ;  /* 0xff800000bebe7808 */ /* 0x000fe40005800000 */
[C---:B------:R-:W-:Y:S02]  /*6440*/  ISETP.GT.AND P4, PT, R182.reuse, 0x11, P2 ;  /* 0x00000011b600780c */ /* 0x040fe40001784270 */
[C---:B------:R-:W-:Y:S02]  /*6450*/  ISETP.GT.AND P6, PT, R182.reuse, 0x18, P2 ;  /* 0x00000018b600780c */ /* 0x040fe400017c4270 */
[----:B------:R-:W-:Y:S02]  /*6460*/  ISETP.GT.AND P3, PT, R182, 0x19, P2 ;  /* 0x00000019b600780c */ /* 0x000fe40001764270 */
[----:B------:R-:W-:Y:S02]  /*6470*/  FSEL R171, R192, -INF , !P5 ;  /* 0xff800000c0ab7808 */ /* 0x000fe40006800000 */
[----:B------:R-:W-:-:S02]  /*6480*/  ISETP.GT.AND P5, PT, R182, 0x30, P2 ;  /* 0x00000030b600780c */ /* 0x000fc400017a4270 */
[C---:B------:R-:W-:Y:S02]  /*6490*/  ISETP.LT.OR P4, PT, R180.reuse, 0x12, P4 ;  /* 0x00000012b400780c */ /* 0x040fe40002781670 */
        /* <DEDUP_REMOVED lines=10> */
[----:B------:R-:W-:-:S02]  /*6540*/  PLOP3.LUT P5, PT, PT, PT, UP1, 0x40, 0x0 ;  /* 0x000000000000781c */ /* 0x000fc40003fae818 */
[C---:B------:R-:W-:Y:S02]  /*6550*/  ISETP.LT.OR P4, PT, R180.reuse, 0x22, P4 ;  /* 0x00000022b400780c */ /* 0x040fe40002781670 */
[C---:B------:R-:W-:Y:S02]  /*6560*/  ISETP.LT.OR P6, PT, R180.reuse, 0x29, P6 ;  /* 0x00000029b400780c */ /* 0x040fe400037c1670 */
[----:B------:R-:W-:Y:S02]  /*6570*/  ISETP.LT.OR P3, PT, R180, 0x2a, P3 ;  /* 0x0000002ab400780c */ /* 0x000fe40001f61670 */
[----:B------:R-:W-:Y:S02]  /*6580*/  FSEL R172, R193, -INF , !P4 ;  /* 0xff800000c1ac7808 */ /* 0x000fe40006000000 */
[----:B------:R-:W-:Y:S02]  /*6590*/  FSEL R173, R194, -INF , !P6 ;  /* 0xff800000c2ad7808 */ /* 0x000fe40007000000 */
[----:B------:R-:W-:-:S02]  /*65a0*/  FSEL R174, R195, -INF , !P3 ;  /* 0xff800000c3ae7808 */ /* 0x000fc40005800000 */
[C---:B------:R-:W-:Y:S02]  /*65b0*/  ISETP.GT.AND P4, PT, R182.reuse, 0x31, P2 ;  /* 0x00000031b600780c */ /* 0x040fe40001784270 */
[C---:B------:R-:W-:Y:S02]  /*65c0*/  ISETP.GT.AND P6, PT, R182.reuse, 0x38, P2 ;  /* 0x00000038b600780c */ /* 0x040fe400017c4270 */
[----:B------:R-:W-:Y:S02]  /*65d0*/  ISETP.GT.AND P3, PT, R182, 0x39, P2 ;  /* 0x00000039b600780c */ /* 0x000fe40001764270 */
[C---:B------:R-:W-:Y:S02]  /*65e0*/  ISETP.LT.OR P4, PT, R180.reuse, 0x32, P4 ;  /* 0x00000032b400780c */ /* 0x040fe40002781670 */
[C---:B------:R-:W-:Y:S02]  /*65f0*/  ISETP.LT.OR P6, PT, R180.reuse, 0x39, P6 ;  /* 0x00000039b400780c */ /* 0x040fe400037c1670 */
[----:B------:R-:W-:Y:S01]  /*6600*/  ISETP.LT.OR P3, PT, R180, 0x3a, P3 ;  /* 0x0000003ab400780c */ /* 0x000fe20001f61670 */
[--C-:B-1----:R-:W-:Y:S01]  /*6610*/  IMAD.IADD R180, R183, 0x1, R152.reuse ;  /* 0x00000001b7b47824 */ /* 0x102fe200078e0298 */
[----:B------:R-:W-:Y:S01]  /*6620*/  FSEL R176, R176, -INF , !P4 ;  /* 0xff800000b0b07808 */ /* 0x000fe20006000000 */
[----:B------:R-:W-:Y:S01]  /*6630*/  IMAD.IADD R183, R196, 0x1, R152 ;  /* 0x00000001c4b77824 */ /* 0x000fe200078e0298 */
[----:B------:R-:W-:-:S02]  /*6640*/  FSEL R177, R177, -INF , !P6 ;  /* 0xff800000b1b17808 */ /* 0x000fc40007000000 */
[----:B------:R-:W-:Y:S01]  /*6650*/  FSEL R178, R178, -INF , !P3 ;  /* 0xff800000b2b27808 */ /* 0x000fe20005800000 */
[----:B------:R-:W-:Y:S06]  /*6660*/  @P5 BRA `(.L_x_1464) ;  /* 0x00000000005c5947 */ /* 0x000fec0003800000 */
        /* <DEDUP_REMOVED lines=13> */
.L_x_1466:
[----:B------:R-:W-:-:S05]  /*6740*/  IMAD.U32 R187, RZ, RZ, UR51 ;  /* 0x00000033ffbb7e24 */ /* 0x000fca000f8e00ff */
[----:B------:R-:W-:-:S13]  /*6750*/  ISETP.NE.AND P3, PT, R187, 0x1, PT ;  /* 0x00000001bb00780c */ /* 0x000fda0003f65270 */
[----:B------:R-:W0:Y:S02]  /*6760*/  @P3 LDC.64 R152, c[0x0][0x9e8] ;  /* 0x00027a00ff983b82 */ /* 0x000e240000000a00 */
[----:B0-----:R-:W-:-:S05]  /*6770*/  @P3 IMAD.HI.U32 R152, R182, R152, RZ ;  /* 0x00000098b6983227 */ /* 0x001fca00078e00ff */
[----:B------:R-:W-:-:S07]  /*6780*/  @P3 SHF.R.U32.HI R182, RZ, R153, R152 ;  /* 0x00000099ffb63219 */ /* 0x000fce0000011698 */
.L_x_1467:
[----:B------:R-:W-:Y:S05]  /*6790*/  BSYNC B0 ;  /* 0x0000000000007941 */ /* 0x000fea0003800000 */
.L_x_1465:
[----:B------:R-:W-:-:S04]  /*67a0*/  IMAD R182, R182, R187, -R179 ;  /* 0x000000bbb6b67224 */ /* 0x000fc800078e0ab3 */
[----:B------:R-:W-:-:S05]  /*67b0*/  IMAD R182, R17, -0x2, R182 ;  /* 0xfffffffe11b67824 */ /* 0x000fca00078e02b6 */
[----:B------:R-:W-:Y:S02]  /*67c0*/  VIADDMNMX R180, R182, R187, R180, PT ;  /* 0x000000bbb6b47246 */ /* 0x000fe400038001b4 */
[----:B------:R-:W-:-:S07]  /*67d0*/  VIMNMX R183, R183, R182, !PT ;  /* 0x000000b6b7b77248 */ /* 0x000fce0007fe0100 */
.L_x_1464:
        /* <DEDUP_REMOVED lines=94> */
[----:B------:R1:W-:Y:S01]  /*6dc0*/  MUFU.EX2 R179, R190 ;  /* 0x000000be00b37308 */ /* 0x0003e20000000800 */
[----:B0-----:R-:W-:Y:S01]  /*6dd0*/  FMNMX.FTZ R181, R165, R180, !PT ;  /* 0x000000b4a5b57209 */ /* 0x001fe20007810000 */
[--C-:B------:R-:W-:Y:S01]  /*6de0*/  FFMA.FTZ R194, R169, UR6, -R0.reuse ;  /* 0x00000006a9c27c23 */ /* 0x100fe20008010800 */
[----:B------:R-:W-:Y:S01]  /*6df0*/  FSEL R177, R152, RZ, P4 ;  /* 0x000000ff98b17208 */ /* 0x000fe20002000000 */
[--C-:B------:R-:W-:Y:S01]  /*6e00*/  FFMA.FTZ R188, R171, UR6, -R0.reuse ;  /* 0x00000006abbc7c23 */ /* 0x100fe20008010800 */
[----:B------:R-:W-:Y:S01]  /*6e10*/  FMNMX.FTZ R181, R166, R181, !PT ;  /* 0x000000b5a6b57209 */ /* 0x000fe20007810000 */
[--C-:B------:R-:W-:Y:S01]  /*6e20*/  FFMA.FTZ R184, R175, UR6, -R0.reuse ;  /* 0x00000006afb87c23 */ /* 0x100fe20008010800 */
[--C-:B------:R-:W-:Y:S01]  /*6e30*/  FFMA.FTZ R196, R189, UR6, -R0.reuse ;  /* 0x00000006bdc47c23 */ /* 0x100fe20008010800 */
[--C-:B------:R-:W-:Y:S01]  /*6e40*/  FFMA.FTZ R198, R191, UR6, -R0.reuse ;  /* 0x00000006bfc67c23 */ /* 0x100fe20008010800 */
[--C-:B-1----:R-:W-:Y:S01]  /*6e50*/  FFMA.FTZ R190, R173, UR6, -R0.reuse ;  /* 0x00000006adbe7c23 */ /* 0x102fe20008010800 */
[----:B------:R-:W0:Y:S01]  /*6e60*/  SHFL.BFLY PT, R168, R181, 0x2, 0x1f ;  /* 0x0c401f00b5a87f89 */ /* 0x000e2200000e0000 */
[--C-:B------:R-:W-:Y:S01]  /*6e70*/  FFMA.FTZ R169, R170, UR6, -R0.reuse ;  /* 0x00000006aaa97c23 */ /* 0x100fe20008010800 */
        /* <DEDUP_REMOVED lines=8> */
[----:B------:R-:W1:Y:S01]  /*6f00*/  MUFU.EX2 R0, R0 ;  /* 0x0000000000007308 */ /* 0x000e620000000800 */
[----:B0-----:R-:W-:-:S05]  /*6f10*/  FMNMX.FTZ R168, R181, R168, !PT ;  /* 0x000000a8b5a87209 */ /* 0x001fca0007810000 */
[----:B------:R-:W0:Y:S02]  /*6f20*/  SHFL.BFLY PT, R181, R168, 0x1, 0x1f ;  /* 0x0c201f00a8b57f89 */ /* 0x000e2400000e0000 */
[----:B------:R-:W2:Y:S08]  /*6f30*/  MUFU.EX2 R192, R192 ;  /* 0x000000c000c07308 */ /* 0x000eb00000000800 */
[----:B------:R-:W3:Y:S08]  /*6f40*/  MUFU.EX2 R167, R167 ;  /* 0x000000a700a77308 */ /* 0x000ef00000000800 */
[----:B------:R-:W-:Y:S01]  /*6f50*/  MUFU.EX2 R194, R194 ;  /* 0x000000c200c27308 */ /* 0x000fe20000000800 */
[----:B0-----:R-:W-:-:S07]  /*6f60*/  FMNMX.FTZ R168, R168, R181, !PT ;  /* 0x000000b5a8a87209 */ /* 0x001fce0007810000 */
        /* <DEDUP_REMOVED lines=13> */
[----:B-1----:R-:W-:Y:S01]  /*7040*/  FFMA.FTZ R3, R0, R16, R153 ;  /* 0x0000001000037223 */ /* 0x002fe20000010099 */
        /* <DEDUP_REMOVED lines=9> */
[----:B------:R-:W-:Y:S01]  /*70e0*/  FFMA.FTZ R160, R160, UR6, -R181 ;  /* 0x00000006a0a07c23 */ /* 0x000fe200080108b5 */
[----:B------:R-:W-:-:S02]  /*70f0*/  IMAD.U32 R21, RZ, RZ, UR14 ;  /* 0x0000000eff157e24 */ /* 0x000fc4000f8e00ff */
[----:B------:R-:W-:Y:S01]  /*7100*/  FADD.FTZ R3, R179, R16 ;  /* 0x00000010b3037221 */ /* 0x000fe20000010000 */
[--C-:B------:R-:W-:Y:S01]  /*7110*/  FFMA.FTZ R185, R163, UR6, -R181.reuse ;  /* 0x00000006a3b97c23 */ /* 0x100fe200080108b5 */
[----:B------:R-:W-:Y:S01]  /*7120*/  FFMA.FTZ R164, R164, UR6, -R181 ;  /* 0x00000006a4a47c23 */ /* 0x000fe200080108b5 */
[----:B------:R-:W0:Y:S01]  /*7130*/  MUFU.EX2 R2, R2 ;  /* 0x0000000200027308 */ /* 0x000e220000000800 */
[----:B--2---:R-:W-:Y:S01]  /*7140*/  FADD.FTZ R162, R192, R3 ;  /* 0x00000003c0a27221 */ /* 0x004fe20000010000 */
[----:B------:R-:W-:Y:S02]  /*7150*/  @!P1 VIADD R21, R21, 0x30860 ;  /* 0x0003086015159836 */ /* 0x000fe40000000000 */
[--C-:B------:R-:W-:Y:S01]  /*7160*/  FFMA.FTZ R165, R165, UR6, -R181.reuse ;  /* 0x00000006a5a57c23 */ /* 0x100fe200080108b5 */
[----:B------:R-:W-:Y:S01]  /*7170*/  FFMA.FTZ R166, R166, UR6, -R181 ;  /* 0x00000006a6a67c23 */ /* 0x000fe200080108b5 */
[C---:B------:R-:W-:Y:S01]  /*7180*/  ISETP.GT.AND P2, PT, R20.reuse, UR50, PT ;  /* 0x0000003214007c0c */ /* 0x040fe2000bf44270 */
[----:B------:R-:W-:Y:S01]  /*7190*/  VIADD R20, R20, 0xffffffff ;  /* 0xffffffff14147836 */ /* 0x000fe20000000000 */
[----:B------:R-:W-:Y:S01]  /*71a0*/  @!P1 PRMT R21, RZ, 0x654, R21 ;  /* 0x00000654ff159816 */ /* 0x000fe20000000015 */
[----:B------:R-:W1:Y:S01]  /*71b0*/  MUFU.EX2 R199, R199 ;  /* 0x000000c700c77308 */ /* 0x000e620000000800 */
[----:B------:R-:W-:-:S02]  /*71c0*/  F2FP.F16.F32.PACK_AB R196, R196, R153 ;  /* 0x00000099c4c4723e */ /* 0x000fc400000000ff */
[----:B------:R2:W-:Y:S01]  /*71d0*/  @!P1 SYNCS.ARRIVE.TRANS64.RED.A1T0 RZ, [R21+URZ], RZ ;  /* 0x000000ff15ff99a7 */ /* 0x0005e2000810043f */
[----:B------:R-:W-:Y:S02]  /*71e0*/  F2FP.F16.F32.PACK_AB R198, R179, R198 ;  /* 0x000000c6b3c6723e */ /* 0x000fe400000000ff */
[----:B---3--:R-:W-:Y:S02]  /*71f0*/  F2FP.F16.F32.PACK_AB R192, R167, R192 ;  /* 0x000000c0a7c0723e */ /* 0x008fe400000000ff */
[----:B------:R-:W3:Y:S01]  /*7200*/  MUFU.EX2 R154, R154 ;  /* 0x0000009a009a7308 */ /* 0x000ee20000000800 */
[----:B0-----:R-:W-:Y:S01]  /*7210*/  FFMA.FTZ R5, R2, R5, R197 ;  /* 0x0000000502057223 */ /* 0x001fe200000100c5 */
[----:B------:R-:W-:-:S03]  /*7220*/  F2FP.F16.F32.PACK_AB R197, R4, R197 ;  /* 0x000000c504c5723e */ /* 0x000fc600000000ff */
[----:B------:R-:W-:Y:S01]  /*7230*/  FADD.FTZ R16, R4, R5 ;  /* 0x0000000504107221 */ /* 0x000fe20000010000 */
[----:B------:R-:W-:Y:S01]  /*7240*/  FADD.FTZ R5, R167, R162 ;  /* 0x000000a2a7057221 */ /* 0x000fe20000010000 */
[----:B------:R-:W-:Y:S01]  /*7250*/  FFMA.FTZ R162, R161, UR6, -R181 ;  /* 0x00000006a1a27c23 */ /* 0x000fe200080108b5 */
[----:B------:R-:W0:Y:S01]  /*7260*/  MUFU.EX2 R193, R193 ;  /* 0x000000c100c17308 */ /* 0x000e220000000800 */
[----:B-1----:R-:W-:Y:S01]  /*7270*/  FADD.FTZ R3, R199, R16 ;  /* 0x00000010c7037221 */ /* 0x002fe20000010000 */
[----:B------:R-:W-:Y:S01]  /*7280*/  FADD.FTZ R170, R194, R5 ;  /* 0x00000005c2aa7221 */ /* 0x000fe20000010000 */
[C---:B------:R-:W-:Y:S01]  /*7290*/  F2FP.F16.F32.PACK_AB R194, R169.reuse, R194 ;  /* 0x000000c2a9c2723e */ /* 0x040fe200000000ff */
[----:B------:R-:W-:Y:S02]  /*72a0*/  IMAD.MOV.U32 R4, RZ, RZ, R152 ;  /* 0x000000ffff047224 */ /* 0x000fe400078e0098 */
[----:B------:R-:W-:Y:S02]  /*72b0*/  FADD.FTZ R5, R169, R170 ;  /* 0x000000aaa9057221 */ /* 0x000fe40000010000 */
[----:B------:R-:W1:Y:S01]  /*72c0*/  MUFU.EX2 R156, R156 ;  /* 0x0000009c009c7308 */ /* 0x000e620000000800 */
[----:B---3--:R-:W-:Y:S01]  /*72d0*/  FADD.FTZ R16, R154, R3 ;  /* 0x000000039a107221 */ /* 0x008fe20000010000 */
[----:B------:R-:W-:Y:S01]  /*72e0*/  FADD.FTZ R170, R188, R5 ;  /* 0x00000005bcaa7221 */ /* 0x000fe20000010000 */
[----:B------:R-:W-:-:S05]  /*72f0*/  F2FP.F16.F32.PACK_AB R199, R154, R199 ;  /* 0x000000c79ac7723e */ /* 0x000fca00000000ff */
        /* <DEDUP_REMOVED lines=16> */
[C---:B0-----:R-:W-:Y:S01]  /*7400*/  FADD.FTZ R16, R160.reuse, R3 ;  /* 0x00000003a0107221 */ /* 0x041fe20000010000 */
[----:B------:R-:W-:-:S06]  /*7410*/  F2FP.F16.F32.PACK_AB R189, R160, R189 ;  /* 0x000000bda0bd723e */ /* 0x000fcc00000000ff */
[----:B------:R-:W0:Y:S01]  /*7420*/  MUFU.EX2 R173, R173 ;  /* 0x000000ad00ad7308 */ /* 0x000e220000000800 */
[----:B-1----:R-:W-:-:S07]  /*7430*/  FADD.FTZ R170, R190, R5 ;  /* 0x00000005beaa7221 */ /* 0x002fce0000010000 */
[----:B------:R-:W1:Y:S01]  /*7440*/  MUFU.EX2 R162, R162 ;  /* 0x000000a200a27308 */ /* 0x000e620000000800 */
[----:B---3--:R-:W-:-:S07]  /*7450*/  FADD.FTZ R3, R191, R16 ;  /* 0x00000010bf037221 */ /* 0x008fce0000010000 */
[----:B------:R-:W3:Y:S01]  /*7460*/  MUFU.EX2 R184, R184 ;  /* 0x000000b800b87308 */ /* 0x000ee20000000800 */
[C---:B0-----:R-:W-:Y:S01]  /*7470*/  FADD.FTZ R5, R173.reuse, R170 ;  /* 0x000000aaad057221 */ /* 0x041fe20000010000 */
[----:B------:R-:W-:-:S06]  /*7480*/  F2FP.F16.F32.PACK_AB R190, R173, R190 ;  /* 0x000000beadbe723e */ /* 0x000fcc00000000ff */
[----:B------:R-:W-:Y:S01]  /*7490*/  MUFU.EX2 R185, R185 ;  /* 0x000000b900b97308 */ /* 0x000fe20000000800 */
[----:B-1----:R-:W-:-:S07]  /*74a0*/  F2FP.F16.F32.PACK_AB R191, R162, R191 ;  /* 0x000000bfa2bf723e */ /* 0x002fce00000000ff */
[----:B------:R-:W0:Y:S01]  /*74b0*/  MUFU.EX2 R175, R175 ;  /* 0x000000af00af7308 */ /* 0x000e220000000800 */
[----:B---3--:R-:W-:-:S07]  /*74c0*/  FADD.FTZ R170, R184, R5 ;  /* 0x00000005b8aa7221 */ /* 0x008fce0000010000 */
[----:B--2---:R1:W2:Y:S08]  /*74d0*/  MUFU.EX2 R21, R164 ;  /* 0x000000a400157308 */ /* 0x0042b00000000800 */
[----:B------:R-:W3:Y:S01]  /*74e0*/  MUFU.EX2 R186, R186 ;  /* 0x000000ba00ba7308 */ /* 0x000ee20000000800 */
[----:B-1----:R-:W-:Y:S01]  /*74f0*/  FADD.FTZ R164, R162, R3 ;  /* 0x00000003a2a47221 */ /* 0x002fe20000010000 */
[C---:B0-----:R-:W-:Y:S01]  /*7500*/  FADD.FTZ R5, R175.reuse, R170 ;  /* 0x000000aaaf057221 */ /* 0x041fe20000010000 */
[----:B------:R-:W-:Y:S01]  /*7510*/  F2FP.F16.F32.PACK_AB R184, R175, R184 ;  /* 0x000000b8afb8723e */ /* 0x000fe200000000ff */
[----:B------:R-:W-:-:S02]  /*7520*/  IMAD.MOV.U32 R3, RZ, RZ, R168 ;  /* 0x000000ffff037224 */ /* 0x000fc400078e00a8 */
[----:B------:R-:W-:Y:S02]  /*7530*/  FADD.FTZ R164, R185, R164 ;  /* 0x000000a4b9a47221 */ /* 0x000fe40000010000 */
[----:B------:R-:W0:Y:S02]  /*7540*/  MUFU.EX2 R165, R165 ;  /* 0x000000a500a57308 */ /* 0x000e240000000800 */
[C---:B--2---:R-:W-:Y:S01]  /*7550*/  FADD.FTZ R164, R21.reuse, R164 ;  /* 0x000000a415a47221 */ /* 0x044fe20000010000 */
[----:B------:R-:W-:-:S05]  /*7560*/  F2FP.F16.F32.PACK_AB R185, R21, R185 ;  /* 0x000000b915b9723e */ /* 0x000fca00000000ff */
[----:B------:R-:W1:Y:S01]  /*7570*/  MUFU.EX2 R177, R178 ;  /* 0x000000b200b17308 */ /* 0x000e620000000800 */
[----:B---3--:R-:W-:-:S07]  /*7580*/  FADD.FTZ R16, R186, R5 ;  /* 0x00000005ba107221 */ /* 0x008fce0000010000 */
[----:B------:R-:W2:Y:S01]  /*7590*/  MUFU.EX2 R166, R166 ;  /* 0x000000a600a67308 */ /* 0x000ea20000000800 */
[----:B0-----:R-:W-:Y:S01]  /*75a0*/  FADD.FTZ R164, R165, R164 ;  /* 0x000000a4a5a47221 */ /* 0x001fe20000010000 */
[C---:B-1----:R-:W-:Y:S01]  /*75b0*/  FADD.FTZ R16, R177.reuse, R16 ;  /* 0x00000010b1107221 */ /* 0x042fe20000010000 */
[----:B------:R-:W-:Y:S02]  /*75c0*/  F2FP.F16.F32.PACK_AB R186, R177, R186 ;  /* 0x000000bab1ba723e */ /* 0x000fe400000000ff */
[C---:B--2---:R-:W-:Y:S01]  /*75d0*/  FADD.FTZ R5, R166.reuse, R164 ;  /* 0x000000a4a6057221 */ /* 0x044fe20000010000 */
[----:B------:R-:W-:Y:S01]  /*75e0*/  F2FP.F16.F32.PACK_AB R187, R166, R165 ;  /* 0x000000a5a6bb723e */ /* 0x000fe200000000ff */
[----:B------:R-:W-:Y:S06]  /*75f0*/  @P2 BRA `(.L_x_1468) ;  /* 0xffffffd400282947 */ /* 0x000fec000383ffff */
[----:B------:R-:W-:Y:S01]  /*7600*/  IMAD.MOV.U32 R3, RZ, RZ, R168 ;  /* 0x000000ffff037224 */ /* 0x000fe200078e00a8 */
[----:B------:R-:W-:Y:S01]  /*7610*/  UMOV UR37, UR5 ;  /* 0x0000000500257c82 */ /* 0x000fe20008000000 */
[----:B------:R-:W-:Y:S01]  /*7620*/  IMAD.MOV.U32 R4, RZ, RZ, R152 ;  /* 0x000000ffff047224 */ /* 0x000fe200078e0098 */
[----:B------:R-:W-:-:S06]  /*7630*/  UMOV UR36, UR39 ;  /* 0x0000002700247c82 */ /* 0x000fcc0008000000 */
.L_x_1451:
[----:B------:R-:W-:Y:S01]  /*7640*/  R2UR UR5, R22 ;  /* 0x00000000160572ca */ /* 0x000fe200000e0000 */
[----:B------:R-:W-:Y:S01]  /*7650*/  ULDC UR4, c[0x0][0x448] ;  /* 0x0001120000047ab9 */ /* 0x000fe20000000800 */
[----:B------:R-:W-:Y:S01]  /*7660*/  ULDC UR7, c[0x0][0x9e4] ;  /* 0x0002790000077ab9 */ /* 0x000fe20000000800 */
[----:B------:R-:W-:Y:S02]  /*7670*/  UISETP.NE.AND UP0, UPT, UR4, 0x1, UPT ;  /* 0x000000010400788c */ /* 0x000fe4000bf05270 */
[----:B------:R-:W-:Y:S02]  /*7680*/  UISETP.GE.AND UP1, UPT, UR7, 0x1, UPT ;  /* 0x000000010700788c */ /* 0x000fe4000bf26270 */
[----:B------:R-:W-:-:S04]  /*7690*/  UIADD3 UR11, UR61, 0x1, -UR60 ;  /* 0x000000013d0b7890 */ /* 0x000fc8000fffe83c */
[----:B------:R-:W-:Y:S02]  /*76a0*/  PLOP3.LUT P6, PT, PT, PT, UP1, 0x80, 0x0 ;  /* 0x000000000000781c */ /* 0x000fe40003fcf018 */
[----:B------:R-:W-:Y:S01]  /*76b0*/  UIADD3 UR10, UR5, 0x7f, URZ ;  /* 0x0000007f050a7890 */ /* 0x000fe2000fffe03f */
[----:B------:R-:W-:Y:S01]  /*76c0*/  @UP0 ULDC UR4, c[0x0][0x44c] ;  /* 0x0001130000040ab9 */ /* 0x000fe20000000800 */
[----:B------:R-:W-:Y:S02]  /*76d0*/  @UP0 ULDC UR14, c[0x0][0x450] ;  /* 0x00011400000e0ab9 */ /* 0x000fe40000000800 */
[----:B------:R-:W-:-:S04]  /*76e0*/  UIMAD.WIDE.U32 UR4, UR10, UR4, URZ ;  /* 0x000000040a0472a5 */ /* 0x000fc8000f8e003f */
[----:B------:R-:W-:-:S03]  /*76f0*/  @UP0 USHF.R.U32.HI UR10, URZ, UR14, UR5 ;  /* 0x0000000e3f0a0299 */ /* 0x000fc60008011605 */
[----:B------:R-:W-:Y:S01]  /*7700*/  ULDC UR14, c[0x0][0x9dc] ;  /* 0x00027700000e7ab9 */ /* 0x000fe20000000800 */
[----:B------:R-:W-:-:S04]  /*7710*/  UIADD3 UR10, UR11, UR10, URZ ;  /* 0x0000000a0b0a7290 */ /* 0x000fc8000fffe03f */
[----:B------:R-:W-:Y:S01]  /*7720*/  UIADD3 UR14, UR10, -UR14, URZ ;  /* 0x8000000e0a0e7290 */ /* 0x000fe2000fffe03f */
[----:B------:R-:W-:Y:S11]  /*7730*/  @!P6 BRA `(.L_x_1469) ;  /* 0x000000000048e947 */ /* 0x000ff60003800000 */
[----:B------:R-:W-:Y:S02]  /*7740*/  UMOV UR15, UR10 ;  /* 0x0000000a000f7c82 */ /* 0x000fe40008000000 */
        /* <DEDUP_REMOVED lines=10> */
.L_x_1470:
[----:B------:R-:W-:-:S11]  /*77f0*/  UISETP.NE.AND UP1, UPT, UR7, 0x1, UPT ;  /* 0x000000010700788c */ /* 0x000fd6000bf25270 */
[----:B------:R-:W-:Y:S02]  /*7800*/  @UP1 ULDC.64 UR4, c[0x0][0x9e8] ;  /* 0x00027a0000041ab9 */ /* 0x000fe40000000a00 */
[----:B------:R-:W-:-:S04]  /*7810*/  UIMAD.WIDE.U32 UR10, UR15, UR4, URZ ;  /* 0x000000040f0a72a5 */ /* 0x000fc8000f8e003f */
[----:B------:R-:W-:-:S12]  /*7820*/  @UP1 USHF.R.U32.HI UR15, URZ, UR5, UR11 ;  /* 0x000000053f0f1299 */ /* 0x000fd8000801160b */
.L_x_1471:
[----:B------:R-:W-:-:S04]  /*7830*/  UIMAD UR7, UR15, UR7, URZ ;  /* 0x000000070f0772a4 */ /* 0x000fc8000f8e023f */
[----:B------:R-:W-:-:S04]  /*7840*/  UISETP.LT.AND UP1, UPT, UR14, UR7, UPT ;  /* 0x000000070e00728c */ /* 0x000fc8000bf21270 */
[----:B------:R-:W-:-:S12]  /*7850*/  USEL UR14, UR14, UR7, !UP1 ;  /* 0x000000070e0e7287 */ /* 0x000fd8000c800000 */
.L_x_1469:
[----:B------:R-:W-:Y:S01]  /*7860*/  UIADD3 UR14, UR14, 0x3f, URZ ;  /* 0x0000003f0e0e7890 */ /* 0x000fe2000fffe03f */
[----:B------:R-:W-:-:S03]  /*7870*/  R2UR UR5, R200 ;  /* 0x00000000c80572ca */ /* 0x000fc600000e0000 */
[----:B------:R-:W-:-:S04]  /*7880*/  USHF.R.S32.HI UR4, URZ, 0x1f, UR14 ;  /* 0x0000001f3f047899 */ /* 0x000fc8000801140e */
[----:B------:R-:W-:-:S04]  /*7890*/  ULEA.HI UR4, UR4, UR14, URZ, 0x6 ;  /* 0x0000000e04047291 */ /* 0x000fc8000f8f303f */
[----:B------:R-:W-:-:S04]  /*78a0*/  USHF.R.S32.HI UR4, URZ, 0x6, UR4 ;  /* 0x000000063f047899 */ /* 0x000fc80008011404 */
[----:B------:R-:W-:-:S04]  /*78b0*/  UISETP.LT.AND UP1, UPT, UR5, UR4, UPT ;  /* 0x000000040500728c */ /* 0x000fc8000bf21270 */
[----:B------:R-:W-:-:S06]  /*78c0*/  USEL UR39, UR5, UR4, !UP1 ;  /* 0x0000000405277287 */ /* 0x000fcc000c800000 */
[----:B------:R-:W-:-:S13]  /*78d0*/  ISETP.GE.AND P2, PT, R20, UR39, PT ;  /* 0x0000002714007c0c */ /* 0x000fda000bf46270 */
[----:B------:R-:W-:Y:S05]  /*78e0*/  @!P2 BRA `(.L_x_1472) ;  /* 0x000000200038a947 */ /* 0x000fea0003800000 */
[----:B------:R-:W-:Y:S01]  /*78f0*/  IMAD.MOV.U32 R220, RZ, RZ, R3 ;  /* 0x000000ffffdc7224 */ /* 0x000fe200078e0003 */
[----:B------:R-:W-:Y:S01]  /*7900*/  UMOV UR7, UR36 ;  /* 0x0000002400077c82 */ /* 0x000fe20008000000 */
[----:B------:R-:W-:Y:S01]  /*7910*/  IMAD.MOV.U32 R21, RZ, RZ, R4 ;  /* 0x000000ffff157224 */ /* 0x000fe200078e0004 */
[----:B------:R-:W-:Y:S01]  /*7920*/  UMOV UR4, UR37 ;  /* 0x0000002500047c82 */ /* 0x000fe20008000000 */
[----:B------:R-:W-:Y:S01]  /*7930*/  ULDC UR5, c[0x0][0x9d8] ;  /* 0x0002760000057ab9 */ /* 0x000fe20000000800 */
[----:B------:R-:W-:-:S05]  /*7940*/  ULDC UR50, c[0x0][0x988] ;  /* 0x0002620000327ab9 */ /* 0x000fca0000000800 */
.L_x_1481:
[----:B------:R-:W-:-:S04]  /*7950*/  UIADD3 UR37, UR4, 0x1, URZ ;  /* 0x0000000104257890 */ /* 0x000fc8000fffe03f */
[----:B------:R-:W-:-:S04]  /*7960*/  UISETP.NE.AND UP1, UPT, UR37, 0x2, UPT ;  /* 0x000000022500788c */ /* 0x000fc8000bf25270 */
[----:B------:R-:W-:Y:S02]  /*7970*/  USEL UR36, URZ, 0x1, UP1 ;  /* 0x000000013f247887 */ /* 0x000fe40008800000 */
[----:B------:R-:W-:Y:S02]  /*7980*/  USEL UR37, UR37, URZ, UP1 ;  /* 0x0000003f25257287 */ /* 0x000fe40008800000 */
[----:B------:R-:W-:Y:S01]  /*7990*/  ULOP3.LUT UR36, UR7, UR36, URZ, 0x3c, !UPT ;  /* 0x0000002407247292 */ /* 0x000fe2000f8e3c3f */
[----:B------:R-:W-:Y:S11]  /*79a0*/  @!P0 BRA `(.L_x_1473) ;  /* 0x0000000000048947 */ /* 0x000ff60003800000 */
[----:B------:R-:W-:Y:S01]  /*79b0*/  BPT.TRAP 0x1 ;  /* 0x000000040000795c */ /* 0x000fe20000300000 */
.L_x_1473:
[----:B------:R-:W-:Y:S01]  /*79c0*/  ULEA UR6, UR37, UR38, 0x3 ;  /* 0x0000002625067291 */ /* 0x000fe2000f8e183f */
[----:B------:R-:W-:-:S05]  /*79d0*/  IMAD.U32 R3, RZ, RZ, UR36 ;  /* 0x00000024ff037e24 */ /* 0x000fca000f8e00ff */
[----:B------:R-:W-:-:S04]  /*79e0*/  SHF.L.U32 R3, R3, 0x1f, RZ ;  /* 0x0000001f03037819 */ /* 0x000fc800000006ff */
[----:B------:R0:W1:Y:S01]  /*79f0*/  SYNCS.PHASECHK.TRANS64.TRYWAIT P2, [UR6+0x30830], R3 ;  /* 0x03083003ff0075a7 */ /* 0x0000620008040146 */
[----:B------:R-:W-:Y:S05]  /*7a00*/  @!P0 BRA `(.L_x_1474) ;  /* 0x0000000000048947 */ /* 0x000fea0003800000 */
[----:B------:R-:W-:Y:S01]  /*7a10*/  BPT.TRAP 0x1 ;  /* 0x000000040000795c */ /* 0x000fe20000300000 */
.L_x_1474:
[----:B-1----:R-:W-:Y:S05]  /*7a20*/  @P2 BRA `(.L_x_1475) ;  /* 0x0000000000082947 */ /* 0x002fea0003800000 */
[----:B------:R-:W1:Y:S02]  /*7a30*/  SYNCS.PHASECHK.TRANS64.TRYWAIT P2, [UR6+0x30830], R3 ;  /* 0x03083003ff0075a7 */ /* 0x000e640008040146 */
[----:B-1----:R-:W-:Y:S05]  /*7a40*/  @!P2 BRA `(.L_x_1476) ;  /* 0x0000010400aca947 */ /* 0x002fea0003800000 */
.L_x_1475:
        /* <DEDUP_REMOVED lines=228> */
.L_x_1477:
[----:B------:R-:W-:Y:S01]  /*8890*/  ULEA UR14, UR4, UR38, 0x3 ;  /* 0x00000026040e7291 */ /* 0x000fe2000f8e183f */
[----:B------:R-:W-:-:S05]  /*88a0*/  IMAD.U32 R0, RZ, RZ, UR7 ;  /* 0x00000007ff007e24 */ /* 0x000fca000f8e00ff */
[----:B------:R-:W-:-:S04]  /*88b0*/  SHF.L.U32 R0, R0, 0x1f, RZ ;  /* 0x0000001f00007819 */ /* 0x000fc800000006ff */
[----:B------:R2:W3:Y:S01]  /*88c0*/  SYNCS.PHASECHK.TRANS64.TRYWAIT P2, [UR14+0x30850], R0 ;  /* 0x03085000ff0075a7 */ /* 0x0004e2000804014e */
[----:B------:R-:W-:Y:S05]  /*88d0*/  @!P0 BRA `(.L_x_1478) ;  /* 0x0000000000048947 */ /* 0x000fea0003800000 */
[----:B------:R-:W-:Y:S01]  /*88e0*/  BPT.TRAP 0x1 ;  /* 0x000000040000795c */ /* 0x000fe20000300000 */
.L_x_1478:
[----:B---3--:R-:W-:Y:S05]  /*88f0*/  @P2 BRA `(.L_x_1479) ;  /* 0x0000000000082947 */ /* 0x008fea0003800000 */
[----:B------:R-:W3:Y:S02]  /*8900*/  SYNCS.PHASECHK.TRANS64.TRYWAIT P2, [UR14+0x30850], R0 ;  /* 0x03085000ff0075a7 */ /* 0x000ee4000804014e */
[----:B---3--:R-:W-:Y:S05]  /*8910*/  @!P2 BRA `(.L_x_1480) ;  /* 0x000000f80010a947 */ /* 0x008fea0003800000 */
.L_x_1479:
        /* <DEDUP_REMOVED lines=40> */
[C---:B------:R-:W-:Y:S01]  /*8ba0*/  ISETP.GT.AND P2, PT, R20.reuse, UR39, PT ;  /* 0x0000002714007c0c */ /* 0x040fe2000bf44270 */
        /* <DEDUP_REMOVED lines=44> */
[----:B------:R-:W-:-:S06]  /*8e70*/  FMUL.FTZ R173, R180, UR5 ;  /* 0x00000005b4ad7c20 */ /* 0x000fcc0008410000 */
[----:B------:R-:W0:Y:S01]  /*8e80*/  MUFU.TANH R161, R161 ;  /* 0x000000a100a17308 */ /* 0x000e220000002400 */
[----:B-1----:R-:W-:-:S04]  /*8e90*/  FMNMX.FTZ R0, R193, R0, !PT ;  /* 0x00000000c1007209 */ /* 0x002fc80007810000 */
[----:B------:R-:W-:-:S03]  /*8ea0*/  FMNMX.FTZ R177, R159, R0, !PT ;  /* 0x000000009fb17209 */ /* 0x000fc60007810000 */
[----:B------:R-:W1:Y:S01]  /*8eb0*/  MUFU.TANH R169, R169 ;  /* 0x000000a900a97308 */ /* 0x000e620000002400 */
[----:B------:R-:W-:-:S04]  /*8ec0*/  FMNMX.FTZ R177, R164, R177, !PT ;  /* 0x000000b1a4b17209 */ /* 0x000fc80007810000 */
[----:B--2---:R-:W-:-:S03]  /*8ed0*/  FMNMX.FTZ R0, R160, R177, !PT ;  /* 0x000000b1a0007209 */ /* 0x004fc60007810000 */
        /* <DEDUP_REMOVED lines=28> */
[----:B------:R-:W-:-:S03]  /*90a0*/  FMNMX.FTZ R21, R163, R0, !PT ;  /* 0x00000000a3157209 */ /* 0x000fc60007810000 */
        /* <DEDUP_REMOVED lines=81> */
[C---:B------:R-:W-:Y:S01]  /*95c0*/  FADD.FTZ R153, R196.reuse, R153 ;  /* 0x00000099c4997221 */ /* 0x040fe20000010000 */
        /* <DEDUP_REMOVED lines=55> */
[----:B0-----:R-:W-:Y:S01]  /*9940*/  FADD.FTZ R16, R186, R21 ;  /* 0x00000015ba107221 */ /* 0x001fe20000010000 */
[----:B------:R-:W-:-:S06]  /*9950*/  IMAD.MOV.U32 R21, RZ, RZ, R4 ;  /* 0x000000ffff157224 */ /* 0x000fcc00078e0004 */
[----:B------:R-:W0:Y:S01]  /*9960*/  MUFU.EX2 R173, R173 ;  /* 0x000000ad00ad7308 */ /* 0x000e220000000800 */
[----:B--2---:R-:W-:Y:S01]  /*9970*/  FADD.FTZ R5, R178, R5 ;  /* 0x00000005b2057221 */ /* 0x004fe20000010000 */
[C---:B-1----:R-:W-:Y:S01]  /*9980*/  FADD.FTZ R16, R169.reuse, R16 ;  /* 0x00000010a9107221 */ /* 0x042fe20000010000 */
[----:B------:R-:W-:Y:S02]  /*9990*/  F2FP.F16.F32.PACK_AB R186, R169, R186 ;  /* 0x000000baa9ba723e */ /* 0x000fe400000000ff */
[C---:B0-----:R-:W-:Y:S01]  /*99a0*/  FADD.FTZ R5, R173.reuse, R5 ;  /* 0x00000005ad057221 */ /* 0x041fe20000010000 */
[----:B------:R-:W-:Y:S01]  /*99b0*/  F2FP.F16.F32.PACK_AB R187, R173, R178 ;  /* 0x000000b2adbb723e */ /* 0x000fe200000000ff */
[----:B------:R-:W-:Y:S06]  /*99c0*/  @P2 BRA `(.L_x_1481) ;  /* 0xffffffdc00e02947 */ /* 0x000fec000383ffff */
.L_x_1472:
        /* <DEDUP_REMOVED lines=10> */
[----:B------:R-:W-:-:S05]  /*9a70*/  ULDC UR51, c[0x0][0x9e0] ;  /* 0x0002780000337ab9 */ /* 0x000fca0000000800 */
.L_x_1499:
[----:B------:R-:W-:-:S04]  /*9a80*/  UIADD3 UR37, UR4, 0x1, URZ ;  /* 0x0000000104257890 */ /* 0x000fc8000fffe03f */
[----:B------:R-:W-:-:S04]  /*9a90*/  UISETP.NE.AND UP1, UPT, UR37, 0x2, UPT ;  /* 0x000000022500788c */ /* 0x000fc8000bf25270 */
[----:B------:R-:W-:Y:S02]  /*9aa0*/  USEL UR36, URZ, 0x1, UP1 ;  /* 0x000000013f247887 */ /* 0x000fe40008800000 */
[----:B------:R-:W-:Y:S02]  /*9ab0*/  USEL UR37, UR37, URZ, UP1 ;  /* 0x0000003f25257287 */ /* 0x000fe40008800000 */
[----:B------:R-:W-:Y:S01]  /*9ac0*/  ULOP3.LUT UR36, UR7, UR36, URZ, 0x3c, !UPT ;  /* 0x0000002407247292 */ /* 0x000fe2000f8e3c3f */
[----:B------:R-:W-:Y:S11]  /*9ad0*/  @!P0 BRA `(.L_x_1483) ;  /* 0x0000000000048947 */ /* 0x000ff60003800000 */
[----:B------:R-:W-:Y:S01]  /*9ae0*/  BPT.TRAP 0x1 ;  /* 0x000000040000795c */ /* 0x000fe20000300000 */
.L_x_1483:
[----:B------:R-:W-:Y:S01]  /*9af0*/  ULEA UR6, UR37, UR38, 0x3 ;  /* 0x0000002625067291 */ /* 0x000fe2000f8e183f */
[----:B------:R-:W-:-:S05]  /*9b00*/  IMAD.U32 R3, RZ, RZ, UR36 ;  /* 0x00000024ff037e24 */ /* 0x000fca000f8e00ff */
[----:B------:R-:W-:-:S04]  /*9b10*/  SHF.L.U32 R3, R3, 0x1f, RZ ;  /* 0x0000001f03037819 */ /* 0x000fc800000006ff */
[----:B------:R0:W1:Y:S01]  /*9b20*/  SYNCS.PHASECHK.TRANS64.TRYWAIT P2, [UR6+0x30830], R3 ;  /* 0x03083003ff0075a7 */ /* 0x0000620008040146 */
[----:B------:R-:W-:Y:S05]  /*9b30*/  @!P0 BRA `(.L_x_1484) ;  /* 0x0000000000048947 */ /* 0x000fea0003800000 */
[----:B------:R-:W-:Y:S01]  /*9b40*/  BPT.TRAP 0x1 ;  /* 0x000000040000795c */ /* 0x000fe20000300000 */
.L_x_1484:
[----:B-1----:R-:W-:Y:S05]  /*9b50*/  @P2 BRA `(.L_x_1485) ;  /* 0x0000000000082947 */ /* 0x002fea0003800000 */
[----:B------:R-:W1:Y:S02]  /*9b60*/  SYNCS.PHASECHK.TRANS64.TRYWAIT P2, [UR6+0x30830], R3 ;  /* 0x03083003ff0075a7 */ /* 0x000e640008040146 */
[----:B-1----:R-:W-:Y:S05]  /*9b70*/  @!P2 BRA `(.L_x_1486) ;  /* 0x000000e40090a947 */ /* 0x002fea0003800000 */
.L_x_1485:
        /* <DEDUP_REMOVED lines=228> */
.L_x_1487:
[----:B------:R-:W-:Y:S01]  /*a9c0*/  ULEA UR10, UR4, UR38, 0x3 ;  /* 0x00000026040a7291 */ /* 0x000fe2000f8e183f */
[----:B------:R-:W-:-:S05]  /*a9d0*/  IMAD.U32 R0, RZ, RZ, UR7 ;  /* 0x00000007ff007e24 */ /* 0x000fca000f8e00ff */
[----:B------:R-:W-:-:S04]  /*a9e0*/  SHF.L.U32 R0, R0, 0x1f, RZ ;  /* 0x0000001f00007819 */ /* 0x000fc800000006ff */
[----:B------:R2:W3:Y:S01]  /*a9f0*/  SYNCS.PHASECHK.TRANS64.TRYWAIT P2, [UR10+0x30850], R0 ;  /* 0x03085000ff0075a7 */ /* 0x0004e2000804014a */
[----:B------:R-:W-:Y:S05]  /*aa00*/  @!P0 BRA `(.L_x_1488) ;  /* 0x0000000000048947 */ /* 0x000fea0003800000 */
[----:B------:R-:W-:Y:S01]  /*aa10*/  BPT.TRAP 0x1 ;  /* 0x000000040000795c */ /* 0x000fe20000300000 */
.L_x_1488:
[----:B---3--:R-:W-:Y:S05]  /*aa20*/  @P2 BRA `(.L_x_1489) ;  /* 0x0000000000082947 */ /* 0x008fea0003800000 */
[----:B------:R-:W3:Y:S02]  /*aa30*/  SYNCS.PHASECHK.TRANS64.TRYWAIT P2, [UR10+0x30850], R0 ;  /* 0x03085000ff0075a7 */ /* 0x000ee4000804014a */
[----:B---3--:R-:W-:Y:S05]  /*aa40*/  @!P2 BRA `(.L_x_1490) ;  /* 0x000000d400f4a947 */ /* 0x008fea0003800000 */
.L_x_1489:
[----:B------:R-:W-:Y:S01]  /*aa50*/  UIADD3 UR6, UR38, 0x400, URZ ;  /* 0x0000040026067890 */ /* 0x000fe2000fffe03f */
[----:B------:R-:W-:Y:S01]  /*aa60*/  WARPGROUP.ARRIVE ;  /* 0x00000000000079c5 */ /* 0x000fe20000000000 */
[----:B------:R-:W-:Y:S01]  /*aa70*/  UMOV UR7, 0x40000040 ;  /* 0x4000004000077882 */ /* 0x000fe20000000000 */
[----:B------:R-:W-:Y:S01]  /*aa80*/  R2UR UR11, R22 ;  /* 0x00000000160b72ca */ /* 0x000fe200000e0000 */
[----:B------:R-:W-:Y:S01]  /*aa90*/  USHF.R.U32.HI UR6, URZ, 0x4, UR6 ;  /* 0x000000043f067899 */ /* 0x000fe20008011606 */
[----:B------:R-:W-:Y:S01]  /*aaa0*/  PLOP3.LUT P2, PT, PT, PT, UP0, 0x80, 0x0 ;  /* 0x000000000000781c */ /* 0x000fe20003f4f008 */
[----:B0-2---:R-:W-:Y:S01]  /*aab0*/  FMUL.FTZ R0, R154, UR5 ;  /* 0x000000059a007c20 */ /* 0x005fe20008410000 */
[----:B------:R-:W-:Y:S01]  /*aac0*/  FMUL.FTZ R154, R159, UR5 ;  /* 0x000000059f9a7c20 */ /* 0x000fe20008410000 */
[----:B------:R-:W-:Y:S01]  /*aad0*/  ULOP3.LUT UR6, UR6, 0x3fff, URZ, 0xc0, !UPT ;  /* 0x00003fff06067892 */ /* 0x000fe2000f8ec03f */
[----:B------:R-:W-:Y:S01]  /*aae0*/  FMUL.FTZ R159, R170, UR5 ;  /* 0x00000005aa9f7c20 */ /* 0x000fe20008410000 */
[----:B-1----:R-:W-:-:S02]  /*aaf0*/  IMAD.U32 R3, RZ, RZ, UR37 ;  /* 0x00000025ff037e24 */ /* 0x002fc4000f8e00ff */
[----:B------:R-:W-:Y:S01]  /*ab00*/  FMUL.FTZ R4, R152, UR5 ;  /* 0x0000000598047c20 */ /* 0x000fe20008410000 */
[----:B------:R-:W-:Y:S01]  /*ab10*/  ULOP3.LUT UR6, UR6, 0x2000000, URZ, 0xfc, !UPT ;  /* 0x0200000006067892 */ /* 0x000fe2000f8efc3f */
[----:B------:R-:W-:Y:S01]  /*ab20*/  FMUL.FTZ R152, R155, UR5 ;  /* 0x000000059b987c20 */ /* 0x000fe20008410000 */
[----:B------:R-:W-:Y:S01]  /*ab30*/  FMUL.FTZ R155, R162, UR5 ;  /* 0x00000005a29b7c20 */ /* 0x000fe20008410000 */
[----:B------:R-:W-:Y:S01]  /*ab40*/  FMUL.FTZ R162, R174, UR5 ;  /* 0x00000005aea27c20 */ /* 0x000fe20008410000 */
[----:B------:R-:W-:Y:S01]  /*ab50*/  ULEA UR4, UR4, UR6, 0xb ;  /* 0x0000000604047291 */ /* 0x000fe2000f8e583f */
[----:B------:R-:W0:Y:S06]  /*ab60*/  MUFU.TANH R4, R4 ;  /* 0x0000000400047308 */ /* 0x000e2c0000002400 */
[----:B------:R-:W-:-:S02]  /*ab70*/  UMOV UR6, UR4 ;  /* 0x0000000400067c82 */ /* 0x000fc40008000000 */
[----:B------:R-:W-:Y:S01]  /*ab80*/  HGMMA.64x256x16.F32 R24, R196, gdesc[UR4].tnspB, R24, gsb0 ;  /* 0x43e00004c4187df0 */ /* 0x000fe20008000818 */
[----:B------:R-:W-:Y:S01]  /*ab90*/  UIADD3 UR6, UR4, 0x80, URZ ;  /* 0x0000008004067890 */ /* 0x000fe2000fffe03f */
[----:B------:R-:W1:Y:S01]  /*aba0*/  MUFU.TANH R0, R0 ;  /* 0x0000000000007308 */ /* 0x000e620000002400 */
[----:B------:R-:W-:-:S07]  /*abb0*/  UMOV UR7, 0x40000040 ;  /* 0x4000004000077882 */ /* 0x000fce0000000000 */
[----:B------:R-:W2:Y:S08]  /*abc0*/  MUFU.TANH R152, R152 ;  /* 0x0000009800987308 */ /* 0x000eb00000002400 */
[----:B------:R-:W3:Y:S08]  /*abd0*/  MUFU.TANH R154, R154 ;  /* 0x0000009a009a7308 */ /* 0x000ef00000002400 */
[----:B------:R-:W4:Y:S08]  /*abe0*/  MUFU.TANH R155, R155 ;  /* 0x0000009b009b7308 */ /* 0x000f300000002400 */
        /* <DEDUP_REMOVED lines=10> */
[----:B------:R-:W-:Y:S02]  /*ac90*/  VIADD R173, R23, UR11 ;  /* 0x0000000b17ad7c36 */ /* 0x000fe40008000000 */
[----:B------:R-:W-:Y:S01]  /*aca0*/  FMUL.FTZ R192, R169, UR5 ;  /* 0x00000005a9c07c20 */ /* 0x000fe20008410000 */
[----:B------:R-:W-:-:S15]  /*acb0*/  FMUL.FTZ R193, R172, UR5 ;  /* 0x00000005acc17c20 */ /* 0x000fde0008410000 */
[----:B------:R-:W-:-:S03]  /*acc0*/  NOP ;  /* 0x0000000000007918 */ /* 0x000fc60000000000 */
[----:B------:R-:W-:Y:S01]  /*acd0*/  HGMMA.64x256x16.F32 R24, R188, gdesc[UR4].tnspB, R24, gsb0 ;  /* 0x43e00004bc187df0 */ /* 0x000fe20008000818 */
[----:B------:R-:W-:Y:S01]  /*ace0*/  UIADD3 UR6, UR4, 0x180, URZ ;  /* 0x0000018004067890 */ /* 0x000fe2000fffe03f */
[----:B------:R-:W0:Y:S01]  /*acf0*/  MUFU.TANH R194, R194 ;  /* 0x000000c200c27308 */ /* 0x000e220000002400 */
[----:B------:R-:W-:Y:S01]  /*ad00*/  UMOV UR7, 0x40000040 ;  /* 0x4000004000077882 */ /* 0x000fe20000000000 */
[----:B------:R-:W-:Y:S02]  /*ad10*/  @UP0 ULDC UR4, c[0x0][0x44c] ;  /* 0x0001130000040ab9 */ /* 0x000fe40000000800 */
[----:B------:R-:W-:Y:S01]  /*ad20*/  @P2 IMAD.HI.U32 R2, R173, UR4, RZ ;  /* 0x00000004ad022c27 */ /* 0x000fe2000f8e00ff */
[----:B------:R-:W-:-:S03]  /*ad30*/  @UP0 ULDC UR4, c[0x0][0x450] ;  /* 0x0001140000040ab9 */ /* 0x000fc60000000800 */
[----:B------:R-:W0:Y:S01]  /*ad40*/  MUFU.TANH R192, R192 ;  /* 0x000000c000c07308 */ /* 0x000e220000002400 */
[----:B------:R-:W-:Y:S02]  /*ad50*/  @P2 SHF.R.U32.HI R173, RZ, UR4, R2 ;  /* 0x00000004ffad2c19 */ /* 0x000fe40008011602 */
[----:B------:R-:W-:Y:S01]  /*ad60*/  @!P1 LEA R2, R3, UR38, 0x3 ;  /* 0x0000002603029c11 */ /* 0x000fe2000f8e18ff */
[----:B------:R-:W-:Y:S02]  /*ad70*/  IMAD.U32 R3, RZ, RZ, UR60 ;  /* 0x0000003cff037e24 */ /* 0x000fe4000f8e00ff */
[----:B------:R-:W5:Y:S02]  /*ad80*/  SHFL.IDX PT, R170, R173, RZ, 0x1c1f ;  /* 0x001c1fffadaa7589 */ /* 0x000f6400000e0000 */
[----:B------:R-:W0:Y:S01]  /*ad90*/  MUFU.TANH R193, R193 ;  /* 0x000000c100c17308 */ /* 0x000e220000002400 */
[----:B------:R-:W-:-:S05]  /*ada0*/  @!P1 VIADD R2, R2, 0x30840 ;  /* 0x0003084002029836 */ /* 0x000fca0000000000 */
[----:B------:R-:W-:Y:S01]  /*adb0*/  @!P1 PRMT R2, RZ, 0x654, R2 ;  /* 0x00000654ff029816 */ /* 0x000fe20000000002 */
[----:B------:R-:W-:Y:S02]  /*adc0*/  WARPGROUP.DEPBAR.LE gsb0, 0x0 ;  /* 0x00008000000079c5 */ /* 0x000fe40000010000 */
[----:B------:R-:W-:Y:S01]  /*add0*/  WARPGROUP.ARRIVE ;  /* 0x00000000000079c5 */ /* 0x000fe20000000000 */
[----:B------:R-:W-:Y:S01]  /*ade0*/  FMUL.FTZ R190, R156, UR5 ;  /* 0x000000059cbe7c20 */ /* 0x000fe20008410000 */
[----:B------:R-:W-:Y:S01]  /*adf0*/  FMUL.FTZ R156, R163, UR5 ;  /* 0x00000005a39c7c20 */ /* 0x000fe20008410000 */
[----:B------:R-:W-:Y:S01]  /*ae00*/  FMUL.FTZ R163, R179, UR5 ;  /* 0x00000005b3a37c20 */ /* 0x000fe20008410000 */
[----:B------:R-:W-:Y:S02]  /*ae10*/  IMAD.SHL.U32 R179, R20, 0x40, RZ ;  /* 0x0000004014b37824 */ /* 0x000fe400078e00ff */
[----:B------:R-:W-:Y:S01]  /*ae20*/  FMUL.FTZ R188, R153, UR5 ;  /* 0x0000000599bc7c20 */ /* 0x000fe20008410000 */
[----:B------:R-:W-:Y:S01]  /*ae30*/  HGMMA.64x256x16.F32 R24, R184, gdesc[UR4].tnspB, R24, gsb0 ;  /* 0x43e00004b8187df0 */ /* 0x000fe20008000818 */
[----:B------:R-:W-:Y:S01]  /*ae40*/  FMUL.FTZ R189, R157, UR5 ;  /* 0x000000059dbd7c20 */ /* 0x000fe20008410000 */
[----:B------:R-:W-:Y:S01]  /*ae50*/  FMUL.FTZ R191, R168, UR5 ;  /* 0x00000005a8bf7c20 */ /* 0x000fe20008410000 */
[----:B------:R-:W-:Y:S01]  /*ae60*/  FMUL.FTZ R153, R158, UR5 ;  /* 0x000000059e997c20 */ /* 0x000fe20008410000 */
[----:B------:R-:W-:Y:S01]  /*ae70*/  FMUL.FTZ R157, R166, UR5 ;  /* 0x00000005a69d7c20 */ /* 0x000fe20008410000 */
[----:B------:R-:W-:Y:S01]  /*ae80*/  IADD3 R168, -R179, 0x1, RZ ;  /* 0x00000001b3a87810 */ /* 0x000fe20007ffe1ff */
[----:B------:R-:W-:Y:S01]  /*ae90*/  FMUL.FTZ R158, R167, UR5 ;  /* 0x00000005a79e7c20 */ /* 0x000fe20008410000 */
[----:B------:R-:W-:Y:S01]  /*aea0*/  FMUL.FTZ R166, R183, UR5 ;  /* 0x00000005b7a67c20 */ /* 0x000fe20008410000 */
[----:B------:R-:W0:Y:S02]  /*aeb0*/  MUFU.TANH R188, R188 ;  /* 0x000000bc00bc7308 */ /* 0x000e240000002400 */
[----:B------:R-:W-:-:S05]  /*aec0*/  IMAD R168, R17, -0x2, R168 ;  /* 0xfffffffe11a87824 */ /* 0x000fca00078e02a8 */
[----:B------:R-:W-:Y:S01]  /*aed0*/  IADD3 R168, -R3, UR61, R168 ;  /* 0x0000003d03a87c10 */ /* 0x000fe2000fffe1a8 */
[----:B------:R-:W0:Y:S04]  /*aee0*/  MUFU.TANH R190, R190 ;  /* 0x000000be00be7308 */ /* 0x000e280000002400 */
[C---:B------:R-:W-:Y:S02]  /*aef0*/  VIADD R183, R168.reuse, UR51 ;  /* 0x00000033a8b77c36 */ /* 0x040fe40008000000 */
[----:B------:R-:W-:Y:S02]  /*af00*/  VIADD R195, R168, UR54 ;  /* 0x00000036a8c37c36 */ /* 0x000fe40008000000 */
        /* <DEDUP_REMOVED lines=21> */
[----:B------:R-:W0:Y:S01]  /*b060*/  MUFU.TANH R184, R184 ;  /* 0x000000b800b87308 */ /* 0x000e220000002400 */
[----:B------:R0:W-:Y:S01]  /*b070*/  @!P1 SYNCS.ARRIVE.TRANS64.RED.A1T0 RZ, [R2+URZ], RZ ;  /* 0x000000ff02ff99a7 */ /* 0x0001e2000810043f */
[----:B-----5:R-:W-:-:S02]  /*b080*/  IMAD.IADD R181, R183, 0x1, R170 ;  /* 0x00000001b7b57824 */ /* 0x020fc400078e02aa */
[----:B------:R-:W-:-:S04]  /*b090*/  IMAD.IADD R182, R195, 0x1, R170 ;  /* 0x00000001c3b67824 */ /* 0x000fc800078e02aa */
        /* <DEDUP_REMOVED lines=25> */
.L_x_1493:
[----:B------:R-:W-:-:S05]  /*b230*/  IMAD.U32 R168, RZ, RZ, UR39 ;  /* 0x00000027ffa87e24 */ /* 0x000fca000f8e00ff */
[----:B------:R-:W-:-:S13]  /*b240*/  ISETP.NE.AND P2, PT, R168, 0x1, PT ;  /* 0x00000001a800780c */ /* 0x000fda0003f45270 */
[----:B0-----:R-:W0:Y:S02]  /*b250*/  @P2 LDC.64 R2, c[0x0][0x9e8] ;  /* 0x00027a00ff022b82 */ /* 0x001e240000000a00 */
[----:B0-----:R-:W-:-:S05]  /*b260*/  @P2 IMAD.HI.U32 R2, R167, R2, RZ ;  /* 0x00000002a7022227 */ /* 0x001fca00078e00ff */
[----:B------:R-:W-:-:S07]  /*b270*/  @P2 SHF.R.U32.HI R167, RZ, R3, R2 ;  /* 0x00000003ffa72219 */ /* 0x000fce0000011602 */
.L_x_1494:
[----:B------:R-:W-:Y:S05]  /*b280*/  BSYNC B0 ;  /* 0x0000000000007941 */ /* 0x000fea0003800000 */
.L_x_1492:
[----:B------:R-:W-:-:S04]  /*b290*/  IMAD R2, R167, R168, -R179 ;  /* 0x000000a8a7027224 */ /* 0x000fc800078e0ab3 */
[----:B------:R-:W-:-:S05]  /*b2a0*/  IMAD R2, R17, -0x2, R2 ;  /* 0xfffffffe11027824 */ /* 0x000fca00078e0202 */
[----:B------:R-:W-:Y:S02]  /*b2b0*/  VIADDMNMX R181, R2, R168, R181, PT ;  /* 0x000000a802b57246 */ /* 0x000fe400038001b5 */
[----:B------:R-:W-:-:S07]  /*b2c0*/  VIMNMX R182, R182, R2, !PT ;  /* 0x00000002b6b67248 */ /* 0x000fce0007fe0100 */
.L_x_1491:
[----:B------:R-:W-:-:S04]  /*b2d0*/  ISETP.GT.AND P2, PT, R20, -0x1, PT ;  /* 0xffffffff1400780c */ /* 0x000fc80003f44270 */
[C---:B------:R-:W-:Y:S02]  /*b2e0*/  ISETP.GT.AND P3, PT, R182.reuse, RZ, P2 ;  /* 0x000000ffb600720c */ /* 0x040fe40001764270 */
[C---:B------:R-:W-:Y:S02]  /*b2f0*/  ISETP.GT.AND P5, PT, R182.reuse, 0x1, P2 ;  /* 0x00000001b600780c */ /* 0x040fe400017a4270 */
[C---:B------:R-:W-:Y:S02]  /*b300*/  ISETP.LT.OR P4, PT, R181.reuse, 0x1, P3 ;  /* 0x00000001b500780c */ /* 0x040fe40001f81670 */
[----:B------:R-:W-:Y:S02]  /*b310*/  ISETP.GT.AND P3, PT, R182, 0x8, P2 ;  /* 0x00000008b600780c */ /* 0x000fe40001764270 */
[----:B0-----:R-:W-:Y:S02]  /*b320*/  FSEL R180, R4, -INF , !P4 ;  /* 0xff80000004b47808 */ /* 0x001fe40006000000 */
[----:B------:R-:W-:Y:S01]  /*b330*/  ISETP.GT.AND P4, PT, R182, 0x9, P2 ;  /* 0x00000009b600780c */ /* 0x000fe20001784270 */
[----:B------:R0:W1:Y:S01]  /*b340*/  SHFL.IDX PT, R4, R173, 0x1, 0x1c1f ;  /* 0x003c1f00ad047f89 */ /* 0x00006200000e0000 */
[----:B------:R-:W-:-:S02]  /*b350*/  ISETP.LT.OR P5, PT, R181, 0x2, P5 ;  /* 0x00000002b500780c */ /* 0x000fc40002fa1670 */
[C---:B------:R-:W-:Y:S02]  /*b360*/  ISETP.LT.OR P3, PT, R181.reuse, 0x9, P3 ;  /* 0x00000009b500780c */ /* 0x040fe40001f61670 */
[----:B------:R-:W-:Y:S02]  /*b370*/  ISETP.LT.OR P4, PT, R181, 0xa, P4 ;  /* 0x0000000ab500780c */ /* 0x000fe40002781670 */
[----:B------:R-:W-:Y:S02]  /*b380*/  FSEL R188, R188, -INF , !P5 ;  /* 0xff800000bcbc7808 */ /* 0x000fe40006800000 */
[----:B------:R-:W-:Y:S02]  /*b390*/  FSEL R190, R190, -INF , !P3 ;  /* 0xff800000bebe7808 */ /* 0x000fe40005800000 */
[----:B------:R-:W-:Y:S02]  /*b3a0*/  FSEL R189, R189, -INF , !P4 ;  /* 0xff800000bdbd7808 */ /* 0x000fe40006000000 */
[----:B------:R-:W-:-:S02]  /*b3b0*/  ISETP.GT.AND P5, PT, R182, 0x10, P2 ;  /* 0x00000010b600780c */ /* 0x000fc400017a4270 */
[C---:B------:R-:W-:Y:S02]  /*b3c0*/  ISETP.GT.AND P3, PT, R182.reuse, 0x11, P2 ;  /* 0x00000011b600780c */ /* 0x040fe40001764270 */
[----:B------:R-:W-:Y:S02]  /*b3d0*/  ISETP.GT.AND P4, PT, R182, 0x18, P2 ;  /* 0x00000018b600780c */ /* 0x000fe40001784270 */
[C---:B------:R-:W-:Y:S02]  /*b3e0*/  ISETP.LT.OR P5, PT, R181.reuse, 0x11, P5 ;  /* 0x00000011b500780c */ /* 0x040fe40002fa1670 */
[C---:B------:R-:W-:Y:S02]  /*b3f0*/  ISETP.LT.OR P3, PT, R181.reuse, 0x12, P3 ;  /* 0x00000012b500780c */ /* 0x040fe40001f61670 */
[----:B------:R-:W-:Y:S02]  /*b400*/  ISETP.LT.OR P4, PT, R181, 0x19, P4 ;  /* 0x00000019b500780c */ /* 0x000fe40002781670 */
[----:B------:R-:W-:-:S02]  /*b410*/  FSEL R167, R184, -INF , !P5 ;  /* 0xff800000b8a77808 */ /* 0x000fc40006800000 */
[----:B------:R-:W-:Y:S02]  /*b420*/  FSEL R168, R185, -INF , !P3 ;  /* 0xff800000b9a87808 */ /* 0x000fe40005800000 */
[----:B------:R-:W-:Y:S02]  /*b430*/  FSEL R169, R186, -INF , !P4 ;  /* 0xff800000baa97808 */ /* 0x000fe40006000000 */
[C---:B------:R-:W-:Y:S02]  /*b440*/  ISETP.GT.AND P5, PT, R182.reuse, 0x19, P2 ;  /* 0x00000019b600780c */ /* 0x040fe400017a4270 */
[C---:B------:R-:W-:Y:S02]  /*b450*/  ISETP.GT.AND P3, PT, R182.reuse, 0x20, P2 ;  /* 0x00000020b600780c */ /* 0x040fe40001764270 */
[----:B------:R-:W-:Y:S02]  /*b460*/  ISETP.GT.AND P4, PT, R182, 0x21, P2 ;  /* 0x00000021b600780c */ /* 0x000fe40001784270 */
        /* <DEDUP_REMOVED lines=12> */
[----:B0-----:R-:W-:-:S02]  /*b530*/  FSEL R173, R193, -INF , !P5 ;  /* 0xff800000c1ad7808 */ /* 0x001fc40006800000 */
[----:B------:R-:W-:Y:S02]  /*b540*/  FSEL R174, R194, -INF , !P3 ;  /* 0xff800000c2ae7808 */ /* 0x000fe40005800000 */
[----:B------:R-:W-:Y:S02]  /*b550*/  FSEL R175, R175, -INF , !P4 ;  /* 0xff800000afaf7808 */ /* 0x000fe40006000000 */
[C---:B------:R-:W-:Y:S02]  /*b560*/  ISETP.GT.AND P5, PT, R182.reuse, 0x31, P2 ;  /* 0x00000031b600780c */ /* 0x040fe400017a4270 */
[C---:B------:R-:W-:Y:S02]  /*b570*/  ISETP.GT.AND P3, PT, R182.reuse, 0x38, P2 ;  /* 0x00000038b600780c */ /* 0x040fe40001764270 */
[----:B------:R-:W-:Y:S01]  /*b580*/  ISETP.GT.AND P4, PT, R182, 0x39, P2 ;  /* 0x00000039b600780c */ /* 0x000fe20001784270 */
[----:B-1----:R-:W-:Y:S01]  /*b590*/  IMAD.IADD R182, R195, 0x1, R4 ;  /* 0x00000001c3b67824 */ /* 0x002fe200078e0204 */
[----:B------:R-:W-:-:S02]  /*b5a0*/  ISETP.LT.OR P5, PT, R181, 0x32, P5 ;  /* 0x00000032b500780c */ /* 0x000fc40002fa1670 */
[C---:B------:R-:W-:Y:S02]  /*b5b0*/  ISETP.LT.OR P3, PT, R181.reuse, 0x39, P3 ;  /* 0x00000039b500780c */ /* 0x040fe40001f61670 */
[----:B------:R-:W-:Y:S01]  /*b5c0*/  ISETP.LT.OR P4, PT, R181, 0x3a, P4 ;  /* 0x0000003ab500780c */ /* 0x000fe20002781670 */
[----:B------:R-:W-:Y:S01]  /*b5d0*/  IMAD.IADD R181, R183, 0x1, R4 ;  /* 0x00000001b7b57824 */ /* 0x000fe200078e0204 */
[----:B------:R-:W-:Y:S02]  /*b5e0*/  FSEL R176, R176, -INF , !P5 ;  /* 0xff800000b0b07808 */ /* 0x000fe40006800000 */
[----:B------:R-:W-:Y:S02]  /*b5f0*/  FSEL R177, R177, -INF , !P3 ;  /* 0xff800000b1b17808 */ /* 0x000fe40005800000 */
[----:B------:R-:W-:Y:S01]  /*b600*/  FSEL R178, R178, -INF , !P4 ;  /* 0xff800000b2b27808 */ /* 0x000fe20006000000 */
[----:B------:R-:W-:Y:S06]  /*b610*/  @!P6 BRA `(.L_x_1495) ;  /* 0x00000000005ce947 */ /* 0x000fec0003800000 */
        /* <DEDUP_REMOVED lines=13> */
.L_x_1497:
[----:B------:R-:W-:-:S05]  /*b6f0*/  IMAD.U32 R184, RZ, RZ, UR39 ;  /* 0x00000027ffb87e24 */ /* 0x000fca000f8e00ff */
[----:B------:R-:W-:-:S13]  /*b700*/  ISETP.NE.AND P3, PT, R184, 0x1, PT ;  /* 0x00000001b800780c */ /* 0x000fda0003f65270 */
[----:B------:R-:W0:Y:S02]  /*b710*/  @P3 LDC.64 R2, c[0x0][0x9e8] ;  /* 0x00027a00ff023b82 */ /* 0x000e240000000a00 */
[----:B0-----:R-:W-:-:S05]  /*b720*/  @P3 IMAD.HI.U32 R2, R4, R2, RZ ;  /* 0x0000000204023227 */ /* 0x001fca00078e00ff */
[----:B------:R-:W-:-:S07]  /*b730*/  @P3 SHF.R.U32.HI R4, RZ, R3, R2 ;  /* 0x00000003ff043219 */ /* 0x000fce0000011602 */
.L_x_1498:
[----:B------:R-:W-:Y:S05]  /*b740*/  BSYNC B0 ;  /* 0x0000000000007941 */ /* 0x000fea0003800000 */
.L_x_1496:
[----:B------:R-:W-:-:S04]  /*b750*/  IMAD R4, R4, R184, -R179 ;  /* 0x000000b804047224 */ /* 0x000fc800078e0ab3 */
[----:B------:R-:W-:-:S05]  /*b760*/  IMAD R4, R17, -0x2, R4 ;  /* 0xfffffffe11047824 */ /* 0x000fca00078e0204 */
[----:B------:R-:W-:Y:S02]  /*b770*/  VIADDMNMX R181, R4, R184, R181, PT ;  /* 0x000000b804b57246 */ /* 0x000fe400038001b5 */
[----:B------:R-:W-:-:S07]  /*b780*/  VIMNMX R182, R182, R4, !PT ;  /* 0x00000004b6b67248 */ /* 0x000fce0007fe0100 */
.L_x_1495:
[----:B------:R-:W-:Y:S01]  /*b790*/  FMNMX.FTZ R3, R180, R21, !PT ;  /* 0x00000015b4037209 */ /* 0x000fe20007810000 */
[----:B------:R-:W-:Y:S01]  /*b7a0*/  UMOV UR6, UR50 ;  /* 0x0000003200067c82 */ /* 0x000fe20008000000 */
[----:B------:R-:W-:Y:S01]  /*b7b0*/  ISETP.GT.AND P3, PT, R182, 0x1, P2 ;  /* 0x00000001b600780c */ /* 0x000fe20001764270 */
[----:B------:R-:W-:Y:S01]  /*b7c0*/  UMOV UR7, UR36 ;  /* 0x0000002400077c82 */ /* 0x000fe20008000000 */
[----:B------:R-:W-:Y:S02]  /*b7d0*/  FMNMX.FTZ R3, R188, R3, !PT ;  /* 0x00000003bc037209 */ /* 0x000fe40007810000 */
[----:B------:R-:W-:Y:S02]  /*b7e0*/  ISETP.LT.OR P3, PT, R181, 0x2, P3 ;  /* 0x00000002b500780c */ /* 0x000fe40001f61670 */
[----:B------:R-:W-:Y:S02]  /*b7f0*/  FMNMX.FTZ R2, R190, R3, !PT ;  /* 0x00000003be027209 */ /* 0x000fe40007810000 */
[----:B------:R-:W-:-:S02]  /*b800*/  FSEL R152, R152, -INF , !P3 ;  /* 0xff80000098987808 */ /* 0x000fc40005800000 */
[----:B------:R-:W-:Y:S02]  /*b810*/  FMNMX.FTZ R2, R189, R2, !PT ;  /* 0x00000002bd027209 */ /* 0x000fe40007810000 */
[C---:B------:R-:W-:Y:S02]  /*b820*/  ISETP.GT.AND P3, PT, R182.reuse, RZ, P2 ;  /* 0x000000ffb600720c */ /* 0x040fe40001764270 */
[----:B------:R-:W-:Y:S02]  /*b830*/  FMNMX.FTZ R3, R167, R2, !PT ;  /* 0x00000002a7037209 */ /* 0x000fe40007810000 */
        /* <DEDUP_REMOVED lines=8> */
[----:B------:R-:W-:-:S02]  /*b8c0*/  ISETP.LT.OR P4, PT, R181, 0x9, P4 ;  /* 0x00000009b500780c */ /* 0x000fc40002781670 */
[----:B------:R-:W-:Y:S02]  /*b8d0*/  FMNMX.FTZ R2, R172, R3, !PT ;  /* 0x00000003ac027209 */ /* 0x000fe40007810000 */
[----:B------:R-:W-:Y:S02]  /*b8e0*/  FSEL R154, R154, -INF , !P5 ;  /* 0xff8000009a9a7808 */ /* 0x000fe40006800000 */
[----:B------:R-:W-:Y:S02]  /*b8f0*/  FMNMX.FTZ R3, R173, R2, !PT ;  /* 0x00000002ad037209 */ /* 0x000fe40007810000 */
[----:B------:R-:W-:Y:S02]  /*b900*/  ISETP.GT.AND P5, PT, R182, 0x11, P2 ;  /* 0x00000011b600780c */ /* 0x000fe400017a4270 */
[----:B------:R-:W-:Y:S02]  /*b910*/  FMNMX.FTZ R2, R174, R3, !PT ;  /* 0x00000003ae027209 */ /* 0x000fe40007810000 */
[----:B------:R-:W-:-:S02]  /*b920*/  FSEL R153, R153, -INF , !P4 ;  /* 0xff80000099997808 */ /* 0x000fc40006000000 */
        /* <DEDUP_REMOVED lines=8> */
[C---:B------:R-:W-:Y:S01]  /*b9b0*/  ISETP.GT.AND P5, PT, R182.reuse, 0x20, P2 ;  /* 0x00000020b600780c */ /* 0x040fe200017a4270 */
[----:B------:R-:W0:Y:S01]  /*b9c0*/  SHFL.BFLY PT, R2, R3, 0x2, 0x1f ;  /* 0x0c401f0003027f89 */ /* 0x000e2200000e0000 */
[----:B------:R-:W-:Y:S02]  /*b9d0*/  FSEL R155, R155, -INF , !P4 ;  /* 0xff8000009b9b7808 */ /* 0x000fe40006000000 */
[----:B------:R-:W-:Y:S02]  /*b9e0*/  ISETP.LT.OR P5, PT, R181, 0x21, P5 ;  /* 0x00000021b500780c */ /* 0x000fe40002fa1670 */
[----:B------:R-:W-:-:S02]  /*b9f0*/  ISETP.GT.AND P4, PT, R182, 0x19, P2 ;  /* 0x00000019b600780c */ /* 0x000fc40001784270 */
[----:B------:R-:W-:Y:S02]  /*ba00*/  FSEL R159, R159, -INF , !P5 ;  /* 0xff8000009f9f7808 */ /* 0x000fe40006800000 */
[----:B------:R-:W-:Y:S02]  /*ba10*/  ISETP.LT.OR P4, PT, R181, 0x1a, P4 ;  /* 0x0000001ab500780c */ /* 0x000fe40002781670 */
[----:B------:R-:W-:Y:S02]  /*ba20*/  R2UR UR4, R200 ;  /* 0x00000000c80472ca */ /* 0x000fe400000e0000 */
[----:B------:R-:W-:Y:S02]  /*ba30*/  FSEL R158, R158, -INF , !P4 ;  /* 0xff8000009e9e7808 */ /* 0x000fe40006000000 */
[----:B------:R-:W-:-:S04]  /*ba40*/  ISETP.GT.AND P4, PT, R182, 0x28, P2 ;  /* 0x00000028b600780c */ /* 0x000fc80001784270 */
[----:B------:R-:W-:-:S04]  /*ba50*/  ISETP.LT.OR P4, PT, R181, 0x29, P4 ;  /* 0x00000029b500780c */ /* 0x000fc80002781670 */
[----:B------:R-:W-:Y:S02]  /*ba60*/  FSEL R162, R162, -INF , !P4 ;  /* 0xff800000a2a27808 */ /* 0x000fe40006000000 */
[----:B0-----:R-:W-:Y:S02]  /*ba70*/  FMNMX.FTZ R2, R3, R2, !PT ;  /* 0x0000000203027209 */ /* 0x001fe40007810000 */
[----:B------:R-:W-:-:S03]  /*ba80*/  ISETP.GT.AND P4, PT, R182, 0x30, P2 ;  /* 0x00000030b600780c */ /* 0x000fc60001784270 */
[----:B------:R-:W0:Y:S01]  /*ba90*/  SHFL.BFLY PT, R179, R2, 0x1, 0x1f ;  /* 0x0c201f0002b37f89 */ /* 0x000e2200000e0000 */
[----:B------:R-:W-:-:S04]  /*baa0*/  ISETP.LT.OR P4, PT, R181, 0x31, P4 ;  /* 0x00000031b500780c */ /* 0x000fc80002781670 */
[----:B------:R-:W-:Y:S02]  /*bab0*/  FSEL R164, R164, -INF , !P4 ;  /* 0xff800000a4a47808 */ /* 0x000fe40006000000 */
[----:B------:R-:W-:-:S04]  /*bac0*/  ISETP.GT.AND P4, PT, R182, 0x38, P2 ;  /* 0x00000038b600780c */ /* 0x000fc80001784270 */
[----:B------:R-:W-:-:S04]  /*bad0*/  ISETP.LT.OR P4, PT, R181, 0x39, P4 ;  /* 0x00000039b500780c */ /* 0x000fc80002781670 */
[----:B------:R-:W-:Y:S02]  /*bae0*/  FSEL R165, R165, -INF , !P4 ;  /* 0xff800000a5a57808 */ /* 0x000fe40006000000 */
[----:B0-----:R-:W-:Y:S02]  /*baf0*/  FMNMX.FTZ R4, R2, R179, !PT ;  /* 0x000000b302047209 */ /* 0x001fe40007810000 */
[----:B------:R-:W-:Y:S02]  /*bb00*/  FSEL R2, R0, -INF , !P3 ;  /* 0xff80000000027808 */ /* 0x000fe40005800000 */
[----:B------:R-:W-:Y:S01]  /*bb10*/  ISETP.GT.AND P3, PT, R182, 0x18, P2 ;  /* 0x00000018b600780c */ /* 0x000fe20001764270 */
[----:B------:R-:W-:Y:S01]  /*bb20*/  FMUL.FTZ R179, R4, UR6 ;  /* 0x0000000604b37c20 */ /* 0x000fe20008410000 */
[----:B------:R-:W-:Y:S02]  /*bb30*/  FMNMX.FTZ R3, R2, R219, !PT ;  /* 0x000000db02037209 */ /* 0x000fe40007810000 */
[----:B------:R-:W-:-:S02]  /*bb40*/  ISETP.LT.OR P3, PT, R181, 0x19, P3 ;  /* 0x00000019b500780c */ /* 0x000fc40001f61670 */
[----:B------:R-:W-:Y:S02]  /*bb50*/  FMNMX.FTZ R0, R152, R3, !PT ;  /* 0x0000000398007209 */ /* 0x000fe40007810000 */
[----:B------:R-:W-:Y:S02]  /*bb60*/  FSETP.NEU.FTZ.AND P5, PT, R4, -INF , PT ;  /* 0xff8000000400780b */ /* 0x000fe40003fbd000 */
[----:B------:R-:W-:Y:S02]  /*bb70*/  FMNMX.FTZ R3, R153, R0, !PT ;  /* 0x0000000099037209 */ /* 0x000fe40007810000 */
[----:B------:R-:W-:Y:S02]  /*bb80*/  FSEL R157, R157, -INF , !P3 ;  /* 0xff8000009d9d7808 */ /* 0x000fe40005800000 */
[----:B------:R-:W-:Y:S02]  /*bb90*/  FMNMX.FTZ R0, R154, R3, !PT ;  /* 0x000000039a007209 */ /* 0x000fe40007810000 */
[----:B------:R-:W-:-:S02]  /*bba0*/  ISETP.GT.AND P3, PT, R182, 0x21, P2 ;  /* 0x00000021b600780c */ /* 0x000fc40001764270 */
[----:B------:R-:W-:Y:S02]  /*bbb0*/  FMNMX.FTZ R3, R155, R0, !PT ;  /* 0x000000009b037209 */ /* 0x000fe40007810000 */
[----:B------:R-:W-:Y:S02]  /*bbc0*/  ISETP.LT.OR P3, PT, R181, 0x22, P3 ;  /* 0x00000022b500780c */ /* 0x000fe40001f61670 */
[----:B------:R-:W-:Y:S02]  /*bbd0*/  FMNMX.FTZ R0, R156, R3, !PT ;  /* 0x000000039c007209 */ /* 0x000fe40007810000 */
[----:B------:R-:W-:Y:S02]  /*bbe0*/  FSEL R3, R179, RZ, P5 ;  /* 0x000000ffb3037208 */ /* 0x000fe40002800000 */
[----:B------:R-:W-:Y:S02]  /*bbf0*/  FMNMX.FTZ R179, R157, R0, !PT ;  /* 0x000000009db37209 */ /* 0x000fe40007810000 */
[----:B------:R-:W-:Y:S01]  /*bc00*/  FSEL R160, R160, -INF , !P3 ;  /* 0xff800000a0a07808 */ /* 0x000fe20005800000 */
[--C-:B------:R-:W-:Y:S01]  /*bc10*/  FFMA.FTZ R196, R188, UR6, -R3.reuse ;  /* 0x00000006bcc47c23 */ /* 0x100fe20008010803 */
[----:B------:R-:W-:Y:S01]  /*bc20*/  FMNMX.FTZ R0, R158, R179, !PT ;  /* 0x000000b39e007209 */ /* 0x000fe20007810000 */
        /* <DEDUP_REMOVED lines=19> */
[----:B------:R-:W-:Y:S01]  /*bd60*/  ISETP.GT.AND P2, PT, R182, 0x39, P2 ;  /* 0x00000039b600780c */ /* 0x000fe20001744270 */
[--C-:B------:R-:W-:Y:S01]  /*bd70*/  FFMA.FTZ R173, R174, UR6, -R3.reuse ;  /* 0x00000006aead7c23 */ /* 0x100fe20008010803 */
[----:B------:R-:W-:Y:S01]  /*bd80*/  FSEL R163, R163, -INF , !P3 ;  /* 0xff800000a3a37808 */ /* 0x000fe20005800000 */
[--C-:B------:R-:W-:Y:S01]  /*bd90*/  FFMA.FTZ R175, R176, UR6, -R3.reuse ;  /* 0x00000006b0af7c23 */ /* 0x100fe20008010803 */
[----:B------:R-:W-:Y:S01]  /*bda0*/  FMNMX.FTZ R0, R164, R183, !PT ;  /* 0x000000b7a4007209 */ /* 0x000fe20007810000 */
[--C-:B------:R-:W-:Y:S01]  /*bdb0*/  FFMA.FTZ R186, R177, UR6, -R3.reuse ;  /* 0x00000006b1ba7c23 */ /* 0x100fe20008010803 */
[----:B------:R-:W-:Y:S01]  /*bdc0*/  ISETP.LT.OR P2, PT, R181, 0x3a, P2 ;  /* 0x0000003ab500780c */ /* 0x000fe20001741670 */
[--C-:B------:R-:W-:Y:S01]  /*bdd0*/  FFMA.FTZ R181, R189, UR6, -R3.reuse ;  /* 0x00000006bdb57c23 */ /* 0x100fe20008010803 */
[----:B------:R-:W-:Y:S01]  /*bde0*/  FMNMX.FTZ R0, R163, R0, !PT ;  /* 0x00000000a3007209 */ /* 0x000fe20007810000 */
[----:B------:R-:W-:Y:S01]  /*bdf0*/  FFMA.FTZ R178, R178, UR6, -R3 ;  /* 0x00000006b2b27c23 */ /* 0x000fe20008010803 */
[----:B------:R-:W-:Y:S01]  /*be00*/  FSEL R166, R166, -INF , !P2 ;  /* 0xff800000a6a67808 */ /* 0x000fe20005000000 */
[----:B------:R-:W-:Y:S01]  /*be10*/  MUFU.EX2 R179, R180 ;  /* 0x000000b400b37308 */ /* 0x000fe20000000800 */
[----:B------:R-:W-:-:S02]  /*be20*/  FMNMX.FTZ R183, R165, R0, !PT ;  /* 0x00000000a5b77209 */ /* 0x000fc40007810000 */
[----:B------:R-:W-:Y:S02]  /*be30*/  FSEL R168, R4, RZ, P5 ;  /* 0x000000ff04a87208 */ /* 0x000fe40002800000 */
[----:B------:R-:W-:-:S03]  /*be40*/  FMNMX.FTZ R183, R166, R183, !PT ;  /* 0x000000b7a6b77209 */ /* 0x000fc60007810000 */
[----:B------:R-:W-:Y:S01]  /*be50*/  FADD.FTZ R168, -R168, R21 ;  /* 0x00000015a8a87221 */ /* 0x000fe20000010100 */
[----:B------:R-:W-:Y:S01]  /*be60*/  MUFU.EX2 R196, R196 ;  /* 0x000000c400c47308 */ /* 0x000fe20000000800 */
[----:B------:R-:W0:Y:S02]  /*be70*/  SHFL.BFLY PT, R0, R183, 0x2, 0x1f ;  /* 0x0c401f00b7007f89 */ /* 0x000e2400000e0000 */
[----:B------:R-:W-:-:S05]  /*be80*/  FMUL.FTZ R168, R168, UR6 ;  /* 0x00000006a8a87c20 */ /* 0x000fca0008410000 */
        /* <DEDUP_REMOVED lines=9> */
[----:B------:R-:W0:Y:S01]  /*bf20*/  MUFU.EX2 R0, R168 ;  /* 0x000000a800007308 */ /* 0x000e220000000800 */
[C---:B------:R-:W-:Y:S01]  /*bf30*/  FSETP.NEU.FTZ.AND P2, PT, R3.reuse, -INF , PT ;  /* 0xff8000000300780b */ /* 0x040fe20003f5d000 */
[----:B------:R-:W-:-:S05]  /*bf40*/  FMUL.FTZ R177, R3, UR6 ;  /* 0x0000000603b17c20 */ /* 0x000fca0008410000 */
[----:B------:R-:W-:Y:S01]  /*bf50*/  FSEL R177, R177, RZ, P2 ;  /* 0x000000ffb1b17208 */ /* 0x000fe20001000000 */
[----:B------:R-:W1:Y:S04]  /*bf60*/  MUFU.EX2 R188, R188 ;  /* 0x000000bc00bc7308 */ /* 0x000e680000000800 */
[--C-:B------:R-:W-:Y:S01]  /*bf70*/  FFMA.FTZ R197, R2, UR6, -R177.reuse ;  /* 0x0000000602c57c23 */ /* 0x100fe200080108b1 */
[----:B------:R-:W-:Y:S01]  /*bf80*/  FSEL R2, R3, RZ, P2 ;  /* 0x000000ff03027208 */ /* 0x000fe20001000000 */
[--C-:B------:R-:W-:Y:S01]  /*bf90*/  FFMA.FTZ R152, R152, UR6, -R177.reuse ;  /* 0x0000000698987c23 */ /* 0x100fe200080108b1 */
[--C-:B------:R-:W-:Y:S01]  /*bfa0*/  FFMA.FTZ R199, R153, UR6, -R177.reuse ;  /* 0x0000000699c77c23 */ /* 0x100fe200080108b1 */
[----:B------:R-:W-:Y:S01]  /*bfb0*/  FFMA.FTZ R154, R154, UR6, -R177 ;  /* 0x000000069a9a7c23 */ /* 0x000fe200080108b1 */
[----:B0-----:R-:W-:Y:S01]  /*bfc0*/  FFMA.FTZ R153, R0, R16, R179 ;  /* 0x0000001000997223 */ /* 0x001fe200000100b3 */
[----:B------:R-:W-:Y:S01]  /*bfd0*/  FADD.FTZ R2, -R2, R219 ;  /* 0x000000db02027221 */ /* 0x000fe20000010100 */
[----:B------:R-:W-:Y:S01]  /*bfe0*/  MUFU.EX2 R197, R197 ;  /* 0x000000c500c57308 */ /* 0x000fe20000000800 */
[----:B------:R-:W-:Y:S01]  /*bff0*/  FFMA.FTZ R193, R155, UR6, -R177 ;  /* 0x000000069bc17c23 */ /* 0x000fe200080108b1 */
[----:B------:R-:W-:Y:S01]  /*c000*/  FADD.FTZ R153, R196, R153 ;  /* 0x00000099c4997221 */ /* 0x000fe20000010000 */
[----:B------:R-:W-:Y:S01]  /*c010*/  FMUL.FTZ R2, R2, UR6 ;  /* 0x0000000602027c20 */ /* 0x000fe20008410000 */
[--C-:B------:R-:W-:Y:S01]  /*c020*/  FFMA.FTZ R156, R156, UR6, -R177.reuse ;  /* 0x000000069c9c7c23 */ /* 0x100fe200080108b1 */
[----:B------:R-:W-:Y:S01]  /*c030*/  FFMA.FTZ R195, R157, UR6, -R177 ;  /* 0x000000069dc37c23 */ /* 0x000fe200080108b1 */
[----:B------:R-:W-:Y:S01]  /*c040*/  FADD.FTZ R16, R198, R153 ;  /* 0x00000099c6107221 */ /* 0x000fe20000010000 */
[--C-:B------:R-:W-:Y:S01]  /*c050*/  FFMA.FTZ R158, R158, UR6, -R177.reuse ;  /* 0x000000069e9e7c23 */ /* 0x100fe200080108b1 */
[----:B------:R-:W-:Y:S01]  /*c060*/  MUFU.EX2 R152, R152 ;  /* 0x0000009800987308 */ /* 0x000fe20000000800 */
[--C-:B------:R-:W-:Y:S01]  /*c070*/  FFMA.FTZ R191, R162, UR6, -R177.reuse ;  /* 0x00000006a2bf7c23 */ /* 0x100fe200080108b1 */
[----:B------:R-:W-:Y:S01]  /*c080*/  FADD.FTZ R153, R181, R16 ;  /* 0x00000010b5997221 */ /* 0x000fe20000010000 */
[--C-:B------:R-:W-:Y:S01]  /*c090*/  FFMA.FTZ R189, R159, UR6, -R177.reuse ;  /* 0x000000069fbd7c23 */ /* 0x100fe200080108b1 */
[--C-:B------:R-:W-:Y:S01]  /*c0a0*/  FFMA.FTZ R160, R160, UR6, -R177.reuse ;  /* 0x00000006a0a07c23 */ /* 0x100fe200080108b1 */
[----:B------:R-:W-:Y:S01]  /*c0b0*/  FFMA.FTZ R185, R164, UR6, -R177 ;  /* 0x00000006a4b97c23 */ /* 0x000fe200080108b1 */
[----:B------:R-:W-:Y:S01]  /*c0c0*/  FADD.FTZ R162, R192, R153 ;  /* 0x00000099c0a27221 */ /* 0x000fe20000010000 */
[--C-:B------:R-:W-:Y:S01]  /*c0d0*/  FFMA.FTZ R163, R163, UR6, -R177.reuse ;  /* 0x00000006a3a37c23 */ /* 0x100fe200080108b1 */
[----:B------:R-:W0:Y:S01]  /*c0e0*/  MUFU.EX2 R2, R2 ;  /* 0x0000000200027308 */ /* 0x000e220000000800 */
[--C-:B------:R-:W-:Y:S01]  /*c0f0*/  FFMA.FTZ R165, R165, UR6, -R177.reuse ;  /* 0x00000006a5a57c23 */ /* 0x100fe200080108b1 */
[----:B------:R-:W-:Y:S01]  /*c100*/  FADD.FTZ R153, R167, R162 ;  /* 0x000000a2a7997221 */ /* 0x000fe20000010000 */
[--C-:B------:R-:W-:Y:S01]  /*c110*/  FFMA.FTZ R162, R161, UR6, -R177.reuse ;  /* 0x00000006a1a27c23 */ /* 0x100fe200080108b1 */
[----:B------:R-:W-:Y:S01]  /*c120*/  FFMA.FTZ R166, R166, UR6, -R177 ;  /* 0x00000006a6a67c23 */ /* 0x000fe200080108b1 */
[----:B------:R-:W-:-:S02]  /*c130*/  IMAD.U32 R155, RZ, RZ, UR10 ;  /* 0x0000000aff9b7e24 */ /* 0x000fc4000f8e00ff */
[----:B------:R-:W-:Y:S01]  /*c140*/  FADD.FTZ R168, R194, R153 ;  /* 0x00000099c2a87221 */ /* 0x000fe20000010000 */
[----:B------:R-:W-:Y:S01]  /*c150*/  ISETP.GT.AND P2, PT, R20, UR4, PT ;  /* 0x0000000414007c0c */ /* 0x000fe2000bf44270 */
[----:B------:R-:W2:Y:S01]  /*c160*/  MUFU.EX2 R199, R199 ;  /* 0x000000c700c77308 */ /* 0x000ea20000000800 */
[----:B------:R-:W-:Y:S02]  /*c170*/  @!P1 VIADD R155, R155, 0x30860 ;  /* 0x000308609b9b9836 */ /* 0x000fe40000000000 */
[----:B------:R-:W-:Y:S01]  /*c180*/  FADD.FTZ R153, R169, R168 ;  /* 0x000000a8a9997221 */ /* 0x000fe20000010000 */
[----:B------:R-:W-:Y:S01]  /*c190*/  UMOV UR4, UR37 ;  /* 0x0000002500047c82 */ /* 0x000fe20008000000 */
[----:B------:R-:W-:Y:S01]  /*c1a0*/  F2FP.F16.F32.PACK_AB R196, R196, R179 ;  /* 0x000000b3c4c4723e */ /* 0x000fe200000000ff */
[----:B------:R-:W-:Y:S02]  /*c1b0*/  VIADD R20, R20, 0xffffffff ;  /* 0xffffffff14147836 */ /* 0x000fe40000000000 */
[----:B-1----:R-:W-:Y:S01]  /*c1c0*/  FADD.FTZ R164, R188, R153 ;  /* 0x00000099bca47221 */ /* 0x002fe20000010000 */
[----:B------:R-:W-:Y:S01]  /*c1d0*/  @!P1 PRMT R155, RZ, 0x654, R155 ;  /* 0x00000654ff9b9816 */ /* 0x000fe2000000009b */
[----:B------:R-:W1:Y:S01]  /*c1e0*/  MUFU.EX2 R154, R154 ;  /* 0x0000009a009a7308 */ /* 0x000e620000000800 */
[----:B0-----:R-:W-:Y:S01]  /*c1f0*/  FFMA.FTZ R5, R2, R5, R197 ;  /* 0x0000000502057223 */ /* 0x001fe200000100c5 */
[----:B------:R-:W-:Y:S01]  /*c200*/  F2FP.F16.F32.PACK_AB R198, R181, R198 ;  /* 0x000000c6b5c6723e */ /* 0x000fe200000000ff */
[----:B------:R0:W-:Y:S01]  /*c210*/  @!P1 SYNCS.ARRIVE.TRANS64.RED.A1T0 RZ, [R155+URZ], RZ ;  /* 0x000000ff9bff99a7 */ /* 0x0001e2000810043f */
[----:B------:R-:W-:Y:S01]  /*c220*/  F2FP.F16.F32.PACK_AB R192, R167, R192 ;  /* 0x000000c0a7c0723e */ /* 0x000fe200000000ff */
[C---:B------:R-:W-:Y:S01]  /*c230*/  FADD.FTZ R16, R152.reuse, R5 ;  /* 0x0000000598107221 */ /* 0x040fe20000010000 */
[----:B------:R-:W-:Y:S01]  /*c240*/  F2FP.F16.F32.PACK_AB R194, R169, R194 ;  /* 0x000000c2a9c2723e */ /* 0x000fe200000000ff */
[----:B------:R-:W-:Y:S01]  /*c250*/  IMAD.MOV.U32 R219, RZ, RZ, R3 ;  /* 0x000000ffffdb7224 */ /* 0x000fe200078e0003 */
[----:B------:R-:W3:Y:S01]  /*c260*/  MUFU.EX2 R193, R193 ;  /* 0x000000c100c17308 */ /* 0x000ee20000000800 */
[----:B--2---:R-:W-:Y:S01]  /*c270*/  FADD.FTZ R5, R199, R16 ;  /* 0x00000010c7057221 */ /* 0x004fe20000010000 */
[----:B------:R-:W-:-:S06]  /*c280*/  F2FP.F16.F32.PACK_AB R197, R152, R197 ;  /* 0x000000c598c5723e */ /* 0x000fcc00000000ff */
[----:B------:R-:W2:Y:S01]  /*c290*/  MUFU.EX2 R156, R156 ;  /* 0x0000009c009c7308 */ /* 0x000ea20000000800 */
[C---:B-1----:R-:W-:Y:S01]  /*c2a0*/  FADD.FTZ R16, R154.reuse, R5 ;  /* 0x000000059a107221 */ /* 0x042fe20000010000 */
[----:B------:R-:W-:-:S06]  /*c2b0*/  F2FP.F16.F32.PACK_AB R199, R154, R199 ;  /* 0x000000c79ac7723e */ /* 0x000fcc00000000ff */
[----:B------:R-:W1:Y:S01]  /*c2c0*/  MUFU.EX2 R195, R195 ;  /* 0x000000c300c37308 */ /* 0x000e620000000800 */
[----:B---3--:R-:W-:-:S07]  /*c2d0*/  FADD.FTZ R5, R193, R16 ;  /* 0x00000010c1057221 */ /* 0x008fce0000010000 */
[----:B------:R-:W3:Y:S01]  /*c2e0*/  MUFU.EX2 R171, R171 ;  /* 0x000000ab00ab7308 */ /* 0x000ee20000000800 */
[C---:B--2---:R-:W-:Y:S01]  /*c2f0*/  FADD.FTZ R16, R156.reuse, R5 ;  /* 0x000000059c107221 */ /* 0x044fe20000010000 */
[----:B------:R-:W-:-:S06]  /*c300*/  F2FP.F16.F32.PACK_AB R193, R156, R193 ;  /* 0x000000c19cc1723e */ /* 0x000fcc00000000ff */
[----:B------:R-:W2:Y:S01]  /*c310*/  MUFU.EX2 R158, R158 ;  /* 0x0000009e009e7308 */ /* 0x000ea20000000800 */
[----:B-1----:R-:W-:-:S07]  /*c320*/  FADD.FTZ R5, R195, R16 ;  /* 0x00000010c3057221 */ /* 0x002fce0000010000 */
[----:B------:R-:W1:Y:S01]  /*c330*/  MUFU.EX2 R190, R190 ;  /* 0x000000be00be7308 */ /* 0x000e620000000800 */
[C---:B---3--:R-:W-:Y:S01]  /*c340*/  FADD.FTZ R153, R171.reuse, R164 ;  /* 0x000000a4ab997221 */ /* 0x048fe20000010000 */
[----:B------:R-:W-:-:S06]  /*c350*/  F2FP.F16.F32.PACK_AB R188, R171, R188 ;  /* 0x000000bcabbc723e */ /* 0x000fcc00000000ff */
[----:B------:R-:W3:Y:S01]  /*c360*/  MUFU.EX2 R189, R189 ;  /* 0x000000bd00bd7308 */ /* 0x000ee20000000800 */
[C---:B--2---:R-:W-:Y:S01]  /*c370*/  FADD.FTZ R16, R158.reuse, R5 ;  /* 0x000000059e107221 */ /* 0x044fe20000010000 */
[----:B------:R-:W-:-:S06]  /*c380*/  F2FP.F16.F32.PACK_AB R195, R158, R195 ;  /* 0x000000c39ec3723e */ /* 0x000fcc00000000ff */
[----:B------:R-:W2:Y:S01]  /*c390*/  MUFU.EX2 R173, R173 ;  /* 0x000000ad00ad7308 */ /* 0x000ea20000000800 */
[----:B-1----:R-:W-:-:S07]  /*c3a0*/  FADD.FTZ R164, R190, R153 ;  /* 0x00000099bea47221 */ /* 0x002fce0000010000 */
[----:B------:R-:W1:Y:S01]  /*c3b0*/  MUFU.EX2 R160, R160 ;  /* 0x000000a000a07308 */ /* 0x000e620000000800 */
[----:B---3--:R-:W-:-:S07]  /*c3c0*/  FADD.FTZ R5, R189, R16 ;  /* 0x00000010bd057221 */ /* 0x008fce0000010000 */
[----:B------:R-:W3:Y:S01]  /*c3d0*/  MUFU.EX2 R184, R184 ;  /* 0x000000b800b87308 */ /* 0x000ee20000000800 */
[C---:B--2---:R-:W-:Y:S01]  /*c3e0*/  FADD.FTZ R153, R173.reuse, R164 ;  /* 0x000000a4ad997221 */ /* 0x044fe20000010000 */
[----:B------:R-:W-:-:S06]  /*c3f0*/  F2FP.F16.F32.PACK_AB R190, R173, R190 ;  /* 0x000000beadbe723e */ /* 0x000fcc00000000ff */
[----:B------:R-:W2:Y:S01]  /*c400*/  MUFU.EX2 R191, R191 ;  /* 0x000000bf00bf7308 */ /* 0x000ea20000000800 */
[C---:B-1----:R-:W-:Y:S01]  /*c410*/  FADD.FTZ R16, R160.reuse, R5 ;  /* 0x00000005a0107221 */ /* 0x042fe20000010000 */
[----:B------:R-:W-:-:S06]  /*c420*/  F2FP.F16.F32.PACK_AB R189, R160, R189 ;  /* 0x000000bda0bd723e */ /* 0x000fcc00000000ff */
[----:B------:R-:W1:Y:S01]  /*c430*/  MUFU.EX2 R175, R175 ;  /* 0x000000af00af7308 */ /* 0x000e620000000800 */
[----:B---3--:R-:W-:-:S07]  /*c440*/  FADD.FTZ R164, R184, R153 ;  /* 0x00000099b8a47221 */ /* 0x008fce0000010000 */
[----:B------:R-:W3:Y:S01]  /*c450*/  MUFU.EX2 R162, R162 ;  /* 0x000000a200a27308 */ /* 0x000ee20000000800 */
[----:B--2---:R-:W-:-:S07]  /*c460*/  FADD.FTZ R5, R191, R16 ;  /* 0x00000010bf057221 */ /* 0x004fce0000010000 */
[----:B------:R-:W2:Y:S01]  /*c470*/  MUFU.EX2 R185, R185 ;  /* 0x000000b900b97308 */ /* 0x000ea20000000800 */
[C---:B-1----:R-:W-:Y:S01]  /*c480*/  FADD.FTZ R153, R175.reuse, R164 ;  /* 0x000000a4af997221 */ /* 0x042fe20000010000 */
[----:B------:R-:W-:-:S06]  /*c490*/  F2FP.F16.F32.PACK_AB R184, R175, R184 ;  /* 0x000000b8afb8723e */ /* 0x000fcc00000000ff */
[----:B------:R-:W1:Y:S01]  /*c4a0*/  MUFU.EX2 R163, R163 ;  /* 0x000000a300a37308 */ /* 0x000e620000000800 */
[C---:B---3--:R-:W-:Y:S01]  /*c4b0*/  FADD.FTZ R164, R162.reuse, R5 ;  /* 0x00000005a2a47221 */ /* 0x048fe20000010000 */
[----:B------:R-:W-:-:S06]  /*c4c0*/  F2FP.F16.F32.PACK_AB R191, R162, R191 ;  /* 0x000000bfa2bf723e */ /* 0x000fcc00000000ff */
[----:B------:R-:W3:Y:S01]  /*c4d0*/  MUFU.EX2 R186, R186 ;  /* 0x000000ba00ba7308 */ /* 0x000ee20000000800 */
[----:B--2---:R-:W-:-:S07]  /*c4e0*/  FADD.FTZ R164, R185, R164 ;  /* 0x000000a4b9a47221 */ /* 0x004fce0000010000 */
[----:B------:R-:W2:Y:S01]  /*c4f0*/  MUFU.EX2 R165, R165 ;  /* 0x000000a500a57308 */ /* 0x000ea20000000800 */
[C---:B-1----:R-:W-:Y:S01]  /*c500*/  FADD.FTZ R164, R163.reuse, R164 ;  /* 0x000000a4a3a47221 */ /* 0x042fe20000010000 */
[----:B------:R-:W-:-:S06]  /*c510*/  F2FP.F16.F32.PACK_AB R185, R163, R185 ;  /* 0x000000b9a3b9723e */ /* 0x000fcc00000000ff */
[----:B------:R-:W1:Y:S01]  /*c520*/  MUFU.EX2 R21, R178 ;  /* 0x000000b200157308 */ /* 0x000e620000000800 */
[----:B---3--:R-:W-:-:S07]  /*c530*/  FADD.FTZ R16, R186, R153 ;  /* 0x00000099ba107221 */ /* 0x008fce0000010000 */
[----:B------:R-:W3:Y:S01]  /*c540*/  MUFU.EX2 R166, R166 ;  /* 0x000000a600a67308 */ /* 0x000ee20000000800 */
[----:B--2---:R-:W-:Y:S01]  /*c550*/  FADD.FTZ R164, R165, R164 ;  /* 0x000000a4a5a47221 */ /* 0x004fe20000010000 */
[C---:B-1----:R-:W-:Y:S01]  /*c560*/  FADD.FTZ R16, R21.reuse, R16 ;  /* 0x0000001015107221 */ /* 0x042fe20000010000 */
[----:B------:R-:W-:Y:S01]  /*c570*/  F2FP.F16.F32.PACK_AB R186, R21, R186 ;  /* 0x000000ba15ba723e */ /* 0x000fe200000000ff */
[----:B------:R-:W-:Y:S02]  /*c580*/  IMAD.MOV.U32 R21, RZ, RZ, R4 ;  /* 0x000000ffff157224 */ /* 0x000fe400078e0004 */
[C---:B---3--:R-:W-:Y:S01]  /*c590*/  FADD.FTZ R5, R166.reuse, R164 ;  /* 0x000000a4a6057221 */ /* 0x048fe20000010000 */
[----:B------:R-:W-:Y:S01]  /*c5a0*/  F2FP.F16.F32.PACK_AB R187, R166, R165 ;  /* 0x000000a5a6bb723e */ /* 0x000fe200000000ff */
[----:B0-----:R-:W-:Y:S06]  /*c5b0*/  @P2 BRA `(.L_x_1499) ;  /* 0xffffffd400302947 */ /* 0x001fec000383ffff */
.L_x_1482:
        /* <DEDUP_REMOVED lines=131> */
.L_x_1500:
[----:B------:R-:W-:Y:S01]  /*cdf0*/  ULEA UR5, UR37, UR38, 0x3 ;  /* 0x0000002625057291 */ /* 0x000fe2000f8e183f */
[----:B------:R-:W-:-:S05]  /*ce00*/  IMAD.U32 R0, RZ, RZ, UR36 ;  /* 0x00000024ff007e24 */ /* 0x000fca000f8e00ff */
[----:B------:R-:W-:-:S04]  /*ce10*/  SHF.L.U32 R0, R0, 0x1f, RZ ;  /* 0x0000001f00007819 */ /* 0x000fc800000006ff */
[----:B------:R0:W1:Y:S01]  /*ce20*/  SYNCS.PHASECHK.TRANS64.TRYWAIT P2, [UR5+0x30850], R0 ;  /* 0x03085000ff0075a7 */ /* 0x0000620008040145 */
[----:B------:R-:W-:Y:S05]  /*ce30*/  @!P0 BRA `(.L_x_1501) ;  /* 0x0000000000048947 */ /* 0x000fea0003800000 */
[----:B------:R-:W-:Y:S01]  /*ce40*/  BPT.TRAP 0x1 ;  /* 0x000000040000795c */ /* 0x000fe20000300000 */
.L_x_1501:
[----:B-1----:R-:W-:Y:S05]  /*ce50*/  @P2 BRA `(.L_x_1502) ;  /* 0x0000000000082947 */ /* 0x002fea0003800000 */
[----:B------:R-:W1:Y:S02]  /*ce60*/  SYNCS.PHASECHK.TRANS64.TRYWAIT P0, [UR5+0x30850], R0 ;  /* 0x03085000ff0075a7 */ /* 0x000e640008000145 */
[----:B-1----:R-:W-:Y:S05]  /*ce70*/  @!P0 BRA `(.L_x_1503) ;  /* 0x000000b400008947 */ /* 0x002fea0003800000 */
.L_x_1502:
        /* <DEDUP_REMOVED lines=197> */
.L_x_1433:
[----:B------:R-:W0:Y:S01]  /*dad0*/  S2R R5, SR_CgaCtaId ;  /* 0x0000000000057919 */ /* 0x000e220000008800 */
[----:B------:R-:W-:Y:S01]  /*dae0*/  MOV R168, 0x400 ;  /* 0x0000040000a87802 */ /* 0x000fe20000000f00 */
[----:B------:R-:W-:Y:S01]  /*daf0*/  BSSY B0, `(.L_x_1504) ;  /* 0x00002ef000007945 */ /* 0x000fe20003800000 */
[----:B------:R-:W-:Y:S02]  /*db00*/  BAR.SYNC.DEFER_BLOCKING 0x5, 0x180 ;  /* 0x0146000000007b1d */ /* 0x000fe40000010000 */
[----:B0-----:R-:W-:-:S05]  /*db10*/  LEA R168, R5, R168, 0x18 ;  /* 0x000000a805a87211 */ /* 0x001fca00078ec0ff */
[----:B------:R-:W0:Y:S02]  /*db20*/  LDS.128 R4, [R168+0x308d0] ;  /* 0x0308d000a8047984 */ /* 0x000e240000000c00 */
[----:B0-----:R-:W-:Y:S02]  /*db30*/  R2UR UR5, R5 ;  /* 0x00000000050572ca */ /* 0x001fe400000e0000 */
[----:B------:R-:W-:Y:S02]  /*db40*/  R2UR UR7, R6 ;  /* 0x00000000060772ca */ /* 0x000fe400000e0000 */
        /* <DEDUP_REMOVED lines=13> */
[----:B------:R-:W-:Y:S01]  /*dc20*/  F2FP.F16.F32.PACK_AB R33, R162, R34 ;  /* 0x00000022a221723e */ /* 0x000fe200000000ff */
[----:B------:R-:W-:Y:S01]  /*dc30*/  ULDC.64 UR8, c[0x0][0xc00] ;  /* 0x0003000000087ab9 */ /* 0x000fe20000000a00 */
        /* <DEDUP_REMOVED lines=10> */
[----:B------:R-:W-:Y:S02]  /*dce0*/  MOV R4, R168 ;  /* 0x000000a800047202 */ /* 0x000fe40000000f00 */
[----:B0-----:R-:W-:Y:S02]  /*dcf0*/  MOV R5, R7 ;  /* 0x0000000700057202 */ /* 0x001fe40000000f00 */
[----:B------:R-:W-:-:S02]  /*dd00*/  F2FP.F16.F32.PACK_AB R51, R157, R51 ;  /* 0x000000339d33723e */ /* 0x000fc400000000ff */
[----:B------:R-:W-:Y:S01]  /*dd10*/  F2FP.F16.F32.PACK_AB R57, R156, R58 ;  /* 0x0000003a9c39723e */ /* 0x000fe200000000ff */
[----:B------:R-:W-:Y:S01]  /*dd20*/  IMAD.WIDE R98, R212, 0x2, R4 ;  /* 0x00000002d4627825 */ /* 0x000fe200078e0204 */
[----:B------:R-:W-:Y:S02]  /*dd30*/  F2FP.F16.F32.PACK_AB R64, R65, R64 ;  /* 0x000000404140723e */ /* 0x000fe400000000ff */
[----:B------:R-:W-:Y:S02]  /*dd40*/  F2FP.F16.F32.PACK_AB R58, R61, R60 ;  /* 0x0000003c3d3a723e */ /* 0x000fe400000000ff */
[C---:B------:R-:W-:Y:S02]  /*dd50*/  IADD3 R171, P1, R98.reuse, 0x20, RZ ;  /* 0x0000002062ab7810 */ /* 0x040fe40007f3e0ff */
[C---:B------:R-:W-:Y:S02]  /*dd60*/  IADD3 R173, P0, R98.reuse, 0x40, RZ ;  /* 0x0000004062ad7810 */ /* 0x040fe40007f1e0ff */
[C---:B------:R-:W-:Y:S01]  /*dd70*/  LOP3.LUT R7, R98.reuse, 0x380, RZ, 0xc0, !PT ;  /* 0x0000038062077812 */ /* 0x040fe200078ec0ff */
        /* <DEDUP_REMOVED lines=16> */
[----:B------:R-:W-:-:S02]  /*de80*/  SHF.R.U64 R7, R7, 0x3, RZ ;  /* 0x0000000307077819 */ /* 0x000fc400000012ff */
[----:B------:R-:W-:Y:S02]  /*de90*/  LOP3.LUT R14, R175, 0x380, RZ, 0xc0, !PT ;  /* 0x00000380af0e7812 */ /* 0x000fe400078ec0ff */
[----:B------:R-:W-:Y:S02]  /*dea0*/  LOP3.LUT R20, R177, 0x380, RZ, 0xc0, !PT ;  /* 0x00000380b1147812 */ /* 0x000fe400078ec0ff */
[----:B------:R-:W-:Y:S02]  /*deb0*/  IADD3 R187, P0, R98, 0x8020, RZ ;  /* 0x0000802062bb7810 */ /* 0x000fe40007f1e0ff */
[----:B------:R-:W-:Y:S02]  /*dec0*/  SHF.R.U64 R10, R10, 0x3, RZ ;  /* 0x000000030a0a7819 */ /* 0x000fe400000012ff */
[----:B------:R-:W-:Y:S01]  /*ded0*/  LOP3.LUT R30, R179, 0x380, RZ, 0xc0, !PT ;  /* 0x00000380b31e7812 */ /* 0x000fe200078ec0ff */
        /* <DEDUP_REMOVED lines=10> */
[----:B------:R-:W-:Y:S01]  /*df80*/  IMAD.X R95, RZ, RZ, R99, P5 ;  /* 0x000000ffff5f7224 */ /* 0x000fe200028e0663 */
[----:B------:R-:W-:-:S02]  /*df90*/  SHF.R.U64 R12, R12, 0x3, RZ ;  /* 0x000000030c0c7819 */ /* 0x000fc400000012ff */
[----:B------:R-:W-:Y:S01]  /*dfa0*/  LOP3.LUT R38, R181, 0x380, RZ, 0xc0, !PT ;  /* 0x00000380b5267812 */ /* 0x000fe200078ec0ff */
[--C-:B------:R-:W-:Y:S01]  /*dfb0*/  IMAD.X R9, RZ, RZ, R99.reuse, P1 ;  /* 0x000000ffff097224 */ /* 0x100fe200008e0663 */
[----:B------:R-:W-:Y:S01]  /*dfc0*/  LOP3.LUT R98, R7, R98, RZ, 0x3c, !PT ;  /* 0x0000006207627212 */ /* 0x000fe200078e3cff */
[----:B------:R-:W-:Y:S01]  /*dfd0*/  IMAD.X R7, RZ, RZ, R99, P2 ;  /* 0x000000ffff077224 */ /* 0x000fe200010e0663 */
[----:B------:R-:W-:Y:S02]  /*dfe0*/  SHF.R.U64 R14, R14, 0x3, RZ ;  /* 0x000000030e0e7819 */ /* 0x000fe400000012ff */
[----:B------:R-:W-:Y:S02]  /*dff0*/  LOP3.LUT R46, R183, 0x380, RZ, 0xc0, !PT ;  /* 0x00000380b72e7812 */ /* 0x000fe400078ec0ff */
[----:B------:R-:W-:Y:S02]  /*e000*/  SHF.R.U64 R20, R20, 0x3, RZ ;  /* 0x0000000314147819 */ /* 0x000fe400000012ff */
[----:B------:R-:W-:-:S02]  /*e010*/  LOP3.LUT R54, R185, 0x380, RZ, 0xc0, !PT ;  /* 0x00000380b9367812 */ /* 0x000fc400078ec0ff */
[----:B------:R-:W-:Y:S02]  /*e020*/  LOP3.LUT R10, R10, R171, RZ, 0x3c, !PT ;  /* 0x000000ab0a0a7212 */ /* 0x000fe400078e3cff */
[----:B------:R-:W-:Y:S02]  /*e030*/  SHF.R.U64 R30, R30, 0x3, RZ ;  /* 0x000000031e1e7819 */ /* 0x000fe400000012ff */
[----:B------:R-:W-:Y:S02]  /*e040*/  LOP3.LUT R62, R187, 0x380, RZ, 0xc0, !PT ;  /* 0x00000380bb3e7812 */ /* 0x000fe400078ec0ff */
[----:B------:R-:W-:Y:S02]  /*e050*/  LOP3.LUT R12, R12, R173, RZ, 0x3c, !PT ;  /* 0x000000ad0c0c7212 */ /* 0x000fe400078e3cff */
[----:B------:R-:W-:Y:S02]  /*e060*/  SHF.R.U64 R38, R38, 0x3, RZ ;  /* 0x0000000326267819 */ /* 0x000fe400000012ff */
[----:B------:R-:W-:-:S02]  /*e070*/  LOP3.LUT R70, R189, 0x380, RZ, 0xc0, !PT ;  /* 0x00000380bd467812 */ /* 0x000fc400078ec0ff */
[----:B------:R-:W-:Y:S02]  /*e080*/  LOP3.LUT R14, R14, R175, RZ, 0x3c, !PT ;  /* 0x000000af0e0e7212 */ /* 0x000fe400078e3cff */
[----:B------:R-:W-:Y:S02]  /*e090*/  SHF.R.U64 R46, R46, 0x3, RZ ;  /* 0x000000032e2e7819 */ /* 0x000fe400000012ff */
[----:B------:R-:W-:Y:S02]  /*e0a0*/  LOP3.LUT R78, R191, 0x380, RZ, 0xc0, !PT ;  /* 0x00000380bf4e7812 */ /* 0x000fe400078ec0ff */
[----:B------:R-:W-:Y:S01]  /*e0b0*/  MOV R98, R98 ;  /* 0x0000006200627202 */ /* 0x000fe20000000f00 */
[----:B------:R-:W-:Y:S01]  /*e0c0*/  BAR.SYNC.DEFER_BLOCKING 0x1, 0x100 ;  /* 0x0044000000007b1d */ /* 0x000fe20000010000 */
[----:B------:R-:W-:Y:S02]  /*e0d0*/  LOP3.LUT R94, R6, 0x380, RZ, 0xc0, !PT ;  /* 0x00000380065e7812 */ /* 0x000fe400078ec0ff */
[----:B------:R-:W-:-:S02]  /*e0e0*/  LOP3.LUT R20, R20, R177, RZ, 0x3c, !PT ;  /* 0x000000b114147212 */ /* 0x000fc400078e3cff */
[----:B------:R-:W-:Y:S02]  /*e0f0*/  SHF.R.U64 R54, R54, 0x3, RZ ;  /* 0x0000000336367819 */ /* 0x000fe400000012ff */
[----:B------:R-:W-:Y:S02]  /*e100*/  LOP3.LUT R86, R193, 0x380, RZ, 0xc0, !PT ;  /* 0x00000380c1567812 */ /* 0x000fe400078ec0ff */
[----:B------:R-:W-:Y:S02]  /*e110*/  LOP3.LUT R99, R170, 0x380, RZ, 0xc0, !PT ;  /* 0x00000380aa637812 */ /* 0x000fe400078ec0ff */
[----:B------:R-:W-:Y:S02]  /*e120*/  LOP3.LUT R30, R30, R179, RZ, 0x3c, !PT ;  /* 0x000000b31e1e7212 */ /* 0x000fe400078e3cff */
[----:B------:R-:W-:Y:S02]  /*e130*/  SHF.R.U64 R62, R62, 0x3, RZ ;  /* 0x000000033e3e7819 */ /* 0x000fe400000012ff */
[----:B------:R-:W-:-:S02]  /*e140*/  MOV R11, R10 ;  /* 0x0000000a000b7202 */ /* 0x000fc40000000f00 */
[----:B------:R-:W-:Y:S02]  /*e150*/  LOP3.LUT R38, R38, R181, RZ, 0x3c, !PT ;  /* 0x000000b526267212 */ /* 0x000fe400078e3cff */
[----:B------:R-:W-:Y:S02]  /*e160*/  SHF.R.U64 R70, R70, 0x3, RZ ;  /* 0x0000000346467819 */ /* 0x000fe400000012ff */
[----:B------:R-:W-:Y:S02]  /*e170*/  MOV R12, R12 ;  /* 0x0000000c000c7202 */ /* 0x000fe40000000f00 */
[----:B------:R-:W-:Y:S01]  /*e180*/  LOP3.LUT R46, R46, R183, RZ, 0x3c, !PT ;  /* 0x000000b72e2e7212 */ /* 0x000fe200078e3cff */
[----:B------:R0:W-:Y:S01]  /*e190*/  STSM.16.M88.4 [R98], R24 ;  /* 0x0000001862007844 */ /* 0x0001e20000000200 */
[----:B------:R-:W-:Y:S02]  /*e1a0*/  SHF.R.U64 R78, R78, 0x3, RZ ;  /* 0x000000034e4e7819 */ /* 0x000fe400000012ff */
[----:B------:R-:W-:Y:S01]  /*e1b0*/  LOP3.LUT R163, R169, 0x380, RZ, 0xc0, !PT ;  /* 0x00000380a9a37812 */ /* 0x000fe200078ec0ff */
[----:B------:R-:W-:Y:S01]  /*e1c0*/  STSM.16.M88.4 [R11], R32 ;  /* 0x000000200b007844 */ /* 0x000fe20000000200 */
[----:B------:R-:W-:-:S02]  /*e1d0*/  SHF.R.U64 R29, R94, 0x3, RZ ;  /* 0x000000035e1d7819 */ /* 0x000fc400000012ff */
[----:B------:R-:W-:Y:S01]  /*e1e0*/  MOV R14, R14 ;  /* 0x0000000e000e7202 */ /* 0x000fe20000000f00 */
[----:B------:R1:W-:Y:S01]  /*e1f0*/  STSM.16.M88.4 [R12], R40 ;  /* 0x000000280c007844 */ /* 0x0003e20000000200 */
[----:B------:R-:W-:Y:S02]  /*e200*/  LOP3.LUT R54, R54, R185, RZ, 0x3c, !PT ;  /* 0x000000b936367212 */ /* 0x000fe400078e3cff */
[----:B------:R-:W-:Y:S01]  /*e210*/  SHF.R.U64 R86, R86, 0x3, RZ ;  /* 0x0000000356567819 */ /* 0x000fe200000012ff */
[----:B------:R-:W-:Y:S01]  /*e220*/  STSM.16.M88.4 [R14], R48 ;  /* 0x000000300e007844 */ /* 0x000fe20000000200 */
[----:B------:R-:W-:Y:S02]  /*e230*/  SHF.R.U64 R99, R99, 0x3, RZ ;  /* 0x0000000363637819 */ /* 0x000fe400000012ff */
[----:B------:R-:W-:Y:S02]  /*e240*/  MOV R20, R20 ;  /* 0x0000001400147202 */ /* 0x000fe40000000f00 */
[----:B------:R-:W-:-:S02]  /*e250*/  F2FP.F16.F32.PACK_AB R59, R155, R59 ;  /* 0x0000003b9b3b723e */ /* 0x000fc400000000ff */
[----:B------:R-:W-:Y:S02]  /*e260*/  F2FP.F16.F32.PACK_AB R65, R154, R66 ;  /* 0x000000429a41723e */ /* 0x000fe400000000ff */
[----:B------:R-:W-:Y:S01]  /*e270*/  F2FP.F16.F32.PACK_AB R72, R73, R72 ;  /* 0x000000484948723e */ /* 0x000fe200000000ff */
[----:B------:R-:W-:Y:S01]  /*e280*/  STSM.16.M88.4 [R20], R56 ;  /* 0x0000003814007844 */ /* 0x000fe20000000200 */
[----:B------:R-:W-:Y:S02]  /*e290*/  LOP3.LUT R62, R62, R187, RZ, 0x3c, !PT ;  /* 0x000000bb3e3e7212 */ /* 0x000fe400078e3cff */
[----:B------:R-:W-:Y:S02]  /*e2a0*/  MOV R30, R30 ;  /* 0x0000001e001e7202 */ /* 0x000fe40000000f00 */
[----:B------:R-:W-:Y:S02]  /*e2b0*/  F2FP.F16.F32.PACK_AB R66, R69, R68 ;  /* 0x000000444542723e */ /* 0x000fe400000000ff */
        /* <DEDUP_REMOVED lines=11> */
[----:B------:R-:W-:Y:S01]  /*e370*/  LOP3.LUT R78, R78, R191, RZ, 0x3c, !PT ;  /* 0x000000bf4e4e7212 */ /* 0x000fe200078e3cff */
[----:B------:R-:W2:Y:S01]  /*e380*/  LDC R16, c[0x0][0xbe8] ;  /* 0x0002fa00ff107b82 */ /* 0x000ea20000000800 */
[----:B------:R-:W-:Y:S02]  /*e390*/  SHF.R.U64 R28, R163, 0x3, RZ ;  /* 0x00000003a31c7819 */ /* 0x000fe400000012ff */
[----:B------:R-:W-:Y:S02]  /*e3a0*/  LOP3.LUT R94, R29, R6, RZ, 0x3c, !PT ;  /* 0x000000061d5e7212 */ /* 0x000fe400078e3cff */
[----:B------:R-:W-:-:S02]  /*e3b0*/  MOV R46, R46 ;  /* 0x0000002e002e7202 */ /* 0x000fc40000000f00 */
[----:B------:R-:W-:Y:S02]  /*e3c0*/  F2FP.F16.F32.PACK_AB R82, R85, R84 ;  /* 0x000000545552723e */ /* 0x000fe400000000ff */
[----:B------:R-:W-:Y:S02]  /*e3d0*/  F2FP.F16.F32.PACK_AB R83, R3, R83 ;  /* 0x000000530353723e */ /* 0x000fe400000000ff */
[----:B------:R-:W-:Y:S02]  /*e3e0*/  F2FP.F16.F32.PACK_AB R89, R91, R90 ;  /* 0x0000005a5b59723e */ /* 0x000fe400000000ff */
[----:B------:R-:W-:Y:S01]  /*e3f0*/  LOP3.LUT R86, R86, R193, RZ, 0x3c, !PT ;  /* 0x000000c156567212 */ /* 0x000fe200078e3cff */
[----:B------:R-:W-:Y:S01]  /*e400*/  STSM.16.M88.4 [R46], R80 ;  /* 0x000000502e007844 */ /* 0x000fe20000000200 */
[----:B------:R-:W-:Y:S02]  /*e410*/  LOP3.LUT R6, R99, R170, RZ, 0x3c, !PT ;  /* 0x000000aa63067212 */ /* 0x000fe400078e3cff */
[----:B------:R-:W-:-:S02]  /*e420*/  MOV R54, R54 ;  /* 0x0000003600367202 */ /* 0x000fc40000000f00 */
[----:B------:R-:W-:Y:S02]  /*e430*/  F2FP.F16.F32.PACK_AB R90, R93, R92 ;  /* 0x0000005c5d5a723e */ /* 0x000fe400000000ff */
[----:B------:R-:W-:Y:S02]  /*e440*/  F2FP.F16.F32.PACK_AB R91, R165, R164 ;  /* 0x000000a4a55b723e */ /* 0x000fe400000000ff */
[----:B------:R-:W-:Y:S02]  /*e450*/  F2FP.F16.F32.PACK_AB R96, R97, R96 ;  /* 0x000000606160723e */ /* 0x000fe400000000ff */
[----:B------:R-:W-:Y:S01]  /*e460*/  F2FP.F16.F32.PACK_AB R104, R105, R104 ;  /* 0x000000686968723e */ /* 0x000fe200000000ff */
[----:B------:R-:W-:Y:S01]  /*e470*/  STSM.16.M88.4 [R54], R88 ;  /* 0x0000005836007844 */ /* 0x000fe20000000200 */
[----:B------:R-:W-:Y:S02]  /*e480*/  MOV R62, R62 ;  /* 0x0000003e003e7202 */ /* 0x000fe40000000f00 */
[----:B------:R-:W-:-:S02]  /*e490*/  F2FP.F16.F32.PACK_AB R97, R167, R166 ;  /* 0x000000a6a761723e */ /* 0x000fc400000000ff */
[----:B0-----:R-:W-:Y:S02]  /*e4a0*/  F2FP.F16.F32.PACK_AB R98, R101, R100 ;  /* 0x000000646562723e */ /* 0x001fe400000000ff */
[----:B------:R-:W-:Y:S02]  /*e4b0*/  F2FP.F16.F32.PACK_AB R99, R103, R102 ;  /* 0x000000666763723e */ /* 0x000fe400000000ff */
[----:B------:R-:W-:Y:S02]  /*e4c0*/  F2FP.F16.F32.PACK_AB R105, R107, R106 ;  /* 0x0000006a6b69723e */ /* 0x000fe400000000ff */
[----:B------:R-:W-:Y:S01]  /*e4d0*/  F2FP.F16.F32.PACK_AB R112, R113, R112 ;  /* 0x000000707170723e */ /* 0x000fe200000000ff */
[----:B------:R-:W-:Y:S01]  /*e4e0*/  STSM.16.M88.4 [R62], R96 ;  /* 0x000000603e007844 */ /* 0x000fe20000000200 */
[----:B------:R-:W-:Y:S02]  /*e4f0*/  MOV R70, R70 ;  /* 0x0000004600467202 */ /* 0x000fe40000000f00 */
[----:B------:R-:W-:-:S02]  /*e500*/  F2FP.F16.F32.PACK_AB R106, R109, R108 ;  /* 0x0000006c6d6a723e */ /* 0x000fc400000000ff */
[----:B------:R-:W-:Y:S02]  /*e510*/  F2FP.F16.F32.PACK_AB R107, R111, R110 ;  /* 0x0000006e6f6b723e */ /* 0x000fe400000000ff */
[----:B------:R-:W-:Y:S02]  /*e520*/  F2FP.F16.F32.PACK_AB R113, R115, R114 ;  /* 0x000000727371723e */ /* 0x000fe400000000ff */
[----:B------:R-:W-:Y:S01]  /*e530*/  F2FP.F16.F32.PACK_AB R120, R121, R120 ;  /* 0x000000787978723e */ /* 0x000fe200000000ff */
[----:B------:R-:W-:Y:S01]  /*e540*/  STSM.16.M88.4 [R70], R104 ;  /* 0x0000006846007844 */ /* 0x000fe20000000200 */
[----:B------:R-:W-:Y:S02]  /*e550*/  LOP3.LUT R8, R28, R169, RZ, 0x3c, !PT ;  /* 0x000000a91c087212 */ /* 0x000fe400078e3cff */
[----:B------:R-:W-:Y:S02]  /*e560*/  MOV R78, R78 ;  /* 0x0000004e004e7202 */ /* 0x000fe40000000f00 */
[----:B------:R-:W-:-:S02]  /*e570*/  F2FP.F16.F32.PACK_AB R114, R117, R116 ;  /* 0x000000747572723e */ /* 0x000fc400000000ff */
[----:B------:R-:W-:Y:S02]  /*e580*/  F2FP.F16.F32.PACK_AB R115, R119, R118 ;  /* 0x000000767773723e */ /* 0x000fe400000000ff */
[----:B------:R-:W-:Y:S02]  /*e590*/  F2FP.F16.F32.PACK_AB R121, R123, R122 ;  /* 0x0000007a7b79723e */ /* 0x000fe400000000ff */
[----:B------:R-:W-:Y:S01]  /*e5a0*/  F2FP.F16.F32.PACK_AB R128, R129, R128 ;  /* 0x000000808180723e */ /* 0x000fe200000000ff */
[----:B------:R-:W-:Y:S01]  /*e5b0*/  STSM.16.M88.4 [R78], R112 ;  /* 0x000000704e007844 */ /* 0x000fe20000000200 */
[----:B------:R-:W-:Y:S02]  /*e5c0*/  MOV R86, R86 ;  /* 0x0000005600567202 */ /* 0x000fe40000000f00 */
[----:B------:R-:W-:Y:S02]  /*e5d0*/  F2FP.F16.F32.PACK_AB R122, R125, R124 ;  /* 0x0000007c7d7a723e */ /* 0x000fe400000000ff */
[----:B------:R-:W-:-:S02]  /*e5e0*/  F2FP.F16.F32.PACK_AB R123, R127, R126 ;  /* 0x0000007e7f7b723e */ /* 0x000fc400000000ff */
[----:B------:R-:W-:Y:S02]  /*e5f0*/  F2FP.F16.F32.PACK_AB R129, R131, R130 ;  /* 0x000000828381723e */ /* 0x000fe400000000ff */
[----:B------:R-:W-:Y:S01]  /*e600*/  F2FP.F16.F32.PACK_AB R136, R137, R136 ;  /* 0x000000888988723e */ /* 0x000fe200000000ff */
[----:B------:R-:W-:Y:S01]  /*e610*/  STSM.16.M88.4 [R86], R120 ;  /* 0x0000007856007844 */ /* 0x000fe20000000200 */
[----:B------:R-:W-:Y:S02]  /*e620*/  MOV R94, R94 ;  /* 0x0000005e005e7202 */ /* 0x000fe40000000f00 */
[----:B------:R-:W-:Y:S02]  /*e630*/  F2FP.F16.F32.PACK_AB R130, R133, R132 ;  /* 0x000000848582723e */ /* 0x000fe400000000ff */
[----:B------:R-:W-:Y:S02]  /*e640*/  F2FP.F16.F32.PACK_AB R131, R135, R134 ;  /* 0x000000868783723e */ /* 0x000fe400000000ff */
[----:B------:R-:W-:-:S02]  /*e650*/  F2FP.F16.F32.PACK_AB R137, R139, R138 ;  /* 0x0000008a8b89723e */ /* 0x000fc400000000ff */
[----:B------:R-:W-:Y:S01]  /*e660*/  F2FP.F16.F32.PACK_AB R144, R145, R144 ;  /* 0x000000909190723e */ /* 0x000fe200000000ff */
[----:B------:R-:W-:Y:S01]  /*e670*/  STSM.16.M88.4 [R94], R128 ;  /* 0x000000805e007844 */ /* 0x000fe20000000200 */
[----:B------:R-:W-:Y:S02]  /*e680*/  MOV R10, R6 ;  /* 0x00000006000a7202 */ /* 0x000fe40000000f00 */
[----:B------:R-:W-:Y:S02]  /*e690*/  F2FP.F16.F32.PACK_AB R138, R141, R140 ;  /* 0x0000008c8d8a723e */ /* 0x000fe400000000ff */
[----:B------:R-:W-:Y:S02]  /*e6a0*/  F2FP.F16.F32.PACK_AB R139, R143, R142 ;  /* 0x0000008e8f8b723e */ /* 0x000fe400000000ff */
[----:B------:R-:W-:Y:S02]  /*e6b0*/  F2FP.F16.F32.PACK_AB R145, R147, R146 ;  /* 0x000000929391723e */ /* 0x000fe400000000ff */
[----:B------:R-:W-:Y:S01]  /*e6c0*/  MOV R8, R8 ;  /* 0x0000000800087202 */ /* 0x000fe20000000f00 */
[----:B------:R0:W-:Y:S01]  /*e6d0*/  STSM.16.M88.4 [R10], R136 ;  /* 0x000000880a007844 */ /* 0x0001e20000000200 */
[----:B------:R-:W-:-:S02]  /*e6e0*/  F2FP.F16.F32.PACK_AB R146, R149, R148 ;  /* 0x000000949592723e */ /* 0x000fc400000000ff */
[----:B------:R-:W-:Y:S02]  /*e6f0*/  F2FP.F16.F32.PACK_AB R147, R151, R150 ;  /* 0x000000969793723e */ /* 0x000fe400000000ff */
[----:B------:R-:W-:Y:S02]  /*e700*/  R2UR UR4, R207 ;  /* 0x00000000cf0472ca */ /* 0x000fe400000e0000 */
[----:B------:R-:W-:Y:S01]  /*e710*/  PLOP3.LUT P0, PT, PT, PT, UP0, 0x80, 0x0 ;  /* 0x000000000000781c */ /* 0x000fe20003f0f008 */
[----:B------:R3:W-:Y:S10]  /*e720*/  STSM.16.M88.4 [R8], R144 ;  /* 0x0000009008007844 */ /* 0x0007f40000000200 */
[----:B------:R-:W-:-:S06]  /*e730*/  UIMAD.WIDE UR8, UR4, 0x4, UR8 ;  /* 0x00000004040878a5 */ /* 0x000fcc000f8e0208 */
[----:B------:R-:W-:Y:S02]  /*e740*/  IMAD.U32 R6, RZ, RZ, UR8 ;  /* 0x00000008ff067e24 */ /* 0x000fe4000f8e00ff */
[----:B------:R-:W-:Y:S01]  /*e750*/  IMAD.U32 R7, RZ, RZ, UR9 ;  /* 0x00000009ff077e24 */ /* 0x000fe2000f8e00ff */
[----:B------:R-:W-:Y:S01]  /*e760*/  BAR.SYNC.DEFER_BLOCKING 0x1, 0x100 ;  /* 0x0044000000007b1d */ /* 0x000fe20000010000 */
[----:B--2---:R-:W-:-:S05]  /*e770*/  ISETP.NE.AND P1, PT, R16, 0x1, PT ;  /* 0x000000011000780c */ /* 0x004fca0003f25270 */
[----:B------:R-:W-:Y:S01]  /*e780*/  ULDC.64 UR8, c[0x0][0xc08] ;  /* 0x0003020000087ab9 */ /* 0x000fe20000000a00 */
[----:B------:R-:W2:Y:S01]  /*e790*/  @P0 LDG.E R3, desc[UR12][R6.64] ;  /* 0x0000000c06030981 */ /* 0x000ea2000c1e1900 */
[----:B------:R-:W-:-:S06]  /*e7a0*/  UISETP.NE.U32.AND UP1, UPT, UR8, URZ, UPT ;  /* 0x0000003f0800728c */ /* 0x000fcc000bf25070 */
[----:B------:R-:W4:Y:S01]  /*e7b0*/  @P1 LDC R9, c[0x0][0xbec] ;  /* 0x0002fb00ff091b82 */ /* 0x000f220000000800 */
[----:B------:R-:W-:Y:S01]  /*e7c0*/  ULDC UR10, c[0x0][0xa88] ;  /* 0x0002a200000a7ab9 */ /* 0x000fe20000000800 */
[----:B------:R-:W-:-:S06]  /*e7d0*/  UISETP.NE.AND.EX UP1, UPT, UR9, URZ, UPT, UP1 ;  /* 0x0000003f0900728c */ /* 0x000fcc000bf25310 */
[----:B-1----:R-:W1:Y:S01]  /*e7e0*/  @P1 LDC R12, c[0x0][0xbf0] ;  /* 0x0002fc00ff0c1b82 */ /* 0x002e620000000800 */
[----:B------:R-:W-:-:S04]  /*e7f0*/  PLOP3.LUT P2, PT, PT, PT, UP1, 0x80, 0x0 ;  /* 0x000000000000781c */ /* 0x000fc80003f4f018 */
[----:B------:R-:W-:Y:S02]  /*e800*/  @UP1 ULDC.64 UR8, c[0x0][0xc08] ;  /* 0x0003020000081ab9 */ /* 0x000fe40000000a00 */
[----:B------:R-:W-:-:S03]  /*e810*/  @UP1 UIMAD.WIDE UR8, UR4, 0x4, UR8 ;  /* 0x00000004040818a5 */ /* 0x000fc6000f8e0208 */
[----:B------:R-:W-:-:S03]  /*e820*/  UMOV UR4, URZ ;  /* 0x0000003f00047c82 */ /* 0x000fc60008000000 */
[----:B0-----:R-:W-:Y:S02]  /*e830*/  IMAD.U32 R10, RZ, RZ, UR8 ;  /* 0x00000008ff0a7e24 */ /* 0x001fe4000f8e00ff */
[----:B------:R-:W-:Y:S01]  /*e840*/  IMAD.U32 R11, RZ, RZ, UR9 ;  /* 0x00000009ff0b7e24 */ /* 0x000fe2000f8e00ff */
[----:B--2---:R-:W-:Y:S01]  /*e850*/  @P0 R2UR UR4, R3 ;  /* 0x00000000030402ca */ /* 0x004fe200000e0000 */
[----:B------:R-:W-:-:S06]  /*e860*/  IMAD.U32 R3, RZ, RZ, UR10 ;  /* 0x0000000aff037e24 */ /* 0x000fcc000f8e00ff */
[----:B------:R3:W5:Y:S01]  /*e870*/  @P2 LDG.E R3, desc[UR12][R10.64] ;  /* 0x0000000c0a032981 */ /* 0x000762000c1e1900 */
[----:B-1--4-:R-:W-:Y:S07]  /*e880*/  @P2 BRA `(.L_x_1506) ;  /* 0x0000000000142947 */ /* 0x012fee0003800000 */
[----:B------:R-:W-:Y:S05]  /*e890*/  @!P0 BRA `(.L_x_1506) ;  /* 0x0000000000108947 */ /* 0x000fea0003800000 */
[----:B------:R-:W-:Y:S02]  /*e8a0*/  ULDC.64 UR8, c[0x0][0x208] ;  /* 0x0000820000087ab9 */ /* 0x000fe40000000a00 */
[----:B---3--:R-:W2:Y:S04]  /*e8b0*/  LDG.E R8, desc[UR8][R6.64] ;  /* 0x0000000806087981 */ /* 0x008ea8000c1e1900 */
[----:B-----5:R-:W2:Y:S02]  /*e8c0*/  LDG.E R3, desc[UR8][R6.64+0x4] ;  /* 0x0000040806037981 */ /* 0x020ea4000c1e1900 */
[----:B--2---:R-:W-:-:S07]  /*e8d0*/  IMAD.IADD R3, R3, 0x1, -R8 ;  /* 0x0000000103037824 */ /* 0x004fce00078e0a08 */
.L_x_1506:
[----:B------:R-:W-:Y:S01]  /*e8e0*/  R2UR UR20, R205 ;  /* 0x00000000cd1472ca */ /* 0x000fe200000e0000 */
[----:B------:R-:W-:Y:S01]  /*e8f0*/  USHF.R.S32.HI UR9, URZ, 0x1f, UR4 ;  /* 0x0000001f3f097899 */ /* 0x000fe20008011404 */
[----:B------:R-:W-:Y:S01]  /*e900*/  R2UR UR19, R22 ;  /* 0x00000000161372ca */ /* 0x000fe200000e0000 */
[----:B------:R-:W-:Y:S01]  /*e910*/  ULDC.64 UR14, c[0x0][0xb90] ;  /* 0x0002e400000e7ab9 */ /* 0x000fe20000000a00 */
[----:B------:R-:W-:Y:S01]  /*e920*/  R2UR UR13, R207 ;  /* 0x00000000cf0d72ca */ /* 0x000fe200000e0000 */
[----:B------:R-:W-:Y:S01]  /*e930*/  UMOV UR8, UR4 ;  /* 0x0000000400087c82 */ /* 0x000fe20008000000 */
[----:B-----5:R-:W-:Y:S01]  /*e940*/  IMAD R81, R3, R16, RZ ;  /* 0x0000001003517224 */ /* 0x020fe200078e02ff */
[----:B------:R-:W0:Y:S01]  /*e950*/  @P1 LDC R77, c[0x0][0xbf0] ;  /* 0x0002fc00ff4d1b82 */ /* 0x000e220000000800 */
[----:B------:R-:W-:-:S05]  /*e960*/  ULDC.64 UR22, c[0x0][0x208] ;  /* 0x0000820000167ab9 */ /* 0x000fca0000000a00 */
[----:B------:R-:W-:Y:S02]  /*e970*/  USHF.R.S32.HI UR16, URZ, 0x1f, UR20 ;  /* 0x0000001f3f107899 */ /* 0x000fe40008011414 */
[----:B---3--:R-:W-:Y:S01]  /*e980*/  VIADD R8, R23, UR19 ;  /* 0x0000001317087c36 */ /* 0x008fe20008000000 */
[----:B------:R-:W-:Y:S01]  /*e990*/  UIMAD.WIDE.U32 UR10, UR20, UR14, UR8 ;  /* 0x0000000e140a72a5 */ /* 0x000fe2000f8e0008 */
[----:B------:R-:W-:Y:S01]  /*e9a0*/  VIADD R18, R211, UR19 ;  /* 0x00000013d3127c36 */ /* 0x000fe20008000000 */
[----:B------:R-:W-:Y:S01]  /*e9b0*/  USHF.R.S32.HI UR8, URZ, 0x1f, UR13 ;  /* 0x0000001f3f087899 */ /* 0x000fe2000801140d */
[----:B------:R-:W-:Y:S01]  /*e9c0*/  @P1 IMAD.HI.U32 R7, R8, R9, RZ ;  /* 0x0000000908071227 */ /* 0x000fe200078e00ff */
[----:B------:R-:W-:Y:S02]  /*e9d0*/  UIMAD UR12, UR16, UR14, URZ ;  /* 0x0000000e100c72a4 */ /* 0x000fe4000f8e023f */
[----:B------:R-:W-:Y:S01]  /*e9e0*/  USEL UR18, UR8, URZ, !UP0 ;  /* 0x0000003f08127287 */ /* 0x000fe2000c000000 */
[----:B------:R-:W-:Y:S01]  /*e9f0*/  IMAD.MOV.U32 R6, RZ, RZ, R8 ;  /* 0x000000ffff067224 */ /* 0x000fe200078e0008 */
[----:B------:R-:W-:Y:S01]  /*ea00*/  UIMAD UR12, UR20, UR15, UR12 ;  /* 0x0000000f140c72a4 */ /* 0x000fe2000f8e020c */
[----:B------:R-:W-:Y:S01]  /*ea10*/  @P1 SHF.R.U32.HI R6, RZ, R12, R7 ;  /* 0x0000000cff061219 */ /* 0x000fe20000011607 */
[----:B------:R-:W-:Y:S01]  /*ea20*/  USEL UR17, UR13, URZ, !UP0 ;  /* 0x0000003f0d117287 */ /* 0x000fe2000c000000 */
[----:B------:R-:W-:Y:S01]  /*ea30*/  IMAD R7, R206, 0x40, R19 ;  /* 0x00000040ce077824 */ /* 0x000fe200078e0213 */
[----:B------:R-:W-:Y:S01]  /*ea40*/  ULDC.64 UR14, c[0x0][0xb98] ;  /* 0x0002e600000e7ab9 */ /* 0x000fe20000000a00 */
[----:B------:R-:W-:Y:S01]  /*ea50*/  UIADD3 UR11, UR11, UR12, URZ ;  /* 0x0000000c0b0b7290 */ /* 0x000fe2000fffe03f */
[----:B------:R-:W-:Y:S01]  /*ea60*/  IMAD.MOV R9, RZ, RZ, -R6 ;  /* 0x000000ffff097224 */ /* 0x000fe200078e0a06 */
[----:B------:R-:W-:Y:S01]  /*ea70*/  UIMAD UR8, UR18, UR14, URZ ;  /* 0x0000000e120872a4 */ /* 0x000fe2000f8e023f */
[----:B------:R-:W-:Y:S01]  /*ea80*/  IMAD.WIDE R4, R7, 0x2, R4 ;  /* 0x0000000207047825 */ /* 0x000fe200078e0204 */
[----:B------:R-:W-:Y:S01]  /*ea90*/  UIMAD.WIDE.U32 UR10, UR17, UR14, UR10 ;  /* 0x0000000e110a72a5 */ /* 0x000fe2000f8e000a */
[----:B------:R-:W-:Y:S01]  /*eaa0*/  SHF.R.S32.HI R7, RZ, 0x1f, R6 ;  /* 0x0000001fff077819 */ /* 0x000fe20000011406 */
[----:B------:R-:W-:Y:S01]  /*eab0*/  UIMAD UR8, UR17, UR15, UR8 ;  /* 0x0000000f110872a4 */ /* 0x000fe2000f8e0208 */
[----:B------:R-:W-:Y:S01]  /*eac0*/  IMAD R9, R16, R9, R8 ;  /* 0x0000000910097224 */ /* 0x000fe200078e0208 */
[----:B------:R-:W-:Y:S01]  /*ead0*/  IADD3 R11, P5, R4, 0x1000, RZ ;  /* 0x00001000040b7810 */ /* 0x000fe20007fbe0ff */
[----:B------:R-:W-:Y:S01]  /*eae0*/  ULDC.64 UR12, c[0x0][0xaa0] ;  /* 0x0002a800000c7ab9 */ /* 0x000fe20000000a00 */
[----:B------:R-:W-:-:S02]  /*eaf0*/  IADD3 R6, P0, R6, UR10, RZ ;  /* 0x0000000a06067c10 */ /* 0x000fc4000ff1e0ff */
[----:B------:R-:W-:Y:S01]  /*eb00*/  IMAD.U32 R10, RZ, RZ, UR8 ;  /* 0x00000008ff0a7e24 */ /* 0x000fe2000f8e00ff */
[----:B------:R-:W-:Y:S02]  /*eb10*/  SHF.R.S32.HI R8, RZ, 0x1f, R9 ;  /* 0x0000001fff087819 */ /* 0x000fe40000011409 */
[----:B------:R-:W-:Y:S02]  /*eb20*/  IADD3 R53, P3, R4, 0x4000, RZ ;  /* 0x0000400004357810 */ /* 0x000fe40007f7e0ff */
[----:B------:R-:W-:Y:S01]  /*eb30*/  IADD3.X R7, R7, UR11, R10, P0, !PT ;  /* 0x0000000b07077c10 */ /* 0x000fe200087fe40a */
[----:B------:R-:W-:Y:S01]  /*eb40*/  ULDC.64 UR10, c[0x0][0xb88] ;  /* 0x0002e200000a7ab9 */ /* 0x000fe20000000a00 */
[----:B------:R-:W-:Y:S01]  /*eb50*/  LOP3.LUT R52, R53, 0x380, RZ, 0xc0, !PT ;  /* 0x0000038035347812 */ /* 0x000fe200078ec0ff */
[----:B------:R-:W-:Y:S01]  /*eb60*/  IMAD R10, R8, UR10, RZ ;  /* 0x0000000a080a7c24 */ /* 0x000fe2000f8e02ff */
[----:B------:R-:W-:Y:S01]  /*eb70*/  LOP3.LUT R8, R11, 0x380, RZ, 0xc0, !PT ;  /* 0x000003800b087812 */ /* 0x000fe200078ec0ff */
[----:B------:R-:W-:Y:S01]  /*eb80*/  IMAD.WIDE.U32 R6, R9, UR10, R6 ;  /* 0x0000000a09067c25 */ /* 0x000fe2000f8e0006 */
[----:B------:R-:W-:-:S02]  /*eb90*/  SHF.R.U64 R52, R52, 0x3, RZ ;  /* 0x0000000334347819 */ /* 0x000fc400000012ff */
[----:B------:R-:W-:Y:S01]  /*eba0*/  SHF.R.U64 R8, R8, 0x3, RZ ;  /* 0x0000000308087819 */ /* 0x000fe200000012ff */
[----:B------:R-:W-:Y:S01]  /*ebb0*/  IMAD R15, R9, UR11, R10 ;  /* 0x0000000b090f7c24 */ /* 0x000fe2000f8e020a */
[----:B------:R-:W-:Y:S01]  /*ebc0*/  ULDC.64 UR10, c[0x0][0xb50] ;  /* 0x0002d400000a7ab9 */ /* 0x000fe20000000a00 */
[----:B------:R-:W-:Y:S01]  /*ebd0*/  LOP3.LUT R52, R52, R53, RZ, 0x3c, !PT ;  /* 0x0000003534347212 */ /* 0x000fe200078e3cff */
[----:B------:R-:W-:Y:S01]  /*ebe0*/  IMAD.X R53, RZ, RZ, R5, P3 ;  /* 0x000000ffff357224 */ /* 0x000fe200018e0605 */
[----:B------:R-:W-:Y:S01]  /*ebf0*/  LEA R14, P0, R6, UR10, 0x2 ;  /* 0x0000000a060e7c11 */ /* 0x000fe2000f8010ff */
[----:B------:R-:W-:Y:S01]  /*ec00*/  IMAD.IADD R7, R7, 0x1, R15 ;  /* 0x0000000107077824 */ /* 0x000fe200078e020f */
[----:B------:R-:W-:Y:S01]  /*ec10*/  LOP3.LUT R8, R8, R11, RZ, 0x3c, !PT ;  /* 0x0000000b08087212 */ /* 0x000fe200078e3cff */
[----:B------:R-:W-:Y:S01]  /*ec20*/  IMAD.X R9, RZ, RZ, R5, P5 ;  /* 0x000000ffff097224 */ /* 0x000fe200028e0605 */
[----:B------:R-:W-:Y:S01]  /*ec30*/  IADD3 R41, P3, R4, 0xa000, RZ ;  /* 0x0000a00004297810 */ /* 0x000fe20007f7e0ff */
[----:B------:R-:W-:Y:S01]  /*ec40*/  SHFL.IDX PT, R20, R14, RZ, 0x1c1f ;  /* 0x001c1fff0e147589 */ /* 0x000fe200000e0000 */
[----:B------:R-:W-:-:S02]  /*ec50*/  LEA.HI.X R11, R6, UR11, R7, 0x2, P0 ;  /* 0x0000000b060b7c11 */ /* 0x000fc400080f1407 */
[C---:B------:R-:W-:Y:S02]  /*ec60*/  IADD3 R29, P2, R4.reuse, 0x5000, RZ ;  /* 0x00005000041d7810 */ /* 0x040fe40007f5e0ff */
[C---:B------:R-:W-:Y:S01]  /*ec70*/  IADD3 R13, P4, R4.reuse, 0x2000, RZ ;  /* 0x00002000040d7810 */ /* 0x040fe20007f9e0ff */
[----:B------:R-:W1:Y:S01]  /*ec80*/  SHFL.IDX PT, R21, R11, RZ, 0x1c1f ;  /* 0x001c1fff0b157589 */ /* 0x000e6200000e0000 */
[----:B------:R-:W-:Y:S01]  /*ec90*/  IADD3 R25, P0, R4, 0x3000, RZ ;  /* 0x0000300004197810 */ /* 0x000fe20007f1e0ff */
[----:B------:R-:W-:Y:S01]  /*eca0*/  UIMAD UR10, UR9, UR12, URZ ;  /* 0x0000000c090a72a4 */ /* 0x000fe2000f8e023f */
[----:B------:R-:W-:Y:S01]  /*ecb0*/  LOP3.LUT R40, R41, 0x380, RZ, 0xc0, !PT ;  /* 0x0000038029287812 */ /* 0x000fe200078ec0ff */
[----:B------:R-:W-:Y:S01]  /*ecc0*/  SHFL.IDX PT, R42, R14, 0x1, 0x1c1f ;  /* 0x003c1f000e2a7f89 */ /* 0x000fe200000e0000 */
[----:B------:R-:W-:Y:S01]  /*ecd0*/  LOP3.LUT R24, R25, 0x380, RZ, 0xc0, !PT ;  /* 0x0000038019187812 */ /* 0x000fe200078ec0ff */
[----:B------:R-:W-:Y:S01]  /*ece0*/  VIADD R6, R18, 0x8 ;  /* 0x0000000812067836 */ /* 0x000fe20000000000 */
[----:B------:R-:W-:Y:S01]  /*ecf0*/  LOP3.LUT R28, R29, 0x380, RZ, 0xc0, !PT ;  /* 0x000003801d1c7812 */ /* 0x000fe200078ec0ff */
[----:B------:R-:W2:Y:S01]  /*ed00*/  SHFL.IDX PT, R43, R11, 0x1, 0x1c1f ;  /* 0x003c1f000b2b7f89 */ /* 0x000ea200000e0000 */
[----:B------:R-:W-:-:S02]  /*ed10*/  SHF.R.U64 R24, R24, 0x3, RZ ;  /* 0x0000000318187819 */ /* 0x000fc400000012ff */
[----:B------:R-:W-:Y:S02]  /*ed20*/  SHF.R.U64 R40, R40, 0x3, RZ ;  /* 0x0000000328287819 */ /* 0x000fe400000012ff */
[----:B------:R-:W-:Y:S02]  /*ed30*/  SHF.R.U64 R28, R28, 0x3, RZ ;  /* 0x000000031c1c7819 */ /* 0x000fe400000012ff */
[----:B------:R-:W-:Y:S01]  /*ed40*/  LOP3.LUT R24, R24, R25, RZ, 0x3c, !PT ;  /* 0x0000001918187212 */ /* 0x000fe200078e3cff */
[--C-:B------:R-:W-:Y:S01]  /*ed50*/  IMAD.X R25, RZ, RZ, R5.reuse, P0 ;  /* 0x000000ffff197224 */ /* 0x100fe200000e0605 */
[----:B------:R-:W-:Y:S02]  /*ed60*/  IADD3 R57, P0, R4, 0x9000, RZ ;  /* 0x0000900004397810 */ /* 0x000fe40007f1e0ff */
[----:B------:R-:W-:Y:S01]  /*ed70*/  LOP3.LUT R40, R40, R41, RZ, 0x3c, !PT ;  /* 0x0000002928287212 */ /* 0x000fe200078e3cff */
[--C-:B------:R-:W-:Y:S01]  /*ed80*/  IMAD.X R41, RZ, RZ, R5.reuse, P3 ;  /* 0x000000ffff297224 */ /* 0x100fe200018e0605 */
[----:B------:R-:W-:Y:S01]  /*ed90*/  LOP3.LUT R28, R28, R29, RZ, 0x3c, !PT ;  /* 0x0000001d1c1c7212 */ /* 0x000fe200078e3cff */
[----:B------:R-:W-:Y:S01]  /*eda0*/  IMAD.X R29, RZ, RZ, R5, P2 ;  /* 0x000000ffff1d7224 */ /* 0x000fe200010e0605 */
[----:B------:R-:W-:-:S02]  /*edb0*/  IADD3 R10, P3, R4, 0xf000, RZ ;  /* 0x0000f000040a7810 */ /* 0x000fc40007f7e0ff */
[----:B------:R-:W-:Y:S02]  /*edc0*/  LOP3.LUT R56, R57, 0x380, RZ, 0xc0, !PT ;  /* 0x0000038039387812 */ /* 0x000fe400078ec0ff */
[C---:B------:R-:W-:Y:S02]  /*edd0*/  IADD3 R45, P2, R4.reuse, 0xb000, RZ ;  /* 0x0000b000042d7810 */ /* 0x040fe40007f5e0ff */
[----:B------:R-:W-:Y:S02]  /*ede0*/  LOP3.LUT R12, R13, 0x380, RZ, 0xc0, !PT ;  /* 0x000003800d0c7812 */ /* 0x000fe400078ec0ff */
[C---:B------:R-:W-:Y:S02]  /*edf0*/  IADD3 R33, P6, R4.reuse, 0x6000, RZ ;  /* 0x0000600004217810 */ /* 0x040fe40007fde0ff */
[----:B------:R-:W-:Y:S01]  /*ee00*/  IADD3 R37, P5, R4, 0x7000, RZ ;  /* 0x0000700004257810 */ /* 0x000fe20007fbe0ff */
[----:B------:R-:W-:Y:S01]  /*ee10*/  UIMAD.WIDE.U32 UR8, UR4, UR12, URZ ;  /* 0x0000000c040872a5 */ /* 0x000fe2000f8e003f */
[----:B------:R-:W-:Y:S01]  /*ee20*/  LOP3.LUT R3, R10, 0x380, RZ, 0xc0, !PT ;  /* 0x000003800a037812 */ /* 0x000fe200078ec0ff */
[----:B------:R-:W-:Y:S01]  /*ee30*/  UIMAD UR10, UR4, UR13, UR10 ;  /* 0x0000000d040a72a4 */ /* 0x000fe2000f8e020a */
[----:B------:R-:W-:Y:S01]  /*ee40*/  SHF.R.U64 R56, R56, 0x3, RZ ;  /* 0x0000000338387819 */ /* 0x000fe200000012ff */
[----:B------:R-:W-:Y:S01]  /*ee50*/  IMAD.X R49, RZ, RZ, R5, P3 ;  /* 0x000000ffff317224 */ /* 0x000fe200018e0605 */
[----:B------:R-:W-:Y:S01]  /*ee60*/  LOP3.LUT R44, R45, 0x380, RZ, 0xc0, !PT ;  /* 0x000003802d2c7812 */ /* 0x000fe200078ec0ff */
[----:B------:R-:W-:Y:S01]  /*ee70*/  ULDC.64 UR12, c[0x0][0xae8] ;  /* 0x0002ba00000c7ab9 */ /* 0x000fe20000000a00 */
[----:B------:R-:W-:-:S02]  /*ee80*/  SHF.R.U64 R3, R3, 0x3, RZ ;  /* 0x0000000303037819 */ /* 0x000fc400000012ff */
[----:B------:R-:W-:Y:S01]  /*ee90*/  LOP3.LUT R56, R56, R57, RZ, 0x3c, !PT ;  /* 0x0000003938387212 */ /* 0x000fe200078e3cff */
[--C-:B------:R-:W-:Y:S01]  /*eea0*/  IMAD.X R57, RZ, RZ, R5.reuse, P0 ;  /* 0x000000ffff397224 */ /* 0x100fe200000e0605 */
[----:B------:R-:W-:Y:S02]  /*eeb0*/  SHF.R.U64 R44, R44, 0x3, RZ ;  /* 0x000000032c2c7819 */ /* 0x000fe400000012ff */
[----:B------:R-:W-:Y:S02]  /*eec0*/  LOP3.LUT P0, RZ, R209, 0x3, RZ, 0xc0, !PT ;  /* 0x00000003d1ff7812 */ /* 0x000fe4000780c0ff */
[----:B------:R-:W-:Y:S02]  /*eed0*/  LOP3.LUT R48, R3, R10, RZ, 0x3c, !PT ;  /* 0x0000000a03307212 */ /* 0x000fe400078e3cff */
[----:B------:R-:W-:Y:S01]  /*eee0*/  LOP3.LUT R44, R44, R45, RZ, 0x3c, !PT ;  /* 0x0000002d2c2c7212 */ /* 0x000fe200078e3cff */
[----:B------:R-:W3:Y:S01]  /*eef0*/  @P1 LDC R3, c[0x0][0xbec] ;  /* 0x0002fb00ff031b82 */ /* 0x000ee20000000800 */
[----:B------:R-:W-:Y:S01]  /*ef00*/  IMAD.X R45, RZ, RZ, R5, P2 ;  /* 0x000000ffff2d7224 */ /* 0x000fe200010e0605 */
[----:B------:R-:W-:-:S02]  /*ef10*/  SHF.R.U64 R12, R12, 0x3, RZ ;  /* 0x000000030c0c7819 */ /* 0x000fc400000012ff */
[----:B------:R-:W-:Y:S02]  /*ef20*/  ISETP.GE.OR P2, PT, R18, R81, P0 ;  /* 0x000000511200720c */ /* 0x000fe40000746670 */
[----:B------:R-:W-:Y:S01]  /*ef30*/  LOP3.LUT R12, R12, R13, RZ, 0x3c, !PT ;  /* 0x0000000d0c0c7212 */ /* 0x000fe200078e3cff */
[--C-:B------:R-:W-:Y:S01]  /*ef40*/  IMAD.X R13, RZ, RZ, R5.reuse, P4 ;  /* 0x000000ffff0d7224 */ /* 0x100fe200020e0605 */
[----:B------:R-:W-:Y:S02]  /*ef50*/  IADD3 R65, P4, R4, 0x8000, RZ ;  /* 0x0000800004417810 */ /* 0x000fe40007f9e0ff */
[----:B------:R-:W-:Y:S02]  /*ef60*/  LOP3.LUT R32, R33, 0x380, RZ, 0xc0, !PT ;  /* 0x0000038021207812 */ /* 0x000fe400078ec0ff */
[----:B------:R-:W-:Y:S02]  /*ef70*/  LOP3.LUT R36, R37, 0x380, RZ, 0xc0, !PT ;  /* 0x0000038025247812 */ /* 0x000fe400078ec0ff */
[----:B------:R-:W-:Y:S01]  /*ef80*/  LOP3.LUT R64, R65, 0x380, RZ, 0xc0, !PT ;  /* 0x0000038041407812 */ /* 0x000fe200078ec0ff */
[----:B------:R-:W-:Y:S01]  /*ef90*/  UIADD3 UR9, UR9, UR10, URZ ;  /* 0x0000000a09097290 */ /* 0x000fe2000fffe03f */
[----:B------:R-:W-:Y:S01]  /*efa0*/  SHF.R.U64 R32, R32, 0x3, RZ ;  /* 0x0000000320207819 */ /* 0x000fe200000012ff */
[----:B-1----:R1:W-:Y:S01]  /*efb0*/  @!P2 ST.E desc[UR22][R20.64], R0 ;  /* 0x000000001400a985 */ /* 0x0023e2000c101916 */
[----:B------:R-:W-:Y:S01]  /*efc0*/  SHF.R.U64 R36, R36, 0x3, RZ ;  /* 0x0000000324247819 */ /* 0x000fe200000012ff */
[----:B------:R-:W-:Y:S01]  /*efd0*/  UIMAD UR4, UR16, UR12, URZ ;  /* 0x0000000c100472a4 */ /* 0x000fe2000f8e023f */
[----:B------:R-:W-:Y:S01]  /*efe0*/  SHF.R.U64 R64, R64, 0x3, RZ ;  /* 0x0000000340407819 */ /* 0x000fe200000012ff */
[----:B------:R-:W-:Y:S01]  /*eff0*/  UIMAD.WIDE.U32 UR8, UR20, UR12, UR8 ;  /* 0x0000000c140872a5 */ /* 0x000fe2000f8e0008 */
[----:B------:R-:W-:Y:S01]  /*f000*/  LOP3.LUT R32, R32, R33, RZ, 0x3c, !PT ;  /* 0x0000002120207212 */ /* 0x000fe200078e3cff */
[--C-:B------:R-:W-:Y:S01]  /*f010*/  IMAD.X R33, RZ, RZ, R5.reuse, P6 ;  /* 0x000000ffff217224 */ /* 0x100fe200030e0605 */
[----:B------:R-:W-:Y:S01]  /*f020*/  LOP3.LUT R36, R36, R37, RZ, 0x3c, !PT ;  /* 0x0000002524247212 */ /* 0x000fe200078e3cff */
[--C-:B------:R-:W-:Y:S01]  /*f030*/  IMAD.X R37, RZ, RZ, R5.reuse, P5 ;  /* 0x000000ffff257224 */ /* 0x100fe200028e0605 */
[----:B------:R-:W-:Y:S01]  /*f040*/  LOP3.LUT R64, R64, R65, RZ, 0x3c, !PT ;  /* 0x0000004140407212 */ /* 0x000fe200078e3cff */
[----:B------:R-:W-:Y:S01]  /*f050*/  IMAD.X R65, RZ, RZ, R5, P4 ;  /* 0x000000ffff417224 */ /* 0x000fe200020e0605 */
[----:B------:R-:W-:Y:S01]  /*f060*/  ULDC.64 UR10, c[0x0][0xaf0] ;  /* 0x0002bc00000a7ab9 */ /* 0x000fe20000000a00 */
[----:B-1----:R-:W-:Y:S01]  /*f070*/  IMAD R0, R204, 0x20, R206 ;  /* 0x00000020cc007824 */ /* 0x002fe200078e02ce */
[----:B------:R-:W-:Y:S01]  /*f080*/  UIMAD UR4, UR20, UR13, UR4 ;  /* 0x0000000d140472a4 */ /* 0x000fe2000f8e0204 */
[----:B------:R-:W-:-:S02]  /*f090*/  IADD3 R73, P6, R4, 0xc000, RZ ;  /* 0x0000c00004497810 */ /* 0x000fc40007fde0ff */
[----:B------:R-:W-:Y:S01]  /*f0a0*/  VIADD R18, R0, UR19 ;  /* 0x0000001300127c36 */ /* 0x000fe20008000000 */
[C---:B------:R-:W-:Y:S02]  /*f0b0*/  IADD3 R69, P5, R4.reuse, 0xd000, RZ ;  /* 0x0000d00004457810 */ /* 0x040fe40007fbe0ff */
[----:B------:R-:W-:Y:S01]  /*f0c0*/  IADD3 R61, P4, R4, 0xe000, RZ ;  /* 0x0000e000043d7810 */ /* 0x000fe20007f9e0ff */
[----:B---3--:R-:W-:Y:S01]  /*f0d0*/  @P1 IMAD.HI.U32 R0, R18, R3, RZ ;  /* 0x0000000312001227 */ /* 0x008fe200078e00ff */
[----:B------:R-:W-:Y:S01]  /*f0e0*/  UIADD3 UR9, UR9, UR4, URZ ;  /* 0x0000000409097290 */ /* 0x000fe2000fffe03f */
[----:B------:R-:W-:Y:S01]  /*f0f0*/  LOP3.LUT R72, R73, 0x380, RZ, 0xc0, !PT ;  /* 0x0000038049487812 */ /* 0x000fe200078ec0ff */
[----:B------:R-:W-:Y:S01]  /*f100*/  UIMAD UR4, UR18, UR10, URZ ;  /* 0x0000000a120472a4 */ /* 0x000fe2000f8e023f */
[----:B------:R-:W-:Y:S02]  /*f110*/  LOP3.LUT R68, R69, 0x380, RZ, 0xc0, !PT ;  /* 0x0000038045447812 */ /* 0x000fe400078ec0ff */
[----:B------:R-:W-:-:S02]  /*f120*/  LOP3.LUT R60, R61, 0x380, RZ, 0xc0, !PT ;  /* 0x000003803d3c7812 */ /* 0x000fc400078ec0ff */
[----:B------:R-:W-:Y:S01]  /*f130*/  ISETP.GE.OR P0, PT, R6, R81, P0 ;  /* 0x000000510600720c */ /* 0x000fe20000706670 */
[----:B------:R-:W-:Y:S01]  /*f140*/  IMAD.MOV.U32 R21, RZ, RZ, R18 ;  /* 0x000000ffff157224 */ /* 0x000fe200078e0012 */
[----:B------:R-:W-:Y:S01]  /*f150*/  LOP3.LUT R7, R4, 0x380, RZ, 0xc0, !PT ;  /* 0x0000038004077812 */ /* 0x000fe200078ec0ff */
[----:B------:R-:W-:Y:S01]  /*f160*/  UIMAD UR4, UR17, UR11, UR4 ;  /* 0x0000000b110472a4 */ /* 0x000fe2000f8e0204 */
[----:B0-----:R-:W-:Y:S01]  /*f170*/  @P1 SHF.R.U32.HI R21, RZ, R77, R0 ;  /* 0x0000004dff151219 */ /* 0x001fe20000011600 */
[----:B------:R-:W-:Y:S01]  /*f180*/  UIMAD.WIDE.U32 UR8, UR17, UR10, UR8 ;  /* 0x0000000a110872a5 */ /* 0x000fe2000f8e0008 */
[----:B------:R-:W-:Y:S02]  /*f190*/  SHF.R.U64 R72, R72, 0x3, RZ ;  /* 0x0000000348487819 */ /* 0x000fe400000012ff */
[----:B------:R-:W-:Y:S02]  /*f1a0*/  SHF.R.U64 R68, R68, 0x3, RZ ;  /* 0x0000000344447819 */ /* 0x000fe400000012ff */
[----:B------:R-:W-:-:S02]  /*f1b0*/  SHF.R.U64 R60, R60, 0x3, RZ ;  /* 0x000000033c3c7819 */ /* 0x000fc400000012ff */
[----:B------:R-:W-:Y:S01]  /*f1c0*/  SHF.R.U64 R7, R7, 0x3, RZ ;  /* 0x0000000307077819 */ /* 0x000fe200000012ff */
[----:B------:R-:W-:Y:S01]  /*f1d0*/  UIADD3 UR4, UR9, UR4, URZ ;  /* 0x0000000409047290 */ /* 0x000fe2000fffe03f */
[--C-:B------:R-:W-:Y:S01]  /*f1e0*/  SHF.R.S32.HI R0, RZ, 0x1f, R21.reuse ;  /* 0x0000001fff007819 */ /* 0x100fe20000011415 */
[----:B------:R-:W-:Y:S01]  /*f1f0*/  IMAD.MOV R77, RZ, RZ, -R21 ;  /* 0x000000ffff4d7224 */ /* 0x000fe200078e0a15 */
[----:B------:R-:W-:Y:S01]  /*f200*/  LOP3.LUT R72, R72, R73, RZ, 0x3c, !PT ;  /* 0x0000004948487212 */ /* 0x000fe200078e3cff */
[--C-:B------:R-:W-:Y:S01]  /*f210*/  IMAD.X R73, RZ, RZ, R5.reuse, P6 ;  /* 0x000000ffff497224 */ /* 0x100fe200030e0605 */
[----:B------:R-:W-:Y:S01]  /*f220*/  LOP3.LUT R68, R68, R69, RZ, 0x3c, !PT ;  /* 0x0000004544447212 */ /* 0x000fe200078e3cff */
[--C-:B------:R-:W-:Y:S01]  /*f230*/  IMAD.X R69, RZ, RZ, R5.reuse, P5 ;  /* 0x000000ffff457224 */ /* 0x100fe200028e0605 */
[----:B------:R-:W-:Y:S01]  /*f240*/  LOP3.LUT R60, R60, R61, RZ, 0x3c, !PT ;  /* 0x0000003d3c3c7212 */ /* 0x000fe200078e3cff */
[----:B------:R-:W-:Y:S01]  /*f250*/  IMAD.X R61, RZ, RZ, R5, P4 ;  /* 0x000000ffff3d7224 */ /* 0x000fe200020e0605 */
[----:B------:R-:W-:Y:S01]  /*f260*/  LOP3.LUT R4, R7, R4, RZ, 0x3c, !PT ;  /* 0x0000000407047212 */ /* 0x000fe200078e3cff */
[----:B------:R-:W-:Y:S01]  /*f270*/  ULDC.64 UR10, c[0x0][0xae0] ;  /* 0x0002b800000a7ab9 */ /* 0x000fe20000000a00 */
[----:B------:R-:W-:Y:S01]  /*f280*/  IMAD R77, R16, R77, R18 ;  /* 0x0000004d104d7224 */ /* 0x000fe200078e0212 */
[----:B--2---:R0:W-:Y:S01]  /*f290*/  @!P0 ST.E desc[UR22][R42.64], R2 ;  /* 0x000000022a008985 */ /* 0x0041e2000c101916 */
[----:B------:R-:W-:-:S02]  /*f2a0*/  IMAD R0, R0, UR10, RZ ;  /* 0x0000000a00007c24 */ /* 0x000fc4000f8e02ff */
[----:B------:R-:W-:Y:S01]  /*f2b0*/  IMAD.U32 R3, RZ, RZ, UR9 ;  /* 0x00000009ff037e24 */ /* 0x000fe2000f8e00ff */
[----:B------:R-:W5:Y:S01]  /*f2c0*/  LD.E.128 R4, desc[UR22][R4.64] ;  /* 0x0000001604047980 */ /* 0x000f62000c101d00 */
[----:B------:R-:W-:Y:S02]  /*f2d0*/  IMAD.U32 R3, RZ, RZ, UR4 ;  /* 0x00000004ff037e24 */ /* 0x000fe4000f8e00ff */
[----:B------:R-:W-:Y:S01]  /*f2e0*/  IMAD R79, R21, UR11, R0 ;  /* 0x0000000b154f7c24 */ /* 0x000fe2000f8e0200 */
[----:B------:R-:W5:Y:S01]  /*f2f0*/  LD.E.128 R8, desc[UR22][R8.64] ;  /* 0x0000001608087980 */ /* 0x000f62000c101d00 */
[----:B------:R-:W-:Y:S01]  /*f300*/  SHF.R.S32.HI R0, RZ, 0x1f, R77 ;  /* 0x0000001fff007819 */ /* 0x000fe2000001144d */
[----:B0-----:R-:W-:Y:S02]  /*f310*/  IMAD.U32 R2, RZ, RZ, UR8 ;  /* 0x00000008ff027e24 */ /* 0x001fe4000f8e00ff */
[----:B------:R-:W5:Y:S01]  /*f320*/  LD.E.128 R12, desc[UR22][R12.64] ;  /* 0x000000160c0c7980 */ /* 0x000f62000c101d00 */
[----:B------:R-:W-:-:S03]  /*f330*/  ULDC.64 UR8, c[0x0][0xad8] ;  /* 0x0002b60000087ab9 */ /* 0x000fc60000000a00 */
[----:B------:R-:W5:Y:S01]  /*f340*/  LD.E.128 R24, desc[UR22][R24.64] ;  /* 0x0000001618187980 */ /* 0x000f62000c101d00 */
[----:B------:R-:W-:-:S03]  /*f350*/  IMAD.WIDE.U32 R2, R21, UR10, R2 ;  /* 0x0000000a15027c25 */ /* 0x000fc6000f8e0002 */
[----:B------:R-:W5:Y:S04]  /*f360*/  LD.E.128 R52, desc[UR22][R52.64] ;  /* 0x0000001634347980 */ /* 0x000f68000c101d00 */
        /* <DEDUP_REMOVED lines=10> */
[----:B------:R-:W5:Y:S01]  /*f410*/  LD.E.128 R48, desc[UR22][R48.64] ;  /* 0x0000001630307980 */ /* 0x000f62000c101d00 */
[----:B------:R-:W-:Y:S01]  /*f420*/  IMAD.IADD R3, R3, 0x1, R79 ;  /* 0x0000000103037824 */ /* 0x000fe200078e024f */
[----:B------:R-:W-:Y:S01]  /*f430*/  BSSY B1, `(.L_x_1507) ;  /* 0x000002c000017945 */ /* 0x000fe20003800000 */
[----:B------:R-:W-:Y:S01]  /*f440*/  IMAD R16, R0, UR8, RZ ;  /* 0x0000000800107c24 */ /* 0x000fe2000f8e02ff */
[----:B------:R-:W-:Y:S01]  /*f450*/  @!PT LDS RZ, [RZ] ;  /* 0x00000000fffff984 */ /* 0x000fe20000000800 */
[----:B------:R-:W-:Y:S01]  /*f460*/  @!PT LDS RZ, [RZ] ;  /* 0x00000000fffff984 */ /* 0x000fe20000000800 */
[----:B------:R-:W-:Y:S01]  /*f470*/  @!PT LDS RZ, [RZ] ;  /* 0x00000000fffff984 */ /* 0x000fe20000000800 */
[----:B------:R-:W-:Y:S01]  /*f480*/  @!PT LDS RZ, [RZ] ;  /* 0x00000000fffff984 */ /* 0x000fe20000000800 */
[----:B------:R0:W-:Y:S06]  /*f490*/  MEMBAR.ALL.CTA ;  /* 0x0000000000007992 */ /* 0x0001ec0000008000 */
[----:B0-----:R-:W0:Y:S01]  /*f4a0*/  FENCE.VIEW.ASYNC.S ;  /* 0x00000000000073c6 */ /* 0x001e220000000000 */
[----:B------:R-:W-:-:S02]  /*f4b0*/  VIADD R22, R206, UR19 ;  /* 0x00000013ce167c36 */ /* 0x000fc40008000000 */
[C---:B------:R-:W-:Y:S02]  /*f4c0*/  IMAD R21, R77.reuse, UR9, R16 ;  /* 0x000000094d157c24 */ /* 0x040fe4000f8e0210 */
[----:B------:R-:W-:Y:S01]  /*f4d0*/  IMAD.WIDE.U32 R2, R77, UR8, R2 ;  /* 0x000000084d027c25 */ /* 0x000fe2000f8e0002 */
[CC--:B------:R-:W-:Y:S01]  /*f4e0*/  ISETP.GE.AND P2, PT, R22.reuse, R81.reuse, PT ;  /* 0x000000511600720c */ /* 0x0c0fe20003f46270 */
[----:B------:R-:W-:Y:S02]  /*f4f0*/  ULDC.64 UR8, c[0x0][0xa80] ;  /* 0x0002a00000087ab9 */ /* 0x000fe40000000a00 */
[----:B------:R-:W-:Y:S01]  /*f500*/  VIADD R0, R22, 0x20 ;  /* 0x0000002016007836 */ /* 0x000fe20000000000 */
[----:B------:R-:W-:Y:S01]  /*f510*/  LEA R16, P3, R2, UR8, 0x1 ;  /* 0x0000000802107c11 */ /* 0x000fe2000f8608ff */
[----:B------:R-:W-:Y:S02]  /*f520*/  IMAD.IADD R3, R3, 0x1, R21 ;  /* 0x0000000103037824 */ /* 0x000fe400078e0215 */
[----:B------:R-:W-:Y:S01]  /*f530*/  VIADD R168, R168, 0x30820 ;  /* 0x00030820a8a87836 */ /* 0x000fe20000000000 */
[----:B------:R-:W-:Y:S01]  /*f540*/  ISETP.GE.AND P1, PT, R0, R81, PT ;  /* 0x000000510000720c */ /* 0x000fe20003f26270 */
[----:B------:R-:W-:Y:S01]  /*f550*/  VIADD R0, R22, 0x40 ;  /* 0x0000004016007836 */ /* 0x000fe20000000000 */
[----:B------:R-:W-:Y:S01]  /*f560*/  LEA.HI.X R18, R2, UR9, R3, 0x1, P3 ;  /* 0x0000000902127c11 */ /* 0x000fe200098f0c03 */
[----:B0-----:R0:W1:Y:S01]  /*f570*/  SHFL.IDX PT, R78, R16, RZ, 0x181f ;  /* 0x00181fff104e7589 */ /* 0x00106200000e0000 */
[----:B------:R-:W-:-:S02]  /*f580*/  PRMT R168, RZ, 0x654, R168 ;  /* 0x00000654ffa87816 */ /* 0x000fc400000000a8 */
[----:B------:R-:W-:Y:S02]  /*f590*/  ISETP.GE.AND P0, PT, R0, R81, PT ;  /* 0x000000510000720c */ /* 0x000fe40003f06270 */
[----:B------:R0:W2:Y:S01]  /*f5a0*/  SHFL.IDX PT, R0, R18, RZ, 0x181f ;  /* 0x00181fff12007589 */ /* 0x0000a200000e0000 */
[----:B------:R0:W-:Y:S01]  /*f5b0*/  SYNCS.ARRIVE.TRANS64.RED.A1T0 RZ, [R168+URZ], RZ ;  /* 0x000000ffa8ff79a7 */ /* 0x0001e2000810043f */
[----:B------:R-:W-:Y:S09]  /*f5c0*/  @P2 BRA `(.L_x_1508) ;  /* 0x0000000000482947 */ /* 0x000ff20003800000 */
        /* <DEDUP_REMOVED lines=18> */
.L_x_1508:
[----:B------:R-:W-:Y:S05]  /*f6f0*/  BSYNC B1 ;  /* 0x0000000000017941 */ /* 0x000fea0003800000 */
.L_x_1507:
[----:B--2---:R2:W4:Y:S01]  /*f700*/  SHFL.IDX PT, R0, R18, 0x1, 0x181f ;  /* 0x00381f0012007f89 */ /* 0x00452200000e0000 */
[----:B------:R-:W-:Y:S03]  /*f710*/  BSSY B1, `(.L_x_1509) ;  /* 0x0000015000017945 */ /* 0x000fe60003800000 */
[----:B---3--:R2:W3:Y:S01]  /*f720*/  SHFL.IDX PT, R20, R16, 0x1, 0x181f ;  /* 0x00381f0010147f89 */ /* 0x0084e200000e0000 */
[----:B------:R-:W-:Y:S05]  /*f730*/  @P1 BRA `(.L_x_1510) ;  /* 0x0000000000481947 */ /* 0x000fea0003800000 */
[----:B------:R-:W-:Y:S01]  /*f740*/  ULDC UR4, c[0x0][0xac8] ;  /* 0x0002b20000047ab9 */ /* 0x000fe20000000800 */
[----:B------:R-:W-:Y:S01]  /*f750*/  ULDC.64 UR8, c[0x0][0x208] ;  /* 0x0000820000087ab9 */ /* 0x000fe20000000a00 */
[----:B------:R-:W-:Y:S02]  /*f760*/  ISETP.GE.AND P4, PT, R19, UR4, PT ;  /* 0x0000000413007c0c */ /* 0x000fe4000bf86270 */
[----:B------:R-:W-:Y:S02]  /*f770*/  ISETP.GE.AND P3, PT, R202, UR4, PT ;  /* 0x00000004ca007c0c */ /* 0x000fe4000bf66270 */
[----:B------:R-:W-:Y:S02]  /*f780*/  ISETP.GE.AND P2, PT, R201, UR4, PT ;  /* 0x00000004c9007c0c */ /* 0x000fe4000bf46270 */
[----:B------:R-:W-:-:S07]  /*f790*/  ISETP.GE.AND P1, PT, R203, UR4, PT ;  /* 0x00000004cb007c0c */ /* 0x000fce000bf26270 */
[CC--:B---3--:R-:W-:Y:S02]  /*f7a0*/  @!P4 LEA R2, P6, R19.reuse, R20.reuse, 0x1 ;  /* 0x000000141302c211 */ /* 0x0c8fe400078c08ff */
[C---:B-----5:R-:W-:Y:S02]  /*f7b0*/  @!P3 LEA R4, P5, R202.reuse, R20, 0x1 ;  /* 0x00000014ca04b211 */ /* 0x060fe400078a08ff */
        /* <DEDUP_REMOVED lines=10> */
.L_x_1510:
[----:B------:R-:W-:Y:S05]  /*f860*/  BSYNC B1 ;  /* 0x0000000000017941 */ /* 0x000fea0003800000 */
.L_x_1509:
[----:B----4-:R4:W0:Y:S01]  /*f870*/  SHFL.IDX PT, R0, R18, 0x2, 0x181f ;  /* 0x00581f0012007f89 */ /* 0x01082200000e0000 */
[----:B------:R-:W-:Y:S03]  /*f880*/  BSSY B1, `(.L_x_1511) ;  /* 0x0000015000017945 */ /* 0x000fe60003800000 */
[----:B---3-5:R4:W3:Y:S01]  /*f890*/  SHFL.IDX PT, R8, R16, 0x2, 0x181f ;  /* 0x00581f0010087f89 */ /* 0x0288e200000e0000 */
[----:B------:R-:W-:Y:S05]  /*f8a0*/  @P0 BRA `(.L_x_1512) ;  /* 0x0000000000480947 */ /* 0x000fea0003800000 */
[----:B------:R-:W-:Y:S01]  /*f8b0*/  ULDC UR4, c[0x0][0xac8] ;  /* 0x0002b20000047ab9 */ /* 0x000fe20000000800 */
[----:B------:R-:W-:Y:S01]  /*f8c0*/  ULDC.64 UR8, c[0x0][0x208] ;  /* 0x0000820000087ab9 */ /* 0x000fe20000000a00 */
[----:B------:R-:W-:Y:S02]  /*f8d0*/  ISETP.GE.AND P3, PT, R19, UR4, PT ;  /* 0x0000000413007c0c */ /* 0x000fe4000bf66270 */
[----:B------:R-:W-:Y:S02]  /*f8e0*/  ISETP.GE.AND P2, PT, R202, UR4, PT ;  /* 0x00000004ca007c0c */ /* 0x000fe4000bf46270 */
[----:B------:R-:W-:Y:S02]  /*f8f0*/  ISETP.GE.AND P1, PT, R201, UR4, PT ;  /* 0x00000004c9007c0c */ /* 0x000fe4000bf26270 */
[----:B------:R-:W-:-:S07]  /*f900*/  ISETP.GE.AND P0, PT, R203, UR4, PT ;  /* 0x00000004cb007c0c */ /* 0x000fce000bf06270 */
[-C--:B---3--:R-:W-:Y:S02]  /*f910*/  @!P3 LEA R2, P6, R19, R8.reuse, 0x1 ;  /* 0x000000081302b211 */ /* 0x088fe400078c08ff */
[CC--:B------:R-:W-:Y:S02]  /*f920*/  @!P2 LEA R4, P5, R202.reuse, R8.reuse, 0x1 ;  /* 0x00000008ca04a211 */ /* 0x0c0fe400078a08ff */
        /* <DEDUP_REMOVED lines=10> */
.L_x_1512:
[----:B------:R-:W-:Y:S05]  /*f9d0*/  BSYNC B1 ;  /* 0x0000000000017941 */ /* 0x000fea0003800000 */
.L_x_1511:
[----:B0-----:R-:W-:Y:S01]  /*f9e0*/  VIADD R0, R22, 0x60 ;  /* 0x0000006016007836 */ /* 0x001fe20000000000 */
[----:B--2-4-:R-:W0:Y:S04]  /*f9f0*/  SHFL.IDX PT, R18, R18, 0x3, 0x181f ;  /* 0x00781f0012127f89 */ /* 0x014e2800000e0000 */
[----:B------:R-:W-:Y:S01]  /*fa00*/  ISETP.GE.AND P0, PT, R0, R81, PT ;  /* 0x000000510000720c */ /* 0x000fe20003f06270 */
[----:B------:R-:W2:-:S12]  /*fa10*/  SHFL.IDX PT, R16, R16, 0x3, 0x181f ;  /* 0x00781f0010107f89 */ /* 0x000e9800000e0000 */
[----:B------:R-:W-:Y:S05]  /*fa20*/  @P0 BRA `(.L_x_1513) ;  /* 0x0000000c00ec0947 */ /* 0x000fea0003800000 */
[----:B------:R-:W-:Y:S01]  /*fa30*/  ULDC UR4, c[0x0][0xac8] ;  /* 0x0002b20000047ab9 */ /* 0x000fe20000000800 */
[----:B------:R-:W-:Y:S01]  /*fa40*/  ULDC.64 UR8, c[0x0][0x208] ;  /* 0x0000820000087ab9 */ /* 0x000fe20000000a00 */
[----:B------:R-:W-:Y:S02]  /*fa50*/  ISETP.GE.AND P3, PT, R19, UR4, PT ;  /* 0x0000000413007c0c */ /* 0x000fe4000bf66270 */
[----:B------:R-:W-:Y:S02]  /*fa60*/  ISETP.GE.AND P4, PT, R202, UR4, PT ;  /* 0x00000004ca007c0c */ /* 0x000fe4000bf86270 */
[----:B------:R-:W-:-:S09]  /*fa70*/  ISETP.GE.AND P5, PT, R201, UR4, PT ;  /* 0x00000004c9007c0c */ /* 0x000fd2000bfa6270 */
[CC--:B--2---:R-:W-:Y:S02]  /*fa80*/  @!P3 LEA R2, P0, R19.reuse, R16.reuse, 0x1 ;  /* 0x000000101302b211 */ /* 0x0c4fe400078008ff */
        /* <DEDUP_REMOVED lines=10> */
[----:B----4-:R-:W-:Y:S01]  /*fb30*/  LEA R2, P0, R203, R16, 0x1 ;  /* 0x00000010cb027211 */ /* 0x010fe200078008ff */
[----:B------:R-:W-:-:S03]  /*fb40*/  ULDC.64 UR8, c[0x0][0x208] ;  /* 0x0000820000087ab9 */ /* 0x000fc60000000a00 */
[----:B------:R-:W-:-:S05]  /*fb50*/  LEA.HI.X R3, R203, R18, R214, 0x1, P0 ;  /* 0x00000012cb037211 */ /* 0x000fca00000f0cd6 */
[----:B------:R0:W-:Y:S01]  /*fb60*/  ST.E.128 desc[UR8][R2.64], R48 ;  /* 0x0000003002007985 */ /* 0x0001e2000c101d08 */
[----:B------:R-:W-:Y:S05]  /*fb70*/  BRA `(.L_x_1513) ;  /* 0x0000000c00987947 */ /* 0x000fea0003800000 */
.L_x_1505:
        /* <DEDUP_REMOVED lines=14> */
[----:B0-----:R-:W-:Y:S01]  /*fc60*/  ISETP.NE.AND P0, PT, R11, 0x1, PT ;  /* 0x000000010b00780c */ /* 0x001fe20003f05270 */
[----:B------:R-:W-:-:S04]  /*fc70*/  UISETP.NE.U32.AND UP1, UPT, UR8, URZ, UPT ;  /* 0x0000003f0800728c */ /* 0x000fc8000bf25070 */
[----:B------:R-:W-:-:S06]  /*fc80*/  UISETP.NE.AND.EX UP1, UPT, UR9, URZ, UPT, UP1 ;  /* 0x0000003f0900728c */ /* 0x000fcc000bf25310 */
[----:B------:R-:W-:Y:S02]  /*fc90*/  PLOP3.LUT P3, PT, PT, PT, UP1, 0x80, 0x0 ;  /* 0x000000000000781c */ /* 0x000fe40003f6f018 */
[----:B------:R-:W0:Y:S03]  /*fca0*/  @P0 LDC R9, c[0x0][0xbec] ;  /* 0x0002fb00ff090b82 */ /* 0x000e260000000800 */
[----:B------:R-:W-:Y:S02]  /*fcb0*/  @UP1 ULDC.64 UR8, c[0x0][0xc08] ;  /* 0x0003020000081ab9 */ /* 0x000fe40000000a00 */
[----:B------:R-:W-:-:S03]  /*fcc0*/  @UP1 UIMAD.WIDE UR8, UR4, 0x4, UR8 ;  /* 0x00000004040818a5 */ /* 0x000fc6000f8e0208 */
[----:B------:R-:W-:Y:S02]  /*fcd0*/  ULDC UR4, c[0x0][0xa88] ;  /* 0x0002a20000047ab9 */ /* 0x000fe40000000800 */
[----:B------:R-:W-:Y:S02]  /*fce0*/  IMAD.U32 R0, RZ, RZ, UR4 ;  /* 0x00000004ff007e24 */ /* 0x000fe4000f8e00ff */
[----:B------:R-:W-:Y:S02]  /*fcf0*/  IMAD.U32 R4, RZ, RZ, UR8 ;  /* 0x00000008ff047e24 */ /* 0x000fe4000f8e00ff */
[----:B------:R-:W-:Y:S01]  /*fd00*/  IMAD.U32 R5, RZ, RZ, UR9 ;  /* 0x00000009ff057e24 */ /* 0x000fe2000f8e00ff */
[----:B------:R-:W-:-:S04]  /*fd10*/  UMOV UR4, URZ ;  /* 0x0000003f00047c82 */ /* 0x000fc80008000000 */
[----:B------:R1:W5:Y:S01]  /*fd20*/  @P3 LDG.E R0, desc[UR12][R4.64] ;  /* 0x0000000c04003981 */ /* 0x000362000c1e1900 */
[----:B------:R-:W-:Y:S01]  /*fd30*/  USHF.R.S32.HI UR12, URZ, 0x1f, UR10 ;  /* 0x0000001f3f0c7899 */ /* 0x000fe2000801140a */
[----:B------:R-:W-:Y:S02]  /*fd40*/  ISETP.GE.AND P1, PT, R218, 0x80, PT ;  /* 0x00000080da00780c */ /* 0x000fe40003f26270 */
[----:B--2---:R-:W-:Y:S01]  /*fd50*/  @P2 R2UR UR4, R6 ;  /* 0x00000000060422ca */ /* 0x004fe200000e0000 */
[----:B01----:R-:W-:-:S14]  /*fd60*/  @P3 BRA `(.L_x_1514) ;  /* 0x0000000000143947 */ /* 0x003fdc0003800000 */
[----:B------:R-:W-:Y:S05]  /*fd70*/  @!P2 BRA `(.L_x_1514) ;  /* 0x000000000010a947 */ /* 0x000fea0003800000 */
[----:B------:R-:W-:Y:S02]  /*fd80*/  ULDC.64 UR8, c[0x0][0x208] ;  /* 0x0000820000087ab9 */ /* 0x000fe40000000a00 */
[----:B------:R-:W2:Y:S04]  /*fd90*/  LDG.E R5, desc[UR8][R2.64] ;  /* 0x0000000802057981 */ /* 0x000ea8000c1e1900 */
[----:B-----5:R-:W2:Y:S02]  /*fda0*/  LDG.E R0, desc[UR8][R2.64+0x4] ;  /* 0x0000040802007981 */ /* 0x020ea4000c1e1900 */
[----:B--2---:R-:W-:-:S07]  /*fdb0*/  IMAD.IADD R0, R0, 0x1, -R5 ;  /* 0x0000000100007824 */ /* 0x004fce00078e0a05 */
.L_x_1514:
[----:B------:R-:W-:Y:S01]  /*fdc0*/  R2UR UR9, R207 ;  /* 0x00000000cf0972ca */ /* 0x000fe200000e0000 */
[----:B------:R-:W-:Y:S01]  /*fdd0*/  USHF.R.S32.HI UR11, URZ, 0x1f, UR4 ;  /* 0x0000001f3f0b7899 */ /* 0x000fe20008011404 */
[----:B------:R-:W-:Y:S11]  /*fde0*/  BSSY B1, `(.L_x_1515) ;  /* 0x0000031000017945 */ /* 0x000ff60003800000 */
[----:B------:R-:W-:-:S02]  /*fdf0*/  USHF.R.S32.HI UR8, URZ, 0x1f, UR9 ;  /* 0x0000001f3f087899 */ /* 0x000fc40008011409 */
[----:B------:R-:W-:Y:S02]  /*fe00*/  USEL UR13, UR9, URZ, !UP0 ;  /* 0x0000003f090d7287 */ /* 0x000fe4000c000000 */
[----:B------:R-:W-:Y:S01]  /*fe10*/  USEL UR14, UR8, URZ, !UP0 ;  /* 0x0000003f080e7287 */ /* 0x000fe2000c000000 */
[----:B------:R-:W-:Y:S11]  /*fe20*/  @P1 BRA `(.L_x_1516) ;  /* 0x0000000000b01947 */ /* 0x000ff60003800000 */
[----:B------:R-:W0:Y:S01]  /*fe30*/  S2R R3, SR_TID.X ;  /* 0x0000000000037919 */ /* 0x000e220000002100 */
[----:B------:R-:W1:Y:S01]  /*fe40*/  LDC R7, c[0x0][0xbe8] ;  /* 0x0002fa00ff077b82 */ /* 0x000e620000000800 */
[----:B------:R-:W-:-:S13]  /*fe50*/  R2UR UR8, R22 ;  /* 0x00000000160872ca */ /* 0x000fda00000e0000 */
[----:B------:R-:W-:Y:S02]  /*fe60*/  IMAD.U32 R4, RZ, RZ, UR8 ;  /* 0x00000008ff047e24 */ /* 0x000fe4000f8e00ff */
[----:B-1---5:R-:W-:-:S03]  /*fe70*/  IMAD R2, R0, R7, RZ ;  /* 0x0000000700027224 */ /* 0x022fc600078e02ff */
[----:B0-----:R-:W-:-:S04]  /*fe80*/  IADD3 R4, R4, -0x80, R3 ;  /* 0xffffff8004047810 */ /* 0x001fc80007ffe003 */
        /* <DEDUP_REMOVED lines=8> */
[----:B------:R-:W-:Y:S01]  /*ff10*/  UMOV UR9, UR11 ;  /* 0x0000000b00097c82 */ /* 0x000fe20008000000 */
[----:B------:R-:W-:-:S06]  /*ff20*/  ULDC.64 UR18, c[0x0][0x208] ;  /* 0x0000820000127ab9 */ /* 0x000fcc0000000a00 */
        /* <DEDUP_REMOVED lines=8> */
[----:B------:R-:W-:-:S03]  /*ffb0*/  UIMAD UR10, UR13, UR17, UR10 ;  /* 0x000000110d0a72a4 */ /* 0x000fc6000f8e020a */
        /* <DEDUP_REMOVED lines=19> */
.L_x_1516:
[----:B------:R-:W-:Y:S05]  /*100f0*/  BSYNC B1 ;  /* 0x0000000000017941 */ /* 0x000fea0003800000 */
.L_x_1515:
[----:B0-----:R-:W0:Y:S01]  /*10100*/  @P0 LDC R3, c[0x0][0xbf0] ;  /* 0x0002fc00ff030b82 */ /* 0x001e220000000800 */
[----:B------:R-:W-:Y:S01]  /*10110*/  R2UR UR15, R22 ;  /* 0x00000000160f72ca */ /* 0x000fe200000e0000 */
        /* <DEDUP_REMOVED lines=8> */
[----:B------:R-:W-:Y:S02]  /*101a0*/  UIADD3 UR9, UR9, UR10, URZ ;  /* 0x0000000a09097290 */ /* 0x000fe4000fffe03f */
[----:B------:R-:W-:Y:S01]  /*101b0*/  UIMAD UR4, UR12, UR16, URZ ;  /* 0x000000100c0472a4 */ /* 0x000fe2000f8e023f */
[----:B------:R-:W-:Y:S01]  /*101c0*/  VIADD R6, R2, UR15 ;  /* 0x0000000f02067c36 */ /* 0x000fe20008000000 */
[----:B------:R-:W-:Y:S01]  /*101d0*/  UIMAD.WIDE.U32 UR8, UR18, UR16, UR8 ;  /* 0x00000010120872a5 */ /* 0x000fe2000f8e0008 */
[----:B------:R-:W-:Y:S01]  /*101e0*/  VIADD R8, R206, UR15 ;  /* 0x0000000fce087c36 */ /* 0x000fe20008000000 */
[----:B------:R-:W-:Y:S01]  /*101f0*/  UIMAD UR4, UR18, UR17, UR4 ;  /* 0x00000011120472a4 */ /* 0x000fe2000f8e0204 */
[----:B------:R-:W-:Y:S01]  /*10200*/  @P0 IMAD.HI.U32 R2, R6, R9, RZ ;  /* 0x0000000906020227 */ /* 0x000fe200078e00ff */
[----:B------:R-:W-:Y:S02]  /*10210*/  ULDC.64 UR10, c[0x0][0xaf0] ;  /* 0x0002bc00000a7ab9 */ /* 0x000fe40000000a00 */
[----:B------:R-:W-:Y:S01]  /*10220*/  UIADD3 UR9, UR9, UR4, URZ ;  /* 0x0000000409097290 */ /* 0x000fe2000fffe03f */
[----:B------:R-:W-:Y:S01]  /*10230*/  IMAD.MOV.U32 R5, RZ, RZ, R6 ;  /* 0x000000ffff057224 */ /* 0x000fe200078e0006 */
[----:B------:R-:W-:Y:S01]  /*10240*/  UIMAD UR4, UR14, UR10, URZ ;  /* 0x0000000a0e0472a4 */ /* 0x000fe2000f8e023f */
[----:B0-----:R-:W-:Y:S01]  /*10250*/  @P0 SHF.R.U32.HI R5, RZ, R3, R2 ;  /* 0x00000003ff050219 */ /* 0x001fe20000011602 */
[----:B------:R-:W-:-:S02]  /*10260*/  UIMAD.WIDE.U32 UR8, UR13, UR10, UR8 ;  /* 0x0000000a0d0872a5 */ /* 0x000fc4000f8e0008 */
[----:B------:R-:W-:Y:S01]  /*10270*/  UIMAD UR4, UR13, UR11, UR4 ;  /* 0x0000000b0d0472a4 */ /* 0x000fe2000f8e0204 */
[--C-:B------:R-:W-:Y:S01]  /*10280*/  SHF.R.S32.HI R2, RZ, 0x1f, R5.reuse ;  /* 0x0000001fff027819 */ /* 0x100fe20000011405 */
[----:B------:R-:W-:Y:S01]  /*10290*/  IMAD.MOV R7, RZ, RZ, -R5 ;  /* 0x000000ffff077224 */ /* 0x000fe200078e0a05 */
[----:B------:R-:W-:Y:S01]  /*102a0*/  ULDC.64 UR10, c[0x0][0xae0] ;  /* 0x0002b800000a7ab9 */ /* 0x000fe20000000a00 */
[----:B------:R-:W-:Y:S02]  /*102b0*/  UIADD3 UR4, UR9, UR4, URZ ;  /* 0x0000000409047290 */ /* 0x000fe4000fffe03f */
[----:B------:R-:W-:Y:S02]  /*102c0*/  IMAD.U32 R3, RZ, RZ, UR9 ;  /* 0x00000009ff037e24 */ /* 0x000fe4000f8e00ff */
[----:B------:R-:W-:Y:S02]  /*102d0*/  IMAD R4, R2, UR10, RZ ;  /* 0x0000000a02047c24 */ /* 0x000fe4000f8e02ff */
[----:B------:R-:W-:-:S02]  /*102e0*/  IMAD R7, R11, R7, R6 ;  /* 0x000000070b077224 */ /* 0x000fc400078e0206 */
        /* <DEDUP_REMOVED lines=8> */
[----:B-----5:R-:W-:Y:S02]  /*10370*/  IMAD R11, R0, R11, RZ ;  /* 0x0000000b000b7224 */ /* 0x020fe400078e02ff */
        /* <DEDUP_REMOVED lines=32> */
.L_x_1518:
[----:B------:R-:W-:Y:S05]  /*10580*/  BSYNC B1 ;  /* 0x0000000000017941 */ /* 0x000fea0003800000 */
.L_x_1517:
        /* <DEDUP_REMOVED lines=22> */
.L_x_1520:
[----:B------:R-:W-:Y:S05]  /*106f0*/  BSYNC B1 ;  /* 0x0000000000017941 */ /* 0x000fea0003800000 */
.L_x_1519:
        /* <DEDUP_REMOVED lines=22> */
.L_x_1522:
[----:B------:R-:W-:Y:S05]  /*10860*/  BSYNC B1 ;  /* 0x0000000000017941 */ /* 0x000fea0003800000 */
.L_x_1521:
[----:B0-----:R-:W-:Y:S01]  /*10870*/  VIADD R0, R8, 0x60 ;  /* 0x0000006008007836 */ /* 0x001fe20000000000 */
[----:B---3--:R0:W3:Y:S04]  /*10880*/  SHFL.IDX PT, R6, R5, 0x3, 0x181f ;  /* 0x00781f0005067f89 */ /* 0x0080e800000e0000 */
[----:B------:R-:W-:Y:S01]  /*10890*/  ISETP.GE.AND P0, PT, R0, R11, PT ;  /* 0x0000000b0000720c */ /* 0x000fe20003f06270 */
[----:B-1----:R0:W1:-:S12]  /*108a0*/  SHFL.IDX PT, R2, R4, 0x3, 0x181f ;  /* 0x00781f0004027f89 */ /* 0x00205800000e0000 */
[----:B0-----:R-:W-:Y:S05]  /*108b0*/  @P0 BRA `(.L_x_1513) ;  /* 0x0000000000480947 */ /* 0x001fea0003800000 */
[----:B------:R-:W-:Y:S01]  /*108c0*/  ULDC UR4, c[0x0][0xac8] ;  /* 0x0002b20000047ab9 */ /* 0x000fe20000000800 */
[----:B------:R-:W-:Y:S01]  /*108d0*/  ULDC.64 UR8, c[0x0][0x208] ;  /* 0x0000820000087ab9 */ /* 0x000fe20000000a00 */
[----:B------:R-:W-:Y:S02]  /*108e0*/  ISETP.GE.AND P3, PT, R19, UR4, PT ;  /* 0x0000000413007c0c */ /* 0x000fe4000bf66270 */
[----:B------:R-:W-:Y:S02]  /*108f0*/  ISETP.GE.AND P2, PT, R202, UR4, PT ;  /* 0x00000004ca007c0c */ /* 0x000fe4000bf46270 */
[----:B------:R-:W-:Y:S02]  /*10900*/  ISETP.GE.AND P1, PT, R201, UR4, PT ;  /* 0x00000004c9007c0c */ /* 0x000fe4000bf26270 */
[----:B------:R-:W-:-:S07]  /*10910*/  ISETP.GE.AND P0, PT, R203, UR4, PT ;  /* 0x00000004cb007c0c */ /* 0x000fce000bf06270 */
[-C--:B-12-4-:R-:W-:Y:S02]  /*10920*/  @!P3 LEA R4, P6, R19, R2.reuse, 0x1 ;  /* 0x000000021304b211 */ /* 0x096fe400078c08ff */
[CC--:B------:R-:W-:Y:S02]  /*10930*/  @!P2 LEA R8, P5, R202.reuse, R2.reuse, 0x1 ;  /* 0x00000002ca08a211 */ /* 0x0c0fe400078a08ff */
[----:B------:R-:W-:Y:S02]  /*10940*/  @!P1 LEA R10, P4, R201, R2, 0x1 ;  /* 0x00000002c90a9211 */ /* 0x000fe400078808ff */
[----:B---3--:R-:W-:Y:S02]  /*10950*/  @!P3 LEA.HI.X R5, R19, R6, R217, 0x1, P6 ;  /* 0x000000061305b211 */ /* 0x008fe400030f0cd9 */
        /* <DEDUP_REMOVED lines=8> */
.L_x_1513:
[----:B------:R-:W-:Y:S05]  /*109e0*/  BSYNC B0 ;  /* 0x0000000000007941 */ /* 0x000fea0003800000 */
.L_x_1504:
[----:B------:R-:W-:Y:S02]  /*109f0*/  ULDC UR4, c[0x0][0xc3c] ;  /* 0x00030f0000047ab9 */ /* 0x000fe40000000800 */
[----:B------:R-:W-:-:S06]  /*10a00*/  UISETP.GE.AND UP0, UPT, UR6, UR4, UPT ;  /* 0x000000040600728c */ /* 0x000fcc000bf06270 */
[----:B------:R-:W-:-:S13]  /*10a10*/  PLOP3.LUT P0, PT, PT, PT, UP0, 0x80, 0x0 ;  /* 0x000000000000781c */ /* 0x000fda0003f0f008 */
[----:B------:R-:W-:Y:S05]  /*10a20*/  @!P0 BRA `(.L_x_1523) ;  /* 0xffffff0400108947 */ /* 0x000fea000383ffff */
[----:B------:R-:W-:Y:S05]  /*10a30*/  EXIT ;  /* 0x000000000000794d */ /* 0x000fea0003800000 */
.L_x_1422:
[----:B------:R-:W-:-:S08]  /*10a40*/  NOP ;  /* 0x0000000000007918 */ /* 0x000fd00000000000 */
[----:B0-----:R-:W0:-:S00]  /*10a50*/  USETMAXREG.DEALLOC.CTAPOOL 0x18 ;  /* 0x00000018000079c8 */ /* 0x001e0000080e0500 */
[----:B0-----:R-:W2:Y:S01]  /*10a60*/  LDL.LU R2, [R1+0x18] ;  /* 0x0000180001027983 */ /* 0x001ea20000300800 */
[----:B------:R-:W-:Y:S01]  /*10a70*/  LOP3.LUT R0, R0, 0x3, RZ, 0xc0, !PT ;  /* 0x0000000300007812 */ /* 0x000fe200078ec0ff */
[----:B------:R-:W-:-:S05]  /*10a80*/  IMAD.MOV.U32 R5, RZ, RZ, RZ ;  /* 0x000000ffff057224 */ /* 0x000fca00078e00ff */
        /* <DEDUP_REMOVED lines=10> */
[----:B------:R-:W2:Y:S01]  /*10b30*/  LDS.128 R16, [UR4+0x308d0] ;  /* 0x0308d004ff107984 */ /* 0x000ea20008000c00 */
[----:B------:R-:W-:Y:S06]  /*10b40*/  BAR.ARV 0x4, 0x180 ;  /* 0x0106000000007b1d */ /* 0x000fec0000002000 */
[----:B------:R-:W-:Y:S05]  /*10b50*/  BRA `(.L_x_1525) ;  /* 0x0000000800947947 */ /* 0x000fea0003800000 */
.L_x_1524:
[----:B------:R-:W1:Y:S01]  /*10b60*/  S2R R0, SR_TID.X ;  /* 0x0000000000007919 */ /* 0x000e620000002100 */
[----:B------:R-:W-:Y:S01]  /*10b70*/  ULDC UR4, c[0x0][0xc3c] ;  /* 0x00030f0000047ab9 */ /* 0x000fe20000000800 */
[----:B------:R-:W-:Y:S01]  /*10b80*/  ULDC.64 UR6, c[0x0][0x208] ;  /* 0x0000820000067ab9 */ /* 0x000fe20000000a00 */
[----:B------:R-:W-:Y:S01]  /*10b90*/  ULDC UR5, c[0x0][0xc38] ;  /* 0x00030e0000057ab9 */ /* 0x000fe20000000800 */
[----:B-1----:R-:W-:-:S04]  /*10ba0*/  LOP3.LUT R0, R0, 0x1f, RZ, 0xc0, !PT ;  /* 0x0000001f00007812 */ /* 0x002fc800078ec0ff */
        /* <DEDUP_REMOVED lines=38> */
.L_x_1530:
        /* <DEDUP_REMOVED lines=13> */
.L_x_1529:
[----:B------:R-:W-:Y:S05]  /*10ee0*/  BSYNC B0 ;  /* 0x0000000000007941 */ /* 0x000fea0003800000 */
.L_x_1528:
        /* <DEDUP_REMOVED lines=20> */
[----:B------:R-:W-:-:S07]  /*11030*/  IMAD.MOV.U32 R4, RZ, RZ, R10 ;  /* 0x000000ffff047224 */ /* 0x000fce00078e000a */
.L_x_1526:
[----:B------:R-:W-:Y:S01]  /*11040*/  IMAD.IADD R7, R6, 0x1, -R7 ;  /* 0x0000000106077824 */ /* 0x000fe200078e0a07 */
[----:B------:R-:W-:-:S03]  /*11050*/  ULDC.64 UR8, c[0x0][0x208] ;  /* 0x0000820000087ab9 */ /* 0x000fc60000000a00 */
[----:B------:R-:W-:-:S05]  /*11060*/  IMAD R2, R4, UR5, R7 ;  /* 0x0000000504027c24 */ /* 0x000fca000f8e0207 */
[----:B------:R-:W-:Y:S02]  /*11070*/  ISETP.GT.AND P0, PT, R2, UR6, PT ;  /* 0x0000000602007c0c */ /* 0x000fe4000bf04270 */
[----:B------:R-:W0:Y:S11]  /*11080*/  LDC.64 R2, c[0x0][0xc90] ;  /* 0x00032400ff027b82 */ /* 0x000e360000000a00 */
[----:B------:R-:W-:-:S04]  /*11090*/  VOTE.ANY R11, PT, !P0 ;  /* 0x00000000000b7806 */ /* 0x000fc800040e0100 */
[----:B------:R-:W1:Y:S02]  /*110a0*/  POPC R6, R11 ;  /* 0x0000000b00067309 */ /* 0x000e640000000000 */
[----:B-1----:R-:W-:-:S04]  /*110b0*/  VIADD R19, R6, UR4 ;  /* 0x0000000406137c36 */ /* 0x002fc80008000000 */
[----:B0-----:R-:W-:-:S05]  /*110c0*/  IMAD.WIDE R2, R19, 0x4, R2 ;  /* 0x0000000413027825 */ /* 0x001fca00078e0202 */
[----:B------:R-:W2:Y:S01]  /*110d0*/  LDG.E R10, desc[UR8][R2.64] ;  /* 0x00000008020a7981 */ /* 0x000ea2000c1e1900 */
[----:B------:R-:W-:-:S03]  /*110e0*/  ISETP.NE.AND P0, PT, R11, RZ, PT ;  /* 0x000000ff0b00720c */ /* 0x000fc60003f05270 */
[----:B------:R-:W2:Y:S02]  /*110f0*/  SHFL.IDX PT, R5, R5, R6, 0x1f ;  /* 0x00001f0605057589 */ /* 0x000ea400000e0000 */
[----:B--2---:R-:W-:-:S05]  /*11100*/  IMAD R8, R5, R10, RZ ;  /* 0x0000000a05087224 */ /* 0x004fca00078e02ff */
[----:B------:R-:W-:-:S04]  /*11110*/  IABS R9, R8 ;  /* 0x0000000800097213 */ /* 0x000fc80000000000 */
[----:B------:R-:W0:Y:S08]  /*11120*/  I2F.RP R12, R9 ;  /* 0x00000009000c7306 */ /* 0x000e300000209400 */
[----:B0-----:R-:W0:Y:S02]  /*11130*/  MUFU.RCP R12, R12 ;  /* 0x0000000c000c7308 */ /* 0x001e240000001000 */
[----:B0-----:R-:W-:-:S06]  /*11140*/  VIADD R13, R12, 0xffffffe ;  /* 0x0ffffffe0c0d7836 */ /* 0x001fcc0000000000 */
[----:B------:R0:W1:Y:S01]  /*11150*/  F2I.FTZ.U32.TRUNC.NTZ R3, R13 ;  /* 0x0000000d00037305 */ /* 0x000062000021f000 */
[----:B------:R-:W-:Y:S05]  /*11160*/  @!P0 BRA `(.L_x_1531) ;  /* 0x0000000000088947 */ /* 0x000fea0003800000 */
[----:B------:R-:W-:-:S05]  /*11170*/  VIADD R11, R6, 0xffffffff ;  /* 0xffffffff060b7836 */ /* 0x000fca0000000000 */
[----:B------:R2:W3:Y:S02]  /*11180*/  SHFL.IDX PT, R16, R4, R11, 0x1f ;  /* 0x00001f0b04107589 */ /* 0x0004e400000e0000 */
.L_x_1531:
[----:B-1----:R-:W-:Y:S01]  /*11190*/  IMAD.MOV R2, RZ, RZ, -R3 ;  /* 0x000000ffff027224 */ /* 0x002fe200078e0a03 */
[----:B--2---:R-:W-:Y:S01]  /*111a0*/  IABS R4, R8 ;  /* 0x0000000800047213 */ /* 0x004fe20000000000 */
[----:B---3--:R-:W-:Y:S02]  /*111b0*/  IMAD R16, R16, UR5, R7 ;  /* 0x0000000510107c24 */ /* 0x008fe4000f8e0207 */
[----:B------:R-:W-:Y:S02]  /*111c0*/  IMAD R7, R2, R9, RZ ;  /* 0x0000000902077224 */ /* 0x000fe400078e02ff */
[----:B------:R-:W-:Y:S02]  /*111d0*/  IMAD.MOV.U32 R2, RZ, RZ, RZ ;  /* 0x000000ffff027224 */ /* 0x000fe400078e00ff */
[----:B------:R-:W-:Y:S02]  /*111e0*/  IMAD.MOV R4, RZ, RZ, -R4 ;  /* 0x000000ffff047224 */ /* 0x000fe400078e0a04 */
[----:B------:R-:W-:Y:S01]  /*111f0*/  IMAD.HI.U32 R2, R3, R7, R2 ;  /* 0x0000000703027227 */ /* 0x000fe200078e0002 */
[----:B------:R-:W-:-:S04]  /*11200*/  IADD3 R7, -R16, UR6, RZ ;  /* 0x0000000610077c10 */ /* 0x000fc8000fffe1ff */
[----:B------:R-:W-:-:S05]  /*11210*/  IABS R3, R7 ;  /* 0x0000000700037213 */ /* 0x000fca0000000000 */
[----:B------:R-:W-:-:S04]  /*11220*/  IMAD.HI.U32 R2, R2, R3, RZ ;  /* 0x0000000302027227 */ /* 0x000fc800078e00ff */
[----:B------:R-:W-:Y:S01]  /*11230*/  IMAD R4, R2, R4, R3 ;  /* 0x0000000402047224 */ /* 0x000fe200078e0203 */
[----:B------:R-:W-:-:S04]  /*11240*/  LOP3.LUT R3, R7, R8, RZ, 0x3c, !PT ;  /* 0x0000000807037212 */ /* 0x000fc800078e3cff */
[----:B------:R-:W-:Y:S02]  /*11250*/  ISETP.GT.U32.AND P1, PT, R9, R4, PT ;  /* 0x000000040900720c */ /* 0x000fe40003f24070 */
[----:B------:R-:W-:-:S11]  /*11260*/  ISETP.GE.AND P2, PT, R3, RZ, PT ;  /* 0x000000ff0300720c */ /* 0x000fd60003f46270 */
[----:B------:R-:W-:Y:S02]  /*11270*/  @!P1 IMAD.IADD R4, R4, 0x1, -R9 ;  /* 0x0000000104049824 */ /* 0x000fe400078e0a09 */
[----:B------:R-:W-:Y:S01]  /*11280*/  @!P1 VIADD R2, R2, 0x1 ;  /* 0x0000000102029836 */ /* 0x000fe20000000000 */
[----:B------:R-:W-:Y:S02]  /*11290*/  ISETP.NE.AND P1, PT, R8, RZ, PT ;  /* 0x000000ff0800720c */ /* 0x000fe40003f25270 */
[----:B------:R-:W-:-:S13]  /*112a0*/  ISETP.GE.U32.AND P0, PT, R4, R9, PT ;  /* 0x000000090400720c */ /* 0x000fda0003f06070 */
[----:B------:R-:W-:-:S04]  /*112b0*/  @P0 VIADD R2, R2, 0x1 ;  /* 0x0000000102020836 */ /* 0x000fc80000000000 */
[----:B------:R-:W-:-:S04]  /*112c0*/  IMAD.MOV.U32 R9, RZ, RZ, R2 ;  /* 0x000000ffff097224 */ /* 0x000fc800078e0002 */
[----:B------:R-:W-:Y:S01]  /*112d0*/  @!P2 IMAD.MOV R9, RZ, RZ, -R9 ;  /* 0x000000ffff09a224 */ /* 0x000fe200078e0a09 */
[----:B------:R-:W-:-:S05]  /*112e0*/  @!P1 LOP3.LUT R9, RZ, R8, RZ, 0x33, !PT ;  /* 0x00000008ff099212 */ /* 0x000fca00078e33ff */
[----:B------:R-:W-:Y:S02]  /*112f0*/  IMAD R4, R10, R9, RZ ;  /* 0x000000090a047224 */ /* 0x000fe400078e02ff */
[----:B------:R-:W-:Y:S02]  /*11300*/  IMAD.MOV R9, RZ, RZ, -R9 ;  /* 0x000000ffff097224 */ /* 0x000fe400078e0a09 */
[----:B------:R-:W-:Y:S02]  /*11310*/  IMAD.MOV R3, RZ, RZ, -R4 ;  /* 0x000000ffff037224 */ /* 0x000fe400078e0a04 */
[----:B------:R-:W-:-:S03]  /*11320*/  IMAD R7, R8, R9, R7 ;  /* 0x0000000908077224 */ /* 0x000fc600078e0207 */
[----:B------:R-:W-:Y:S01]  /*11330*/  VIADDMNMX R10, R3, UR5, R10, PT ;  /* 0x00000005030a7c46 */ /* 0x000fe2000b80010a */
[----:B------:R-:W-:Y:S01]  /*11340*/  IMAD.IADD R4, R7, 0x1, R4 ;  /* 0x0000000107047824 */ /* 0x000fe200078e0204 */
[----:B------:R-:W-:Y:S02]  /*11350*/  IABS R8, R7 ;  /* 0x0000000700087213 */ /* 0x000fe40000000000 */
[----:B------:R-:W-:-:S04]  /*11360*/  IABS R6, R10 ;  /* 0x0000000a00067213 */ /* 0x000fc80000000000 */
[----:B------:R-:W1:Y:S08]  /*11370*/  I2F.RP R11, R6 ;  /* 0x00000006000b7306 */ /* 0x000e700000209400 */
[----:B-1----:R-:W1:Y:S02]  /*11380*/  MUFU.RCP R11, R11 ;  /* 0x0000000b000b7308 */ /* 0x002e640000001000 */
[----:B-1----:R-:W-:-:S06]  /*11390*/  VIADD R2, R11, 0xffffffe ;  /* 0x0ffffffe0b027836 */ /* 0x002fcc0000000000 */
[----:B------:R1:W2:Y:S02]  /*113a0*/  F2I.FTZ.U32.TRUNC.NTZ R3, R2 ;  /* 0x0000000200037305 */ /* 0x0002a4000021f000 */
[----:B-1----:R-:W-:Y:S02]  /*113b0*/  IMAD.MOV.U32 R2, RZ, RZ, RZ ;  /* 0x000000ffff027224 */ /* 0x002fe400078e00ff */
[----:B--2---:R-:W-:-:S04]  /*113c0*/  IMAD.MOV R9, RZ, RZ, -R3 ;  /* 0x000000ffff097224 */ /* 0x004fc800078e0a03 */
[----:B------:R-:W-:-:S04]  /*113d0*/  IMAD R9, R9, R6, RZ ;  /* 0x0000000609097224 */ /* 0x000fc800078e02ff */
[----:B------:R-:W-:Y:S01]  /*113e0*/  IMAD.HI.U32 R3, R3, R9, R2 ;  /* 0x0000000903037227 */ /* 0x000fe200078e0002 */
[-C--:B------:R-:W-:Y:S02]  /*113f0*/  IABS R9, R10.reuse ;  /* 0x0000000a00097213 */ /* 0x080fe40000000000 */
[----:B------:R-:W-:-:S03]  /*11400*/  LOP3.LUT R2, R7, R10, RZ, 0x3c, !PT ;  /* 0x0000000a07027212 */ /* 0x000fc600078e3cff */
[----:B------:R-:W-:Y:S01]  /*11410*/  IMAD.MOV R9, RZ, RZ, -R9 ;  /* 0x000000ffff097224 */ /* 0x000fe200078e0a09 */
[----:B------:R-:W-:Y:S01]  /*11420*/  ISETP.GE.AND P2, PT, R2, RZ, PT ;  /* 0x000000ff0200720c */ /* 0x000fe20003f46270 */
[----:B------:R-:W-:-:S04]  /*11430*/  IMAD.HI.U32 R3, R3, R8, RZ ;  /* 0x0000000803037227 */ /* 0x000fc800078e00ff */
[----:B------:R-:W-:-:S05]  /*11440*/  IMAD R9, R3, R9, R8 ;  /* 0x0000000903097224 */ /* 0x000fca00078e0208 */
[----:B------:R-:W-:-:S13]  /*11450*/  ISETP.GT.U32.AND P1, PT, R6, R9, PT ;  /* 0x000000090600720c */ /* 0x000fda0003f24070 */
[----:B------:R-:W-:Y:S02]  /*11460*/  @!P1 IMAD.IADD R9, R9, 0x1, -R6 ;  /* 0x0000000109099824 */ /* 0x000fe400078e0a06 */
[----:B------:R-:W-:Y:S01]  /*11470*/  @!P1 VIADD R3, R3, 0x1 ;  /* 0x0000000103039836 */ /* 0x000fe20000000000 */
[----:B------:R-:W-:Y:S02]  /*11480*/  ISETP.NE.AND P1, PT, R10, RZ, PT ;  /* 0x000000ff0a00720c */ /* 0x000fe40003f25270 */
[----:B------:R-:W-:-:S13]  /*11490*/  ISETP.GE.U32.AND P0, PT, R9, R6, PT ;  /* 0x000000060900720c */ /* 0x000fda0003f06070 */
[----:B------:R-:W-:-:S04]  /*114a0*/  @P0 VIADD R3, R3, 0x1 ;  /* 0x0000000103030836 */ /* 0x000fc80000000000 */
[----:B------:R-:W-:Y:S01]  /*114b0*/  @!P2 IMAD.MOV R3, RZ, RZ, -R3 ;  /* 0x000000ffff03a224 */ /* 0x000fe200078e0a03 */
[----:B------:R-:W-:Y:S01]  /*114c0*/  @!P1 LOP3.LUT R3, RZ, R10, RZ, 0x33, !PT ;  /* 0x0000000aff039212 */ /* 0x000fe200078e33ff */
[----:B------:R-:W-:-:S03]  /*114d0*/  IMAD.MOV R10, RZ, RZ, -R10 ;  /* 0x000000ffff0a7224 */ /* 0x000fc600078e0a0a */
[----:B------:R-:W-:Y:S01]  /*114e0*/  LOP3.LUT R2, RZ, R3, RZ, 0x33, !PT ;  /* 0x00000003ff027212 */ /* 0x000fe200078e33ff */
[----:B------:R-:W-:-:S04]  /*114f0*/  IMAD R18, R3, R10, R4 ;  /* 0x0000000a03127224 */ /* 0x000fc800078e0204 */
[----:B------:R-:W-:Y:S01]  /*11500*/  IMAD.IADD R17, R5, 0x1, R2 ;  /* 0x0000000105117824 */ /* 0x000fe200078e0202 */
[----:B------:R-:W-:Y:S06]  /*11510*/  BRA `(.L_x_1532) ;  /* 0x00000000000c7947 */ /* 0x000fec0003800000 */
.L_x_1527:
[----:B------:R-:W-:Y:S02]  /*11520*/  IMAD.MOV.U32 R17, RZ, RZ, RZ ;  /* 0x000000ffff117224 */ /* 0x000fe400078e00ff */
[----:B------:R-:W-:Y:S02]  /*11530*/  IMAD.U32 R16, RZ, RZ, UR6 ;  /* 0x00000006ff107e24 */ /* 0x000fe4000f8e00ff */
[----:B------:R-:W-:-:S07]  /*11540*/  IMAD.MOV.U32 R18, RZ, RZ, RZ ;  /* 0x000000ffff127224 */ /* 0x000fce00078e00ff */
.L_x_1532:
[----:B------:R-:W-:-:S13]  /*11550*/  ISETP.NE.AND P0, PT, R0, RZ, PT ;  /* 0x000000ff0000720c */ /* 0x000fda0003f05270 */
[----:B------:R-:W1:Y:S01]  /*11560*/  @!P0 S2R R3, SR_CgaCtaId ;  /* 0x0000000000038919 */ /* 0x000e620000008800 */
[----:B------:R-:W-:-:S04]  /*11570*/  @!P0 MOV R0, 0x400 ;  /* 0x0000040000008802 */ /* 0x000fc80000000f00 */
[----:B-1----:R-:W-:-:S05]  /*11580*/  @!P0 LEA R0, R3, R0, 0x18 ;  /* 0x0000000003008211 */ /* 0x002fca00078ec0ff */
[----:B------:R1:W-:Y:S01]  /*11590*/  @!P0 STS.128 [R0+0x308d0], R16 ;  /* 0x0308d01000008388 */ /* 0x0003e20000000c00 */
[----:B------:R-:W-:Y:S06]  /*115a0*/  BAR.ARV 0x5, 0x180 ;  /* 0x0146000000007b1d */ /* 0x000fec0000002000 */
.L_x_1525:
[----:B-1----:R-:W-:Y:S01]  /*115b0*/  IMAD.MOV.U32 R0, RZ, RZ, 0x1 ;  /* 0x00000001ff007424 */ /* 0x002fe200078e00ff */
[----:B------:R1:W-:Y:S01]  /*115c0*/  STL [R1+0x4], RZ ;  /* 0x000004ff01007387 */ /* 0x0003e20000100800 */
[----:B------:R-:W-:Y:S02]  /*115d0*/  ULDC UR4, c[0x0][0xc3c] ;  /* 0x00030f0000047ab9 */ /* 0x000fe40000000800 */
[----:B--2---:R-:W-:Y:S01]  /*115e0*/  ISETP.GE.AND P0, PT, R19, UR4, PT ;  /* 0x0000000413007c0c */ /* 0x004fe2000bf06270 */
[----:B------:R1:W-:Y:S04]  /*115f0*/  STL [R1+0x10], R0 ;  /* 0x0000100001007387 */ /* 0x0003e80000100800 */
[----:B------:R1:W-:Y:S08]  /*11600*/  STL [R1+0x38], RZ ;  /* 0x000038ff01007387 */ /* 0x0003f00000100800 */
[----:B-1----:R-:W-:Y:S05]  /*11610*/  @P0 BRA `(.L_x_1533) ;  /* 0x0000006400600947 */ /* 0x002fea0003800000 */
[----:B------:R-:W1:Y:S01]  /*11620*/  S2R R5, SR_TID.X ;  /* 0x0000000000057919 */ /* 0x000e620000002100 */
[----:B------:R-:W2:Y:S01]  /*11630*/  S2UR UR5, SR_CgaCtaId ;  /* 0x00000000000579c3 */ /* 0x000ea20000008800 */
[----:B------:R-:W-:Y:S01]  /*11640*/  UMOV UR4, 0x400 ;  /* 0x0000040000047882 */ /* 0x000fe20000000000 */
[----:B------:R-:W-:Y:S01]  /*11650*/  BSSY B8, `(.L_x_1533) ;  /* 0x0000654000087945 */ /* 0x000fe20003800000 */
[----:B------:R-:W-:Y:S01]  /*11660*/  ULDC UR38, c[0x0][0xc] ;  /* 0x0000030000267ab9 */ /* 0x000fe20000000800 */
[----:B------:R-:W-:Y:S01]  /*11670*/  ULDC.64 UR36, c[0x0][0x198] ;  /* 0x0000660000247ab9 */ /* 0x000fe20000000a00 */
[----:B--2---:R-:W-:Y:S01]  /*11680*/  ULEA UR4, UR5, UR4, 0x18 ;  /* 0x0000000405047291 */ /* 0x004fe2000f8ec03f */
[C---:B-1----:R-:W-:Y:S01]  /*11690*/  IMAD.SHL.U32 R0, R5.reuse, 0x8, RZ ;  /* 0x0000000805007824 */ /* 0x042fe200078e00ff */
[----:B------:R-:W-:-:S04]  /*116a0*/  LOP3.LUT R4, R5, 0x7f, RZ, 0xc0, !PT ;  /* 0x0000007f05047812 */ /* 0x000fc800078ec0ff */
[C---:B0-----:R-:W-:Y:S02]  /*116b0*/  LOP3.LUT R2, R0.reuse, 0x1f8, RZ, 0xc0, !PT ;  /* 0x000001f800027812 */ /* 0x041fe400078ec0ff */
        /* <DEDUP_REMOVED lines=9> */
[----:B------:R-:W-:Y:S01]  /*11750*/  STL [R1], R4 ;  /* 0x0000000401007387 */ /* 0x000fe20000100800 */
        /* <DEDUP_REMOVED lines=8> */
.L_x_1654:
[----:B------:R-:W-:Y:S05]  /*117e0*/  YIELD ;  /* 0x0000000000007946 */ /* 0x000fea0003800000 */
[----:B------:R-:W-:Y:S01]  /*117f0*/  ULDC.64 UR4, c[0x0][0xa28] ;  /* 0x00028a0000047ab9 */ /* 0x000fe20000000a00 */
[----:B----4-:R-:W-:Y:S01]  /*11800*/  IMAD.MOV.U32 R0, RZ, RZ, RZ ;  /* 0x000000ffff007224 */ /* 0x010fe200078e00ff */
[----:B------:R-:W-:Y:S01]  /*11810*/  ISETP.NE.U32.AND P0, PT, RZ, UR4, PT ;  /* 0x00000004ff007c0c */ /* 0x000fe2000bf05070 */
[----:B-1----:R-:W1:Y:S01]  /*11820*/  LDC.64 R4, c[0x0][0xa00] ;  /* 0x00028000ff047b82 */ /* 0x002e620000000a00 */
[----:B------:R-:W-:Y:S01]  /*11830*/  ULDC.64 UR8, c[0x0][0x208] ;  /* 0x0000820000087ab9 */ /* 0x000fe20000000a00 */
[----:B0-2---:R-:W-:-:S02]  /*11840*/  CS2R R8, SRZ ;  /* 0x0000000000087805 */ /* 0x005fc4000001ff00 */
[----:B------:R-:W-:Y:S01]  /*11850*/  ISETP.NE.AND.EX P0, PT, RZ, UR5, PT, P0 ;  /* 0x00000005ff007c0c */ /* 0x000fe2000bf05300 */
[----:B------:R-:W-:Y:S01]  /*11860*/  ULDC.64 UR4, c[0x0][0xa18] ;  /* 0x0002860000047ab9 */ /* 0x000fe20000000a00 */
[----:B------:R-:W-:-:S11]  /*11870*/  ULDC.64 UR6, c[0x0][0xa08] ;  /* 0x0002820000067ab9 */ /* 0x000fd60000000a00 */
[----:B------:R-:W2:Y:S02]  /*11880*/  @P0 LDC.64 R2, c[0x0][0xa28] ;  /* 0x00028a00ff020b82 */ /* 0x000ea40000000a00 */
[----:B--2---:R-:W-:-:S05]  /*11890*/  @P0 IMAD.WIDE R2, R19, 0x4, R2 ;  /* 0x0000000413020825 */ /* 0x004fca00078e0202 */
[----:B------:R2:W5:Y:S01]  /*118a0*/  @P0 LDG.E R0, desc[UR8][R2.64] ;  /* 0x0000000802000981 */ /* 0x000562000c1e1900 */
[----:B------:R-:W-:Y:S01]  /*118b0*/  ISETP.NE.U32.AND P0, PT, RZ, UR4, PT ;  /* 0x00000004ff007c0c */ /* 0x000fe2000bf05070 */
[----:B-1----:R-:W-:Y:S01]  /*118c0*/  IMAD.WIDE R4, R19, 0x4, R4 ;  /* 0x0000000413047825 */ /* 0x002fe200078e0204 */
[----:B------:R-:W-:Y:S02]  /*118d0*/  ISETP.NE.U32.AND P1, PT, RZ, UR6, PT ;  /* 0x00000006ff007c0c */ /* 0x000fe4000bf25070 */
[----:B------:R-:W-:Y:S01]  /*118e0*/  ISETP.NE.AND.EX P2, PT, RZ, UR5, PT, P0 ;  /* 0x00000005ff007c0c */ /* 0x000fe2000bf45300 */
[----:B------:R-:W-:Y:S01]  /*118f0*/  ULDC.64 UR4, c[0x0][0xa00] ;  /* 0x0002800000047ab9 */ /* 0x000fe20000000a00 */
[----:B------:R-:W-:Y:S02]  /*11900*/  ISETP.NE.AND.EX P1, PT, RZ, UR7, PT, P1 ;  /* 0x00000007ff007c0c */ /* 0x000fe4000bf25310 */
[----:B------:R-:W-:Y:S01]  /*11910*/  ISETP.NE.U32.AND P0, PT, RZ, UR4, PT ;  /* 0x00000004ff007c0c */ /* 0x000fe2000bf05070 */
[----:B--2---:R-:W1:Y:S03]  /*11920*/  LDC.64 R2, c[0x0][0xa08] ;  /* 0x00028200ff027b82 */ /* 0x004e660000000a00 */
[----:B------:R-:W-:-:S05]  /*11930*/  ISETP.NE.AND.EX P0, PT, RZ, UR5, PT, P0 ;  /* 0x00000005ff007c0c */ /* 0x000fca000bf05300 */
[----:B------:R-:W2:Y:S08]  /*11940*/  @P2 LDC.64 R6, c[0x0][0xa18] ;  /* 0x00028600ff062b82 */ /* 0x000eb00000000a00 */
[----:B------:R-:W3:Y:S01]  /*11950*/  @P0 LDG.E R9, desc[UR8][R4.64] ;  /* 0x0000000804090981 */ /* 0x000ee2000c1e1900 */
[----:B------:R-:W-:Y:S01]  /*11960*/  ULDC UR4, c[0x0][0x288] ;  /* 0x0000a20000047ab9 */ /* 0x000fe20000000800 */
[----:B-1----:R-:W-:-:S05]  /*11970*/  IMAD.WIDE R2, R19, 0x4, R2 ;  /* 0x0000000413027825 */ /* 0x002fca00078e0202 */
[----:B------:R-:W5:Y:S01]  /*11980*/  @P1 LDG.E R8, desc[UR8][R2.64] ;  /* 0x0000000802081981 */ /* 0x000f62000c1e1900 */
[----:B--2---:R-:W-:-:S03]  /*11990*/  @P2 IMAD.WIDE R6, R19, 0x4, R6 ;  /* 0x0000000413062825 */ /* 0x004fc600078e0206 */
[----:B---3--:R1:W-:Y:S02]  /*119a0*/  STL [R1+0x34], R9 ;  /* 0x0000340901007387 */ /* 0x0083e40000100800 */
[----:B-1----:R-:W-:Y:S01]  /*119b0*/  IMAD.U32 R9, RZ, RZ, UR4 ;  /* 0x00000004ff097e24 */ /* 0x002fe2000f8e00ff */
[----:B------:R-:W-:-:S05]  /*119c0*/  ULDC.64 UR4, c[0x0][0x418] ;  /* 0x0001060000047ab9 */ /* 0x000fca0000000a00 */
        /* <DEDUP_REMOVED lines=12> */
[----:B------:R-:W1:Y:S04]  /*11a90*/  LDG.E R7, desc[UR4][R4.64] ;  /* 0x0000000404077981 */ /* 0x000e68000c1e1900 */
[----:B------:R-:W1:Y:S02]  /*11aa0*/  LDG.E R4, desc[UR4][R4.64+0x4] ;  /* 0x0000040404047981 */ /* 0x000e64000c1e1900 */
[----:B-1----:R-:W-:-:S05]  /*11ab0*/  IMAD.IADD R9, R4, 0x1, -R7 ;  /* 0x0000000104097824 */ /* 0x002fca00078e0a07 */
[----:B------:R2:W-:Y:S02]  /*11ac0*/  STL [R1+0x30], R9 ;  /* 0x0000300901007387 */ /* 0x0005e40000100800 */
.L_x_1534:
[----:B-----5:R-:W-:Y:S01]  /*11ad0*/  IMAD.IADD R4, R8, 0x1, R0 ;  /* 0x0000000108047824 */ /* 0x020fe200078e0200 */
[----:B------:R-:W-:Y:S02]  /*11ae0*/  ULDC.64 UR4, c[0x0][0xa20] ;  /* 0x0002880000047ab9 */ /* 0x000fe40000000a00 */
[----:B------:R-:W-:Y:S02]  /*11af0*/  ISETP.NE.U32.AND P0, PT, RZ, UR4, PT ;  /* 0x00000004ff007c0c */ /* 0x000fe4000bf05070 */
[----:B------:R3:W-:Y:S02]  /*11b00*/  STL [R1+0x14], R4 ;  /* 0x0000140401007387 */ /* 0x0007e40000100800 */
[----:B------:R-:W-:-:S13]  /*11b10*/  ISETP.NE.AND.EX P0, PT, RZ, UR5, PT, P0 ;  /* 0x00000005ff007c0c */ /* 0x000fda000bf05300 */
[----:B---3--:R-:W-:Y:S05]  /*11b20*/  @!P0 BRA `(.L_x_1535) ;  /* 0x0000000000148947 */ /* 0x008fea0003800000 */
[----:B------:R-:W3:Y:S01]  /*11b30*/  LDC.64 R2, c[0x0][0xa20] ;  /* 0x00028800ff027b82 */ /* 0x000ee20000000a00 */
[----:B------:R-:W-:Y:S01]  /*11b40*/  ULDC.64 UR4, c[0x0][0x208] ;  /* 0x0000820000047ab9 */ /* 0x000fe20000000a00 */
[----:B---3--:R-:W-:-:S05]  /*11b50*/  IMAD.WIDE R2, R19, 0x4, R2 ;  /* 0x0000000413027825 */ /* 0x008fca00078e0202 */
[----:B------:R3:W5:Y:S01]  /*11b60*/  LDG.E R6, desc[UR4][R2.64] ;  /* 0x0000000402067981 */ /* 0x000762000c1e1900 */
[----:B------:R-:W-:Y:S05]  /*11b70*/  BRA `(.L_x_1536) ;  /* 0x0000000000147947 */ /* 0x000fea0003800000 */
.L_x_1535:
[----:B------:R-:W-:Y:S05]  /*11b80*/  @!P1 BRA `(.L_x_1536) ;  /* 0x0000000000109947 */ /* 0x000fea0003800000 */
[----:B------:R-:W-:Y:S02]  /*11b90*/  ULDC.64 UR4, c[0x0][0x208] ;  /* 0x0000820000047ab9 */ /* 0x000fe40000000a00 */
[----:B------:R-:W3:Y:S04]  /*11ba0*/  LDG.E R6, desc[UR4][R2.64] ;  /* 0x0000000402067981 */ /* 0x000ee8000c1e1900 */
[----:B------:R-:W3:Y:S02]  /*11bb0*/  LDG.E R2, desc[UR4][R2.64+0x4] ;  /* 0x0000040402027981 */ /* 0x000ee4000c1e1900 */
[----:B---3--:R-:W-:-:S07]  /*11bc0*/  IMAD.IADD R6, R2, 0x1, -R6 ;  /* 0x0000000102067824 */ /* 0x008fce00078e0a06 */
.L_x_1536:
[----:B---3--:R-:W3:Y:S01]  /*11bd0*/  LDC R2, c[0x0][0x448] ;  /* 0x00011200ff027b82 */ /* 0x008ee20000000800 */
[----:B------:R-:W-:Y:S02]  /*11be0*/  IMAD.SHL.U32 R8, R17, 0x80, RZ ;  /* 0x0000008011087824 */ /* 0x000fe400078e00ff */
[----:B-----5:R-:W-:Y:S02]  /*11bf0*/  IMAD.IADD R0, R6, 0x1, -R0 ;  /* 0x0000000106007824 */ /* 0x020fe400078e0a00 */
[----:B------:R-:W-:Y:S01]  /*11c00*/  VIADD R4, R8, 0x7f ;  /* 0x0000007f08047836 */ /* 0x000fe20000000000 */
[----:B------:R4:W-:Y:S03]  /*11c10*/  STL [R1+0x2c], R8 ;  /* 0x00002c0801007387 */ /* 0x0009e60000100800 */
[----:B------:R-:W-:Y:S01]  /*11c20*/  IMAD.MOV.U32 R6, RZ, RZ, R4 ;  /* 0x000000ffff067224 */ /* 0x000fe200078e0004 */
[----:B---3--:R-:W-:-:S13]  /*11c30*/  ISETP.NE.AND P1, PT, R2, 0x1, PT ;  /* 0x000000010200780c */ /* 0x008fda0003f25270 */
[----:B------:R-:W3:Y:S08]  /*11c40*/  @P1 LDC R3, c[0x0][0x44c] ;  /* 0x00011300ff031b82 */ /* 0x000ef00000000800 */
[----:B------:R-:W0:Y:S01]  /*11c50*/  @P1 LDC R2, c[0x0][0x450] ;  /* 0x00011400ff021b82 */ /* 0x000e220000000800 */
[----:B---3--:R-:W-:-:S05]  /*11c60*/  @P1 IMAD.HI.U32 R3, R4, R3, RZ ;  /* 0x0000000304031227 */ /* 0x008fca00078e00ff */
[----:B0-----:R-:W-:Y:S02]  /*11c70*/  @P1 SHF.R.U32.HI R6, RZ, R2, R3 ;  /* 0x00000002ff061219 */ /* 0x001fe40000011603 */
[----:B------:R-:W-:-:S05]  /*11c80*/  IADD3 R2, R0, 0x1, -R9 ;  /* 0x0000000100027810 */ /* 0x000fca0007ffe809 */
[----:B------:R-:W-:Y:S02]  /*11c90*/  IMAD.IADD R6, R2, 0x1, R6 ;  /* 0x0000000102067824 */ /* 0x000fe400078e0206 */
[----:B------:R-:W0:Y:S02]  /*11ca0*/  LDC.64 R2, c[0x0][0x9e0] ;  /* 0x00027800ff027b82 */ /* 0x000e240000000a00 */
[----:B0-----:R-:W-:Y:S01]  /*11cb0*/  ISETP.GE.AND P2, PT, R3, 0x1, PT ;  /* 0x000000010300780c */ /* 0x001fe20003f46270 */
[----:B------:R-:W-:-:S12]  /*11cc0*/  IMAD.IADD R2, R6, 0x1, R2 ;  /* 0x0000000106027824 */ /* 0x000fd800078e0202 */
[----:B----4-:R-:W-:Y:S05]  /*11cd0*/  @!P2 BRA `(.L_x_1537) ;  /* 0x000000000048a947 */ /* 0x010fea0003800000 */
[C---:B------:R-:W-:Y:S01]  /*11ce0*/  ISETP.GT.AND P0, PT, R6.reuse, RZ, PT ;  /* 0x000000ff0600720c */ /* 0x040fe20003f04270 */
[----:B------:R-:W-:Y:S01]  /*11cf0*/  BSSY B0, `(.L_x_1538) ;  /* 0x000000e000007945 */ /* 0x000fe20003800000 */
[----:B------:R-:W-:-:S11]  /*11d00*/  VIADD R7, R6, 0xffffffff ;  /* 0xffffffff06077836 */ /* 0x000fd60000000000 */
[----:B------:R-:W-:Y:S05]  /*11d10*/  @P0 BRA `(.L_x_1539) ;  /* 0x00000000001c0947 */ /* 0x000fea0003800000 */
[----:B------:R-:W-:Y:S01]  /*11d20*/  ISETP.NE.AND P0, PT, R3, 0x1, PT ;  /* 0x000000010300780c */ /* 0x000fe20003f05270 */
[----:B------:R-:W-:-:S12]  /*11d30*/  IMAD.MOV R6, RZ, RZ, -R6 ;  /* 0x000000ffff067224 */ /* 0x000fd800078e0a06 */
[----:B------:R-:W0:Y:S02]  /*11d40*/  @P0 LDC.64 R4, c[0x0][0x9e8] ;  /* 0x00027a00ff040b82 */ /* 0x000e240000000a00 */
[----:B0-----:R-:W-:-:S05]  /*11d50*/  @P0 IMAD.HI.U32 R4, R6, R4, RZ ;  /* 0x0000000406040227 */ /* 0x001fca00078e00ff */
[----:B------:R-:W-:-:S04]  /*11d60*/  @P0 SHF.R.U32.HI R6, RZ, R5, R4 ;  /* 0x00000005ff060219 */ /* 0x000fc80000011604 */
[----:B------:R-:W-:Y:S01]  /*11d70*/  LOP3.LUT R7, RZ, R6, RZ, 0x33, !PT ;  /* 0x00000006ff077212 */ /* 0x000fe200078e33ff */
[----:B------:R-:W-:Y:S06]  /*11d80*/  BRA `(.L_x_1540) ;  /* 0x0000000000107947 */ /* 0x000fec0003800000 */
.L_x_1539:
[----:B------:R-:W-:-:S13]  /*11d90*/  ISETP.NE.AND P0, PT, R3, 0x1, PT ;  /* 0x000000010300780c */ /* 0x000fda0003f05270 */
[----:B------:R-:W0:Y:S02]  /*11da0*/  @P0 LDC.64 R4, c[0x0][0x9e8] ;  /* 0x00027a00ff040b82 */ /* 0x000e240000000a00 */
[----:B0-----:R-:W-:-:S05]  /*11db0*/  @P0 IMAD.HI.U32 R4, R7, R4, RZ ;  /* 0x0000000407040227 */ /* 0x001fca00078e00ff */
[----:B------:R-:W-:-:S07]  /*11dc0*/  @P0 SHF.R.U32.HI R7, RZ, R5, R4 ;  /* 0x00000005ff070219 */ /* 0x000fce0000011604 */
.L_x_1540:
[----:B------:R-:W-:Y:S05]  /*11dd0*/  BSYNC B0 ;  /* 0x0000000000007941 */ /* 0x000fea0003800000 */
.L_x_1538:
[----:B------:R-:W-:-:S05]  /*11de0*/  IMAD R7, R7, R3, R3 ;  /* 0x0000000307077224 */ /* 0x000fca00078e0203 */
[----:B------:R-:W-:-:S07]  /*11df0*/  VIMNMX R2, R2, R7, PT ;  /* 0x0000000702027248 */ /* 0x000fce0003fe0100 */
.L_x_1537:
[----:B------:R-:W0:Y:S01]  /*11e00*/  @P1 LDC R5, c[0x0][0x44c] ;  /* 0x00011300ff051b82 */ /* 0x000e220000000800 */
[----:B------:R-:W-:Y:S01]  /*11e10*/  IMAD.MOV.U32 R6, RZ, RZ, R8 ;  /* 0x000000ffff067224 */ /* 0x000fe200078e0008 */
[----:B------:R-:W-:-:S06]  /*11e20*/  ULDC UR4, c[0x0][0x9dc] ;  /* 0x0002770000047ab9 */ /* 0x000fcc0000000800 */
[----:B------:R-:W3:Y:S01]  /*11e30*/  @P1 LDC R4, c[0x0][0x450] ;  /* 0x00011400ff041b82 */ /* 0x000ee20000000800 */
[----:B0-----:R-:W-:-:S05]  /*11e40*/  @P1 IMAD.HI.U32 R5, R8, R5, RZ ;  /* 0x0000000508051227 */ /* 0x001fca00078e00ff */
[----:B---3--:R-:W-:Y:S01]  /*11e50*/  @P1 SHF.R.U32.HI R6, RZ, R4, R5 ;  /* 0x00000004ff061219 */ /* 0x008fe20000011605 */
[----:B------:R-:W-:-:S03]  /*11e60*/  VIADD R4, R2, 0x3f ;  /* 0x0000003f02047836 */ /* 0x000fc60000000000 */
[----:B------:R-:W-:Y:S01]  /*11e70*/  IADD3 R2, R6, R0, -R9 ;  /* 0x0000000006027210 */ /* 0x000fe20007ffe809 */
[----:B------:R-:W-:Y:S01]  /*11e80*/  VIADD R0, R0, 0x3f ;  /* 0x0000003f00007836 */ /* 0x000fe20000000000 */
[----:B------:R-:W-:-:S04]  /*11e90*/  SHF.R.S32.HI R5, RZ, 0x1f, R4 ;  /* 0x0000001fff057819 */ /* 0x000fc80000011404 */
[----:B------:R-:W-:Y:S02]  /*11ea0*/  LEA.HI R5, R5, R4, RZ, 0x6 ;  /* 0x0000000405057211 */ /* 0x000fe400078f30ff */
[----:B------:R-:W-:Y:S02]  /*11eb0*/  SHF.R.S32.HI R4, RZ, 0x1f, R0 ;  /* 0x0000001fff047819 */ /* 0x000fe40000011400 */
[----:B------:R-:W-:Y:S02]  /*11ec0*/  SHF.R.S32.HI R5, RZ, 0x6, R5 ;  /* 0x00000006ff057819 */ /* 0x000fe40000011405 */
[----:B------:R-:W-:Y:S01]  /*11ed0*/  LEA.HI R4, R4, R0, RZ, 0x6 ;  /* 0x0000000004047211 */ /* 0x000fe200078f30ff */
[----:B------:R-:W-:-:S03]  /*11ee0*/  VIADD R0, R2, -UR4 ;  /* 0x8000000402007c36 */ /* 0x000fc60008000000 */
[----:B------:R-:W-:-:S04]  /*11ef0*/  SHF.R.S32.HI R4, RZ, 0x6, R4 ;  /* 0x00000006ff047819 */ /* 0x000fc80000011404 */
[----:B------:R-:W-:-:S05]  /*11f00*/  VIMNMX R7, R4, R5, PT ;  /* 0x0000000504077248 */ /* 0x000fca0003fe0100 */
[----:B------:R0:W-:Y:S01]  /*11f10*/  STL [R1+0x28], R7 ;  /* 0x0000280701007387 */ /* 0x0001e20000100800 */
[----:B------:R-:W-:Y:S05]  /*11f20*/  @!P2 BRA `(.L_x_1541) ;  /* 0x000000000044a947 */ /* 0x000fea0003800000 */
[----:B------:R-:W-:Y:S01]  /*11f30*/  ISETP.GT.AND P0, PT, R2, -0x1, PT ;  /* 0xffffffff0200780c */ /* 0x000fe20003f04270 */
[----:B------:R-:W-:-:S12]  /*11f40*/  BSSY B0, `(.L_x_1542) ;  /* 0x000000d000007945 */ /* 0x000fd80003800000 */
[----:B------:R-:W-:Y:S05]  /*11f50*/  @P0 BRA `(.L_x_1543) ;  /* 0x00000000001c0947 */ /* 0x000fea0003800000 */
[----:B------:R-:W-:Y:S02]  /*11f60*/  ISETP.NE.AND P0, PT, R3, 0x1, PT ;  /* 0x000000010300780c */ /* 0x000fe40003f05270 */
[----:B------:R-:W-:-:S11]  /*11f70*/  LOP3.LUT R2, RZ, R2, RZ, 0x33, !PT ;  /* 0x00000002ff027212 */ /* 0x000fd600078e33ff */
[----:B------:R-:W3:Y:S02]  /*11f80*/  @P0 LDC.64 R4, c[0x0][0x9e8] ;  /* 0x00027a00ff040b82 */ /* 0x000ee40000000a00 */
[----:B---3--:R-:W-:-:S05]  /*11f90*/  @P0 IMAD.HI.U32 R4, R2, R4, RZ ;  /* 0x0000000402040227 */ /* 0x008fca00078e00ff */
[----:B------:R-:W-:-:S04]  /*11fa0*/  @P0 SHF.R.U32.HI R2, RZ, R5, R4 ;  /* 0x00000005ff020219 */ /* 0x000fc80000011604 */
[----:B------:R-:W-:Y:S01]  /*11fb0*/  LOP3.LUT R2, RZ, R2, RZ, 0x33, !PT ;  /* 0x00000002ff027212 */ /* 0x000fe200078e33ff */
[----:B------:R-:W-:Y:S06]  /*11fc0*/  BRA `(.L_x_1544) ;  /* 0x0000000000107947 */ /* 0x000fec0003800000 */
.L_x_1543:
[----:B------:R-:W-:-:S13]  /*11fd0*/  ISETP.NE.AND P0, PT, R3, 0x1, PT ;  /* 0x000000010300780c */ /* 0x000fda0003f05270 */
[----:B------:R-:W3:Y:S02]  /*11fe0*/  @P0 LDC.64 R4, c[0x0][0x9e8] ;  /* 0x00027a00ff040b82 */ /* 0x000ee40000000a00 */
[----:B---3--:R-:W-:-:S05]  /*11ff0*/  @P0 IMAD.HI.U32 R4, R2, R4, RZ ;  /* 0x0000000402040227 */ /* 0x008fca00078e00ff */
[----:B------:R-:W-:-:S07]  /*12000*/  @P0 SHF.R.U32.HI R2, RZ, R5, R4 ;  /* 0x00000005ff020219 */ /* 0x000fce0000011604 */
.L_x_1544:
[----:B------:R-:W-:Y:S05]  /*12010*/  BSYNC B0 ;  /* 0x0000000000007941 */ /* 0x000fea0003800000 */
.L_x_1542:
[----:B------:R-:W-:-:S05]  /*12020*/  IMAD R2, R2, R3, RZ ;  /* 0x0000000302027224 */ /* 0x000fca00078e02ff */
[----:B------:R-:W-:-:S07]  /*12030*/  VIMNMX R0, R0, R2, !PT ;  /* 0x0000000200007248 */ /* 0x000fce0007fe0100 */
.L_x_1541:
[----:B------:R-:W-:Y:S01]  /*12040*/  SHF.R.S32.HI R2, RZ, 0x1f, R0 ;  /* 0x0000001fff027819 */ /* 0x000fe20000011400 */
[----:B------:R-:W-:Y:S03]  /*12050*/  BSSY B7, `(.L_x_1545) ;  /* 0x00004ea000077945 */ /* 0x000fe60003800000 */
[----:B------:R-:W-:-:S04]  /*12060*/  LEA.HI R2, R2, R0, RZ, 0x6 ;  /* 0x0000000002027211 */ /* 0x000fc800078f30ff */
[----:B------:R-:W-:-:S04]  /*12070*/  SHF.R.S32.HI R2, RZ, 0x6, R2 ;  /* 0x00000006ff027819 */ /* 0x000fc80000011402 */
[----:B------:R-:W-:-:S04]  /*12080*/  VIMNMX R3, RZ, R2, !PT ;  /* 0x00000002ff037248 */ /* 0x000fc80007fe0100 */
[----:B------:R-:W-:Y:S01]  /*12090*/  ISETP.GT.AND P0, PT, R7, R3, PT ;  /* 0x000000030700720c */ /* 0x000fe20003f04270 */
[----:B------:R3:W-:-:S12]  /*120a0*/  STL [R1+0x24], R3 ;  /* 0x0000240301007387 */ /* 0x0007d80000100800 */
[----:B---3--:R-:W-:Y:S05]  /*120b0*/  @P0 BRA `(.L_x_1546) ;  /* 0x0000000000480947 */ /* 0x008fea0003800000 */
[----:B------:R-:W3:Y:S02]  /*120c0*/  S2R R3, SR_TID.X ;  /* 0x0000000000037919 */ /* 0x000ee40000002100 */
[----:B---3--:R-:W-:-:S04]  /*120d0*/  LOP3.LUT R3, R3, 0x7f, RZ, 0xc0, !PT ;  /* 0x0000007f03037812 */ /* 0x008fc800078ec0ff */
[----:B------:R-:W-:-:S13]  /*120e0*/  ISETP.NE.AND P0, PT, R3, RZ, PT ;  /* 0x000000ff0300720c */ /* 0x000fda0003f05270 */
[----:B------:R-:W-:Y:S05]  /*120f0*/  @P0 BRA `(.L_x_1547) ;  /* 0x0000004c007c0947 */ /* 0x000fea0003800000 */
[----:B------:R-:W3:Y:S01]  /*12100*/  S2R R3, SR_LANEID ;  /* 0x0000000000037919 */ /* 0x000ee20000000000 */
[----:B------:R-:W-:Y:S01]  /*12110*/  VOTEU.ANY UR4, UPT, PT ;  /* 0x0000000000047886 */ /* 0x000fe200038e0100 */
[----:B------:R-:W-:Y:S01]  /*12120*/  ULDC.64 UR6, c[0x0][0x208] ;  /* 0x0000820000067ab9 */ /* 0x000fe20000000a00 */
[----:B------:R-:W3:Y:S08]  /*12130*/  FLO.U32 R0, UR4 ;  /* 0x0000000400007d00 */ /* 0x000ef000080e0000 */
[----:B------:R-:W4:Y:S01]  /*12140*/  POPC R5, UR4 ;  /* 0x0000000400057d09 */ /* 0x000f220008000000 */
[----:B---3--:R-:W-:-:S02]  /*12150*/  ISETP.EQ.U32.AND P0, PT, R0, R3, PT ;  /* 0x000000030000720c */ /* 0x008fc40003f02070 */
[----:B------:R-:W4:Y:S11]  /*12160*/  LDC.64 R2, c[0x0][0xc60] ;  /* 0x00031800ff027b82 */ /* 0x000f360000000a00 */
[----:B----4-:R-:W3:Y:S01]  /*12170*/  @P0 ATOMG.E.ADD.STRONG.GPU PT, R3, desc[UR6][R2.64], R5 ;  /* 0x00000005020309a8 */ /* 0x010ee200081ee1c6 */
[----:B------:R-:W4:Y:S02]  /*12180*/  S2R R4, SR_LTMASK ;  /* 0x0000000000047919 */ /* 0x000f240000003900 */
[----:B----4-:R-:W-:-:S04]  /*12190*/  LOP3.LUT R4, R4, UR4, RZ, 0xc0, !PT ;  /* 0x0000000404047c12 */ /* 0x010fc8000f8ec0ff */
[----:B0-----:R-:W0:Y:S01]  /*121a0*/  POPC R7, R4 ;  /* 0x0000000400077309 */ /* 0x001e220000000000 */
[----:B---3--:R-:W0:Y:S02]  /*121b0*/  SHFL.IDX PT, R0, R3, R0, 0x1f ;  /* 0x00001f0003007589 */ /* 0x008e2400000e0000 */
[----:B0-----:R-:W-:Y:S01]  /*121c0*/  IADD3 R16, R0, UR38, R7 ;  /* 0x0000002600107c10 */ /* 0x001fe2000fffe007 */
[----:B------:R-:W-:Y:S06]  /*121d0*/  BRA `(.L_x_1547) ;  /* 0x0000004c00447947 */ /* 0x000fec0003800000 */
.L_x_1546:
[----:B------:R-:W3:Y:S01]  /*121e0*/  LDL R17, [R1] ;  /* 0x0000000001117983 */ /* 0x000ee20000100800 */
        /* <DEDUP_REMOVED lines=8> */
[----:B------:R-:W-:Y:S02]  /*12270*/  IMAD.U32 R4, RZ, RZ, UR6 ;  /* 0x00000006ff047e24 */ /* 0x000fe4000f8e00ff */
[----:B------:R-:W3:Y:S01]  /*12280*/  LDC.64 R2, c[0x4][R2] ;  /* 0x0100000002027b82 */ /* 0x000ee20000000a00 */
        /* <DEDUP_REMOVED lines=9> */
[----:B-123--:R-:W-:Y:S05]  /*12320*/  CALL.ABS.NOINC R2 ;  /* 0x0000000002007343 */ /* 0x00efea0003c00000 */
.L_x_1549:
[----:B------:R-:W-:Y:S05]  /*12330*/  BSYNC B6 ;  /* 0x0000000000067941 */ /* 0x000fea0003800000 */
.L_x_1548:
        /* <DEDUP_REMOVED lines=12> */
[----:B0-----:R-:W-:-:S02]  /*12400*/  IMAD.U32 R7, RZ, RZ, UR9 ;  /* 0x00000009ff077e24 */ /* 0x001fc4000f8e00ff */
[----:B------:R-:W-:Y:S02]  /*12410*/  IMAD.U32 R10, RZ, RZ, UR4 ;  /* 0x00000004ff0a7e24 */ /* 0x000fe4000f8e00ff */
[----:B------:R-:W-:Y:S02]  /*12420*/  IMAD.U32 R11, RZ, RZ, UR5 ;  /* 0x00000005ff0b7e24 */ /* 0x000fe4000f8e00ff */
[----:B------:R-:W-:Y:S02]  /*12430*/  IMAD.MOV.U32 R8, RZ, RZ, 0x70 ;  /* 0x00000070ff087424 */ /* 0x000fe400078e00ff */
[----:B------:R-:W-:Y:S02]  /*12440*/  IMAD.MOV.U32 R12, RZ, RZ, 0x1 ;  /* 0x00000001ff0c7424 */ /* 0x000fe400078e00ff */
[----:B---3--:R-:W-:-:S07]  /*12450*/  IMAD.MOV.U32 R13, RZ, RZ, RZ ;  /* 0x000000ffff0d7224 */ /* 0x008fce00078e00ff */
[----:B------:R-:W-:-:S07]  /*12460*/  LEPC R20, `(.L_x_1552) ;  /* 0x000000001014794e */ /* 0x000fce0000000000 */
[----:B-12-4-:R-:W-:Y:S05]  /*12470*/  CALL.ABS.NOINC R2 ;  /* 0x0000000002007343 */ /* 0x016fea0003c00000 */
.L_x_1552:
        /* <DEDUP_REMOVED lines=15> */
.L_x_1551:
[----:B------:R-:W-:Y:S05]  /*12570*/  BSYNC B6 ;  /* 0x0000000000067941 */ /* 0x000fea0003800000 */
.L_x_1550:
[----:B------:R-:W-:Y:S01]  /*12580*/  ULDC.64 UR4, c[0x0][0x9f8] ;  /* 0x00027e0000047ab9 */ /* 0x000fe20000000a00 */
[----:B------:R-:W3:Y:S01]  /*12590*/  LDL R17, [R1+0x28] ;  /* 0x0000280001117983 */ /* 0x000ee20000100800 */
[----:B------:R-:W-:Y:S01]  /*125a0*/  ISETP.NE.U32.AND P0, PT, RZ, UR4, PT ;  /* 0x00000004ff007c0c */ /* 0x000fe2000bf05070 */
[----:B0-----:R-:W-:Y:S01]  /*125b0*/  IMAD.MOV.U32 R7, RZ, RZ, R19 ;  /* 0x000000ffff077224 */ /* 0x001fe200078e0013 */
[----:B------:R-:W-:Y:S02]  /*125c0*/  ULDC.64 UR6, c[0x0][0x208] ;  /* 0x0000820000067ab9 */ /* 0x000fe40000000a00 */
[----:B------:R-:W-:Y:S01]  /*125d0*/  ISETP.NE.AND.EX P0, PT, RZ, UR5, PT, P0 ;  /* 0x00000005ff007c0c */ /* 0x000fe2000bf05300 */
[----:B------:R-:W-:-:S12]  /*125e0*/  ULDC.64 UR4, c[0x0][0xa08] ;  /* 0x0002820000047ab9 */ /* 0x000fd80000000a00 */
[----:B------:R-:W0:Y:S02]  /*125f0*/  @P0 LDC.64 R2, c[0x0][0x9f8] ;  /* 0x00027e00ff020b82 */ /* 0x000e240000000a00 */
[----:B0-----:R-:W-:-:S05]  /*12600*/  @P0 IMAD.WIDE R2, R19, 0x4, R2 ;  /* 0x0000000413020825 */ /* 0x001fca00078e0202 */
[----:B------:R0:W4:Y:S02]  /*12610*/  @P0 LDG.E R7, desc[UR6][R2.64] ;  /* 0x0000000602070981 */ /* 0x000124000c1e1900 */
[----:B0-----:R-:W0:Y:S02]  /*12620*/  LDC.64 R2, c[0x0][0x418] ;  /* 0x00010600ff027b82 */ /* 0x001e240000000a00 */
[----:B0-----:R-:W-:Y:S01]  /*12630*/  LOP3.LUT P0, RZ, R2, UR4, RZ, 0xfc, !PT ;  /* 0x0000000402ff7c12 */ /* 0x001fe2000f80fcff */
[----:B------:R-:W-:-:S03]  /*12640*/  UMOV UR4, 0xffffffff ;  /* 0xffffffff00047882 */ /* 0x000fc60000000000 */
[----:B------:R-:W-:Y:S01]  /*12650*/  LOP3.LUT P0, RZ, R3, UR5, RZ, 0xfc, P0 ;  /* 0x0000000503ff7c12 */ /* 0x000fe2000800fcff */
[----:B---3--:R-:W-:Y:S01]  /*12660*/  VIADD R0, R17, 0xffffffff ;  /* 0xffffffff11007836 */ /* 0x008fe20000000000 */
[----:B----4-:R-:W-:Y:S01]  /*12670*/  SHF.R.S32.HI R8, RZ, 0x1f, R7 ;  /* 0x0000001fff087819 */ /* 0x010fe20000011407 */
[----:B------:R0:W-:Y:S01]  /*12680*/  STL [R1+0xc], R7 ;  /* 0x00000c0701007387 */ /* 0x0001e20000100800 */
[----:B------:R-:W-:-:S03]  /*12690*/  SEL R17, R7, RZ, !P0 ;  /* 0x000000ff07117207 */ /* 0x000fc60004000000 */
[----:B------:R0:W-:Y:S01]  /*126a0*/  STL [R1+0x1c], R8 ;  /* 0x00001c0801007387 */ /* 0x0001e20000100800 */
[----:B------:R-:W-:Y:S05]  /*126b0*/  BRA.DIV UR4, `(.L_x_1553) ;  /* 0x0000005e04087947 */ /* 0x000fea000b800000 */
[----:B------:R-:W3:Y:S02]  /*126c0*/  S2R R4, SR_TID.X ;  /* 0x0000000000047919 */ /* 0x000ee40000002100 */
[----:B---3--:R-:W-:-:S04]  /*126d0*/  SHF.R.U32.HI R4, RZ, 0x5, R4 ;  /* 0x00000005ff047819 */ /* 0x008fc80000011604 */
[----:B------:R-:W-:-:S05]  /*126e0*/  LOP3.LUT R4, R4, 0x3, RZ, 0xc0, !PT ;  /* 0x0000000304047812 */ /* 0x000fca00078ec0ff */
[----:B------:R3:W4:Y:S02]  /*126f0*/  SHFL.IDX PT, R14, R4, RZ, 0x1f ;  /* 0x00001fff040e7589 */ /* 0x00072400000e0000 */
.L_x_1670:
[----:B---3--:R-:W3:Y:S01]  /*12700*/  LDL.LU R4, [R1+0x18] ;  /* 0x0000180001047983 */ /* 0x008ee20000300800 */
[----:B------:R-:W-:Y:S02]  /*12710*/  PLOP3.LUT P1, PT, PT, PT, PT, 0x8, 0x0 ;  /* 0x000000000000781c */ /* 0x000fe40003f2e170 */
[----:B----4-:R-:W-:Y:S01]  /*12720*/  ISETP.NE.AND P0, PT, R14, RZ, PT ;  /* 0x000000ff0e00720c */ /* 0x010fe20003f05270 */
[----:B------:R4:W-:Y:S01]  /*12730*/  STL [R1+0x8], R0 ;  /* 0x0000080001007387 */ /* 0x0009e20000100800 */
[----:B---3--:R-:W-:-:S09]  /*12740*/  LOP3.LUT R4, R4, 0xfffffffe, RZ, 0xc0, !PT ;  /* 0xfffffffe04047812 */ /* 0x008fd200078ec0ff */
[----:B------:R-:W-:-:S05]  /*12750*/  @P1 LOP3.LUT R4, R4, 0x1, RZ, 0xfc, !PT ;  /* 0x0000000104041812 */ /* 0x000fca00078efcff */
[----:B------:R4:W-:Y:S01]  /*12760*/  STL [R1+0x18], R4 ;  /* 0x0000180401007387 */ /* 0x0009e20000100800 */
[----:B------:R-:W-:Y:S05]  /*12770*/  @P0 BRA `(.L_x_1554) ;  /* 0x00000004005c0947 */ /* 0x000fea0003800000 */
[----:B------:R-:W-:-:S03]  /*12780*/  UMOV UR4, 0xffffffff ;  /* 0xffffffff00047882 */ /* 0x000fc60000000000 */
[----:B------:R-:W-:Y:S05]  /*12790*/  BRA.DIV UR4, `(.L_x_1555) ;  /* 0x0000005e04047947 */ /* 0x000fea000b800000 */
[----:B------:R-:W-:-:S13]  /*127a0*/  ELECT P6, URZ, PT ;  /* 0x00000000003f782f */ /* 0x000fda00038c0000 */
.L_x_1673:
[----:B------:R-:W-:Y:S05]  /*127b0*/  @!P6 BRA `(.L_x_1554) ;  /* 0x00000004004ce947 */ /* 0x000fea0003800000 */
[----:B------:R-:W-:-:S04]  /*127c0*/  ISETP.NE.U32.AND P0, PT, R2, RZ, PT ;  /* 0x000000ff0200720c */ /* 0x000fc80003f05070 */
[----:B------:R-:W-:-:S13]  /*127d0*/  ISETP.NE.AND.EX P0, PT, R3, RZ, PT, P0 ;  /* 0x000000ff0300720c */ /* 0x000fda0003f05300 */
[----:B------:R-:W-:Y:S05]  /*127e0*/  @!P0 BRA `(.L_x_1556) ;  /* 0x0000000000548947 */ /* 0x000fea0003800000 */
[----:B------:R-:W3:Y:S01]  /*127f0*/  LDC R6, c[0x0][0x43c] ;  /* 0x00010f00ff067b82 */ /* 0x000ee20000000800 */
[----:B-12---:R-:W-:Y:S01]  /*12800*/  IMAD.MOV.U32 R9, RZ, RZ, R0 ;  /* 0x000000ffff097224 */ /* 0x006fe200078e0000 */
[----:B------:R-:W-:Y:S01]  /*12810*/  ULDC.64 UR4, c[0x0][0x428] ;  /* 0x00010a0000047ab9 */ /* 0x000fe20000000a00 */
[----:B------:R-:W-:Y:S02]  /*12820*/  ULDC.64 UR6, c[0x0][0x208] ;  /* 0x0000820000067ab9 */ /* 0x000fe40000000a00 */
[----:B----4-:R-:W-:Y:S01]  /*12830*/  IMAD.MOV.U32 R0, RZ, RZ, R9 ;  /* 0x000000ffff007224 */ /* 0x010fe200078e0009 */
[----:B---3--:R-:W-:-:S13]  /*12840*/  ISETP.NE.AND P0, PT, R6, 0x1, PT ;  /* 0x000000010600780c */ /* 0x008fda0003f05270 */
[----:B------:R-:W1:Y:S02]  /*12850*/  @P0 LDC.64 R4, c[0x0][0x440] ;  /* 0x00011000ff040b82 */ /* 0x000e640000000a00 */
[----:B-1----:R-:W-:-:S05]  /*12860*/  @P0 IMAD.HI.U32 R4, R9, R4, RZ ;  /* 0x0000000409040227 */ /* 0x002fca00078e00ff */
[----:B------:R-:W-:-:S04]  /*12870*/  @P0 SHF.R.U32.HI R0, RZ, R5, R4 ;  /* 0x00000005ff000219 */ /* 0x000fc80000011604 */
[--C-:B------:R-:W-:Y:S01]  /*12880*/  SHF.R.S32.HI R5, RZ, 0x1f, R0.reuse ;  /* 0x0000001fff057819 */ /* 0x100fe20000011400 */
[----:B------:R-:W-:-:S04]  /*12890*/  IMAD.MOV R4, RZ, RZ, -R0 ;  /* 0x000000ffff047224 */ /* 0x000fc800078e0a00 */
[----:B------:R-:W-:Y:S02]  /*128a0*/  IMAD R9, R6, R4, R9 ;  /* 0x0000000406097224 */ /* 0x000fe400078e0209 */
[----:B------:R-:W-:Y:S02]  /*128b0*/  IMAD R6, R8, UR4, RZ ;  /* 0x0000000408067c24 */ /* 0x000fe4000f8e02ff */
[----:B------:R-:W-:Y:S01]  /*128c0*/  IMAD.MOV.U32 R4, RZ, RZ, R0 ;  /* 0x000000ffff047224 */ /* 0x000fe200078e0000 */
[----:B------:R3:W-:Y:S01]  /*128d0*/  STL [R1+0x8], R9 ;  /* 0x0000080901007387 */ /* 0x0007e20000100800 */
[C---:B------:R-:W-:Y:S02]  /*128e0*/  IMAD R0, R7.reuse, UR5, R6 ;  /* 0x0000000507007c24 */ /* 0x040fe4000f8e0206 */
[----:B------:R-:W-:-:S04]  /*128f0*/  IMAD.WIDE.U32 R4, R7, UR4, R4 ;  /* 0x0000000407047c25 */ /* 0x000fc8000f8e0004 */
[----:B------:R-:W-:Y:S01]  /*12900*/  IMAD.IADD R0, R5, 0x1, R0 ;  /* 0x0000000105007824 */ /* 0x000fe200078e0200 */
[----:B------:R-:W-:-:S04]  /*12910*/  LEA R2, P0, R4, R2, 0x2 ;  /* 0x0000000204027211 */ /* 0x000fc800078010ff */
[----:B------:R-:W-:-:S05]  /*12920*/  LEA.HI.X R3, R4, R3, R0, 0x2, P0 ;  /* 0x0000000304037211 */ /* 0x000fca00000f1400 */
[----:B------:R3:W5:Y:S04]  /*12930*/  LDG.E R17, desc[UR6][R2.64] ;  /* 0x0000000602117981 */ /* 0x000768000c1e1900 */
.L_x_1556:
[----:B0-----:R-:W2:Y:S04]  /*12940*/  LDL R7, [R1] ;  /* 0x0000000001077983 */ /* 0x001ea80000100800 */
[----:B----4-:R-:W2:Y:S04]  /*12950*/  LDL R0, [R1+0x4] ;  /* 0x0000040001007983 */ /* 0x010ea80000100800 */
[----:B---3--:R-:W3:Y:S01]  /*12960*/  LDL R2, [R1+0x10] ;  /* 0x0000100001027983 */ /* 0x008ee20000100800 */
[----:B--2---:R-:W-:Y:S01]  /*12970*/  IMAD R0, R0, 0x8, R7 ;  /* 0x0000000800007824 */ /* 0x004fe200078e0207 */
[----:B---3--:R-:W-:-:S04]  /*12980*/  SHF.L.U32 R2, R2, 0x1f, RZ ;  /* 0x0000001f02027819 */ /* 0x008fc800000006ff */
[----:B------:R-:W0:Y:S02]  /*12990*/  SYNCS.PHASECHK.TRANS64.TRYWAIT P0, [R0+URZ+0x30840], R2 ;  /* 0x03084002000075a7 */ /* 0x000e24000800017f */
[----:B0-----:R-:W-:Y:S05]  /*129a0*/  @!P0 BRA `(.L_x_1557) ;  /* 0x0000005800a08947 */ /* 0x001fea0003800000 */
.L_x_1674:
        /* <DEDUP_REMOVED lines=11> */
.L_x_1558:
[----:B0-----:R-:W2:Y:S04]  /*12a60*/  LDL R2, [R1+0x14] ;  /* 0x0000140001027983 */ /* 0x001ea80000100800 */
[----:B------:R-:W3:Y:S04]  /*12a70*/  LDL R4, [R1] ;  /* 0x0000000001047983 */ /* 0x000ee80000100800 */
[----:B------:R-:W3:Y:S04]  /*12a80*/  LDL R3, [R1+0x4] ;  /* 0x0000040001037983 */ /* 0x000ee80000100800 */
[----:B------:R-:W4:Y:S01]  /*12a90*/  LDL R5, [R1+0x8] ;  /* 0x0000080001057983 */ /* 0x000f220000100800 */
        /* <DEDUP_REMOVED lines=11> */
[----:B------:R-:W-:-:S04]  /*12b50*/  ULEA UR11, UR11, UR5, 0x6 ;  /* 0x000000050b0b7291 */ /* 0x000fc8000f8e303f */
        /* <DEDUP_REMOVED lines=10> */
[----:B------:R-:W-:Y:S01]  /*12c00*/  UMOV UR14, 0x80 ;  /* 0x00000080000e7882 */ /* 0x000fe20000000000 */
[----:B0-----:R-:W-:Y:S01]  /*12c10*/  UMOV UR8, UR15 ;  /* 0x0000000f00087c82 */ /* 0x001fe20008000000 */
[----:B------:R-:W-:-:S02]  /*12c20*/  UMOV UR10, UR16 ;  /* 0x00000010000a7c82 */ /* 0x000fc40008000000 */
[----:B------:R0:W-:Y:S02]  /*12c30*/  UTMALDG.4D [UR8], [UR4], desc[UR6] ;  /* 0x00000608040075b4 */ /* 0x0001e40008019000 */
[----:B0-----:R-:W-:Y:S01]  /*12c40*/  UMOV UR8, UR17 ;  /* 0x0000001100087c82 */ /* 0x001fe20008000000 */
[----:B------:R-:W-:Y:S01]  /*12c50*/  UMOV UR10, UR14 ;  /* 0x0000000e000a7c82 */ /* 0x000fe20008000000 */
[----:B------:R-:W-:Y:S01]  /*12c60*/  UMOV UR14, 0xc0 ;  /* 0x000000c0000e7882 */ /* 0x000fe20000000000 */
[----:B------:R0:W-:Y:S02]  /*12c70*/  UTMALDG.4D [UR8], [UR4], desc[UR6] ;  /* 0x00000608040075b4 */ /* 0x0001e40008019000 */
[----:B0-----:R-:W-:Y:S01]  /*12c80*/  UMOV UR8, UR18 ;  /* 0x0000001200087c82 */ /* 0x001fe20008000000 */
[----:B------:R-:W-:Y:S02]  /*12c90*/  UMOV UR10, UR14 ;  /* 0x0000000e000a7c82 */ /* 0x000fe40008000000 */
[----:B------:R3:W-:Y:S01]  /*12ca0*/  UTMALDG.4D [UR8], [UR4], desc[UR6] ;  /* 0x00000608040075b4 */ /* 0x0007e20008019000 */
[----:B--2---:R-:W-:-:S04]  /*12cb0*/  LOP3.LUT R2, R2, 0xfffffffe, RZ, 0xc0, !PT ;  /* 0xfffffffe02027812 */ /* 0x004fc800078ec0ff */
[----:B------:R-:W-:-:S05]  /*12cc0*/  @P0 LOP3.LUT R2, R2, 0x1, RZ, 0xfc, !PT ;  /* 0x0000000102020812 */ /* 0x000fca00078efcff */
[----:B------:R3:W-:Y:S01]  /*12cd0*/  STL [R1+0x18], R2 ;  /* 0x0000180201007387 */ /* 0x0007e20000100800 */
[----:B------:R-:W-:Y:S01]  /*12ce0*/  NOP ;  /* 0x0000000000007918 */ /* 0x000fe20000000000 */
.L_x_1554:
[----:B---3--:R-:W3:Y:S04]  /*12cf0*/  LDL R2, [R1] ;  /* 0x0000000001027983 */ /* 0x008ee80000100800 */
[----:B------:R-:W4:Y:S01]  /*12d00*/  LDL.LU R3, [R1+0x34] ;  /* 0x0000340001037983 */ /* 0x000f220000300800 */
[----:B------:R-:W-:Y:S05]  /*12d10*/  WARPSYNC.ALL ;  /* 0x0000000000007948 */ /* 0x000fea0003800000 */
[----:B------:R-:W-:Y:S01]  /*12d20*/  ULDC.64 UR4, c[0x0][0x298] ;  /* 0x0000a60000047ab9 */ /* 0x000fe20000000a00 */
[----:B------:R-:W-:Y:S01]  /*12d30*/  BSSY B6, `(.L_x_1559) ;  /* 0x000001c000067945 */ /* 0x000fe20003800000 */
[----:B------:R-:W-:Y:S01]  /*12d40*/  BAR.SYNC.DEFER_BLOCKING 0x8, 0x180 ;  /* 0x0206000000007b1d */ /* 0x000fe20000010000 */
[----:B---3--:R-:W-:Y:S01]  /*12d50*/  VIADD R2, R2, 0x10400 ;  /* 0x0001040002027836 */ /* 0x008fe20000000000 */
[----:B----4-:R-:W-:-:S04]  /*12d60*/  SHF.R.S32.HI R0, RZ, 0x1f, R3 ;  /* 0x0000001fff007819 */ /* 0x010fc80000011403 */
[----:B------:R-:W-:Y:S01]  /*12d70*/  LOP3.LUT P0, RZ, R2, 0x3ff, RZ, 0xc0, !PT ;  /* 0x000003ff02ff7812 */ /* 0x000fe2000780c0ff */
[----:B------:R-:W-:-:S04]  /*12d80*/  IMAD R0, R0, UR4, RZ ;  /* 0x0000000400007c24 */ /* 0x000fc8000f8e02ff */
[C---:B------:R-:W-:Y:S02]  /*12d90*/  IMAD R0, R3.reuse, UR5, R0 ;  /* 0x0000000503007c24 */ /* 0x040fe4000f8e0200 */
[----:B------:R-:W-:-:S04]  /*12da0*/  IMAD.WIDE.U32 R2, R3, UR4, RZ ;  /* 0x0000000403027c25 */ /* 0x000fc8000f8e00ff */
[----:B------:R-:W-:Y:S01]  /*12db0*/  IMAD.IADD R0, R3, 0x1, R0 ;  /* 0x0000000103007824 */ /* 0x000fe200078e0200 */
[----:B------:R3:W-:Y:S04]  /*12dc0*/  STL.64 [R1+0x40], R2 ;  /* 0x0000400201007387 */ /* 0x0007e80000100a00 */
[----:B------:R3:W-:Y:S01]  /*12dd0*/  STL [R1+0x34], R0 ;  /* 0x0000340001007387 */ /* 0x0007e20000100800 */
[----:B------:R-:W-:Y:S05]  /*12de0*/  @!P0 BRA `(.L_x_1560) ;  /* 0x0000000000408947 */ /* 0x000fea0003800000 */
[----:B---3--:R-:W-:Y:S01]  /*12df0*/  MOV R2, 0x0 ;  /* 0x0000000000027802 */ /* 0x008fe20000000f00 */
        /* <DEDUP_REMOVED lines=15> */
.L_x_1560:
[----:B------:R-:W-:Y:S05]  /*12ef0*/  BSYNC B6 ;  /* 0x0000000000067941 */ /* 0x000fea0003800000 */
.L_x_1559:
[----:B---3--:R-:W3:Y:S01]  /*12f00*/  LDL.LU R0, [R1+0x34] ;  /* 0x0000340001007983 */ /* 0x008ee20000300800 */
[----:B0-----:R-:W0:Y:S01]  /*12f10*/  LDC R7, c[0x0][0x448] ;  /* 0x00011200ff077b82 */ /* 0x001e220000000800 */
[----:B------:R-:W-:Y:S02]  /*12f20*/  ULDC.64 UR4, c[0x0][0x2d8] ;  /* 0x0000b60000047ab9 */ /* 0x000fe40000000a00 */
[----:B------:R-:W3:Y:S04]  /*12f30*/  LDL.LU.64 R2, [R1+0x40] ;  /* 0x0000400001027983 */ /* 0x000ee80000300a00 */
[----:B-12---:R-:W2:Y:S01]  /*12f40*/  LDL R9, [R1+0x2c] ;  /* 0x00002c0001097983 */ /* 0x006ea20000100800 */
[----:B------:R-:W1:Y:S01]  /*12f50*/  S2R R5, SR_TID.X ;  /* 0x0000000000057919 */ /* 0x000e620000002100 */
[----:B------:R-:W4:Y:S01]  /*12f60*/  S2R R6, SR_TID.X ;  /* 0x0000000000067919 */ /* 0x000f220000002100 */
[----:B------:R-:W-:-:S02]  /*12f70*/  SHF.R.S32.HI R4, RZ, 0x1f, R19 ;  /* 0x0000001fff047819 */ /* 0x000fc40000011413 */
[----:B-1----:R-:W-:-:S04]  /*12f80*/  LOP3.LUT R5, R5, 0x7f, RZ, 0xc0, !PT ;  /* 0x0000007f05057812 */ /* 0x002fc800078ec0ff */
[----:B------:R-:W-:Y:S01]  /*12f90*/  SHF.R.U32.HI R5, RZ, 0x3, R5 ;  /* 0x00000003ff057819 */ /* 0x000fe20000011605 */
[----:B----4-:R-:W-:-:S05]  /*12fa0*/  IMAD.SHL.U32 R8, R6, 0x10, RZ ;  /* 0x0000001006087824 */ /* 0x010fca00078e00ff */
[----:B------:R-:W-:Y:S01]  /*12fb0*/  LOP3.LUT R8, R5, 0x70, R8, 0xf8, !PT ;  /* 0x0000007005087812 */ /* 0x000fe200078ef808 */
[----:B---3--:R-:W-:Y:S01]  /*12fc0*/  IMAD.MOV.U32 R3, RZ, RZ, R0 ;  /* 0x000000ffff037224 */ /* 0x008fe200078e0000 */
[----:B------:R-:W-:-:S05]  /*12fd0*/  SHF.R.S32.HI R0, RZ, 0x1f, R18 ;  /* 0x0000001fff007819 */ /* 0x000fca0000011412 */
[----:B------:R-:W-:Y:S02]  /*12fe0*/  IMAD R0, R0, UR4, RZ ;  /* 0x0000000400007c24 */ /* 0x000fe4000f8e02ff */
[----:B------:R-:W-:-:S04]  /*12ff0*/  IMAD.WIDE.U32 R2, R18, UR4, R2 ;  /* 0x0000000412027c25 */ /* 0x000fc8000f8e0002 */
[----:B------:R-:W-:Y:S01]  /*13000*/  IMAD R0, R18, UR5, R0 ;  /* 0x0000000512007c24 */ /* 0x000fe2000f8e0200 */
[----:B------:R-:W-:Y:S02]  /*13010*/  ULDC.64 UR4, c[0x0][0xa00] ;  /* 0x0002800000047ab9 */ /* 0x000fe40000000a00 */
[----:B------:R-:W-:Y:S01]  /*13020*/  ISETP.NE.U32.AND P0, PT, RZ, UR4, PT ;  /* 0x00000004ff007c0c */ /* 0x000fe2000bf05070 */
[----:B------:R-:W-:-:S03]  /*13030*/  IMAD.IADD R3, R3, 0x1, R0 ;  /* 0x0000000103037824 */ /* 0x000fc600078e0200 */
[----:B------:R-:W-:Y:S01]  /*13040*/  ISETP.NE.AND.EX P0, PT, RZ, UR5, PT, P0 ;  /* 0x00000005ff007c0c */ /* 0x000fe2000bf05300 */
[----:B------:R-:W-:-:S03]  /*13050*/  ULDC.64 UR4, c[0x0][0x2e0] ;  /* 0x0000b80000047ab9 */ /* 0x000fc60000000a00 */
[----:B------:R-:W-:Y:S02]  /*13060*/  SEL R4, R4, RZ, !P0 ;  /* 0x000000ff04047207 */ /* 0x000fe40004000000 */
[----:B------:R-:W-:Y:S02]  /*13070*/  SEL R0, R19, RZ, !P0 ;  /* 0x000000ff13007207 */ /* 0x000fe40004000000 */
[----:B0-----:R-:W-:-:S13]  /*13080*/  ISETP.NE.AND P0, PT, R7, 0x1, PT ;  /* 0x000000010700780c */ /* 0x001fda0003f05270 */
[----:B------:R-:W0:Y:S08]  /*13090*/  @P0 LDC R5, c[0x0][0x44c] ;  /* 0x00011300ff050b82 */ /* 0x000e300000000800 */
[----:B------:R-:W1:Y:S01]  /*130a0*/  @P0 LDC R6, c[0x0][0x450] ;  /* 0x00011400ff060b82 */ /* 0x000e620000000800 */
[----:B------:R-:W-:Y:S02]  /*130b0*/  IMAD R4, R4, UR4, RZ ;  /* 0x0000000404047c24 */ /* 0x000fe4000f8e02ff */
[----:B------:R-:W-:-:S04]  /*130c0*/  IMAD.WIDE.U32 R2, R0, UR4, R2 ;  /* 0x0000000400027c25 */ /* 0x000fc8000f8e0002 */
[----:B------:R-:W-:Y:S01]  /*130d0*/  IMAD R4, R0, UR5, R4 ;  /* 0x0000000500047c24 */ /* 0x000fe2000f8e0204 */
[----:B------:R-:W-:Y:S01]  /*130e0*/  ULDC.64 UR4, c[0x0][0x2d0] ;  /* 0x0000b40000047ab9 */ /* 0x000fe20000000a00 */
[----:B--2---:R-:W-:Y:S02]  /*130f0*/  IMAD.IADD R0, R8, 0x1, R9 ;  /* 0x0000000108007824 */ /* 0x004fe400078e0209 */
[----:B------:R-:W2:Y:S01]  /*13100*/  S2R R8, SR_TID.X ;  /* 0x0000000000087919 */ /* 0x000ea20000002100 */
[----:B------:R-:W-:Y:S02]  /*13110*/  IMAD.IADD R3, R3, 0x1, R4 ;  /* 0x0000000103037824 */ /* 0x000fe400078e0204 */
[----:B0-----:R-:W-:-:S04]  /*13120*/  @P0 IMAD.HI.U32 R5, R0, R5, RZ ;  /* 0x0000000500050227 */ /* 0x001fc800078e00ff */
[----:B------:R-:W-:Y:S01]  /*13130*/  IMAD.MOV.U32 R4, RZ, RZ, R0 ;  /* 0x000000ffff047224 */ /* 0x000fe200078e0000 */
[----:B-1----:R-:W-:-:S05]  /*13140*/  @P0 SHF.R.U32.HI R4, RZ, R6, R5 ;  /* 0x00000006ff040219 */ /* 0x002fca0000011605 */
[----:B------:R-:W-:-:S04]  /*13150*/  IMAD.MOV R5, RZ, RZ, -R4 ;  /* 0x000000ffff057224 */ /* 0x000fc800078e0a04 */
[----:B------:R-:W-:Y:S01]  /*13160*/  IMAD R0, R7, R5, R0 ;  /* 0x0000000507007224 */ /* 0x000fe200078e0200 */
[----:B------:R-:W-:Y:S01]  /*13170*/  SHF.R.S32.HI R5, RZ, 0x1f, R4 ;  /* 0x0000001fff057819 */ /* 0x000fe20000011404 */
[----:B------:R-:W-:-:S04]  /*13180*/  IMAD.WIDE.U32 R2, R4, UR4, R2 ;  /* 0x0000000404027c25 */ /* 0x000fc8000f8e0002 */
[----:B------:R-:W-:-:S04]  /*13190*/  IMAD R5, R5, UR4, RZ ;  /* 0x0000000405057c24 */ /* 0x000fc8000f8e02ff */
[----:B------:R-:W-:Y:S01]  /*131a0*/  IMAD R4, R4, UR5, R5 ;  /* 0x0000000504047c24 */ /* 0x000fe2000f8e0205 */
[----:B------:R-:W-:-:S03]  /*131b0*/  ULDC.64 UR4, c[0x0][0x2c8] ;  /* 0x0000b20000047ab9 */ /* 0x000fc60000000a00 */
[----:B------:R-:W-:Y:S01]  /*131c0*/  IMAD.IADD R3, R3, 0x1, R4 ;  /* 0x0000000103037824 */ /* 0x000fe200078e0204 */
[----:B------:R-:W-:Y:S01]  /*131d0*/  SHF.R.S32.HI R4, RZ, 0x1f, R0 ;  /* 0x0000001fff047819 */ /* 0x000fe20000011400 */
[----:B--2---:R-:W-:-:S04]  /*131e0*/  IMAD.SHL.U32 R8, R8, 0x8, RZ ;  /* 0x0000000808087824 */ /* 0x004fc800078e00ff */
[----:B------:R-:W-:Y:S01]  /*131f0*/  IMAD R4, R4, UR4, RZ ;  /* 0x0000000404047c24 */ /* 0x000fe2000f8e02ff */
[----:B------:R-:W-:Y:S01]  /*13200*/  LOP3.LUT R8, R8, 0x38, RZ, 0xc0, !PT ;  /* 0x0000003808087812 */ /* 0x000fe200078ec0ff */
[----:B------:R-:W-:-:S04]  /*13210*/  IMAD.WIDE.U32 R2, R0, UR4, R2 ;  /* 0x0000000400027c25 */ /* 0x000fc8000f8e0002 */
[----:B------:R-:W-:Y:S01]  /*13220*/  IMAD R4, R0, UR5, R4 ;  /* 0x0000000500047c24 */ /* 0x000fe2000f8e0204 */
[C---:B------:R-:W-:Y:S01]  /*13230*/  LOP3.LUT R12, R8.reuse, 0x40, RZ, 0xfc, !PT ;  /* 0x00000040080c7812 */ /* 0x040fe200078efcff */
[----:B------:R-:W-:Y:S01]  /*13240*/  ULDC.64 UR4, c[0x0][0x280] ;  /* 0x0000a00000047ab9 */ /* 0x000fe20000000a00 */
[C---:B------:R-:W-:Y:S01]  /*13250*/  LOP3.LUT R11, R8.reuse, 0x80, RZ, 0xfc, !PT ;  /* 0x00000080080b7812 */ /* 0x040fe200078efcff */
[----:B------:R-:W-:Y:S01]  /*13260*/  IMAD.IADD R3, R3, 0x1, R4 ;  /* 0x0000000103037824 */ /* 0x000fe200078e0204 */
[----:B------:R-:W-:Y:S02]  /*13270*/  LOP3.LUT R8, R8, 0xc0, RZ, 0xfc, !PT ;  /* 0x000000c008087812 */ /* 0x000fe400078efcff */
[----:B------:R-:W-:Y:S01]  /*13280*/  LEA R4, P0, R2, UR4, 0x1 ;  /* 0x0000000402047c11 */ /* 0x000fe2000f8008ff */
[----:B------:R-:W-:Y:S02]  /*13290*/  ULDC UR4, c[0x0][0x2b8] ;  /* 0x0000ae0000047ab9 */ /* 0x000fe40000000800 */
[----:B------:R-:W-:-:S02]  /*132a0*/  ISETP.GE.AND P3, PT, R8, UR4, PT ;  /* 0x0000000408007c0c */ /* 0x000fc4000bf66270 */
[----:B------:R0:W5:Y:S01]  /*132b0*/  LDL R8, [R1+0x20] ;  /* 0x0000200001087983 */ /* 0x0001620000100800 */
[----:B------:R-:W1:Y:S01]  /*132c0*/  S2R R5, SR_TID.X ;  /* 0x0000000000057919 */ /* 0x000e620000002100 */
[----:B------:R-:W-:Y:S02]  /*132d0*/  LEA.HI.X R3, R2, UR5, R3, 0x1, P0 ;  /* 0x0000000502037c11 */ /* 0x000fe400080f0c03 */
[----:B------:R-:W-:Y:S02]  /*132e0*/  ISETP.GE.AND P1, PT, R12, UR4, PT ;  /* 0x000000040c007c0c */ /* 0x000fe4000bf26270 */
[----:B------:R-:W-:Y:S01]  /*132f0*/  ISETP.GE.AND P2, PT, R11, UR4, PT ;  /* 0x000000040b007c0c */ /* 0x000fe2000bf46270 */
[----:B-1----:R-:W-:-:S05]  /*13300*/  IMAD.SHL.U32 R10, R5, 0x8, RZ ;  /* 0x00000008050a7824 */ /* 0x002fca00078e00ff */
[----:B------:R-:W-:-:S04]  /*13310*/  LOP3.LUT R10, R10, 0x38, RZ, 0xc0, !PT ;  /* 0x000000380a0a7812 */ /* 0x000fc800078ec0ff */
[----:B------:R-:W-:Y:S01]  /*13320*/  ISETP.GE.AND P0, PT, R10, UR4, PT ;  /* 0x000000040a007c0c */ /* 0x000fe2000bf06270 */
[----:B------:R-:W-:-:S03]  /*13330*/  UMOV UR4, 0xffffffff ;  /* 0xffffffff00047882 */ /* 0x000fc60000000000 */
[----:B0-----:R-:W-:Y:S09]  /*13340*/  BRA.DIV UR4, `(.L_x_1561) ;  /* 0x00000052044c7947 */ /* 0x001ff2000b800000 */
[----:B------:R-:W0:Y:S02]  /*13350*/  S2R R6, SR_TID.X ;  /* 0x0000000000067919 */ /* 0x000e240000002100 */
[----:B0-----:R-:W-:Y:S02]  /*13360*/  LOP3.LUT R9, R6, 0x7f, RZ, 0xc0, !PT ;  /* 0x0000007f06097812 */ /* 0x001fe400078ec0ff */
[----:B------:R-:W2:Y:S04]  /*13370*/  LDL.LU R6, [R1+0x30] ;  /* 0x0000300001067983 */ /* 0x000ea80000300800 */
[----:B------:R-:W3:Y:S01]  /*13380*/  LDL.LU R11, [R1+0x2c] ;  /* 0x00002c00010b7983 */ /* 0x000ee20000300800 */
[----:B------:R-:W-:Y:S01]  /*13390*/  SHF.R.U32.HI R9, RZ, 0x3, R9 ;  /* 0x00000003ff097819 */ /* 0x000fe20000011609 */
[----:B------:R-:W-:Y:S01]  /*133a0*/  ULDC.64 UR4, c[0x0][0x208] ;  /* 0x0000820000047ab9 */ /* 0x000fe20000000a00 */
[----:B--2---:R-:W-:-:S02]  /*133b0*/  IMAD R2, R6, R7, RZ ;  /* 0x0000000706027224 */ /* 0x004fc400078e02ff */
[----:B------:R-:W0:Y:S01]  /*133c0*/  SHFL.IDX PT, R7, R4, RZ, 0x181f ;  /* 0x00181fff04077589 */ /* 0x000e2200000e0000 */
[----:B---3--:R-:W-:-:S03]  /*133d0*/  IMAD.IADD R0, R9, 0x1, R11 ;  /* 0x0000000109007824 */ /* 0x008fc600078e020b */
[----:B------:R-:W1:Y:S01]  /*133e0*/  SHFL.IDX PT, R6, R3, RZ, 0x181f ;  /* 0x00181fff03067589 */ /* 0x000e6200000e0000 */
[C---:B------:R-:W-:Y:S01]  /*133f0*/  VIADD R5, R0.reuse, 0x10 ;  /* 0x0000001000057836 */ /* 0x040fe20000000000 */
        /* <DEDUP_REMOVED lines=11> */
[----:B------:R-:W-:Y:S01]  /*134b0*/  ISETP.GE.AND P5, PT, R5, R2, PT ;  /* 0x000000020500720c */ /* 0x000fe20003fa6270 */
[----:B------:R-:W-:-:S02]  /*134c0*/  VIADD R5, R0, 0x20 ;  /* 0x0000002000057836 */ /* 0x000fc40000000000 */
        /* <DEDUP_REMOVED lines=67> */
[----:B------:R-:W-:Y:S02]  /*13900*/  @!P5 IMAD.X R6, RZ, RZ, R5, P4 ;  /* 0x000000ffff06d224 */ /* 0x000fe400020e0605 */
[----:B------:R0:W1:Y:S03]  /*13910*/  SHFL.IDX PT, R5, R3, 0x7, 0x181f ;  /* 0x00f81f0003057f89 */ /* 0x00006600000e0000 */
[-C--:B------:R-:W-:Y:S01]  /*13920*/  @!P5 LOP3.LUT R7, R7, R6.reuse, RZ, 0x3c, !PT ;  /* 0x000000060707d212 */ /* 0x080fe200078e3cff */
[----:B------:R0:W2:Y:S03]  /*13930*/  SHFL.IDX PT, R3, R4, 0x7, 0x181f ;  /* 0x00f81f0004037f89 */ /* 0x0000a600000e0000 */
[----:B------:R-:W-:-:S04]  /*13940*/  @!P5 LOP3.LUT R6, R7, R6, RZ, 0x3c, !PT ;  /* 0x000000060706d212 */ /* 0x000fc800078e3cff */
[----:B------:R-:W-:-:S05]  /*13950*/  @!P5 LOP3.LUT R7, R7, R6, RZ, 0x3c, !PT ;  /* 0x000000060707d212 */ /* 0x000fca00078e3cff */
[----:B------:R0:W-:Y:S04]  /*13960*/  @!P5 LDGSTS.E.BYPASS.LTC128B.128 [R8+0x13400], desc[UR4][R6.64], !P0 ;  /* 0x134000000608dfae */ /* 0x0001e8000c101d44 */
[----:B------:R0:W-:Y:S04]  /*13970*/  @!P5 LDGSTS.E.BYPASS.LTC128B.128 [R8+0x17400], desc[UR4][R6.64+0x80], !P1 ;  /* 0x174000800608dfae */ /* 0x0001e8000c901d44 */
[----:B------:R0:W-:Y:S04]  /*13980*/  @!P5 LDGSTS.E.BYPASS.LTC128B.128 [R8+0x1b400], desc[UR4][R6.64+0x100], !P2 ;  /* 0x1b4001000608dfae */ /* 0x0001e8000d101d44 */
[----:B-12---:R0:W-:Y:S02]  /*13990*/  @!P5 LDGSTS.E.BYPASS.LTC128B.128 [R8+0x1f400], desc[UR4][R6.64+0x180], !P3 ;  /* 0x1f4001800608dfae */ /* 0x0061e4000d901d44 */
.L_x_1691:
[----:B------:R-:W-:Y:S01]  /*139a0*/  VIADD R0, R0, 0x70 ;  /* 0x0000007000007836 */ /* 0x000fe20000000000 */
[----:B------:R-:W-:Y:S04]  /*139b0*/  BSSY B0, `(.L_x_1562) ;  /* 0x000000d000007945 */ /* 0x000fe80003800000 */
[----:B------:R-:W-:-:S13]  /*139c0*/  ISETP.GE.AND P4, PT, R0, R2, PT ;  /* 0x000000020000720c */ /* 0x000fda0003f86270 */
[----:B------:R-:W-:Y:S05]  /*139d0*/  @P4 BRA `(.L_x_1563) ;  /* 0x0000000000284947 */ /* 0x000fea0003800000 */
[----:B------:R-:W-:Y:S01]  /*139e0*/  LEA R2, P4, R10, R3, 0x1 ;  /* 0x000000030a027211 */ /* 0x000fe200078808ff */
[----:B------:R-:W-:-:S04]  /*139f0*/  ULDC.64 UR4, c[0x0][0x208] ;  /* 0x0000820000047ab9 */ /* 0x000fc80000000a00 */
[----:B0-----:R-:W-:-:S05]  /*13a00*/  IMAD.X R3, RZ, RZ, R5, P4 ;  /* 0x000000ffff037224 */ /* 0x001fca00020e0605 */
[----:B------:R-:W-:Y:S01]  /*13a10*/  @!PT LDS RZ, [RZ] ;  /* 0x00000000fffff984 */ /* 0x000fe20000000800 */
[----:B------:R-:W-:Y:S01]  /*13a20*/  @!PT LDS RZ, [RZ] ;  /* 0x00000000fffff984 */ /* 0x000fe20000000800 */
[----:B------:R-:W-:Y:S01]  /*13a30*/  @!PT LDS RZ, [RZ] ;  /* 0x00000000fffff984 */ /* 0x000fe20000000800 */
[----:B------:R1:W-:Y:S04]  /*13a40*/  LDGSTS.E.BYPASS.LTC128B.128 [R8+0x13c00], desc[UR4][R2.64], !P0 ;  /* 0x13c0000002087fae */ /* 0x0003e8000c101d44 */
[----:B------:R1:W-:Y:S04]  /*13a50*/  LDGSTS.E.BYPASS.LTC128B.128 [R8+0x17c00], desc[UR4][R2.64+0x80], !P1 ;  /* 0x17c0008002087fae */ /* 0x0003e8000c901d44 */
[----:B------:R1:W-:Y:S04]  /*13a60*/  LDGSTS.E.BYPASS.LTC128B.128 [R8+0x1bc00], desc[UR4][R2.64+0x100], !P2 ;  /* 0x1bc0010002087fae */ /* 0x0003e8000d101d44 */
[----:B------:R1:W-:Y:S02]  /*13a70*/  LDGSTS.E.BYPASS.LTC128B.128 [R8+0x1fc00], desc[UR4][R2.64+0x180], !P3 ;  /* 0x1fc0018002087fae */ /* 0x0003e4000d901d44 */
.L_x_1563:
[----:B------:R-:W-:Y:S05]  /*13a80*/  BSYNC B0 ;  /* 0x0000000000007941 */ /* 0x000fea0003800000 */
.L_x_1562:
[----:B01----:R-:W2:Y:S01]  /*13a90*/  LDL R8, [R1] ;  /* 0x0000000001087983 */ /* 0x003ea20000100800 */
[----:B------:R-:W-:Y:S01]  /*13aa0*/  PLOP3.LUT P0, PT, PT, PT, PT, 0x80, 0x0 ;  /* 0x000000000000781c */ /* 0x000fe20003f0f070 */
[----:B------:R-:W-:Y:S01]  /*13ab0*/  NOP ;  /* 0x0000000000007918 */ /* 0x000fe20000000000 */
[----:B--2---:R-:W-:-:S11]  /*13ac0*/  VIADD R10, R8, 0x30800 ;  /* 0x00030800080a7836 */ /* 0x004fd60000000000 */
.L_x_1564:
[----:B------:R-:W2:Y:S01]  /*13ad0*/  LDL R2, [R1] ;  /* 0x0000000001027983 */ /* 0x000ea20000100800 */
        /* <DEDUP_REMOVED lines=18> */
.L_x_1692:
[----:B------:R-:W-:Y:S05]  /*13c00*/  BSYNC B0 ;  /* 0x0000000000007941 */ /* 0x000fea0003800000 */
.L_x_1565:
[----:B------:R-:W2:Y:S04]  /*13c10*/  LDL R3, [R1+0x28] ;  /* 0x0000280001037983 */ /* 0x000ea80000100800 */
[----:B0-----:R-:W3:Y:S01]  /*13c20*/  LDL R2, [R1+0x24] ;  /* 0x0000240001027983 */ /* 0x001ee20000100800 */
[----:B------:R-:W-:Y:S01]  /*13c30*/  BSSY B0, `(.L_x_1567) ;  /* 0x00002b1000007945 */ /* 0x000fe20003800000 */
[----:B--2---:R-:W-:-:S05]  /*13c40*/  VIADD R0, R3, 0xfffffffe ;  /* 0xfffffffe03007836 */ /* 0x004fca0000000000 */
[----:B---3--:R-:W-:-:S13]  /*13c50*/  ISETP.GE.AND P0, PT, R0, R2, PT ;  /* 0x000000020000720c */ /* 0x008fda0003f06270 */
[----:B------:R-:W-:Y:S05]  /*13c60*/  @!P0 BRA `(.L_x_1568) ;  /* 0x0000002800b48947 */ /* 0x000fea0003800000 */
[----:B------:R-:W-:Y:S01]  /*13c70*/  LOP3.LUT R8, RZ, R2, RZ, 0x33, !PT ;  /* 0x00000002ff087212 */ /* 0x000fe200078e33ff */
[----:B------:R-:W-:Y:S01]  /*13c80*/  IMAD.MOV R2, RZ, RZ, -R3 ;  /* 0x000000ffff027224 */ /* 0x000fe200078e0a03 */
[----:B------:R-:W-:Y:S04]  /*13c90*/  BSSY B2, `(.L_x_1569) ;  /* 0x00000e9000027945 */ /* 0x000fe80003800000 */
[----:B------:R-:W-:-:S05]  /*13ca0*/  VIADDMNMX R8, R2, 0x1, R8, !PT ;  /* 0x0000000102087846 */ /* 0x000fca0007800108 */
[----:B------:R-:W-:-:S05]  /*13cb0*/  IMAD.IADD R2, R3, 0x1, R8 ;  /* 0x0000000103027824 */ /* 0x000fca00078e0208 */
[----:B------:R-:W-:-:S04]  /*13cc0*/  LOP3.LUT R2, R2, 0x1, RZ, 0xc0, !PT ;  /* 0x0000000102027812 */ /* 0x000fc800078ec0ff */
[----:B------:R-:W-:-:S13]  /*13cd0*/  ISETP.NE.U32.AND P0, PT, R2, 0x1, PT ;  /* 0x000000010200780c */ /* 0x000fda0003f05070 */
        /* <DEDUP_REMOVED lines=37> */
.L_x_1573:
[----:B------:R-:W2:Y:S01]  /*13f30*/  LDL R2, [R1] ;  /* 0x0000000001027983 */ /* 0x000ea20000100800 */
[----:B------:R-:W-:Y:S01]  /*13f40*/  BSSY B3, `(.L_x_1574) ;  /* 0x0000005000037945 */ /* 0x000fe20003800000 */
[----:B--2---:R-:W-:Y:S01]  /*13f50*/  IMAD R3, R7, 0x8, R2 ;  /* 0x0000000807037824 */ /* 0x004fe200078e0202 */
[----:B------:R-:W-:-:S04]  /*13f60*/  SHF.L.U32 R2, R9, 0x1f, RZ ;  /* 0x0000001f09027819 */ /* 0x000fc800000006ff */
[----:B------:R-:W1:Y:S02]  /*13f70*/  SYNCS.PHASECHK.TRANS64.TRYWAIT P0, [R3+URZ+0x30840], R2 ;  /* 0x03084002030075a7 */ /* 0x000e64000800017f */
[----:B-1----:R-:W-:Y:S05]  /*13f80*/  @!P0 BRA `(.L_x_1575) ;  /* 0x0000005000748947 */ /* 0x002fea0003800000 */
.L_x_1693:
[----:B------:R-:W-:Y:S05]  /*13f90*/  BSYNC B3 ;  /* 0x0000000000037941 */ /* 0x000fea0003800000 */
.L_x_1574:
        /* <DEDUP_REMOVED lines=12> */
.L_x_1577:
[----:B------:R-:W-:Y:S05]  /*14060*/  BSYNC B3 ;  /* 0x0000000000037941 */ /* 0x000fea0003800000 */
.L_x_1576:
[----:B------:R-:W2:Y:S04]  /*14070*/  LDL R5, [R1] ;  /* 0x0000000001057983 */ /* 0x000ea80000100800 */
        /* <DEDUP_REMOVED lines=12> */
.L_x_1578:
        /* <DEDUP_REMOVED lines=16> */
.L_x_1579:
        /* <DEDUP_REMOVED lines=16> */
.L_x_1580:
        /* <DEDUP_REMOVED lines=16> */
.L_x_1581:
        /* <DEDUP_REMOVED lines=17> */
.L_x_1694:
[----:B------:R-:W-:Y:S05]  /*14550*/  BSYNC B3 ;  /* 0x0000000000037941 */ /* 0x000fea0003800000 */
.L_x_1582:
[----:B------:R-:W-:Y:S01]  /*14560*/  BSSY B3, `(.L_x_1584) ;  /* 0x000000e000037945 */ /* 0x000fe20003800000 */
[----:B------:R-:W-:Y:S02]  /*14570*/  IMAD.MOV.U32 R12, RZ, RZ, 0x0 ;  /* 0x00000000ff0c7424 */ /* 0x000fe400078e00ff */
[----:B------:R-:W-:Y:S01]  /*14580*/  IMAD.MOV.U32 R13, RZ, RZ, 0x14f00000 ;  /* 0x14f00000ff0d7424 */ /* 0x000fe200078e00ff */
[----:B------:R-:W-:Y:S06]  /*14590*/  @P1 BRA `(.L_x_1585) ;  /* 0x0000000000281947 */ /* 0x000fec0003800000 */
[----:B0-----:R-:W2:Y:S04]  /*145a0*/  LDL R3, [R1] ;  /* 0x0000000001037983 */ /* 0x001ea80000100800 */
        /* <DEDUP_REMOVED lines=9> */
.L_x_1585:
[----:B------:R-:W-:Y:S05]  /*14640*/  BSYNC B3 ;  /* 0x0000000000037941 */ /* 0x000fea0003800000 */
.L_x_1584:
[----:B01----:R-:W2:Y:S01]  /*14650*/  LDL.LU R2, [R1+0x4] ;  /* 0x0000040001027983 */ /* 0x003ea20000300800 */
[----:B------:R-:W-:-:S03]  /*14660*/  R2UR UR10, R11 ;  /* 0x000000000b0a72ca */ /* 0x000fc600000e0000 */
[----:B------:R-:W3:Y:S04]  /*14670*/  LDL R6, [R1+0x14] ;  /* 0x0000140001067983 */ /* 0x000ee80000100800 */
[----:B------:R-:W3:Y:S04]  /*14680*/  LDL.LU R5, [R1+0x8] ;  /* 0x0000080001057983 */ /* 0x000ee80000300800 */
[----:B------:R-:W2:Y:S01]  /*14690*/  LDL R11, [R1] ;  /* 0x00000000010b7983 */ /* 0x000ea20000100800 */
        /* <DEDUP_REMOVED lines=8> */
[----:B------:R-:W-:Y:S02]  /*14720*/  VIADD R3, R3, 0x30850 ;  /* 0x0003085003037836 */ /* 0x000fe40000000000 */
[----:B------:R-:W-:-:S07]  /*14730*/  VIADD R6, R2, 0x400 ;  /* 0x0000040002067836 */ /* 0x000fce0000000000 */
.L_x_1586:
        /* <DEDUP_REMOVED lines=15> */
.L_x_1587:
        /* <DEDUP_REMOVED lines=15> */
.L_x_1588:
        /* <DEDUP_REMOVED lines=15> */
.L_x_1589:
        /* <DEDUP_REMOVED lines=12> */
.L_x_1572:
[----:B------:R-:W-:Y:S05]  /*14ad0*/  BSYNC B1 ;  /* 0x0000000000017941 */ /* 0x000fea0003800000 */
.L_x_1571:
[----:B0-----:R-:W2:Y:S04]  /*14ae0*/  LDL R0, [R1+0x28] ;  /* 0x0000280001007983 */ /* 0x001ea80000100800 */
[----:B------:R0:W-:Y:S04]  /*14af0*/  STL [R1+0x4], R7 ;  /* 0x0000040701007387 */ /* 0x0001e80000100800 */
[----:B------:R0:W-:Y:S02]  /*14b00*/  STL [R1+0x10], R9 ;  /* 0x0000100901007387 */ /* 0x0001e40000100800 */
[----:B0-2---:R-:W-:-:S07]  /*14b10*/  VIADD R0, R0, 0xfffffffd ;  /* 0xfffffffd00007836 */ /* 0x005fce0000000000 */
.L_x_1570:
[----:B------:R-:W-:Y:S05]  /*14b20*/  BSYNC B2 ;  /* 0x0000000000027941 */ /* 0x000fea0003800000 */
.L_x_1569:
[----:B------:R-:W2:Y:S01]  /*14b30*/  LDL.LU R2, [R1+0x28] ;  /* 0x0000280001027983 */ /* 0x000ea20000300800 */
[----:B------:R-:W-:Y:S01]  /*14b40*/  VIADD R8, R8, 0xfffffffe ;  /* 0xfffffffe08087836 */ /* 0x000fe20000000000 */
[----:B--2---:R-:W-:-:S04]  /*14b50*/  LOP3.LUT R2, RZ, R2, RZ, 0x33, !PT ;  /* 0x00000002ff027212 */ /* 0x004fc800078e33ff */
[----:B------:R-:W-:-:S13]  /*14b60*/  ISETP.NE.AND P0, PT, R8, R2, PT ;  /* 0x000000020800720c */ /* 0x000fda0003f05270 */
[----:B------:R-:W-:Y:S05]  /*14b70*/  @!P0 BRA `(.L_x_1568) ;  /* 0x0000001800f08947 */ /* 0x000fea0003800000 */
[----:B------:R-:W-:-:S07]  /*14b80*/  IMAD.MOV.U32 R9, RZ, RZ, R17 ;  /* 0x000000ffff097224 */ /* 0x000fce00078e0011 */
.L_x_1628:
[----:B--2---:R-:W2:Y:S04]  /*14b90*/  LDL R4, [R1+0x18] ;  /* 0x0000180001047983 */ /* 0x004ea80000100800 */
[----:B------:R-:W3:Y:S04]  /*14ba0*/  LDL R3, [R1+0x4] ;  /* 0x0000040001037983 */ /* 0x000ee80000100800 */
[----:B------:R-:W4:Y:S01]  /*14bb0*/  LDL R2, [R1+0x10] ;  /* 0x0000100001027983 */ /* 0x000f220000100800 */
[----:B------:R-:W-:Y:S05]  /*14bc0*/  YIELD ;  /* 0x0000000000007946 */ /* 0x000fea0003800000 */
[----:B------:R-:W-:Y:S01]  /*14bd0*/  BSSY B1, `(.L_x_1590) ;  /* 0x00000d7000017945 */ /* 0x000fe20003800000 */
[----:B--2---:R-:W-:Y:S01]  /*14be0*/  LOP3.LUT P1, RZ, R4, 0x1, RZ, 0xc0, !PT ;  /* 0x0000000104ff7812 */ /* 0x004fe2000782c0ff */
[----:B---3--:R-:W-:-:S05]  /*14bf0*/  VIADD R4, R3, 0x1 ;  /* 0x0000000103047836 */ /* 0x008fca0000000000 */
[----:B------:R-:W-:-:S04]  /*14c00*/  ISETP.NE.AND P0, PT, R4, 0x2, PT ;  /* 0x000000020400780c */ /* 0x000fc80003f05270 */
[----:B------:R-:W-:Y:S02]  /*14c10*/  SEL R5, RZ, 0x1, P0 ;  /* 0x00000001ff057807 */ /* 0x000fe40000000000 */
[----:B------:R-:W-:Y:S02]  /*14c20*/  SEL R4, R4, RZ, P0 ;  /* 0x000000ff04047207 */ /* 0x000fe40000000000 */
[----:B----4-:R-:W-:Y:S01]  /*14c30*/  LOP3.LUT R5, R2, R5, RZ, 0x3c, !PT ;  /* 0x0000000502057212 */ /* 0x010fe200078e3cff */
[----:B01----:R-:W-:Y:S06]  /*14c40*/  @!P1 BRA `(.L_x_1591) ;  /* 0x0000000c003c9947 */ /* 0x003fec0003800000 */
        /* <DEDUP_REMOVED lines=25> */
.L_x_1592:
[----:B------:R-:W2:Y:S01]  /*14de0*/  LDL R2, [R1] ;  /* 0x0000000001027983 */ /* 0x000ea20000100800 */
[----:B------:R-:W-:Y:S01]  /*14df0*/  BSSY B2, `(.L_x_1593) ;  /* 0x0000005000027945 */ /* 0x000fe20003800000 */
[----:B--2---:R-:W-:Y:S01]  /*14e00*/  IMAD R3, R4, 0x8, R2 ;  /* 0x0000000804037824 */ /* 0x004fe200078e0202 */
[----:B------:R-:W-:-:S04]  /*14e10*/  SHF.L.U32 R2, R5, 0x1f, RZ ;  /* 0x0000001f05027819 */ /* 0x000fc800000006ff */
[----:B------:R-:W1:Y:S02]  /*14e20*/  SYNCS.PHASECHK.TRANS64.TRYWAIT P0, [R3+URZ+0x30840], R2 ;  /* 0x03084002030075a7 */ /* 0x000e64000800017f */
[----:B-1----:R-:W-:Y:S05]  /*14e30*/  @!P0 BRA `(.L_x_1594) ;  /* 0x0000004000f08947 */ /* 0x002fea0003800000 */
.L_x_1695:
[----:B------:R-:W-:Y:S05]  /*14e40*/  BSYNC B2 ;  /* 0x0000000000027941 */ /* 0x000fea0003800000 */
.L_x_1593:
        /* <DEDUP_REMOVED lines=12> */
.L_x_1596:
[----:B------:R-:W-:Y:S05]  /*14f10*/  BSYNC B2 ;  /* 0x0000000000027941 */ /* 0x000fea0003800000 */
.L_x_1595:
        /* <DEDUP_REMOVED lines=13> */
.L_x_1597:
        /* <DEDUP_REMOVED lines=16> */
.L_x_1598:
        /* <DEDUP_REMOVED lines=16> */
.L_x_1599:
        /* <DEDUP_REMOVED lines=16> */
.L_x_1600:
        /* <DEDUP_REMOVED lines=17> */
.L_x_1696:
[----:B------:R-:W-:Y:S05]  /*15400*/  BSYNC B2 ;  /* 0x0000000000027941 */ /* 0x000fea0003800000 */
.L_x_1601:
        /* <DEDUP_REMOVED lines=11> */
.L_x_1604:
[----:B------:R-:W-:Y:S05]  /*154c0*/  BSYNC B2 ;  /* 0x0000000000027941 */ /* 0x000fea0003800000 */
.L_x_1603:
[----:B0-----:R-:W2:Y:S01]  /*154d0*/  LDL.LU R3, [R1+0x4] ;  /* 0x0000040001037983 */ /* 0x001ea20000300800 */
[----:B------:R-:W-:-:S03]  /*154e0*/  R2UR UR10, R11 ;  /* 0x000000000b0a72ca */ /* 0x000fc600000e0000 */
[----:B------:R-:W3:Y:S04]  /*154f0*/  LDL R7, [R1+0x14] ;  /* 0x0000140001077983 */ /* 0x000ee80000100800 */
[----:B------:R-:W3:Y:S04]  /*15500*/  LDL.LU R6, [R1+0x8] ;  /* 0x0000080001067983 */ /* 0x000ee80000300800 */
[----:B------:R-:W2:Y:S01]  /*15510*/  LDL R11, [R1] ;  /* 0x00000000010b7983 */ /* 0x000ea20000100800 */
        /* <DEDUP_REMOVED lines=9> */
.L_x_1605:
        /* <DEDUP_REMOVED lines=15> */
.L_x_1606:
        /* <DEDUP_REMOVED lines=15> */
.L_x_1607:
        /* <DEDUP_REMOVED lines=15> */
.L_x_1608:
        /* <DEDUP_REMOVED lines=12> */
.L_x_1591:
[----:B------:R-:W-:Y:S05]  /*15940*/  BSYNC B1 ;  /* 0x0000000000017941 */ /* 0x000fea0003800000 */
.L_x_1590:
[----:B------:R-:W2:Y:S01]  /*15950*/  LDL R2, [R1+0x18] ;  /* 0x0000180001027983 */ /* 0x000ea20000100800 */
[----:B------:R-:W-:Y:S01]  /*15960*/  VIADD R3, R4, 0x1 ;  /* 0x0000000104037836 */ /* 0x000fe20000000000 */
[----:B------:R-:W-:Y:S01]  /*15970*/  BSSY B1, `(.L_x_1609) ;  /* 0x00000d8000017945 */ /* 0x000fe20003800000 */
[----:B------:R-:W-:-:S03]  /*15980*/  VIADD R6, R0, 0xffffffff ;  /* 0xffffffff00067836 */ /* 0x000fc60000000000 */
        /* <DEDUP_REMOVED lines=9> */
[----:B------:R-:W-:Y:S01]  /*15a20*/  IMAD.MOV.U32 R7, RZ, RZ, R6 ;  /* 0x000000ffff077224 */ /* 0x000fe200078e0006 */
[----:B------:R-:W-:-:S04]  /*15a30*/  ISETP.NE.U32.AND P0, PT, RZ, UR4, PT ;  /* 0x00000004ff007c0c */ /* 0x000fc8000bf05070 */
[----:B------:R-:W-:-:S13]  /*15a40*/  ISETP.NE.AND.EX P0, PT, RZ, UR5, PT, P0 ;  /* 0x00000005ff007c0c */ /* 0x000fda000bf05300 */
[----:B------:R-:W-:Y:S05]  /*15a50*/  @!P0 BRA `(.L_x_1611) ;  /* 0x0000000000508947 */ /* 0x000fea0003800000 */
[----:B------:R-:W2:Y:S01]  /*15a60*/  LDL R14, [R1+0x1c] ;  /* 0x00001c00010e7983 */ /* 0x000ea20000100800 */
[----:B0-----:R-:W0:Y:S01]  /*15a70*/  LDC R8, c[0x0][0x43c] ;  /* 0x00010f00ff087b82 */ /* 0x001e220000000800 */
        /* <DEDUP_REMOVED lines=18> */
.L_x_1611:
[----:B------:R-:W3:Y:S01]  /*15ba0*/  LDL R2, [R1] ;  /* 0x0000000001027983 */ /* 0x000ee20000100800 */
[----:B------:R-:W-:Y:S01]  /*15bb0*/  SHF.L.U32 R3, R11, 0x1f, RZ ;  /* 0x0000001f0b037819 */ /* 0x000fe200000006ff */
[----:B------:R-:W-:Y:S01]  /*15bc0*/  BSSY B2, `(.L_x_1612) ;  /* 0x0000004000027945 */ /* 0x000fe20003800000 */
[----:B---3--:R-:W-:-:S04]  /*15bd0*/  IMAD R2, R12, 0x8, R2 ;  /* 0x000000080c027824 */ /* 0x008fc800078e0202 */
[----:B------:R-:W3:Y:S02]  /*15be0*/  SYNCS.PHASECHK.TRANS64.TRYWAIT P0, [R2+URZ+0x30840], R3 ;  /* 0x03084003020075a7 */ /* 0x000ee4000800017f */
[----:B---3--:R-:W-:Y:S05]  /*15bf0*/  @!P0 BRA `(.L_x_1613) ;  /* 0x0000003400a88947 */ /* 0x008fea0003800000 */
.L_x_1697:
[----:B------:R-:W-:Y:S05]  /*15c00*/  BSYNC B2 ;  /* 0x0000000000027941 */ /* 0x000fea0003800000 */
.L_x_1612:
[----:B0-2---:R-:W0:Y:S01]  /*15c10*/  S2R R8, SR_TID.X ;  /* 0x0000000000087919 */ /* 0x005e220000002100 */
        /* <DEDUP_REMOVED lines=9> */
[----:B--2---:R-:W-:Y:S05]  /*15cb0*/  @!P0 BRA `(.L_x_1615) ;  /* 0x0000000000048947 */ /* 0x004fea0003800000 */
[----:B------:R-:W-:Y:S01]  /*15cc0*/  BPT.TRAP 0x1 ;  /* 0x000000040000795c */ /* 0x000fe20000300000 */
.L_x_1615:
[----:B------:R-:W-:Y:S05]  /*15cd0*/  BSYNC B2 ;  /* 0x0000000000027941 */ /* 0x000fea0003800000 */
.L_x_1614:
[----:B------:R-:W2:Y:S04]  /*15ce0*/  LDL R8, [R1+0x4] ;  /* 0x0000040001087983 */ /* 0x000ea80000100800 */
[----:B-1----:R-:W4:Y:S04]  /*15cf0*/  LDL R11, [R1] ;  /* 0x00000000010b7983 */ /* 0x002f280000100800 */
        /* <DEDUP_REMOVED lines=8> */
[C---:B--2---:R-:W-:Y:S02]  /*15d80*/  IMAD R3, R8.reuse, 0x8, R10 ;  /* 0x0000000808037824 */ /* 0x044fe400078e020a */
[----:B----4-:R-:W-:Y:S02]  /*15d90*/  IMAD R8, R8, 0x8000, R11 ;  /* 0x0000800008087824 */ /* 0x010fe400078e020b */
[----:B------:R-:W-:-:S02]  /*15da0*/  VIADD R3, R3, 0x30 ;  /* 0x0000003003037836 */ /* 0x000fc40000000000 */
[----:B---3--:R-:W-:Y:S02]  /*15db0*/  IMAD R2, R7, 0x40, R2 ;  /* 0x0000004007027824 */ /* 0x008fe400078e0202 */
[----:B------:R-:W-:-:S07]  /*15dc0*/  VIADD R11, R8, 0x20400 ;  /* 0x00020400080b7836 */ /* 0x000fce0000000000 */
.L_x_1616:
        /* <DEDUP_REMOVED lines=16> */
.L_x_1617:
        /* <DEDUP_REMOVED lines=16> */
.L_x_1618:
        /* <DEDUP_REMOVED lines=16> */
.L_x_1619:
        /* <DEDUP_REMOVED lines=15> */
.L_x_1698:
[----:B------:R-:W-:Y:S05]  /*161c0*/  BSYNC B2 ;  /* 0x0000000000027941 */ /* 0x000fea0003800000 */
.L_x_1620:
        /* <DEDUP_REMOVED lines=11> */
.L_x_1623:
[----:B------:R-:W-:Y:S05]  /*16280*/  BSYNC B2 ;  /* 0x0000000000027941 */ /* 0x000fea0003800000 */
.L_x_1622:
[----:B------:R-:W2:Y:S04]  /*16290*/  LDL R8, [R1] ;  /* 0x0000000001087983 */ /* 0x000ea80000100800 */
[----:B0-----:R-:W3:Y:S04]  /*162a0*/  LDL R5, [R1+0x14] ;  /* 0x0000140001057983 */ /* 0x001ee80000100800 */
        /* <DEDUP_REMOVED lines=11> */
.L_x_1624:
        /* <DEDUP_REMOVED lines=15> */
.L_x_1625:
        /* <DEDUP_REMOVED lines=15> */
.L_x_1626:
        /* <DEDUP_REMOVED lines=15> */
.L_x_1627:
        /* <DEDUP_REMOVED lines=12> */
.L_x_1610:
[----:B------:R-:W-:Y:S05]  /*166f0*/  BSYNC B1 ;  /* 0x0000000000017941 */ /* 0x000fea0003800000 */
.L_x_1609:
[----:B------:R-:W3:Y:S01]  /*16700*/  LDL R2, [R1+0x24] ;  /* 0x0000240001027983 */ /* 0x000ee20000100800 */
[----:B------:R-:W-:Y:S01]  /*16710*/  VIADD R0, R0, 0xfffffffe ;  /* 0xfffffffe00007836 */ /* 0x000fe20000000000 */
[----:B---3--:R-:W-:-:S13]  /*16720*/  ISETP.GT.AND P0, PT, R6, R2, PT ;  /* 0x000000020600720c */ /* 0x008fda0003f04270 */
[----:B------:R-:W-:Y:S05]  /*16730*/  @P0 BRA `(.L_x_1628) ;  /* 0xffffffe400140947 */ /* 0x000fea000383ffff */
.L_x_1568:
[----:B------:R-:W-:Y:S05]  /*16740*/  BSYNC B0 ;  /* 0x0000000000007941 */ /* 0x000fea0003800000 */
.L_x_1567:
[----:B------:R-:W3:Y:S01]  /*16750*/  S2R R2, SR_TID.X ;  /* 0x0000000000027919 */ /* 0x000ee20000002100 */
[----:B------:R-:W-:Y:S01]  /*16760*/  BSSY B0, `(.L_x_1629) ;  /* 0x0000011000007945 */ /* 0x000fe20003800000 */
[----:B---3--:R-:W-:-:S04]  /*16770*/  LOP3.LUT R3, R2, 0x7f, RZ, 0xc0, !PT ;  /* 0x0000007f02037812 */ /* 0x008fc800078ec0ff */
[----:B------:R-:W-:-:S13]  /*16780*/  ISETP.NE.AND P0, PT, R3, RZ, PT ;  /* 0x000000ff0300720c */ /* 0x000fda0003f05270 */
[----:B------:R-:W-:Y:S05]  /*16790*/  @P0 BRA `(.L_x_1630) ;  /* 0x0000000000340947 */ /* 0x000fea0003800000 */
[----:B------:R-:W3:Y:S01]  /*167a0*/  S2R R2, SR_LANEID ;  /* 0x0000000000027919 */ /* 0x000ee20000000000 */
[----:B------:R-:W-:Y:S01]  /*167b0*/  VOTEU.ANY UR4, UPT, PT ;  /* 0x0000000000047886 */ /* 0x000fe200038e0100 */
[----:B------:R-:W4:Y:S01]  /*167c0*/  LDC.64 R4, c[0x0][0xc60] ;  /* 0x00031800ff047b82 */ /* 0x000f220000000a00 */
[----:B------:R-:W3:Y:S01]  /*167d0*/  FLO.U32 R0, UR4 ;  /* 0x0000000400007d00 */ /* 0x000ee200080e0000 */
[----:B------:R-:W-:Y:S01]  /*167e0*/  ULDC.64 UR6, c[0x0][0x208] ;  /* 0x0000820000067ab9 */ /* 0x000fe20000000a00 */
[----:B---3--:R-:W-:-:S06]  /*167f0*/  ISETP.EQ.U32.AND P0, PT, R0, R2, PT ;  /* 0x000000020000720c */ /* 0x008fcc0003f02070 */
[----:B------:R-:W4:Y:S07]  /*16800*/  POPC R2, UR4 ;  /* 0x0000000400027d09 */ /* 0x000f2e0008000000 */
[----:B----4-:R-:W3:Y:S04]  /*16810*/  @P0 ATOMG.E.ADD.STRONG.GPU PT, R2, desc[UR6][R4.64], R2 ;  /* 0x00000002040209a8 */ /* 0x010ee800081ee1c6 */
[----:B---3--:R3:W4:Y:S02]  /*16820*/  SHFL.IDX PT, R2, R2, R0, 0x1f ;  /* 0x00001f0002027589 */ /* 0x00872400000e0000 */
[----:B---3--:R-:W3:Y:S02]  /*16830*/  S2R R0, SR_LTMASK ;  /* 0x0000000000007919 */ /* 0x008ee40000003900 */
[----:B---3--:R-:W-:-:S06]  /*16840*/  LOP3.LUT R0, R0, UR4, RZ, 0xc0, !PT ;  /* 0x0000000400007c12 */ /* 0x008fcc000f8ec0ff */
[----:B------:R-:W4:Y:S02]  /*16850*/  POPC R0, R0 ;  /* 0x0000000000007309 */ /* 0x000f240000000000 */
[----:B----4-:R-:W-:-:S07]  /*16860*/  IADD3 R16, R2, UR38, R0 ;  /* 0x0000002602107c10 */ /* 0x010fce000fffe000 */
.L_x_1630:
[----:B------:R-:W-:Y:S05]  /*16870*/  BSYNC B0 ;  /* 0x0000000000007941 */ /* 0x000fea0003800000 */
.L_x_1629:
[----:B------:R-:W3:Y:S01]  /*16880*/  LDL R0, [R1+0x18] ;  /* 0x0000180001007983 */ /* 0x000ee20000100800 */
[----:B------:R-:W-:Y:S01]  /*16890*/  BSSY B0, `(.L_x_1631) ;  /* 0x000005c000007945 */ /* 0x000fe20003800000 */
[----:B---3--:R-:W-:-:S13]  /*168a0*/  LOP3.LUT P0, RZ, R0, 0x1, RZ, 0xc0, !PT ;  /* 0x0000000100ff7812 */ /* 0x008fda000780c0ff */
[----:B------:R-:W-:Y:S05]  /*168b0*/  @!P0 BRA `(.L_x_1632) ;  /* 0x0000000400648947 */ /* 0x000fea0003800000 */
[----:B------:R-:W3:Y:S04]  /*168c0*/  LDL R4, [R1] ;  /* 0x0000000001047983 */ /* 0x000ee80000100800 */
[----:B------:R-:W3:Y:S04]  /*168d0*/  LDL R0, [R1+0x4] ;  /* 0x0000040001007983 */ /* 0x000ee80000100800 */
[----:B------:R-:W4:Y:S01]  /*168e0*/  LDL R2, [R1+0x10] ;  /* 0x0000100001027983 */ /* 0x000f220000100800 */
[----:B------:R-:W-:Y:S01]  /*168f0*/  BSSY B1, `(.L_x_1633) ;  /* 0x0000006000017945 */ /* 0x000fe20003800000 */
[----:B------:R-:W-:Y:S01]  /*16900*/  ISETP.NE.AND P1, PT, R3, RZ, PT ;  /* 0x000000ff0300720c */ /* 0x000fe20003f25270 */
[----:B---3--:R-:W-:Y:S01]  /*16910*/  IMAD R0, R0, 0x8, R4 ;  /* 0x0000000800007824 */ /* 0x008fe200078e0204 */
[----:B----4-:R-:W-:-:S04]  /*16920*/  SHF.L.U32 R2, R2, 0x1f, RZ ;  /* 0x0000001f02027819 */ /* 0x010fc800000006ff */
[----:B------:R-:W3:Y:S02]  /*16930*/  SYNCS.PHASECHK.TRANS64.TRYWAIT P0, [R0+URZ+0x30860], R2 ;  /* 0x03086002000075a7 */ /* 0x000ee4000800017f */
[----:B---3--:R-:W-:Y:S05]  /*16940*/  @!P0 BRA `(.L_x_1634) ;  /* 0x00000028007c8947 */ /* 0x008fea0003800000 */
.L_x_1699:
[----:B------:R-:W-:Y:S05]  /*16950*/  BSYNC B1 ;  /* 0x0000000000017941 */ /* 0x000fea0003800000 */
.L_x_1633:
[----:B------:R-:W-:Y:S04]  /*16960*/  BSSY B1, `(.L_x_1635) ;  /* 0x0000009000017945 */ /* 0x000fe80003800000 */
        /* <DEDUP_REMOVED lines=8> */
.L_x_1636:
[----:B------:R-:W-:Y:S05]  /*169f0*/  BSYNC B1 ;  /* 0x0000000000017941 */ /* 0x000fea0003800000 */
.L_x_1635:
[----:B------:R-:W4:Y:S04]  /*16a00*/  LDL.LU R5, [R1+0x14] ;  /* 0x0000140001057983 */ /* 0x000f280000300800 */
[----:B------:R-:W4:Y:S04]  /*16a10*/  LDL.LU R3, [R1+0x8] ;  /* 0x0000080001037983 */ /* 0x000f280000300800 */
[----:B------:R-:W5:Y:S04]  /*16a20*/  LDL R4, [R1] ;  /* 0x0000000001047983 */ /* 0x000f680000100800 */
[----:B---3--:R-:W5:Y:S01]  /*16a30*/  LDL R2, [R1+0x4] ;  /* 0x0000040001027983 */ /* 0x008f620000100800 */
        /* <DEDUP_REMOVED lines=8> */
[----:B-----5:R-:W-:-:S04]  /*16ac0*/  IMAD R2, R2, 0x8000, R4 ;  /* 0x0000800002027824 */ /* 0x020fc800078e0204 */
[----:B------:R-:W-:-:S07]  /*16ad0*/  VIADD R4, R2, 0x400 ;  /* 0x0000040002047836 */ /* 0x000fce0000000000 */
.L_x_1637:
        /* <DEDUP_REMOVED lines=9> */
[----:B---3--:R-:W-:Y:S05]  /*16b70*/  @P0 BRA.U.ANY `(.L_x_1637) ;  /* 0xfffffffd00d80947 */ /* 0x008fea000393ffff */
[----:B------:R-:W-:Y:S01]  /*16b80*/  PLOP3.LUT P0, PT, PT, PT, PT, 0x80, 0x0 ;  /* 0x000000000000781c */ /* 0x000fe20003f0f070 */
[----:B------:R-:W-:Y:S01]  /*16b90*/  VIADD R4, R2, 0x2400 ;  /* 0x0000240002047836 */ /* 0x000fe20000000000 */
[----:B------:R-:W-:Y:S01]  /*16ba0*/  UMOV UR6, 0x0 ;  /* 0x0000000000067882 */ /* 0x000fe20000000000 */
[----:B------:R-:W-:Y:S01]  /*16bb0*/  UMOV UR7, 0x14f00000 ;  /* 0x14f0000000077882 */ /* 0x000fe20000000000 */
[----:B------:R-:W-:-:S09]  /*16bc0*/  UMOV UR10, 0x40 ;  /* 0x00000040000a7882 */ /* 0x000fd20000000000 */
.L_x_1638:
        /* <DEDUP_REMOVED lines=15> */
.L_x_1639:
        /* <DEDUP_REMOVED lines=15> */
.L_x_1640:
        /* <DEDUP_REMOVED lines=10> */
.L_x_1632:
[----:B------:R-:W-:Y:S05]  /*16e50*/  BSYNC B0 ;  /* 0x0000000000007941 */ /* 0x000fea0003800000 */
.L_x_1631:
[----:B------:R-:W3:Y:S04]  /*16e60*/  LDL.LU R5, [R1+0x4] ;  /* 0x0000040001057983 */ /* 0x000ee80000300800 */
[----:B------:R-:W4:Y:S01]  /*16e70*/  LDL.LU R4, [R1+0x10] ;  /* 0x0000100001047983 */ /* 0x000f220000300800 */
[----:B---3--:R-:W-:-:S05]  /*16e80*/  VIADD R0, R5, 0x1 ;  /* 0x0000000105007836 */ /* 0x008fca0000000000 */
[----:B------:R-:W-:-:S04]  /*16e90*/  ISETP.NE.AND P0, PT, R0, 0x2, PT ;  /* 0x000000020000780c */ /* 0x000fc80003f05270 */
[----:B------:R-:W-:Y:S02]  /*16ea0*/  SEL R2, RZ, 0x1, P0 ;  /* 0x00000001ff027807 */ /* 0x000fe40000000000 */
[----:B------:R-:W-:Y:S02]  /*16eb0*/  SEL R0, R0, RZ, P0 ;  /* 0x000000ff00007207 */ /* 0x000fe40000000000 */
[----:B----4-:R-:W-:-:S03]  /*16ec0*/  LOP3.LUT R4, R4, R2, RZ, 0x3c, !PT ;  /* 0x0000000204047212 */ /* 0x010fc600078e3cff */
[----:B------:R3:W-:Y:S04]  /*16ed0*/  STL [R1+0x4], R0 ;  /* 0x0000040001007387 */ /* 0x0007e80000100800 */
[----:B------:R3:W-:Y:S02]  /*16ee0*/  STL [R1+0x10], R4 ;  /* 0x0000100401007387 */ /* 0x0007e40000100800 */
.L_x_1547:
[----:B------:R-:W-:Y:S05]  /*16ef0*/  BSYNC B7 ;  /* 0x0000000000077941 */ /* 0x000fea0003800000 */
.L_x_1545:
[----:B---3--:R-:W3:Y:S02]  /*16f00*/  LDL R0, [R1+0x18] ;  /* 0x0000180001007983 */ /* 0x008ee40000100800 */
[----:B---3--:R-:W-:-:S13]  /*16f10*/  LOP3.LUT P0, RZ, R0, 0x2, RZ, 0xc0, !PT ;  /* 0x0000000200ff7812 */ /* 0x008fda000780c0ff */
[----:B------:R-:W-:Y:S05]  /*16f20*/  @!P0 BRA `(.L_x_1641) ;  /* 0x0000000000288947 */ /* 0x000fea0003800000 */
[----:B------:R-:W-:Y:S05]  /*16f30*/  WARPSYNC.ALL ;  /* 0x0000000000007948 */ /* 0x000fea0003800000 */
[----:B------:R-:W3:Y:S08]  /*16f40*/  S2UR UR5, SR_CgaCtaId ;  /* 0x00000000000579c3 */ /* 0x000ef00000008800 */
[----:B------:R-:W-:Y:S06]  /*16f50*/  BAR.SYNC.DEFER_BLOCKING 0x5, 0x180 ;  /* 0x0146000000007b1d */ /* 0x000fec0000010000 */
[----:B------:R-:W-:-:S02]  /*16f60*/  UMOV UR4, 0x400 ;  /* 0x0000040000047882 */ /* 0x000fc40000000000 */
[----:B---3--:R-:W-:-:S06]  /*16f70*/  ULEA UR4, UR5, UR4, 0x18 ;  /* 0x0000000405047291 */ /* 0x008fcc000f8ec03f */
[----:B------:R-:W-:-:S05]  /*16f80*/  IMAD.U32 R0, RZ, RZ, UR4 ;  /* 0x00000004ff007e24 */ /* 0x000fca000f8e00ff */
[----:B------:R4:W3:Y:S04]  /*16f90*/  LDS.128 R16, [R0+0x308d0] ;  /* 0x0308d00000107984 */ /* 0x0008e80000000c00 */
[----:B------:R4:W-:Y:S01]  /*16fa0*/  STL [R1], R0 ;  /* 0x0000000001007387 */ /* 0x0009e20000100800 */
[----:B------:R-:W-:Y:S06]  /*16fb0*/  BAR.ARV 0x4, 0x180 ;  /* 0x0106000000007b1d */ /* 0x000fec0000002000 */
[----:B------:R-:W-:Y:S05]  /*16fc0*/  BRA `(.L_x_1642) ;  /* 0x0000000800e47947 */ /* 0x000fea0003800000 */
.L_x_1641:
[----:B------:R-:W3:Y:S01]  /*16fd0*/  S2R R0, SR_TID.X ;  /* 0x0000000000007919 */ /* 0x000ee20000002100 */
[----:B------:R-:W-:Y:S01]  /*16fe0*/  UMOV UR4, 0xffffffff ;  /* 0xffffffff00047882 */ /* 0x000fe20000000000 */
[----:B---3--:R-:W-:-:S04]  /*16ff0*/  LOP3.LUT R6, R0, 0x1f, RZ, 0xc0, !PT ;  /* 0x0000001f00067812 */ /* 0x008fc800078ec0ff */
[----:B------:R-:W-:Y:S01]  /*17000*/  ISETP.NE.AND P0, PT, R6, 0x1f, PT ;  /* 0x0000001f0600780c */ /* 0x000fe20003f05270 */
[----:B------:R-:W-:-:S12]  /*17010*/  BRA.DIV UR4, `(.L_x_1643) ;  /* 0x0000002204dc7947 */ /* 0x000fd8000b800000 */
[----:B------:R-:W-:Y:S01]  /*17020*/  IMAD.IADD R5, R19, 0x1, R6 ;  /* 0x0000000113057824 */ /* 0x000fe200078e0206 */
[----:B------:R-:W-:Y:S01]  /*17030*/  ULDC UR4, c[0x0][0xc3c] ;  /* 0x00030f0000047ab9 */ /* 0x000fe20000000800 */
[----:B------:R-:W-:-:S03]  /*17040*/  ULDC.64 UR6, c[0x0][0x208] ;  /* 0x0000820000067ab9 */ /* 0x000fc60000000a00 */
[----:B------:R-:W-:-:S13]  /*17050*/  ISETP.GE.OR P1, PT, R5, UR4, !P0 ;  /* 0x0000000405007c0c */ /* 0x000fda000c726670 */
[----:B------:R-:W3:Y:S02]  /*17060*/  @!P1 LDC.64 R2, c[0x0][0xc80] ;  /* 0x00032000ff029b82 */ /* 0x000ee40000000a00 */
[----:B---3--:R-:W-:-:S06]  /*17070*/  @!P1 IMAD.WIDE R2, R5, 0x4, R2 ;  /* 0x0000000405029825 */ /* 0x008fcc00078e0202 */
[----:B------:R3:W4:Y:S01]  /*17080*/  @!P1 LDG.E R3, desc[UR6][R2.64] ;  /* 0x0000000602039981 */ /* 0x000722000c1e1900 */
[C---:B------:R-:W-:Y:S02]  /*17090*/  ISETP.GE.U32.AND P2, PT, R6.reuse, 0x2, PT ;  /* 0x000000020600780c */ /* 0x040fe40003f46070 */
[C---:B------:R-:W-:Y:S01]  /*170a0*/  ISETP.GE.U32.AND P3, PT, R6.reuse, 0x4, PT ;  /* 0x000000040600780c */ /* 0x040fe20003f66070 */
[----:B------:R-:W-:Y:S01]  /*170b0*/  SHFL.IDX PT, R0, R16, RZ, 0x1f ;  /* 0x00001fff10007589 */ /* 0x000fe200000e0000 */
[C---:B------:R-:W-:Y:S02]  /*170c0*/  ISETP.GE.U32.AND P4, PT, R6.reuse, 0x8, PT ;  /* 0x000000080600780c */ /* 0x040fe40003f86070 */
[C---:B------:R-:W-:Y:S01]  /*170d0*/  ISETP.GE.U32.AND P5, PT, R6.reuse, 0x10, PT ;  /* 0x000000100600780c */ /* 0x040fe20003fa6070 */
[----:B---3--:R-:W-:Y:S02]  /*170e0*/  IMAD.MOV.U32 R2, RZ, RZ, RZ ;  /* 0x000000ffff027224 */ /* 0x008fe400078e00ff */
[----:B----4-:R-:W-:Y:S01]  /*170f0*/  @!P1 IMAD.MOV.U32 R2, RZ, RZ, R3 ;  /* 0x000000ffff029224 */ /* 0x010fe200078e0003 */
[----:B------:R-:W-:-:S04]  /*17100*/  ISETP.NE.AND P1, PT, R6, RZ, PT ;  /* 0x000000ff0600720c */ /* 0x000fc80003f25270 */
[----:B------:R-:W3:Y:S02]  /*17110*/  SHFL.UP PT, R3, R2, 0x1, RZ ;  /* 0x0420000002037989 */ /* 0x000ee400000e00ff */
[----:B---3--:R-:W-:-:S05]  /*17120*/  SEL R5, R3, RZ, P1 ;  /* 0x000000ff03057207 */ /* 0x008fca0000800000 */
[----:B------:R-:W-:Y:S02]  /*17130*/  IMAD.IADD R3, R2, 0x1, R5 ;  /* 0x0000000102037824 */ /* 0x000fe400078e0205 */
[----:B------:R-:W-:Y:S04]  /*17140*/  SHFL.IDX PT, R5, R16, 0x1, 0x1f ;  /* 0x00201f0010057f89 */ /* 0x000fe800000e0000 */
[----:B------:R-:W3:Y:S02]  /*17150*/  SHFL.UP PT, R4, R3, 0x2, RZ ;  /* 0x0440000003047989 */ /* 0x000ee400000e00ff */
[----:B---3--:R-:W-:-:S05]  /*17160*/  SEL R4, R4, RZ, P2 ;  /* 0x000000ff04047207 */ /* 0x008fca0001000000 */
[----:B------:R-:W-:-:S05]  /*17170*/  IMAD.IADD R3, R3, 0x1, R4 ;  /* 0x0000000103037824 */ /* 0x000fca00078e0204 */
        /* <DEDUP_REMOVED lines=9> */
[----:B------:R3:W4:Y:S02]  /*17210*/  SHFL.IDX PT, R16, R3, 0x1f, 0x1f ;  /* 0x03e01f0003107f89 */ /* 0x00072400000e0000 */
.L_x_1709:
[----:B------:R-:W-:Y:S02]  /*17220*/  ULDC UR4, c[0x0][0xc38] ;  /* 0x00030e0000047ab9 */ /* 0x000fe40000000800 */
[----:B------:R-:W-:-:S04]  /*17230*/  IMAD.U32 R4, RZ, RZ, UR4 ;  /* 0x00000004ff047e24 */ /* 0x000fc8000f8e00ff */
[----:B----4-:R-:W-:-:S04]  /*17240*/  IMAD R16, R16, R4, RZ ;  /* 0x0000000410107224 */ /* 0x010fc800078e02ff */
[----:B------:R-:W-:-:S05]  /*17250*/  IMAD.IADD R5, R5, 0x1, R16 ;  /* 0x0000000105057824 */ /* 0x000fca00078e0210 */
[----:B------:R-:W-:-:S13]  /*17260*/  ISETP.GT.AND P6, PT, R5, R0, PT ;  /* 0x000000000500720c */ /* 0x000fda0003fc4270 */
[----:B------:R-:W-:Y:S05]  /*17270*/  @P6 BRA `(.L_x_1644) ;  /* 0x0000000000a06947 */ /* 0x000fea0003800000 */
.L_x_1649:
[----:B---3--:R-:W3:Y:S01]  /*17280*/  LDC R3, c[0x0][0xc3c] ;  /* 0x00030f00ff037b82 */ /* 0x008ee20000000800 */
[----:B------:R-:W-:-:S05]  /*17290*/  VIADD R19, R19, 0x1f ;  /* 0x0000001f13137836 */ /* 0x000fca0000000000 */
[----:B---3--:R-:W-:-:S13]  /*172a0*/  ISETP.GE.AND P6, PT, R19, R3, PT ;  /* 0x000000031300720c */ /* 0x008fda0003fc6270 */
[----:B------:R-:W-:Y:S05]  /*172b0*/  @P6 BRA `(.L_x_1645) ;  /* 0x0000000400dc6947 */ /* 0x000fea0003800000 */
[----:B------:R-:W3:Y:S01]  /*172c0*/  S2R R2, SR_TID.X ;  /* 0x0000000000027919 */ /* 0x000ee20000002100 */
[----:B------:R-:W-:Y:S01]  /*172d0*/  BSSY B0, `(.L_x_1646) ;  /* 0x000000a000007945 */ /* 0x000fe20003800000 */
[----:B---3--:R-:W-:-:S05]  /*172e0*/  LOP3.LUT R2, R2, 0x1f, RZ, 0xc0, !PT ;  /* 0x0000001f02027812 */ /* 0x008fca00078ec0ff */
[----:B------:R-:W-:Y:S02]  /*172f0*/  IMAD.IADD R4, R19, 0x1, R2 ;  /* 0x0000000113047824 */ /* 0x000fe400078e0202 */
[----:B------:R-:W-:-:S03]  /*17300*/  IMAD.MOV.U32 R2, RZ, RZ, RZ ;  /* 0x000000ffff027224 */ /* 0x000fc600078e00ff */
[----:B------:R-:W-:-:S13]  /*17310*/  ISETP.GE.OR P6, PT, R4, R3, !P0 ;  /* 0x000000030400720c */ /* 0x000fda00047c6670 */
[----:B------:R-:W-:Y:S05]  /*17320*/  @P6 BRA `(.L_x_1647) ;  /* 0x0000000000106947 */ /* 0x000fea0003800000 */
[----:B------:R-:W3:Y:S01]  /*17330*/  LDC.64 R2, c[0x0][0xc80] ;  /* 0x00032000ff027b82 */ /* 0x000ee20000000a00 */
[----:B------:R-:W-:Y:S01]  /*17340*/  ULDC.64 UR4, c[0x0][0x208] ;  /* 0x0000820000047ab9 */ /* 0x000fe20000000a00 */
[----:B---3--:R-:W-:-:S06]  /*17350*/  IMAD.WIDE R2, R4, 0x4, R2 ;  /* 0x0000000404027825 */ /* 0x008fcc00078e0202 */
[----:B------:R3:W5:Y:S02]  /*17360*/  LDG.E R2, desc[UR4][R2.64] ;  /* 0x0000000402027981 */ /* 0x000764000c1e1900 */
.L_x_1647:
[----:B------:R-:W-:Y:S05]  /*17370*/  BSYNC B0 ;  /* 0x0000000000007941 */ /* 0x000fea0003800000 */
.L_x_1646:
[----:B------:R-:W-:-:S03]  /*17380*/  UMOV UR4, 0xffffffff ;  /* 0xffffffff00047882 */ /* 0x000fc60000000000 */
[----:B------:R-:W-:Y:S05]  /*17390*/  BRA.DIV UR4, `(.L_x_1648) ;  /* 0x00000026043c7947 */ /* 0x000fea000b800000 */
[----:B-----5:R-:W3:Y:S02]  /*173a0*/  SHFL.UP PT, R14, R2, 0x1, RZ ;  /* 0x04200000020e7989 */ /* 0x020ee400000e00ff */
        /* <DEDUP_REMOVED lines=15> */
.L_x_1717:
[----:B------:R-:W-:Y:S02]  /*174a0*/  ULDC UR4, c[0x0][0xc38] ;  /* 0x00030e0000047ab9 */ /* 0x000fe40000000800 */
[----:B------:R-:W-:-:S04]  /*174b0*/  IMAD.U32 R4, RZ, RZ, UR4 ;  /* 0x00000004ff047e24 */ /* 0x000fc8000f8e00ff */
[----:B----4-:R-:W-:-:S04]  /*174c0*/  IMAD R16, R16, R4, RZ ;  /* 0x0000000410107224 */ /* 0x010fc800078e02ff */
[----:B------:R-:W-:-:S05]  /*174d0*/  IMAD.IADD R5, R16, 0x1, R5 ;  /* 0x0000000110057824 */ /* 0x000fca00078e0205 */
[----:B------:R-:W-:-:S13]  /*174e0*/  ISETP.GT.AND P6, PT, R5, R0, PT ;  /* 0x000000000500720c */ /* 0x000fda0003fc4270 */
[----:B------:R-:W-:Y:S05]  /*174f0*/  @!P6 BRA `(.L_x_1649) ;  /* 0xfffffffc0060e947 */ /* 0x000fea000383ffff */
.L_x_1644:
[----:B------:R-:W-:Y:S01]  /*17500*/  IMAD.IADD R16, R5, 0x1, -R16 ;  /* 0x0000000105107824 */ /* 0x000fe200078e0a10 */
[----:B------:R-:W-:-:S03]  /*17510*/  UMOV UR4, 0xffffffff ;  /* 0xffffffff00047882 */ /* 0x000fc60000000000 */
[----:B------:R-:W-:-:S05]  /*17520*/  IMAD R5, R3, R4, R16 ;  /* 0x0000000403057224 */ /* 0x000fca00078e0210 */
[----:B------:R-:W-:Y:S01]  /*17530*/  ISETP.GT.AND P6, PT, R5, R0, PT ;  /* 0x000000000500720c */ /* 0x000fe20003fc4270 */
[----:B------:R-:W-:-:S12]  /*17540*/  BRA.DIV UR4, `(.L_x_1650) ;  /* 0x0000002604a47947 */ /* 0x000fd8000b800000 */
[----:B------:R-:W-:-:S04]  /*17550*/  VOTE.ANY R5, PT, !P6 ;  /* 0x0000000000057806 */ /* 0x000fc800070e0100 */
[----:B------:R-:W4:Y:S02]  /*17560*/  POPC R6, R5 ;  /* 0x0000000500067309 */ /* 0x000f240000000000 */
[----:B----4-:R4:W0:Y:S02]  /*17570*/  SHFL.IDX PT, R17, R2, R6, 0x1f ;  /* 0x00001f0602117589 */ /* 0x01082400000e0000 */
.L_x_1721:
[----:B------:R-:W-:Y:S01]  /*17580*/  ISETP.NE.AND P0, PT, R5, RZ, PT ;  /* 0x000000ff0500720c */ /* 0x000fe20003f05270 */
[----:B------:R-:W-:-:S12]  /*17590*/  IMAD.MOV.U32 R5, RZ, RZ, RZ ;  /* 0x000000ffff057224 */ /* 0x000fd800078e00ff */
[----:B------:R-:W-:Y:S05]  /*175a0*/  @!P0 BRA `(.L_x_1651) ;  /* 0x0000000000148947 */ /* 0x000fea0003800000 */
[----:B------:R-:W-:Y:S01]  /*175b0*/  UMOV UR4, 0xffffffff ;  /* 0xffffffff00047882 */ /* 0x000fe20000000000 */
[----:B-1----:R-:W-:Y:S02]  /*175c0*/  VIADD R12, R6, 0xffffffff ;  /* 0xffffffff060c7836 */ /* 0x002fe40000000000 */
[----:B------:R-:W-:Y:S05]  /*175d0*/  BRA.DIV UR4, `(.L_x_1652) ;  /* 0x0000002604c87947 */ /* 0x000fea000b800000 */
[----:B---3--:R1:W3:Y:S02]  /*175e0*/  SHFL.IDX PT, R3, R3, R12, 0x1f ;  /* 0x00001f0c03037589 */ /* 0x0082e400000e0000 */
.L_x_1724:
[----:B---3--:R-:W-:-:S07]  /*175f0*/  IMAD.MOV.U32 R5, RZ, RZ, R3 ;  /* 0x000000ffff057224 */ /* 0x008fce00078e0003 */
.L_x_1651:
[----:B---34-:R-:W3:Y:S01]  /*17600*/  LDC.64 R2, c[0x0][0xc90] ;  /* 0x00032400ff027b82 */ /* 0x018ee20000000a00 */
[----:B------:R-:W-:Y:S01]  /*17610*/  IMAD.IADD R19, R6, 0x1, R19 ;  /* 0x0000000106137824 */ /* 0x000fe200078e0213 */
[----:B------:R-:W-:-:S03]  /*17620*/  ULDC.64 UR4, c[0x0][0x208] ;  /* 0x0000820000047ab9 */ /* 0x000fc60000000a00 */
[----:B---3--:R-:W-:-:S05]  /*17630*/  IMAD.WIDE R2, R19, 0x4, R2 ;  /* 0x0000000413027825 */ /* 0x008fca00078e0202 */
[----:B0-2---:R-:W2:Y:S01]  /*17640*/  LDG.E R7, desc[UR4][R2.64] ;  /* 0x0000000402077981 */ /* 0x005ea2000c1e1900 */
[----:B------:R-:W-:-:S04]  /*17650*/  IMAD R16, R5, R4, R16 ;  /* 0x0000000405107224 */ /* 0x000fc800078e0210 */
[----:B------:R-:W-:Y:S02]  /*17660*/  IMAD.IADD R0, R0, 0x1, -R16 ;  /* 0x0000000100007824 */ /* 0x000fe400078e0a10 */
[----:B--2---:R-:W-:-:S05]  /*17670*/  IMAD R6, R17, R7, RZ ;  /* 0x0000000711067224 */ /* 0x004fca00078e02ff */
[----:B------:R-:W-:-:S04]  /*17680*/  IABS R8, R6 ;  /* 0x0000000600087213 */ /* 0x000fc80000000000 */
[----:B------:R-:W0:Y:S08]  /*17690*/  I2F.RP R2, R8 ;  /* 0x0000000800027306 */ /* 0x000e300000209400 */
[----:B0-----:R-:W0:Y:S02]  /*176a0*/  MUFU.RCP R2, R2 ;  /* 0x0000000200027308 */ /* 0x001e240000001000 */
[----:B0-----:R-:W-:-:S06]  /*176b0*/  VIADD R2, R2, 0xffffffe ;  /* 0x0ffffffe02027836 */ /* 0x001fcc0000000000 */
[----:B------:R-:W0:Y:S02]  /*176c0*/  F2I.FTZ.U32.TRUNC.NTZ R3, R2 ;  /* 0x0000000200037305 */ /* 0x000e24000021f000 */
[----:B0-----:R-:W-:-:S04]  /*176d0*/  IMAD.MOV R2, RZ, RZ, -R3 ;  /* 0x000000ffff027224 */ /* 0x001fc800078e0a03 */
[----:B------:R-:W-:Y:S02]  /*176e0*/  IMAD R5, R2, R8, RZ ;  /* 0x0000000802057224 */ /* 0x000fe400078e02ff */
[----:B------:R-:W-:-:S04]  /*176f0*/  IMAD.MOV.U32 R2, RZ, RZ, RZ ;  /* 0x000000ffff027224 */ /* 0x000fc800078e00ff */
[----:B------:R-:W-:Y:S01]  /*17700*/  IMAD.HI.U32 R2, R3, R5, R2 ;  /* 0x0000000503027227 */ /* 0x000fe200078e0002 */
[----:B------:R-:W-:Y:S02]  /*17710*/  IABS R3, R0 ;  /* 0x0000000000037213 */ /* 0x000fe40000000000 */
[----:B------:R-:W-:-:S03]  /*17720*/  IABS R5, R6 ;  /* 0x0000000600057213 */ /* 0x000fc60000000000 */
[----:B------:R-:W-:-:S04]  /*17730*/  IMAD.HI.U32 R2, R2, R3, RZ ;  /* 0x0000000302027227 */ /* 0x000fc800078e00ff */
[----:B------:R-:W-:-:S04]  /*17740*/  IMAD.MOV R5, RZ, RZ, -R5 ;  /* 0x000000ffff057224 */ /* 0x000fc800078e0a05 */
        /* <DEDUP_REMOVED lines=11> */
[----:B------:R-:W-:Y:S02]  /*17800*/  IMAD R5, R7, R2, RZ ;  /* 0x0000000207057224 */ /* 0x000fe400078e02ff */
[----:B------:R-:W-:Y:S02]  /*17810*/  IMAD.MOV R2, RZ, RZ, -R2 ;  /* 0x000000ffff027224 */ /* 0x000fe400078e0a02 */
[----:B------:R-:W-:Y:S02]  /*17820*/  IMAD.MOV R3, RZ, RZ, -R5 ;  /* 0x000000ffff037224 */ /* 0x000fe400078e0a05 */
[----:B------:R-:W-:-:S03]  /*17830*/  IMAD R0, R6, R2, R0 ;  /* 0x0000000206007224 */ /* 0x000fc600078e0200 */
[----:B------:R-:W-:-:S04]  /*17840*/  VIADDMNMX R4, R3, R4, R7, PT ;  /* 0x0000000403047246 */ /* 0x000fc80003800107 */
        /* <DEDUP_REMOVED lines=19> */
[C---:B------:R-:W-:Y:S01]  /*17980*/  LOP3.LUT R3, R0.reuse, R4, RZ, 0x3c, !PT ;  /* 0x0000000400037212 */ /* 0x040fe200078e3cff */
[----:B------:R-:W-:-:S03]  /*17990*/  IMAD.IADD R0, R0, 0x1, R5 ;  /* 0x0000000100007824 */ /* 0x000fc600078e0205 */
[----:B------:R-:W-:-:S07]  /*179a0*/  ISETP.GE.AND P2, PT, R3, RZ, PT ;  /* 0x000000ff0300720c */ /* 0x000fce0003f46270 */
[----:B------:R-:W-:-:S06]  /*179b0*/  @P0 VIADD R2, R2, 0x1 ;  /* 0x0000000102020836 */ /* 0x000fcc0000000000 */
[----:B------:R-:W-:Y:S01]  /*179c0*/  @!P2 IMAD.MOV R2, RZ, RZ, -R2 ;  /* 0x000000ffff02a224 */ /* 0x000fe200078e0a02 */
[----:B------:R-:W-:Y:S01]  /*179d0*/  @!P1 LOP3.LUT R2, RZ, R4, RZ, 0x33, !PT ;  /* 0x00000004ff029212 */ /* 0x000fe200078e33ff */
[----:B------:R-:W-:-:S04]  /*179e0*/  IMAD.MOV R4, RZ, RZ, -R4 ;  /* 0x000000ffff047224 */ /* 0x000fc800078e0a04 */
[----:B------:R-:W-:Y:S01]  /*179f0*/  IMAD R18, R2, R4, R0 ;  /* 0x0000000402127224 */ /* 0x000fe200078e0200 */
[----:B------:R-:W-:-:S05]  /*17a00*/  LOP3.LUT R2, RZ, R2, RZ, 0x33, !PT ;  /* 0x00000002ff027212 */ /* 0x000fca00078e33ff */
[----:B------:R-:W-:Y:S01]  /*17a10*/  IMAD.IADD R17, R17, 0x1, R2 ;  /* 0x0000000111117824 */ /* 0x000fe200078e0202 */
[----:B------:R-:W-:Y:S06]  /*17a20*/  BRA `(.L_x_1653) ;  /* 0x00000000001c7947 */ /* 0x000fec0003800000 */
.L_x_1645:
[----:B------:R-:W-:Y:S01]  /*17a30*/  UMOV UR4, URZ ;  /* 0x0000003f00047c82 */ /* 0x000fe20008000000 */
[----:B------:R-:W-:Y:S01]  /*17a40*/  UMOV UR5, URZ ;  /* 0x0000003f00057c82 */ /* 0x000fe20008000000 */
[----:B------:R-:W-:Y:S01]  /*17a50*/  ULDC UR6, c[0x0][0xc3c] ;  /* 0x00030f0000067ab9 */ /* 0x000fe20000000800 */
[----:B------:R-:W-:Y:S02]  /*17a60*/  IMAD.MOV.U32 R16, RZ, RZ, R0 ;  /* 0x000000ffff107224 */ /* 0x000fe400078e0000 */
[----:B------:R-:W-:Y:S02]  /*17a70*/  IMAD.U32 R17, RZ, RZ, UR4 ;  /* 0x00000004ff117e24 */ /* 0x000fe4000f8e00ff */
[----:B------:R-:W-:Y:S02]  /*17a80*/  IMAD.U32 R18, RZ, RZ, UR5 ;  /* 0x00000005ff127e24 */ /* 0x000fe4000f8e00ff */
[----:B------:R-:W-:-:S07]  /*17a90*/  IMAD.U32 R19, RZ, RZ, UR6 ;  /* 0x00000006ff137e24 */ /* 0x000fce000f8e00ff */
.L_x_1653:
[----:B------:R3:W4:Y:S01]  /*17aa0*/  LDL R3, [R1] ;  /* 0x0000000001037983 */ /* 0x0007220000100800 */
        /* <DEDUP_REMOVED lines=9> */
[----:B------:R3:W-:Y:S01]  /*17b40*/  @!P0 STL [R1], R3 ;  /* 0x0000000301008387 */ /* 0x0007e20000100800 */
[----:B------:R-:W-:Y:S06]  /*17b50*/  BAR.ARV 0x5, 0x180 ;  /* 0x0146000000007b1d */ /* 0x000fec0000002000 */
.L_x_1642:
[----:B------:R-:W-:Y:S02]  /*17b60*/  ULDC UR4, c[0x0][0xc3c] ;  /* 0x00030f0000047ab9 */ /* 0x000fe40000000800 */
[----:B---3--:R-:W-:-:S13]  /*17b70*/  ISETP.GE.AND P0, PT, R19, UR4, PT ;  /* 0x0000000413007c0c */ /* 0x008fda000bf06270 */
[----:B------:R-:W-:Y:S05]  /*17b80*/  @!P0 BRA `(.L_x_1654) ;  /* 0xffffff9c00148947 */ /* 0x000fea000383ffff */
[----:B------:R-:W-:Y:S05]  /*17b90*/  BSYNC B8 ;  /* 0x0000000000087941 */ /* 0x000fea0003800000 */
.L_x_1533:
[----:B----4-:R-:W3:Y:S01]  /*17ba0*/  LDL.LU R0, [R1+0x38] ;  /* 0x0000380001007983 */ /* 0x010ee20000300800 */
[----:B------:R-:W-:Y:S01]  /*17bb0*/  BSSY B0, `(.L_x_1655) ;  /* 0x000000b000007945 */ /* 0x000fe20003800000 */
[----:B------:R-:W4:Y:S01]  /*17bc0*/  S2R R5, SR_CgaCtaId ;  /* 0x0000000000057919 */ /* 0x000f220000008800 */
[----:B---3--:R-:W-:-:S05]  /*17bd0*/  VIADD R0, R0, 0x1 ;  /* 0x0000000100007836 */ /* 0x008fca0000000000 */
[----:B0-----:R-:W-:-:S04]  /*17be0*/  LEA.HI R2, R0, R0, RZ, 0x1 ;  /* 0x0000000000027211 */ /* 0x001fc800078f08ff */
[----:B------:R-:W-:-:S05]  /*17bf0*/  LOP3.LUT R3, R2, 0xfffffffe, RZ, 0xc0, !PT ;  /* 0xfffffffe02037812 */ /* 0x000fca00078ec0ff */
[----:B------:R-:W-:Y:S01]  /*17c00*/  IMAD.IADD R3, R0, 0x1, -R3 ;  /* 0x0000000100037824 */ /* 0x000fe200078e0a03 */
[----:B------:R-:W-:-:S04]  /*17c10*/  MOV R0, 0x400 ;  /* 0x0000040000007802 */ /* 0x000fc80000000f00 */
[----:B----4-:R-:W-:Y:S02]  /*17c20*/  LEA R0, R5, R0, 0x18 ;  /* 0x0000000005007211 */ /* 0x010fe400078ec0ff */
[----:B------:R-:W-:-:S04]  /*17c30*/  SHF.L.U32 R3, R3, 0x1f, RZ ;  /* 0x0000001f03037819 */ /* 0x000fc800000006ff */
[----:B------:R-:W0:Y:S02]  /*17c40*/  SYNCS.PHASECHK.TRANS64.TRYWAIT P0, [R0+URZ+0x30820], R3 ;  /* 0x03082003000075a7 */ /* 0x000e24000800017f */
[----:B0-----:R-:W-:Y:S05]  /*17c50*/  @!P0 BRA `(.L_x_1656) ;  /* 0x0000002000508947 */ /* 0x001fea0003800000 */
.L_x_1725:
[----:B------:R-:W-:Y:S05]  /*17c60*/  BSYNC B0 ;  /* 0x0000000000007941 */ /* 0x000fea0003800000 */
.L_x_1655:
[----:B------:R-:W-:-:S03]  /*17c70*/  UMOV UR4, 0xffffffff ;  /* 0xffffffff00047882 */ /* 0x000fc60000000000 */
[----:B------:R-:W-:Y:S05]  /*17c80*/  BRA.DIV UR4, `(.L_x_1657) ;  /* 0x0000002204587947 */ /* 0x000fea000b800000 */
[----:B------:R-:W3:Y:S02]  /*17c90*/  S2R R2, SR_TID.X ;  /* 0x0000000000027919 */ /* 0x000ee40000002100 */
[----:B---3--:R-:W-:-:S04]  /*17ca0*/  SHF.R.U32.HI R2, RZ, 0x5, R2 ;  /* 0x00000005ff027819 */ /* 0x008fc80000011602 */
[----:B------:R-:W-:-:S05]  /*17cb0*/  LOP3.LUT R2, R2, 0x3, RZ, 0xc0, !PT ;  /* 0x0000000302027812 */ /* 0x000fca00078ec0ff */
[----:B------:R3:W4:Y:S02]  /*17cc0*/  SHFL.IDX PT, R14, R2, RZ, 0x1f ;  /* 0x00001fff020e7589 */ /* 0x00072400000e0000 */
.L_x_1728:
[----:B----4-:R-:W-:Y:S01]  /*17cd0*/  ISETP.NE.AND P0, PT, R14, RZ, PT ;  /* 0x000000ff0e00720c */ /* 0x010fe20003f05270 */
[----:B------:R-:W-:-:S12]  /*17ce0*/  BSSY B0, `(.L_x_1658) ;  /* 0x0000029000007945 */ /* 0x000fd80003800000 */
[----:B------:R-:W-:Y:S05]  /*17cf0*/  @P0 BRA `(.L_x_1659) ;  /* 0x00000000009c0947 */ /* 0x000fea0003800000 */
[----:B------:R-:W-:-:S03]  /*17d00*/  UMOV UR4, 0xffffffff ;  /* 0xffffffff00047882 */ /* 0x000fc60000000000 */
[----:B------:R-:W-:Y:S05]  /*17d10*/  BRA.DIV UR4, `(.L_x_1660) ;  /* 0x0000002204687947 */ /* 0x000fea000b800000 */
[----:B------:R-:W-:-:S13]  /*17d20*/  ELECT P6, URZ, PT ;  /* 0x00000000003f782f */ /* 0x000fda00038c0000 */
.L_x_1731:
        /* <DEDUP_REMOVED lines=8> */
.L_x_1661:
[----:B0-----:R-:W3:Y:S04]  /*17db0*/  LDL R3, [R1+0x4] ;  /* 0x0000040001037983 */ /* 0x001ee80000100800 */
[----:B--2---:R-:W2:Y:S01]  /*17dc0*/  LDL.LU R7, [R1+0x10] ;  /* 0x0000100001077983 */ /* 0x004ea20000300800 */
[----:B------:R-:W-:-:S04]  /*17dd0*/  VIADD R2, R0, 0x30840 ;  /* 0x0003084000027836 */ /* 0x000fc80000000000 */
[C---:B---3--:R-:W-:Y:S02]  /*17de0*/  IMAD R6, R3.reuse, 0x8, R2 ;  /* 0x0000000803067824 */ /* 0x048fe400078e0202 */
[----:B------:R-:W-:Y:S01]  /*17df0*/  VIADD R3, R3, 0x1 ;  /* 0x0000000103037836 */ /* 0x000fe20000000000 */
[----:B--2---:R-:W-:-:S04]  /*17e00*/  SHF.L.U32 R5, R7, 0x1f, RZ ;  /* 0x0000001f07057819 */ /* 0x004fc800000006ff */
[C---:B------:R-:W-:Y:S01]  /*17e10*/  ISETP.NE.AND P1, PT, R3.reuse, 0x2, PT ;  /* 0x000000020300780c */ /* 0x040fe20003f25270 */
[----:B------:R-:W0:Y:S03]  /*17e20*/  SYNCS.PHASECHK.TRANS64.TRYWAIT P0, [R6+URZ], R5 ;  /* 0x00000005060075a7 */ /* 0x000e26000800017f */
[----:B------:R-:W-:Y:S02]  /*17e30*/  SEL R4, RZ, 0x1, P1 ;  /* 0x00000001ff047807 */ /* 0x000fe40000800000 */
[----:B------:R-:W-:Y:S02]  /*17e40*/  SEL R3, R3, RZ, P1 ;  /* 0x000000ff03037207 */ /* 0x000fe40000800000 */
[----:B------:R-:W-:-:S03]  /*17e50*/  LOP3.LUT R4, R7, R4, RZ, 0x3c, !PT ;  /* 0x0000000407047212 */ /* 0x000fc600078e3cff */
[----:B------:R-:W-:Y:S01]  /*17e60*/  IMAD R7, R3, 0x8, R2 ;  /* 0x0000000803077824 */ /* 0x000fe200078e0202 */
[----:B------:R-:W-:Y:S01]  /*17e70*/  SHF.L.U32 R2, R4, 0x1f, RZ ;  /* 0x0000001f04027819 */ /* 0x000fe200000006ff */
[----:B0-----:R-:W-:Y:S06]  /*17e80*/  @!P0 BRA `(.L_x_1662) ;  /* 0x00000020002c8947 */ /* 0x001fec0003800000 */
.L_x_1732:
[----:B------:R-:W2:Y:S02]  /*17e90*/  SYNCS.PHASECHK.TRANS64.TRYWAIT P0, [R7+URZ], R2 ;  /* 0x00000002070075a7 */ /* 0x000ea4000800017f */
[----:B--2---:R-:W-:Y:S05]  /*17ea0*/  @!P0 BRA `(.L_x_1663) ;  /* 0x0000002000388947 */ /* 0x004fea0003800000 */
.L_x_1733:
[----:B------:R-:W-:Y:S05]  /*17eb0*/  @!P2 BRA `(.L_x_1664) ;  /* 0x000000000004a947 */ /* 0x000fea0003800000 */
[----:B------:R-:W-:Y:S01]  /*17ec0*/  BPT.TRAP 0x1 ;  /* 0x000000040000795c */ /* 0x000fe20000300000 */
.L_x_1664:
[----:B------:R-:W3:Y:S01]  /*17ed0*/  LDL.LU R4, [R1+0x4] ;  /* 0x0000040001047983 */ /* 0x000ee20000300800 */
[----:B------:R-:W-:-:S04]  /*17ee0*/  VIADD R0, R0, 0x30860 ;  /* 0x0003086000007836 */ /* 0x000fc80000000000 */
[----:B---3--:R-:W-:-:S04]  /*17ef0*/  IMAD R4, R4, 0x8, R0 ;  /* 0x0000000804047824 */ /* 0x008fc800078e0200 */
[----:B------:R-:W3:Y:S02]  /*17f00*/  SYNCS.PHASECHK.TRANS64.TRYWAIT P0, [R4+URZ], R5 ;  /* 0x00000005040075a7 */ /* 0x000ee4000800017f */
[----:B---3--:R-:W-:Y:S05]  /*17f10*/  @!P0 BRA `(.L_x_1665) ;  /* 0x0000002000308947 */ /* 0x008fea0003800000 */
.L_x_1734:
[----:B------:R-:W-:-:S07]  /*17f20*/  IMAD R3, R3, 0x8, R0 ;  /* 0x0000000803037824 */ /* 0x000fce00078e0200 */
.L_x_1666:
[----:B----4-:R4:W0:Y:S02]  /*17f30*/  SYNCS.PHASECHK.TRANS64.TRYWAIT P0, [R3+URZ], R2 ;  /* 0x00000002030075a7 */ /* 0x010824000800017f */
[----:B0-----:R-:W-:Y:S05]  /*17f40*/  @!P0 NANOSLEEP.SYNCS 0x989680 ;  /* 0x009896800000895d */ /* 0x001fea0003900000 */
[----:B------:R-:W0:Y:S02]  /*17f50*/  @!P0 SYNCS.PHASECHK.TRANS64 P0, [R3+URZ], R2 ;  /* 0x00000002030085a7 */ /* 0x000e24000800007f */
[----:B0-----:R-:W-:Y:S05]  /*17f60*/  @!P0 BRA `(.L_x_1666) ;  /* 0xfffffffc00f08947 */ /* 0x001fea000383ffff */
.L_x_1659:
[----:B------:R-:W-:Y:S05]  /*17f70*/  BSYNC B0 ;  /* 0x0000000000007941 */ /* 0x000fea0003800000 */
.L_x_1658:
[----:B------:R-:W-:Y:S05]  /*17f80*/  EXIT ;  /* 0x000000000000794d */ /* 0x000fea0003800000 */
.L_x_1435:
[----:B0-----:R-:W-:-:S04]  /*17f90*/  IMAD.U32 R3, RZ, RZ, UR38 ;  /* 0x00000026ff037e24 */ /* 0x001fc8000f8e00ff */
[----:B------:R0:W1:Y:S03]  /*17fa0*/  SYNCS.PHASECHK.TRANS64.TRYWAIT P1, [R3+URZ+0x30800], R0 ;  /* 0x03080000030075a7 */ /* 0x000066000802017f */
[----:B-1----:R-:W-:Y:S05]  /*17fb0*/  @!P1 NANOSLEEP.SYNCS 0x989680 ;  /* 0x009896800000995d */ /* 0x002fea0003900000 */
[----:B------:R-:W1:Y:S02]  /*17fc0*/  @!P1 SYNCS.PHASECHK.TRANS64 P1, [R3+URZ+0x30800], R0 ;  /* 0x03080000030095a7 */ /* 0x000e64000802007f */
[----:B-1----:R-:W-:Y:S05]  /*17fd0*/  @!P1 BRA `(.L_x_1435) ;  /* 0xfffffffc00ec9947 */ /* 0x002fea000383ffff */
[----:B------:R-:W-:Y:S05]  /*17fe0*/  BRA `(.L_x_1667) ;  /* 0xfffffe9c00b87947 */ /* 0x000fea000383ffff */
.L_x_1439:
[----:B-1----:R1:W2:Y:S02]  /*17ff0*/  SYNCS.PHASECHK.TRANS64.TRYWAIT P2, [R5+URZ+0x30830], R0 ;  /* 0x03083000050075a7 */ /* 0x0022a4000804017f */
[----:B--2---:R-:W-:Y:S05]  /*18000*/  @!P2 NANOSLEEP.SYNCS 0x989680 ;  /* 0x009896800000a95d */ /* 0x004fea0003900000 */
[----:B------:R-:W2:Y:S02]  /*18010*/  @!P2 SYNCS.PHASECHK.TRANS64 P2, [R5+URZ+0x30830], R0 ;  /* 0x030830000500a5a7 */ /* 0x000ea4000804007f */
[----:B--2---:R-:W-:Y:S05]  /*18020*/  @!P2 BRA `(.L_x_1439) ;  /* 0xfffffffc00f0a947 */ /* 0x004fea000383ffff */
[----:B------:R-:W-:Y:S05]  /*18030*/  BRA `(.L_x_1438) ;  /* 0xfffffe9c00dc7947 */ /* 0x000fea000383ffff */
.L_x_1455:
[----:B-1----:R-:W-:-:S04]  /*18040*/  IMAD.U32 R152, RZ, RZ, UR7 ;  /* 0x00000007ff987e24 */ /* 0x002fc8000f8e00ff */
[----:B------:R1:W2:Y:S03]  /*18050*/  SYNCS.PHASECHK.TRANS64.TRYWAIT P2, [R152+URZ+0x30830], R21 ;  /* 0x03083015980075a7 */ /* 0x0002a6000804017f */
[----:B--2---:R-:W-:Y:S05]  /*18060*/  @!P2 NANOSLEEP.SYNCS 0x989680 ;  /* 0x009896800000a95d */ /* 0x004fea0003900000 */
[----:B------:R-:W2:Y:S02]  /*18070*/  @!P2 SYNCS.PHASECHK.TRANS64 P2, [R152+URZ+0x30830], R21 ;  /* 0x030830159800a5a7 */ /* 0x000ea4000804007f */
[----:B--2---:R-:W-:Y:S05]  /*18080*/  @!P2 BRA `(.L_x_1455) ;  /* 0xfffffffc00eca947 */ /* 0x004fea000383ffff */
[----:B------:R-:W-:Y:S05]  /*18090*/  BRA `(.L_x_1454) ;  /* 0xfffffec800c07947 */ /* 0x000fea000383ffff */
.L_x_1459:
[----:B0-----:R-:W-:-:S04]  /*180a0*/  IMAD.U32 R21, RZ, RZ, UR14 ;  /* 0x0000000eff157e24 */ /* 0x001fc8000f8e00ff */
[----:B------:R0:W2:Y:S03]  /*180b0*/  SYNCS.PHASECHK.TRANS64.TRYWAIT P2, [R21+URZ+0x30850], R0 ;  /* 0x03085000150075a7 */ /* 0x0000a6000804017f */
[----:B--2---:R-:W-:Y:S05]  /*180c0*/  @!P2 NANOSLEEP.SYNCS 0x989680 ;  /* 0x009896800000a95d */ /* 0x004fea0003900000 */
[----:B------:R-:W2:Y:S02]  /*180d0*/  @!P2 SYNCS.PHASECHK.TRANS64 P2, [R21+URZ+0x30850], R0 ;  /* 0x030850001500a5a7 */ /* 0x000ea4000804007f */
[----:B--2---:R-:W-:Y:S05]  /*180e0*/  @!P2 BRA `(.L_x_1459) ;  /* 0xfffffffc00eca947 */ /* 0x004fea000383ffff */
[----:B------:R-:W-:Y:S05]  /*180f0*/  BRA `(.L_x_1458) ;  /* 0xfffffed8005c7947 */ /* 0x000fea000383ffff */
.L_x_1476:
[----:B-1----:R-:W-:-:S04]  /*18100*/  IMAD.U32 R4, RZ, RZ, UR6 ;  /* 0x00000006ff047e24 */ /* 0x002fc8000f8e00ff */
[----:B------:R1:W2:Y:S03]  /*18110*/  SYNCS.PHASECHK.TRANS64.TRYWAIT P2, [R4+URZ+0x30830], R3 ;  /* 0x03083003040075a7 */ /* 0x0002a6000804017f */
[----:B--2---:R-:W-:Y:S05]  /*18120*/  @!P2 NANOSLEEP.SYNCS 0x989680 ;  /* 0x009896800000a95d */ /* 0x004fea0003900000 */
[----:B------:R-:W2:Y:S02]  /*18130*/  @!P2 SYNCS.PHASECHK.TRANS64 P2, [R4+URZ+0x30830], R3 ;  /* 0x030830030400a5a7 */ /* 0x000ea4000804007f */
[----:B--2---:R-:W-:Y:S05]  /*18140*/  @!P2 BRA `(.L_x_1476) ;  /* 0xfffffffc00eca947 */ /* 0x004fea000383ffff */
[----:B------:R-:W-:Y:S05]  /*18150*/  BRA `(.L_x_1475) ;  /* 0xfffffef8003c7947 */ /* 0x000fea000383ffff */
.L_x_1480:
[----:B01----:R-:W-:-:S04]  /*18160*/  IMAD.U32 R3, RZ, RZ, UR14 ;  /* 0x0000000eff037e24 */ /* 0x003fc8000f8e00ff */
[----:B------:R0:W1:Y:S03]  /*18170*/  SYNCS.PHASECHK.TRANS64.TRYWAIT P2, [R3+URZ+0x30850], R0 ;  /* 0x03085000030075a7 */ /* 0x000066000804017f */
[----:B-1----:R-:W-:Y:S05]  /*18180*/  @!P2 NANOSLEEP.SYNCS 0x989680 ;  /* 0x009896800000a95d */ /* 0x002fea0003900000 */
[----:B------:R-:W1:Y:S02]  /*18190*/  @!P2 SYNCS.PHASECHK.TRANS64 P2, [R3+URZ+0x30850], R0 ;  /* 0x030850000300a5a7 */ /* 0x000e64000804007f */
[----:B-1----:R-:W-:Y:S05]  /*181a0*/  @!P2 BRA `(.L_x_1480) ;  /* 0xfffffffc00eca947 */ /* 0x002fea000383ffff */
[----:B------:R-:W-:Y:S05]  /*181b0*/  BRA `(.L_x_1479) ;  /* 0xffffff0400d87947 */ /* 0x000fea000383ffff */
.L_x_1486:
[----:B-1----:R-:W-:-:S04]  /*181c0*/  IMAD.U32 R4, RZ, RZ, UR6 ;  /* 0x00000006ff047e24 */ /* 0x002fc8000f8e00ff */
[----:B------:R1:W2:Y:S03]  /*181d0*/  SYNCS.PHASECHK.TRANS64.TRYWAIT P2, [R4+URZ+0x30830], R3 ;  /* 0x03083003040075a7 */ /* 0x0002a6000804017f */
[----:B--2---:R-:W-:Y:S05]  /*181e0*/  @!P2 NANOSLEEP.SYNCS 0x989680 ;  /* 0x009896800000a95d */ /* 0x004fea0003900000 */
[----:B------:R-:W2:Y:S02]  /*181f0*/  @!P2 SYNCS.PHASECHK.TRANS64 P2, [R4+URZ+0x30830], R3 ;  /* 0x030830030400a5a7 */ /* 0x000ea4000804007f */
[----:B--2---:R-:W-:Y:S05]  /*18200*/  @!P2 BRA `(.L_x_1486) ;  /* 0xfffffffc00eca947 */ /* 0x004fea000383ffff */
[----:B------:R-:W-:Y:S05]  /*18210*/  BRA `(.L_x_1485) ;  /* 0xffffff1800587947 */ /* 0x000fea000383ffff */
.L_x_1490:
[----:B01----:R-:W-:-:S04]  /*18220*/  IMAD.U32 R3, RZ, RZ, UR10 ;  /* 0x0000000aff037e24 */ /* 0x003fc8000f8e00ff */
[----:B------:R0:W1:Y:S03]  /*18230*/  SYNCS.PHASECHK.TRANS64.TRYWAIT P2, [R3+URZ+0x30850], R0 ;  /* 0x03085000030075a7 */ /* 0x000066000804017f */
[----:B-1----:R-:W-:Y:S05]  /*18240*/  @!P2 NANOSLEEP.SYNCS 0x989680 ;  /* 0x009896800000a95d */ /* 0x002fea0003900000 */
[----:B------:R-:W1:Y:S02]  /*18250*/  @!P2 SYNCS.PHASECHK.TRANS64 P2, [R3+URZ+0x30850], R0 ;  /* 0x030850000300a5a7 */ /* 0x000e64000804007f */
[----:B-1----:R-:W-:Y:S05]  /*18260*/  @!P2 BRA `(.L_x_1490) ;  /* 0xfffffffc00eca947 */ /* 0x002fea000383ffff */
[----:B------:R-:W-:Y:S05]  /*18270*/  BRA `(.L_x_1489) ;  /* 0xffffff2400f47947 */ /* 0x000fea000383ffff */
.L_x_1503:
[----:B-1----:R-:W-:-:S04]  /*18280*/  IMAD.U32 R7, RZ, RZ, UR5 ;  /* 0x00000005ff077e24 */ /* 0x002fc8000f8e00ff */
[----:B------:R1:W2:Y:S03]  /*18290*/  SYNCS.PHASECHK.TRANS64.TRYWAIT P0, [R7+URZ+0x30850], R0 ;  /* 0x03085000070075a7 */ /* 0x0002a6000800017f */
[----:B--2---:R-:W-:Y:S05]  /*182a0*/  @!P0 NANOSLEEP.SYNCS 0x989680 ;  /* 0x009896800000895d */ /* 0x004fea0003900000 */
[----:B------:R-:W2:Y:S02]  /*182b0*/  @!P0 SYNCS.PHASECHK.TRANS64 P0, [R7+URZ+0x30850], R0 ;  /* 0x03085000070085a7 */ /* 0x000ea4000800007f */
[----:B--2---:R-:W-:Y:S05]  /*182c0*/  @!P0 BRA `(.L_x_1503) ;  /* 0xfffffffc00ec8947 */ /* 0x004fea000383ffff */
[----:B------:R-:W-:Y:S05]  /*182d0*/  BRA `(.L_x_1502) ;  /* 0xffffff4800e87947 */ /* 0x000fea000383ffff */
.L_x_1553:
        /* <DEDUP_REMOVED lines=11> */
.L_x_1669:
[----:B------:R-:W-:Y:S05]  /*18390*/  BSYNC B0 ;  /* 0x0000000000007941 */ /* 0x000fea0003800000 */
.L_x_1668:
[----:B------:R-:W-:Y:S05]  /*183a0*/  BRA `(.L_x_1670) ;  /* 0xffffffa000d47947 */ /* 0x000fea000383ffff */
.L_x_1555:
[----:B------:R-:W-:Y:S01]  /*183b0*/  BSSY B0, `(.L_x_1671) ;  /* 0x0000006000007945 */ /* 0x000fe20003800000 */
[----:B------:R-:W-:-:S07]  /*183c0*/  IMAD.MOV.U32 R15, RZ, RZ, -0x1 ;  /* 0xffffffffff0f7424 */ /* 0x000fce00078e00ff */
[----:B012-4-:R-:W-:Y:S05]  /*183d0*/  WARPSYNC.COLLECTIVE R15, `(.L_x_1672) ;  /* 0x000000000f0c7348 */ /* 0x017fea0003c00000 */
[----:B------:R-:W-:Y:S02]  /*183e0*/  ELECT P6, UR62, PT ;  /* 0x00000000003e782f */ /* 0x000fe400038c0000 */
[----:B------:R-:W-:Y:S01]  /*183f0*/  MOV R14, UR62 ;  /* 0x0000003e000e7c02 */ /* 0x000fe20008000f00 */
[----:B012-4-:R-:W-:Y:S10]  /*18400*/  ENDCOLLECTIVE ;  /* 0x000000000000791b */ /* 0x017ff40003800000 */
.L_x_1672:
[----:B------:R-:W-:Y:S05]  /*18410*/  BSYNC B0 ;  /* 0x0000000000007941 */ /* 0x000fea0003800000 */
.L_x_1671:
[----:B------:R-:W-:Y:S05]  /*18420*/  BRA `(.L_x_1673) ;  /* 0xffffffa000e07947 */ /* 0x000fea000383ffff */
.L_x_1557:
[----:B0-----:R0:W2:Y:S02]  /*18430*/  SYNCS.PHASECHK.TRANS64.TRYWAIT P0, [R0+URZ+0x30840], R2 ;  /* 0x03084002000075a7 */ /* 0x0010a4000800017f */
[----:B--2---:R-:W-:Y:S05]  /*18440*/  @!P0 NANOSLEEP.SYNCS 0x989680 ;  /* 0x009896800000895d */ /* 0x004fea0003900000 */
[----:B------:R-:W2:Y:S02]  /*18450*/  @!P0 SYNCS.PHASECHK.TRANS64 P0, [R0+URZ+0x30840], R2 ;  /* 0x03084002000085a7 */ /* 0x000ea4000800007f */
[----:B--2---:R-:W-:Y:S05]  /*18460*/  @!P0 BRA `(.L_x_1557) ;  /* 0xfffffffc00f08947 */ /* 0x004fea000383ffff */
[----:B------:R-:W-:Y:S05]  /*18470*/  BRA `(.L_x_1674) ;  /* 0xffffffa4004c7947 */ /* 0x000fea000383ffff */
.L_x_1561:
[----:B------:R-:W2:Y:S01]  /*18480*/  LDL.LU R11, [R1+0x30] ;  /* 0x00003000010b7983 */ /* 0x000ea20000300800 */
[----:B------:R-:W-:Y:S01]  /*18490*/  IMAD.MOV.U32 R13, RZ, RZ, R3 ;  /* 0x000000ffff0d7224 */ /* 0x000fe200078e0003 */
[----:B------:R-:W-:Y:S01]  /*184a0*/  LOP3.LUT R5, R5, 0x7f, RZ, 0xc0, !PT ;  /* 0x0000007f05057812 */ /* 0x000fe200078ec0ff */
[----:B------:R-:W-:Y:S02]  /*184b0*/  IMAD.MOV.U32 R12, RZ, RZ, RZ ;  /* 0x000000ffff0c7224 */ /* 0x000fe400078e00ff */
[----:B------:R-:W-:Y:S01]  /*184c0*/  IMAD.MOV.U32 R15, RZ, RZ, -0x1 ;  /* 0xffffffffff0f7424 */ /* 0x000fe200078e00ff */
[----:B------:R-:W-:-:S05]  /*184d0*/  SHF.R.U32.HI R0, RZ, 0x3, R5 ;  /* 0x00000003ff007819 */ /* 0x000fca0000011605 */
[----:B------:R-:W-:-:S04]  /*184e0*/  IMAD.IADD R0, R0, 0x1, R9 ;  /* 0x0000000100007824 */ /* 0x000fc800078e0209 */
[C---:B------:R-:W-:Y:S02]  /*184f0*/  VIADD R5, R0.reuse, 0x10 ;  /* 0x0000001000057836 */ /* 0x040fe40000000000 */
[----:B------:R-:W-:Y:S02]  /*18500*/  VIADD R9, R0, 0x60 ;  /* 0x0000006000097836 */ /* 0x000fe40000000000 */
[----:B--2---:R-:W-:Y:S02]  /*18510*/  IMAD R2, R11, R7, RZ ;  /* 0x000000070b027224 */ /* 0x004fe400078e02ff */
[----:B------:R-:W-:-:S03]  /*18520*/  IMAD.MOV.U32 R11, RZ, RZ, 0x181f ;  /* 0x0000181fff0b7424 */ /* 0x000fc600078e00ff */
[----:B------:R-:W-:-:S13]  /*18530*/  ISETP.GE.AND P5, PT, R0, R2, PT ;  /* 0x000000020000720c */ /* 0x000fda0003fa6270 */
[----:B-----5:R-:W-:Y:S05]  /*18540*/  WARPSYNC.COLLECTIVE R15, `(.L_x_1675) ;  /* 0x000000000f087348 */ /* 0x020fea0003c00000 */
[----:B------:R0:W1:Y:S02]  /*18550*/  SHFL.IDX P6, R14, R13, R12, R11 ;  /* 0x0000000c0d0e7389 */ /* 0x00006400000c000b */
[----:B01---5:R-:W-:Y:S01]  /*18560*/  ENDCOLLECTIVE ;  /* 0x000000000000791b */ /* 0x023fe20003800000 */
.L_x_1675:
[----:B------:R-:W-:Y:S02]  /*18570*/  IMAD.MOV.U32 R13, RZ, RZ, R4 ;  /* 0x000000ffff0d7224 */ /* 0x000fe400078e0004 */
[----:B------:R-:W-:-:S07]  /*18580*/  IMAD.MOV.U32 R6, RZ, RZ, R14 ;  /* 0x000000ffff067224 */ /* 0x000fce00078e000e */
[----:B------:R-:W-:Y:S05]  /*18590*/  WARPSYNC.COLLECTIVE R15, `(.L_x_1676) ;  /* 0x000000000f087348 */ /* 0x000fea0003c00000 */
[----:B------:R0:W1:Y:S02]  /*185a0*/  SHFL.IDX P6, R14, R13, R12, R11 ;  /* 0x0000000c0d0e7389 */ /* 0x00006400000c000b */
[----:B01----:R-:W-:Y:S01]  /*185b0*/  ENDCOLLECTIVE ;  /* 0x000000000000791b */ /* 0x003fe20003800000 */
.L_x_1676:
        /* <DEDUP_REMOVED lines=21> */
.L_x_1677:
[----:B------:R-:W-:Y:S02]  /*18710*/  IMAD.MOV.U32 R13, RZ, RZ, R4 ;  /* 0x000000ffff0d7224 */ /* 0x000fe400078e0004 */
[----:B------:R-:W-:-:S07]  /*18720*/  IMAD.MOV.U32 R6, RZ, RZ, R14 ;  /* 0x000000ffff067224 */ /* 0x000fce00078e000e */
[----:B------:R-:W-:Y:S05]  /*18730*/  WARPSYNC.COLLECTIVE R15, `(.L_x_1678) ;  /* 0x000000000f087348 */ /* 0x000fea0003c00000 */
[----:B------:R0:W1:Y:S02]  /*18740*/  SHFL.IDX P6, R14, R13, R12, R11 ;  /* 0x0000000c0d0e7389 */ /* 0x00006400000c000b */
[----:B01----:R-:W-:Y:S01]  /*18750*/  ENDCOLLECTIVE ;  /* 0x000000000000791b */ /* 0x003fe20003800000 */
.L_x_1678:
        /* <DEDUP_REMOVED lines=21> */
.L_x_1679:
[----:B------:R-:W-:Y:S02]  /*188b0*/  IMAD.MOV.U32 R13, RZ, RZ, R4 ;  /* 0x000000ffff0d7224 */ /* 0x000fe400078e0004 */
[----:B------:R-:W-:-:S07]  /*188c0*/  IMAD.MOV.U32 R6, RZ, RZ, R14 ;  /* 0x000000ffff067224 */ /* 0x000fce00078e000e */
[----:B------:R-:W-:Y:S05]  /*188d0*/  WARPSYNC.COLLECTIVE R15, `(.L_x_1680) ;  /* 0x000000000f087348 */ /* 0x000fea0003c00000 */
[----:B------:R0:W1:Y:S02]  /*188e0*/  SHFL.IDX P6, R14, R13, R12, R11 ;  /* 0x0000000c0d0e7389 */ /* 0x00006400000c000b */
[----:B01----:R-:W-:Y:S01]  /*188f0*/  ENDCOLLECTIVE ;  /* 0x000000000000791b */ /* 0x003fe20003800000 */
.L_x_1680:
        /* <DEDUP_REMOVED lines=21> */
.L_x_1681:
[----:B------:R-:W-:Y:S02]  /*18a50*/  IMAD.MOV.U32 R13, RZ, RZ, R4 ;  /* 0x000000ffff0d7224 */ /* 0x000fe400078e0004 */
[----:B------:R-:W-:-:S07]  /*18a60*/  IMAD.MOV.U32 R6, RZ, RZ, R14 ;  /* 0x000000ffff067224 */ /* 0x000fce00078e000e */
[----:B------:R-:W-:Y:S05]  /*18a70*/  WARPSYNC.COLLECTIVE R15, `(.L_x_1682) ;  /* 0x000000000f087348 */ /* 0x000fea0003c00000 */
[----:B------:R0:W1:Y:S02]  /*18a80*/  SHFL.IDX P6, R14, R13, R12, R11 ;  /* 0x0000000c0d0e7389 */ /* 0x00006400000c000b */
[----:B01----:R-:W-:Y:S01]  /*18a90*/  ENDCOLLECTIVE ;  /* 0x000000000000791b */ /* 0x003fe20003800000 */
.L_x_1682:
        /* <DEDUP_REMOVED lines=21> */
.L_x_1683:
[----:B------:R-:W-:Y:S02]  /*18bf0*/  IMAD.MOV.U32 R13, RZ, RZ, R4 ;  /* 0x000000ffff0d7224 */ /* 0x000fe400078e0004 */
[----:B------:R-:W-:-:S07]  /*18c00*/  IMAD.MOV.U32 R6, RZ, RZ, R14 ;  /* 0x000000ffff067224 */ /* 0x000fce00078e000e */
[----:B------:R-:W-:Y:S05]  /*18c10*/  WARPSYNC.COLLECTIVE R15, `(.L_x_1684) ;  /* 0x000000000f087348 */ /* 0x000fea0003c00000 */
[----:B------:R0:W1:Y:S02]  /*18c20*/  SHFL.IDX P6, R14, R13, R12, R11 ;  /* 0x0000000c0d0e7389 */ /* 0x00006400000c000b */
[----:B01----:R-:W-:Y:S01]  /*18c30*/  ENDCOLLECTIVE ;  /* 0x000000000000791b */ /* 0x003fe20003800000 */
.L_x_1684:
        /* <DEDUP_REMOVED lines=20> */
.L_x_1685:
[----:B------:R-:W-:Y:S02]  /*18d80*/  IMAD.MOV.U32 R13, RZ, RZ, R4 ;  /* 0x000000ffff0d7224 */ /* 0x000fe400078e0004 */
[----:B------:R-:W-:-:S07]  /*18d90*/  IMAD.MOV.U32 R6, RZ, RZ, R14 ;  /* 0x000000ffff067224 */ /* 0x000fce00078e000e */
[----:B------:R-:W-:Y:S05]  /*18da0*/  WARPSYNC.COLLECTIVE R15, `(.L_x_1686) ;  /* 0x000000000f087348 */ /* 0x000fea0003c00000 */
[----:B------:R0:W1:Y:S02]  /*18db0*/  SHFL.IDX P6, R14, R13, R12, R11 ;  /* 0x0000000c0d0e7389 */ /* 0x00006400000c000b */
[----:B01----:R-:W-:Y:S01]  /*18dc0*/  ENDCOLLECTIVE ;  /* 0x000000000000791b */ /* 0x003fe20003800000 */
.L_x_1686:
        /* <DEDUP_REMOVED lines=20> */
.L_x_1687:
[----:B------:R-:W-:Y:S02]  /*18f10*/  IMAD.MOV.U32 R13, RZ, RZ, R4 ;  /* 0x000000ffff0d7224 */ /* 0x000fe400078e0004 */
[----:B------:R-:W-:-:S07]  /*18f20*/  IMAD.MOV.U32 R5, RZ, RZ, R14 ;  /* 0x000000ffff057224 */ /* 0x000fce00078e000e */
[----:B------:R-:W-:Y:S05]  /*18f30*/  WARPSYNC.COLLECTIVE R15, `(.L_x_1688) ;  /* 0x000000000f087348 */ /* 0x000fea0003c00000 */
[----:B------:R0:W1:Y:S02]  /*18f40*/  SHFL.IDX P6, R14, R13, R12, R11 ;  /* 0x0000000c0d0e7389 */ /* 0x00006400000c000b */
[----:B01----:R-:W-:Y:S01]  /*18f50*/  ENDCOLLECTIVE ;  /* 0x000000000000791b */ /* 0x003fe20003800000 */
.L_x_1688:
        /* <DEDUP_REMOVED lines=19> */
.L_x_1689:
[----:B------:R-:W-:Y:S02]  /*19090*/  IMAD.MOV.U32 R13, RZ, RZ, R4 ;  /* 0x000000ffff0d7224 */ /* 0x000fe400078e0004 */
[----:B------:R-:W-:-:S07]  /*190a0*/  IMAD.MOV.U32 R5, RZ, RZ, R14 ;  /* 0x000000ffff057224 */ /* 0x000fce00078e000e */
[----:B------:R-:W-:Y:S05]  /*190b0*/  WARPSYNC.COLLECTIVE R15, `(.L_x_1690) ;  /* 0x000000000f087348 */ /* 0x000fea0003c00000 */
[----:B------:R0:W1:Y:S02]  /*190c0*/  SHFL.IDX P6, R14, R13, R12, R11 ;  /* 0x0000000c0d0e7389 */ /* 0x00006400000c000b */
[----:B01----:R-:W-:Y:S01]  /*190d0*/  ENDCOLLECTIVE ;  /* 0x000000000000791b */ /* 0x003fe20003800000 */
.L_x_1690:
[----:B------:R-:W-:Y:S01]  /*190e0*/  IMAD.MOV.U32 R3, RZ, RZ, R14 ;  /* 0x000000ffff037224 */ /* 0x000fe200078e000e */
[----:B------:R-:W-:Y:S06]  /*190f0*/  BRA `(.L_x_1691) ;  /* 0xffffffa800287947 */ /* 0x000fec000383ffff */
.L_x_1566:
[----:B0-----:R-:W2:Y:S02]  /*19100*/  LDL R2, [R1] ;  /* 0x0000000001027983 */ /* 0x001ea40000100800 */
[----:B--2---:R0:W1:Y:S02]  /*19110*/  SYNCS.PHASECHK.TRANS64.TRYWAIT P0, [R2+URZ+0x30820], R0 ;  /* 0x03082000020075a7 */ /* 0x004064000800017f */
[----:B-1----:R-:W-:Y:S05]  /*19120*/  @!P0 NANOSLEEP.SYNCS 0x989680 ;  /* 0x009896800000895d */ /* 0x002fea0003900000 */
[----:B------:R-:W1:Y:S02]  /*19130*/  @!P0 SYNCS.PHASECHK.TRANS64 P0, [R2+URZ+0x30820], R0 ;  /* 0x03082000020085a7 */ /* 0x000e64000800007f */
[----:B-1----:R-:W-:Y:S05]  /*19140*/  @!P0 BRA `(.L_x_1566) ;  /* 0xfffffffc00ec8947 */ /* 0x002fea000383ffff */
[----:B------:R-:W-:Y:S05]  /*19150*/  BRA `(.L_x_1692) ;  /* 0xffffffa800a87947 */ /* 0x000fea000383ffff */
.L_x_1575:
[----:B-1----:R1:W2:Y:S02]  /*19160*/  SYNCS.PHASECHK.TRANS64.TRYWAIT P0, [R3+URZ+0x30840], R2 ;  /* 0x03084002030075a7 */ /* 0x0022a4000800017f */
[----:B--2---:R-:W-:Y:S05]  /*19170*/  @!P0 NANOSLEEP.SYNCS 0x989680 ;  /* 0x009896800000895d */ /* 0x004fea0003900000 */
[----:B------:R-:W2:Y:S02]  /*19180*/  @!P0 SYNCS.PHASECHK.TRANS64 P0, [R3+URZ+0x30840], R2 ;  /* 0x03084002030085a7 */ /* 0x000ea4000800007f */
[----:B--2---:R-:W-:Y:S05]  /*19190*/  @!P0 BRA `(.L_x_1575) ;  /* 0xfffffffc00f08947 */ /* 0x004fea000383ffff */
[----:B------:R-:W-:Y:S05]  /*191a0*/  BRA `(.L_x_1693) ;  /* 0xffffffac00787947 */ /* 0x000fea000383ffff */
.L_x_1583:
[----:B0-----:R0:W1:Y:S02]  /*191b0*/  SYNCS.PHASECHK.TRANS64.TRYWAIT P0, [R3+URZ+0x60], R2 ;  /* 0x00006002030075a7 */ /* 0x001064000800017f */
[----:B-1----:R-:W-:Y:S05]  /*191c0*/  @!P0 NANOSLEEP.SYNCS 0x989680 ;  /* 0x009896800000895d */ /* 0x002fea0003900000 */
[----:B------:R-:W1:Y:S02]  /*191d0*/  @!P0 SYNCS.PHASECHK.TRANS64 P0, [R3+URZ+0x60], R2 ;  /* 0x00006002030085a7 */ /* 0x000e64000800007f */
[----:B-1----:R-:W-:Y:S05]  /*191e0*/  @!P0 BRA `(.L_x_1583) ;  /* 0xfffffffc00f08947 */ /* 0x002fea000383ffff */
[----:B------:R-:W-:Y:S05]  /*191f0*/  BRA `(.L_x_1694) ;  /* 0xffffffb000d47947 */ /* 0x000fea000383ffff */
.L_x_1594:
[----:B-1----:R1:W2:Y:S02]  /*19200*/  SYNCS.PHASECHK.TRANS64.TRYWAIT P0, [R3+URZ+0x30840], R2 ;  /* 0x03084002030075a7 */ /* 0x0022a4000800017f */
[----:B--2---:R-:W-:Y:S05]  /*19210*/  @!P0 NANOSLEEP.SYNCS 0x989680 ;  /* 0x009896800000895d */ /* 0x004fea0003900000 */
[----:B------:R-:W2:Y:S02]  /*19220*/  @!P0 SYNCS.PHASECHK.TRANS64 P0, [R3+URZ+0x30840], R2 ;  /* 0x03084002030085a7 */ /* 0x000ea4000800007f */
[----:B--2---:R-:W-:Y:S05]  /*19230*/  @!P0 BRA `(.L_x_1594) ;  /* 0xfffffffc00f08947 */ /* 0x004fea000383ffff */
[----:B------:R-:W-:Y:S05]  /*19240*/  BRA `(.L_x_1695) ;  /* 0xffffffb800fc7947 */ /* 0x000fea000383ffff */
.L_x_1602:
[----:B0-----:R0:W1:Y:S02]  /*19250*/  SYNCS.PHASECHK.TRANS64.TRYWAIT P0, [R2+URZ+0x60], R3 ;  /* 0x00006003020075a7 */ /* 0x001064000800017f */
[----:B-1----:R-:W-:Y:S05]  /*19260*/  @!P0 NANOSLEEP.SYNCS 0x989680 ;  /* 0x009896800000895d */ /* 0x002fea0003900000 */
[----:B------:R-:W1:Y:S02]  /*19270*/  @!P0 SYNCS.PHASECHK.TRANS64 P0, [R2+URZ+0x60], R3 ;  /* 0x00006003020085a7 */ /* 0x000e64000800007f */
[----:B-1----:R-:W-:Y:S05]  /*19280*/  @!P0 BRA `(.L_x_1602) ;  /* 0xfffffffc00f08947 */ /* 0x002fea000383ffff */
[----:B------:R-:W-:Y:S05]  /*19290*/  BRA `(.L_x_1696) ;  /* 0xffffffc000587947 */ /* 0x000fea000383ffff */
.L_x_1613:
[----:B---3--:R3:W4:Y:S02]  /*192a0*/  SYNCS.PHASECHK.TRANS64.TRYWAIT P0, [R2+URZ+0x30840], R3 ;  /* 0x03084003020075a7 */ /* 0x008724000800017f */
[----:B----4-:R-:W-:Y:S05]  /*192b0*/  @!P0 NANOSLEEP.SYNCS 0x989680 ;  /* 0x009896800000895d */ /* 0x010fea0003900000 */
[----:B------:R-:W4:Y:S02]  /*192c0*/  @!P0 SYNCS.PHASECHK.TRANS64 P0, [R2+URZ+0x30840], R3 ;  /* 0x03084003020085a7 */ /* 0x000f24000800007f */
[----:B----4-:R-:W-:Y:S05]  /*192d0*/  @!P0 BRA `(.L_x_1613) ;  /* 0xfffffffc00f08947 */ /* 0x010fea000383ffff */
[----:B------:R-:W-:Y:S05]  /*192e0*/  BRA `(.L_x_1697) ;  /* 0xffffffc800447947 */ /* 0x000fea000383ffff */
.L_x_1621:
[----:B0-----:R0:W1:Y:S02]  /*192f0*/  SYNCS.PHASECHK.TRANS64.TRYWAIT P0, [R2+URZ+0x60], R5 ;  /* 0x00006005020075a7 */ /* 0x001064000800017f */
[----:B-1----:R-:W-:Y:S05]  /*19300*/  @!P0 NANOSLEEP.SYNCS 0x989680 ;  /* 0x009896800000895d */ /* 0x002fea0003900000 */
[----:B------:R-:W1:Y:S02]  /*19310*/  @!P0 SYNCS.PHASECHK.TRANS64 P0, [R2+URZ+0x60], R5 ;  /* 0x00006005020085a7 */ /* 0x000e64000800007f */
[----:B-1----:R-:W-:Y:S05]  /*19320*/  @!P0 BRA `(.L_x_1621) ;  /* 0xfffffffc00f08947 */ /* 0x002fea000383ffff */
[----:B------:R-:W-:Y:S05]  /*19330*/  BRA `(.L_x_1698) ;  /* 0xffffffcc00a07947 */ /* 0x000fea000383ffff */
.L_x_1634:
[----:B---3--:R3:W4:Y:S02]  /*19340*/  SYNCS.PHASECHK.TRANS64.TRYWAIT P0, [R0+URZ+0x30860], R2 ;  /* 0x03086002000075a7 */ /* 0x008724000800017f */
[----:B----4-:R-:W-:Y:S05]  /*19350*/  @!P0 NANOSLEEP.SYNCS 0x989680 ;  /* 0x009896800000895d */ /* 0x010fea0003900000 */
[----:B------:R-:W4:Y:S02]  /*19360*/  @!P0 SYNCS.PHASECHK.TRANS64 P0, [R0+URZ+0x30860], R2 ;  /* 0x03086002000085a7 */ /* 0x000f24000800007f */
[----:B----4-:R-:W-:Y:S05]  /*19370*/  @!P0 BRA `(.L_x_1634) ;  /* 0xfffffffc00f08947 */ /* 0x010fea000383ffff */
[----:B------:R-:W-:Y:S05]  /*19380*/  BRA `(.L_x_1699) ;  /* 0xffffffd400707947 */ /* 0x000fea000383ffff */
.L_x_1643:
[----:B------:R-:W-:Y:S01]  /*19390*/  BSSY B0, `(.L_x_1700) ;  /* 0x0000008000007945 */ /* 0x000fe20003800000 */
[----:B------:R-:W-:Y:S02]  /*193a0*/  IMAD.MOV.U32 R13, RZ, RZ, R16 ;  /* 0x000000ffff0d7224 */ /* 0x000fe400078e0010 */
[----:B-1----:R-:W-:Y:S02]  /*193b0*/  IMAD.MOV.U32 R12, RZ, RZ, RZ ;  /* 0x000000ffff0c7224 */ /* 0x002fe400078e00ff */
[----:B------:R-:W-:Y:S02]  /*193c0*/  IMAD.MOV.U32 R11, RZ, RZ, 0x1f ;  /* 0x0000001fff0b7424 */ /* 0x000fe400078e00ff */
[----:B------:R-:W-:-:S07]  /*193d0*/  IMAD.MOV.U32 R15, RZ, RZ, -0x1 ;  /* 0xffffffffff0f7424 */ /* 0x000fce00078e00ff */
[----:B0-2---:R-:W-:Y:S05]  /*193e0*/  WARPSYNC.COLLECTIVE R15, `(.L_x_1701) ;  /* 0x000000000f087348 */ /* 0x005fea0003c00000 */
[----:B------:R1:W3:Y:S02]  /*193f0*/  SHFL.IDX P6, R14, R13, R12, R11 ;  /* 0x0000000c0d0e7389 */ /* 0x0002e400000c000b */
[----:B0123--:R-:W-:Y:S01]  /*19400*/  ENDCOLLECTIVE ;  /* 0x000000000000791b */ /* 0x00ffe20003800000 */
.L_x_1701:
[----:B------:R-:W-:Y:S05]  /*19410*/  BSYNC B0 ;  /* 0x0000000000007941 */ /* 0x000fea0003800000 */
.L_x_1700:
        /* <DEDUP_REMOVED lines=9> */
.L_x_1702:
[----:B------:R-:W-:Y:S01]  /*194b0*/  ULDC UR4, c[0x0][0xc3c] ;  /* 0x00030f0000047ab9 */ /* 0x000fe20000000800 */
[----:B------:R-:W-:Y:S01]  /*194c0*/  ULDC.64 UR6, c[0x0][0x208] ;  /* 0x0000820000067ab9 */ /* 0x000fe20000000a00 */
[----:B------:R-:W-:-:S13]  /*194d0*/  ISETP.GE.OR P1, PT, R4, UR4, !P0 ;  /* 0x0000000404007c0c */ /* 0x000fda000c726670 */
[----:B------:R-:W0:Y:S01]  /*194e0*/  @!P1 LDC.64 R2, c[0x0][0xc80] ;  /* 0x00032000ff029b82 */ /* 0x000e220000000a00 */
[----:B------:R-:W-:Y:S02]  /*194f0*/  IMAD.MOV.U32 R11, RZ, RZ, RZ ;  /* 0x000000ffff0b7224 */ /* 0x000fe400078e00ff */
        /* <DEDUP_REMOVED lines=14> */
.L_x_1703:
        /* <DEDUP_REMOVED lines=8> */
.L_x_1704:
        /* <DEDUP_REMOVED lines=8> */
.L_x_1705:
        /* <DEDUP_REMOVED lines=8> */
.L_x_1706:
        /* <DEDUP_REMOVED lines=8> */
.L_x_1707:
        /* <DEDUP_REMOVED lines=9> */
.L_x_1708:
[----:B------:R-:W-:Y:S01]  /*19870*/  IMAD.MOV.U32 R16, RZ, RZ, R14 ;  /* 0x000000ffff107224 */ /* 0x000fe200078e000e */
[----:B------:R-:W-:Y:S06]  /*19880*/  BRA `(.L_x_1709) ;  /* 0xffffffd800647947 */ /* 0x000fec000383ffff */
.L_x_1648:
[----:B------:R-:W-:Y:S01]  /*19890*/  BSSY B0, `(.L_x_1710) ;  /* 0x0000008000007945 */ /* 0x000fe20003800000 */
[----:B-----5:R-:W-:Y:S02]  /*198a0*/  IMAD.MOV.U32 R13, RZ, RZ, R2 ;  /* 0x000000ffff0d7224 */ /* 0x020fe400078e0002 */
[----:B-1----:R-:W-:Y:S02]  /*198b0*/  IMAD.MOV.U32 R12, RZ, RZ, 0x1 ;  /* 0x00000001ff0c7424 */ /* 0x002fe400078e00ff */
[----:B------:R-:W-:Y:S02]  /*198c0*/  IMAD.MOV.U32 R11, RZ, RZ, RZ ;  /* 0x000000ffff0b7224 */ /* 0x000fe400078e00ff */
[----:B------:R-:W-:-:S07]  /*198d0*/  IMAD.MOV.U32 R15, RZ, RZ, -0x1 ;  /* 0xffffffffff0f7424 */ /* 0x000fce00078e00ff */
[----:B0-23--:R-:W-:Y:S05]  /*198e0*/  WARPSYNC.COLLECTIVE R15, `(.L_x_1711) ;  /* 0x000000000f087348 */ /* 0x00dfea0003c00000 */
[----:B------:R1:W4:Y:S02]  /*198f0*/  SHFL.UP P6, R14, R13, R12, R11 ;  /* 0x0400000c0d0e7389 */ /* 0x00032400000c000b */
[----:B01234-:R-:W-:Y:S01]  /*19900*/  ENDCOLLECTIVE ;  /* 0x000000000000791b */ /* 0x01ffe20003800000 */
.L_x_1711:
[----:B------:R-:W-:Y:S05]  /*19910*/  BSYNC B0 ;  /* 0x0000000000007941 */ /* 0x000fea0003800000 */
.L_x_1710:
[----:B------:R-:W-:Y:S01]  /*19920*/  SEL R3, R14, RZ, P1 ;  /* 0x000000ff0e037207 */ /* 0x000fe20000800000 */
[----:B------:R-:W-:Y:S02]  /*19930*/  IMAD.MOV.U32 R12, RZ, RZ, 0x2 ;  /* 0x00000002ff0c7424 */ /* 0x000fe400078e00ff */
[----:B------:R-:W-:Y:S02]  /*19940*/  IMAD.MOV.U32 R11, RZ, RZ, RZ ;  /* 0x000000ffff0b7224 */ /* 0x000fe400078e00ff */
[----:B------:R-:W-:Y:S02]  /*19950*/  IMAD.IADD R3, R2, 0x1, R3 ;  /* 0x0000000102037824 */ /* 0x000fe400078e0203 */
[----:B------:R-:W-:Y:S02]  /*19960*/  IMAD.MOV.U32 R15, RZ, RZ, -0x1 ;  /* 0xffffffffff0f7424 */ /* 0x000fe400078e00ff */
[----:B------:R-:W-:-:S07]  /*19970*/  IMAD.MOV.U32 R13, RZ, RZ, R3 ;  /* 0x000000ffff0d7224 */ /* 0x000fce00078e0003 */
[----:B------:R-:W-:Y:S05]  /*19980*/  WARPSYNC.COLLECTIVE R15, `(.L_x_1712) ;  /* 0x000000000f087348 */ /* 0x000fea0003c00000 */
[----:B------:R0:W1:Y:S02]  /*19990*/  SHFL.UP P6, R14, R13, R12, R11 ;  /* 0x0400000c0d0e7389 */ /* 0x00006400000c000b */
[----:B01----:R-:W-:Y:S01]  /*199a0*/  ENDCOLLECTIVE ;  /* 0x000000000000791b */ /* 0x003fe20003800000 */
.L_x_1712:
        /* <DEDUP_REMOVED lines=8> */
.L_x_1713:
        /* <DEDUP_REMOVED lines=8> */
.L_x_1714:
        /* <DEDUP_REMOVED lines=8> */
.L_x_1715:
        /* <DEDUP_REMOVED lines=9> */
.L_x_1716:
[----:B------:R-:W-:Y:S01]  /*19bc0*/  IMAD.MOV.U32 R16, RZ, RZ, R14 ;  /* 0x000000ffff107224 */ /* 0x000fe200078e000e */
[----:B------:R-:W-:Y:S06]  /*19bd0*/  BRA `(.L_x_1717) ;  /* 0xffffffd800307947 */ /* 0x000fec000383ffff */
.L_x_1650:
[----:B------:R-:W-:Y:S01]  /*19be0*/  BSSY B0, `(.L_x_1718) ;  /* 0x0000006000007945 */ /* 0x000fe20003800000 */
[----:B------:R-:W-:Y:S01]  /*19bf0*/  PLOP3.LUT P6, PT, P6, PT, PT, 0x8, 0x0 ;  /* 0x000000000000781c */ /* 0x000fe200037ce170 */
[----:B------:R-:W-:-:S12]  /*19c00*/  IMAD.MOV.U32 R15, RZ, RZ, -0x1 ;  /* 0xffffffffff0f7424 */ /* 0x000fd800078e00ff */
[----:B0123--:R-:W-:Y:S05]  /*19c10*/  WARPSYNC.COLLECTIVE R15, `(.L_x_1719) ;  /* 0x000000000f087348 */ /* 0x00ffea0003c00000 */
[----:B------:R-:W-:Y:S01]  /*19c20*/  VOTE.ANY R14, PT, P6 ;  /* 0x00000000000e7806 */ /* 0x000fe200030e0100 */
[----:B0123--:R-:W-:Y:S06]  /*19c30*/  ENDCOLLECTIVE ;  /* 0x000000000000791b */ /* 0x00ffec0003800000 */
.L_x_1719:
[----:B------:R-:W-:Y:S05]  /*19c40*/  BSYNC B0 ;  /* 0x0000000000007941 */ /* 0x000fea0003800000 */
.L_x_1718:
        /* <DEDUP_REMOVED lines=9> */
.L_x_1720:
[----:B------:R-:W-:Y:S01]  /*19ce0*/  IMAD.MOV.U32 R17, RZ, RZ, R14 ;  /* 0x000000ffff117224 */ /* 0x000fe200078e000e */
[----:B------:R-:W-:Y:S06]  /*19cf0*/  BRA `(.L_x_1721) ;  /* 0xffffffd800207947 */ /* 0x000fec000383ffff */
.L_x_1652:
[----:B------:R-:W-:Y:S01]  /*19d00*/  BSSY B0, `(.L_x_1722) ;  /* 0x0000007000007945 */ /* 0x000fe20003800000 */
[----:B------:R-:W-:Y:S02]  /*19d10*/  IMAD.MOV.U32 R13, RZ, RZ, R3 ;  /* 0x000000ffff0d7224 */ /* 0x000fe400078e0003 */
[----:B------:R-:W-:Y:S02]  /*19d20*/  IMAD.MOV.U32 R11, RZ, RZ, 0x1f ;  /* 0x0000001fff0b7424 */ /* 0x000fe400078e00ff */
[----:B------:R-:W-:-:S07]  /*19d30*/  IMAD.MOV.U32 R15, RZ, RZ, -0x1 ;  /* 0xffffffffff0f7424 */ /* 0x000fce00078e00ff */
[----:B0-234-:R-:W-:Y:S05]  /*19d40*/  WARPSYNC.COLLECTIVE R15, `(.L_x_1723) ;  /* 0x000000000f087348 */ /* 0x01dfea0003c00000 */
[----:B------:R1:W0:Y:S02]  /*19d50*/  SHFL.IDX P6, R14, R13, R12, R11 ;  /* 0x0000000c0d0e7389 */ /* 0x00022400000c000b */
[----:B01234-:R-:W-:Y:S01]  /*19d60*/  ENDCOLLECTIVE ;  /* 0x000000000000791b */ /* 0x01ffe20003800000 */
.L_x_1723:
[----:B------:R-:W-:Y:S05]  /*19d70*/  BSYNC B0 ;  /* 0x0000000000007941 */ /* 0x000fea0003800000 */
.L_x_1722:
[----:B------:R-:W-:Y:S01]  /*19d80*/  IMAD.MOV.U32 R3, RZ, RZ, R14 ;  /* 0x000000ffff037224 */ /* 0x000fe200078e000e */
[----:B------:R-:W-:Y:S06]  /*19d90*/  BRA `(.L_x_1724) ;  /* 0xffffffd800147947 */ /* 0x000fec000383ffff */
.L_x_1656:
[----:B0-----:R0:W3:Y:S02]  /*19da0*/  SYNCS.PHASECHK.TRANS64.TRYWAIT P0, [R0+URZ+0x30820], R3 ;  /* 0x03082003000075a7 */ /* 0x0010e4000800017f */
[----:B---3--:R-:W-:Y:S05]  /*19db0*/  @!P0 NANOSLEEP.SYNCS 0x989680 ;  /* 0x009896800000895d */ /* 0x008fea0003900000 */
[----:B------:R-:W3:Y:S02]  /*19dc0*/  @!P0 SYNCS.PHASECHK.TRANS64 P0, [R0+URZ+0x30820], R3 ;  /* 0x03082003000085a7 */ /* 0x000ee4000800007f */
[----:B---3--:R-:W-:Y:S05]  /*19dd0*/  @!P0 BRA `(.L_x_1656) ;  /* 0xfffffffc00f08947 */ /* 0x008fea000383ffff */
[----:B------:R-:W-:Y:S05]  /*19de0*/  BRA `(.L_x_1725) ;  /* 0xffffffdc009c7947 */ /* 0x000fea000383ffff */
.L_x_1657:
[----:B------:R-:W3:Y:S01]  /*19df0*/  S2R R2, SR_TID.X ;  /* 0x0000000000027919 */ /* 0x000ee20000002100 */
[----:B------:R-:W-:Y:S01]  /*19e00*/  BSSY B0, `(.L_x_1726) ;  /* 0x000000a000007945 */ /* 0x000fe20003800000 */
[----:B-1----:R-:W-:Y:S02]  /*19e10*/  IMAD.MOV.U32 R12, RZ, RZ, RZ ;  /* 0x000000ffff0c7224 */ /* 0x002fe400078e00ff */
[----:B------:R-:W-:Y:S02]  /*19e20*/  IMAD.MOV.U32 R11, RZ, RZ, 0x1f ;  /* 0x0000001fff0b7424 */ /* 0x000fe400078e00ff */
[----:B------:R-:W-:Y:S01]  /*19e30*/  IMAD.MOV.U32 R15, RZ, RZ, -0x1 ;  /* 0xffffffffff0f7424 */ /* 0x000fe200078e00ff */
[----:B---3--:R-:W-:-:S04]  /*19e40*/  SHF.R.U32.HI R2, RZ, 0x5, R2 ;  /* 0x00000005ff027819 */ /* 0x008fc80000011602 */
[----:B------:R-:W-:-:S05]  /*19e50*/  LOP3.LUT R2, R2, 0x3, RZ, 0xc0, !PT ;  /* 0x0000000302027812 */ /* 0x000fca00078ec0ff */
[----:B------:R-:W-:-:S07]  /*19e60*/  IMAD.MOV.U32 R13, RZ, RZ, R2 ;  /* 0x000000ffff0d7224 */ /* 0x000fce00078e0002 */
[----:B0-2---:R-:W-:Y:S05]  /*19e70*/  WARPSYNC.COLLECTIVE R15, `(.L_x_1727) ;  /* 0x000000000f087348 */ /* 0x005fea0003c00000 */
[----:B------:R1:W3:Y:S02]  /*19e80*/  SHFL.IDX P6, R14, R13, R12, R11 ;  /* 0x0000000c0d0e7389 */ /* 0x0002e400000c000b */
[----:B0123--:R-:W-:Y:S01]  /*19e90*/  ENDCOLLECTIVE ;  /* 0x000000000000791b */ /* 0x00ffe20003800000 */
.L_x_1727:
[----:B------:R-:W-:Y:S05]  /*19ea0*/  BSYNC B0 ;  /* 0x0000000000007941 */ /* 0x000fea0003800000 */
.L_x_1726:
[----:B------:R-:W-:Y:S05]  /*19eb0*/  BRA `(.L_x_1728) ;  /* 0xffffffdc00847947 */ /* 0x000fea000383ffff */
.L_x_1660:
[----:B------:R-:W-:Y:S01]  /*19ec0*/  BSSY B1, `(.L_x_1729) ;  /* 0x0000006000017945 */ /* 0x000fe20003800000 */
[----:B------:R-:W-:-:S07]  /*19ed0*/  IMAD.MOV.U32 R15, RZ, RZ, -0x1 ;  /* 0xffffffffff0f7424 */ /* 0x000fce00078e00ff */
[----:B0123--:R-:W-:Y:S05]  /*19ee0*/  WARPSYNC.COLLECTIVE R15, `(.L_x_1730) ;  /* 0x000000000f0c7348 */ /* 0x00ffea0003c00000 */
[----:B------:R-:W-:Y:S02]  /*19ef0*/  ELECT P6, UR62, PT ;  /* 0x00000000003e782f */ /* 0x000fe400038c0000 */
[----:B------:R-:W-:Y:S01]  /*19f00*/  MOV R14, UR62 ;  /* 0x0000003e000e7c02 */ /* 0x000fe20008000f00 */
[----:B0123--:R-:W-:Y:S10]  /*19f10*/  ENDCOLLECTIVE ;  /* 0x000000000000791b */ /* 0x00fff40003800000 */
.L_x_1730:
[----:B------:R-:W-:Y:S05]  /*19f20*/  BSYNC B1 ;  /* 0x0000000000017941 */ /* 0x000fea0003800000 */
.L_x_1729:
[----:B------:R-:W-:Y:S05]  /*19f30*/  BRA `(.L_x_1731) ;  /* 0xffffffdc007c7947 */ /* 0x000fea000383ffff */
.L_x_1662:
[----:B0-----:R0:W2:Y:S02]  /*19f40*/  SYNCS.PHASECHK.TRANS64.TRYWAIT P0, [R6+URZ], R5 ;  /* 0x00000005060075a7 */ /* 0x0010a4000800017f */
[----:B--2---:R-:W-:Y:S05]  /*19f50*/  @!P0 NANOSLEEP.SYNCS 0x989680 ;  /* 0x009896800000895d */ /* 0x004fea0003900000 */
[----:B------:R-:W2:Y:S02]  /*19f60*/  @!P0 SYNCS.PHASECHK.TRANS64 P0, [R6+URZ], R5 ;  /* 0x00000005060085a7 */ /* 0x000ea4000800007f */
[----:B--2---:R-:W-:Y:S05]  /*19f70*/  @!P0 BRA `(.L_x_1662) ;  /* 0xfffffffc00f08947 */ /* 0x004fea000383ffff */
[----:B------:R-:W-:Y:S05]  /*19f80*/  BRA `(.L_x_1732) ;  /* 0xffffffdc00c07947 */ /* 0x000fea000383ffff */
.L_x_1663:
[----:B--2---:R2:W3:Y:S02]  /*19f90*/  SYNCS.PHASECHK.TRANS64.TRYWAIT P0, [R7+URZ], R2 ;  /* 0x00000002070075a7 */ /* 0x0044e4000800017f */
[----:B---3--:R-:W-:Y:S05]  /*19fa0*/  @!P0 NANOSLEEP.SYNCS 0x989680 ;  /* 0x009896800000895d */ /* 0x008fea0003900000 */
[----:B------:R-:W3:Y:S02]  /*19fb0*/  @!P0 SYNCS.PHASECHK.TRANS64 P0, [R7+URZ], R2 ;  /* 0x00000002070085a7 */ /* 0x000ee4000800007f */
[----:B---3--:R-:W-:Y:S05]  /*19fc0*/  @!P0 BRA `(.L_x_1663) ;  /* 0xfffffffc00f08947 */ /* 0x008fea000383ffff */
[----:B------:R-:W-:Y:S05]  /*19fd0*/  BRA `(.L_x_1733) ;  /* 0xffffffdc00b47947 */ /* 0x000fea000383ffff */
.L_x_1665:
[----:B---3--:R3:W4:Y:S02]  /*19fe0*/  SYNCS.PHASECHK.TRANS64.TRYWAIT P0, [R4+URZ], R5 ;  /* 0x00000005040075a7 */ /* 0x008724000800017f */
[----:B----4-:R-:W-:Y:S05]  /*19ff0*/  @!P0 NANOSLEEP.SYNCS 0x989680 ;  /* 0x009896800000895d */ /* 0x010fea0003900000 */
[----:B------:R-:W4:Y:S02]  /*1a000*/  @!P0 SYNCS.PHASECHK.TRANS64 P0, [R4+URZ], R5 ;  /* 0x00000005040085a7 */ /* 0x000f24000800007f */
[----:B----4-:R-:W-:Y:S05]  /*1a010*/  @!P0 BRA `(.L_x_1665) ;  /* 0xfffffffc00f08947 */ /* 0x010fea000383ffff */
[----:B------:R-:W-:Y:S05]  /*1a020*/  BRA `(.L_x_1734) ;  /* 0xffffffdc00bc7947 */ /* 0x000fea000383ffff */
.L_x_1735:
        /* <DEDUP_REMOVED lines=13> */
.L_x_3429:


//--------------------- .text._ZN7cutlass13device_kernelIN5flash11enable_sm90INS1_16FlashAttnFwdSm90INS1_25CollectiveMainloopFwdSm90ILi2EN4cute5tupleIJNS5_1CILi1EEES8_S8_EEENS6_IJNS7_ILi128EEENS7_ILi64EEENS7_ILi256EEEEEELi256ENS_6half_tEfNS_4arch4Sm90ELb0ELb1ELb1ELb1ELb0ELb1ELb0ELb1ELb1ELb1ELb0ELb0EEENS1_21CollectiveEpilogueFwdINS6_IJSA_SC_SB_EEES9_SE_SG_Li256ELb1ELb1ELb0ELb0EEENS1_36VarlenDynamicPersistentTileSchedulerILi128ELi64ELi256ELi128ELb0ELb1ELb1ELb1ELb0ELb1EEEEEEEEEvNT_6ParamsE --------------------------
	.section	.text._ZN7cutlass13device_kernelIN5flash11enable_sm90INS1_16FlashAttnFwdSm90INS1_25CollectiveMainloopFwdSm90ILi2EN4cute5tupleIJNS5_1CILi1EEES8_S8_EEENS6_IJNS7_ILi128EEENS7_ILi64EEENS7_ILi256EEEEEELi256ENS_6half_tEfNS_4arch4Sm90ELb0ELb1ELb1ELb1ELb0ELb1ELb0ELb1ELb1ELb1ELb0ELb0EEENS1_21CollectiveEpilogueFwdINS6_IJSA_SC_SB_EEES9_SE_SG_Li256ELb1ELb1ELb0ELb0EEENS1_36VarlenDynamicPersistentTileSchedulerILi128ELi64ELi256ELi128ELb0ELb1ELb1ELb1ELb0ELb1EEEEEEEEEvNT_6ParamsE,"ax",@progbits
	.align	128
.text._ZN7cutlass13device_kernelIN5flash11enable_sm90INS1_16FlashAttnFwdSm90INS1_25CollectiveMainloopFwdSm90ILi2EN4cute5tupleIJNS5_1CILi1EEES8_S8_EEENS6_IJNS7_ILi128EEENS7_ILi64EEENS7_ILi256EEEEEELi256ENS_6half_tEfNS_4arch4Sm90ELb0ELb1ELb1ELb1ELb0ELb1ELb0ELb1ELb1ELb1ELb0ELb0EEENS1_21CollectiveEpilogueFwdINS6_IJSA_SC_SB_EEES9_SE_SG_Li256ELb1ELb1ELb0ELb0EEENS1_36VarlenDynamicPersistentTileSchedulerILi128ELi64ELi256ELi128ELb0ELb1ELb1ELb1ELb0ELb1EEEEEEEEEvNT_6ParamsE:
        .type           _ZN7cutlass13device_kernelIN5flash11enable_sm90INS1_16FlashAttnFwdSm90INS1_25CollectiveMainloopFwdSm90ILi2EN4cute5tupleIJNS5_1CILi1EEES8_S8_EEENS6_IJNS7_ILi128EEENS7_ILi64EEENS7_ILi256EEEEEELi256ENS_6half_tEfNS_4arch4Sm90ELb0ELb1ELb1ELb1ELb0ELb1ELb0ELb1ELb1ELb1ELb0ELb0EEENS1_21CollectiveEpilogueFwdINS6_IJSA_SC_SB_EEES9_SE_SG_Li256ELb1ELb1ELb0ELb0EEENS1_36VarlenDynamicPersistentTileSchedulerILi128ELi64ELi256ELi128ELb0ELb1ELb1ELb1ELb0ELb1EEEEEEEEEvNT_6ParamsE,@function
        .size           _ZN7cutlass13device_kernelIN5flash11enable_sm90INS1_16FlashAttnFwdSm90INS1_25CollectiveMainloopFwdSm90ILi2EN4cute5tupleIJNS5_1CILi1EEES8_S8_EEENS6_IJNS7_ILi128EEENS7_ILi64EEENS7_ILi256EEEEEELi256ENS_6half_tEfNS_4arch4Sm90ELb0ELb1ELb1ELb1ELb0ELb1ELb0ELb1ELb1ELb1ELb0ELb0EEENS1_21CollectiveEpilogueFwdINS6_IJSA_SC_SB_EEES9_SE_SG_Li256ELb1ELb1ELb0ELb0EEENS1_36VarlenDynamicPersistentTileSchedulerILi128ELi64ELi256ELi128ELb0ELb1ELb1ELb1ELb0ELb1EEEEEEEEEvNT_6ParamsE,(.L_x_3430 - _ZN7cutlass13device_kernelIN5flash11enable_sm90INS1_16FlashAttnFwdSm90INS1_25CollectiveMainloopFwdSm90ILi2EN4cute5tupleIJNS5_1CILi1EEES8_S8_EEENS6_IJNS7_ILi128EEENS7_ILi64EEENS7_ILi256EEEEEELi256ENS_6half_tEfNS_4arch4Sm90ELb0ELb1ELb1ELb1ELb0ELb1ELb0ELb1ELb1ELb1ELb0ELb0EEENS1_21CollectiveEpilogueFwdINS6_IJSA_SC_SB_EEES9_SE_SG_Li256ELb1ELb1ELb0ELb0EEENS1_36VarlenDynamicPersistentTileSchedulerILi128ELi64ELi256ELi128ELb0ELb1ELb1ELb1ELb0ELb1EEEEEEEEEvNT_6ParamsE)
        .other          _ZN7cutlass13device_kernelIN5flash11enable_sm90INS1_16FlashAttnFwdSm90INS1_25CollectiveMainloopFwdSm90ILi2EN4cute5tupleIJNS5_1CILi1EEES8_S8_EEENS6_IJNS7_ILi128EEENS7_ILi64EEENS7_ILi256EEEEEELi256ENS_6half_tEfNS_4arch4Sm90ELb0ELb1ELb1ELb1ELb0ELb1ELb0ELb1ELb1ELb1ELb0ELb0EEENS1_21CollectiveEpilogueFwdINS6_IJSA_SC_SB_EEES9_SE_SG_Li256ELb1ELb1ELb0ELb0EEENS1_36VarlenDynamicPersistentTileSchedulerILi128ELi64ELi256ELi128ELb0ELb1ELb1ELb1ELb0ELb1EEEEEEEEEvNT_6ParamsE,@"STO_CUDA_ENTRY STV_DEFAULT"
_ZN7cutlass13device_kernelIN5flash11enable_sm90INS1_16FlashAttnFwdSm90INS1_25CollectiveMainloopFwdSm90ILi2EN4cute5tupleIJNS5_1CILi1EEES8_S8_EEENS6_IJNS7_ILi128EEENS7_ILi64EEENS7_ILi256EEEEEELi256ENS_6half_tEfNS_4arch4Sm90ELb0ELb1ELb1ELb1ELb0ELb1ELb0ELb1ELb1ELb1ELb0ELb0EEENS1_21CollectiveEpilogueFwdINS6_IJSA_SC_SB_EEES9_SE_SG_Li256ELb1ELb1ELb0ELb0EEENS1_36VarlenDynamicPersistentTileSchedulerILi128ELi64ELi256ELi128ELb0ELb1ELb1ELb1ELb0ELb1EEEEEEEEEvNT_6ParamsE:
        /* <DEDUP_REMOVED lines=23> */
.L_x_1737:
[----:B------:R-:W-:Y:S05]  /*0170*/  BSYNC B0 ;  /* 0x0000000000007941 */ /* 0x000fea0003800000 */
.L_x_1736:
        /* <DEDUP_REMOVED lines=40> */
.L_x_1738:
        /* <DEDUP_REMOVED lines=22> */
.L_x_1739:
        /* <DEDUP_REMOVED lines=18> */
.L_x_1740:
        /* <DEDUP_REMOVED lines=22> */
.L_x_1741:
        /* <DEDUP_REMOVED lines=22> */
.L_x_1742:
[----:B0-----:R-:W-:Y:S01]  /*0940*/  ISETP.NE.AND P0, PT, R2, RZ, PT ;  /* 0x000000ff0200720c */ /* 0x001fe20003f05270 */
[----:B------:R-:W-:Y:S01]  /*0950*/  IMAD.MOV.U32 R2, RZ, RZ, 0x1 ;  /* 0x00000001ff027424 */ /* 0x000fe200078e00ff */
[----:B------:R-:W-:Y:S01]  /*0960*/  NOP ;  /* 0x0000000000007918 */ /* 0x000fe20000000000 */
[----:B------:R-:W-:Y:S01]  /*0970*/  ULDC.64 UR60, c[0x0][0x208] ;  /* 0x00008200003c7ab9 */ /* 0x000fe20000000a00 */
[----:B------:R-:W-:Y:S02]  /*0980*/  BSSY B9, `(.L_x_1743) ;  /* 0x0002a6f000097945 */ /* 0x000fe40003800000 */
[----:B------:R-:W-:-:S05]  /*0990*/  SEL R2, R2, 0x2, !P0 ;  /* 0x0000000202027807 */ /* 0x000fca0004000000 */
[----:B------:R0:W-:Y:S01]  /*09a0*/  STL [R1+0x68], R2 ;  /* 0x0000680201007387 */ /* 0x0001e20000100800 */
[----:B-123--:R-:W-:Y:S06]  /*09b0*/  BAR.SYNC.DEFER_BLOCKING 0x0 ;  /* 0x0000000000007b1d */ /* 0x00efec0000010000 */
[----:B------:R-:W-:Y:S05]  /*09c0*/  @!P0 BRA `(.L_x_1744) ;  /* 0x0000021000f08947 */ /* 0x000fea0003800000 */
.L_x_1745:
        /* <DEDUP_REMOVED lines=9> */
[----:B------:R-:W-:Y:S01]  /*0a60*/  IMAD.U32 R16, RZ, RZ, UR4 ;  /* 0x00000004ff107e24 */ /* 0x000fe2000f8e00ff */
[----:B------:R-:W-:-:S04]  /*0a70*/  ULDC UR4, c[0x0][0xc3c] ;  /* 0x00030f0000047ab9 */ /* 0x000fc80000000800 */
[----:B------:R-:W1:Y:S01]  /*0a80*/  LDS.128 R64, [R16+0x308d0] ;  /* 0x0308d00010407984 */ /* 0x000e620000000c00 */
[----:B------:R-:W-:Y:S06]  /*0a90*/  BAR.ARV 0x4, 0x180 ;  /* 0x0106000000007b1d */ /* 0x000fec0000002000 */
[----:B-1----:R-:W-:-:S13]  /*0aa0*/  ISETP.GE.AND P0, PT, R67, UR4, PT ;  /* 0x0000000443007c0c */ /* 0x002fda000bf06270 */
[----:B------:R-:W-:Y:S05]  /*0ab0*/  @P0 BRA `(.L_x_1746) ;  /* 0x000002a4006c0947 */ /* 0x000fea0003800000 */
[----:B------:R-:W-:-:S05]  /*0ac0*/  VIADD R4, R4, 0xffffff80 ;  /* 0xffffff8004047836 */ /* 0x000fca0000000000 */
[----:B------:R-:W-:-:S04]  /*0ad0*/  SHF.R.S32.HI R3, RZ, 0x1f, R4 ;  /* 0x0000001fff037819 */ /* 0x000fc80000011404 */
[CC--:B------:R-:W-:Y:S02]  /*0ae0*/  LEA.HI R0, R3.reuse, R4.reuse, RZ, 0x7 ;  /* 0x0000000403007211 */ /* 0x0c0fe400078f38ff */
[CC--:B------:R-:W-:Y:S02]  /*0af0*/  LEA.HI R218, R3.reuse, R4.reuse, RZ, 0x3 ;  /* 0x0000000403da7211 */ /* 0x0c0fe400078f18ff */
[----:B------:R-:W-:Y:S02]  /*0b00*/  LOP3.LUT R7, R0, 0xffffff80, RZ, 0xc0, !PT ;  /* 0xffffff8000077812 */ /* 0x000fe400078ec0ff */
[CC--:B------:R-:W-:Y:S02]  /*0b10*/  LEA.HI R8, R3.reuse, R4.reuse, RZ, 0x2 ;  /* 0x0000000403087211 */ /* 0x0c0fe400078f10ff */
[----:B------:R-:W-:Y:S02]  /*0b20*/  IADD3 R20, R4, -R7, RZ ;  /* 0x8000000704147210 */ /* 0x000fe40007ffe0ff */
[----:B0-----:R-:W-:-:S02]  /*0b30*/  LEA.HI R2, R3, R4, RZ, 0x4 ;  /* 0x0000000403027211 */ /* 0x001fc400078f20ff */
[----:B------:R-:W-:Y:S01]  /*0b40*/  LOP3.LUT R9, R218, 0xfffffff8, RZ, 0xc0, !PT ;  /* 0xfffffff8da097812 */ /* 0x000fe200078ec0ff */
[----:B------:R-:W-:Y:S01]  /*0b50*/  STL [R1+0x80], R20 ;  /* 0x0000801401007387 */ /* 0x000fe20000100800 */
[-C--:B------:R-:W-:Y:S02]  /*0b60*/  LEA.HI R5, R3, R4.reuse, RZ, 0x5 ;  /* 0x0000000403057211 */ /* 0x080fe400078f28ff */
[----:B------:R-:W-:Y:S01]  /*0b70*/  LOP3.LUT R11, R8, 0xfffffffc, RZ, 0xc0, !PT ;  /* 0xfffffffc080b7812 */ /* 0x000fe200078ec0ff */
[C---:B------:R-:W-:Y:S01]  /*0b80*/  IMAD.IADD R13, R4.reuse, 0x1, -R9 ;  /* 0x00000001040d7824 */ /* 0x040fe200078e0a09 */
[----:B------:R-:W-:Y:S01]  /*0b90*/  SHF.R.S32.HI R8, RZ, 0x1f, R20 ;  /* 0x0000001fff087819 */ /* 0x000fe20000011414 */
[----:B------:R-:W-:Y:S01]  /*0ba0*/  IMAD.SHL.U32 R5, R5, 0x20, RZ ;  /* 0x0000002005057824 */ /* 0x000fe200078e00ff */
[----:B------:R-:W-:Y:S01]  /*0bb0*/  SHF.R.S32.HI R7, RZ, 0x4, R2 ;  /* 0x00000004ff077819 */ /* 0x000fe20000011402 */
[----:B------:R-:W-:Y:S01]  /*0bc0*/  IMAD.IADD R12, R4, 0x1, -R11 ;  /* 0x00000001040c7824 */ /* 0x000fe200078e0a0b */
[----:B------:R-:W-:Y:S01]  /*0bd0*/  LEA.HI R6, R3, R4, RZ, 0x6 ;  /* 0x0000000403067211 */ /* 0x000fe200078f30ff */
[----:B------:R-:W-:Y:S01]  /*0be0*/  STL [R1+0x58], R13 ;  /* 0x0000580d01007387 */ /* 0x000fe20000100800 */
[----:B------:R-:W-:Y:S01]  /*0bf0*/  LOP3.LUT R3, R2, 0x3fffff0, RZ, 0xc0, !PT ;  /* 0x03fffff002037812 */ /* 0x000fe200078ec0ff */
[----:B------:R-:W-:Y:S01]  /*0c00*/  IMAD.SHL.U32 R18, R13, 0x8, RZ ;  /* 0x000000080d127824 */ /* 0x000fe200078e00ff */
[----:B------:R-:W-:-:S02]  /*0c10*/  LEA.HI R9, R8, R20, RZ, 0x2 ;  /* 0x0000001408097211 */ /* 0x000fc400078f10ff */
[----:B------:R-:W-:Y:S01]  /*0c20*/  LEA.HI R2, R2, R7, RZ, 0x1 ;  /* 0x0000000702027211 */ /* 0x000fe200078f08ff */
[----:B------:R-:W-:Y:S01]  /*0c30*/  IMAD.IADD R3, R4, 0x1, -R3 ;  /* 0x0000000104037824 */ /* 0x000fe200078e0a03 */
[--C-:B------:R-:W-:Y:S02]  /*0c40*/  SHF.R.S32.HI R10, RZ, 0x2, R9.reuse ;  /* 0x00000002ff0a7819 */ /* 0x100fe40000011409 */
[----:B------:R-:W-:Y:S02]  /*0c50*/  SHF.R.S32.HI R11, RZ, 0x1f, R9 ;  /* 0x0000001fff0b7819 */ /* 0x000fe40000011409 */
[----:B------:R-:W-:Y:S02]  /*0c60*/  LOP3.LUT R4, R5, 0xfffffc00, RZ, 0xc0, !PT ;  /* 0xfffffc0005047812 */ /* 0x000fe400078ec0ff */
[----:B------:R-:W-:Y:S02]  /*0c70*/  LOP3.LUT R2, R2, 0x1ffffffe, RZ, 0xc0, !PT ;  /* 0x1ffffffe02027812 */ /* 0x000fe400078ec0ff */
[----:B------:R-:W-:-:S02]  /*0c80*/  SHF.R.S32.HI R218, RZ, 0x3, R218 ;  /* 0x00000003ffda7819 */ /* 0x000fc400000114da */
[----:B------:R-:W-:Y:S01]  /*0c90*/  LEA.HI R11, R11, R10, RZ, 0x3 ;  /* 0x0000000a0b0b7211 */ /* 0x000fe200078f18ff */
[----:B------:R-:W-:Y:S01]  /*0ca0*/  IMAD.IADD R2, R7, 0x1, -R2 ;  /* 0x0000000107027824 */ /* 0x000fe200078e0a02 */
[----:B------:R-:W-:Y:S01]  /*0cb0*/  LEA R3, R3, R4, 0x6 ;  /* 0x0000000403037211 */ /* 0x000fe200078e30ff */
[C---:B------:R-:W-:Y:S01]  /*0cc0*/  VIADD R4, R218.reuse, 0x40 ;  /* 0x00000040da047836 */ /* 0x040fe20000000000 */
[----:B------:R-:W-:Y:S01]  /*0cd0*/  LOP3.LUT R11, R11, 0xfffffff8, RZ, 0xc0, !PT ;  /* 0xfffffff80b0b7812 */ /* 0x000fe200078ec0ff */
[----:B------:R-:W-:Y:S01]  /*0ce0*/  VIADD R15, R218, 0x60 ;  /* 0x00000060da0f7836 */ /* 0x000fe20000000000 */
[----:B------:R-:W-:Y:S01]  /*0cf0*/  SHF.R.S32.HI R14, RZ, 0x7, R0 ;  /* 0x00000007ff0e7819 */ /* 0x000fe20000011400 */
[----:B------:R-:W-:Y:S01]  /*0d00*/  IMAD R2, R2, 0x8, R3 ;  /* 0x0000000802027824 */ /* 0x000fe200078e0203 */
[----:B------:R-:W-:Y:S01]  /*0d10*/  SHF.R.S32.HI R3, RZ, 0x1f, R4 ;  /* 0x0000001fff037819 */ /* 0x000fe20000011404 */
[----:B------:R-:W-:Y:S01]  /*0d20*/  IMAD.IADD R11, R10, 0x1, -R11 ;  /* 0x000000010a0b7824 */ /* 0x000fe200078e0a0b */
[----:B------:R-:W-:-:S02]  /*0d30*/  SHF.R.S32.HI R10, RZ, 0x1f, R15 ;  /* 0x0000001fff0a7819 */ /* 0x000fc4000001140f */
[----:B------:R-:W-:Y:S01]  /*0d40*/  LEA.HI R3, R3, R4, RZ, 0x3 ;  /* 0x0000000403037211 */ /* 0x000fe200078f18ff */
[----:B------:R0:W-:Y:S01]  /*0d50*/  STL [R1+0xa8], R2 ;  /* 0x0000a80201007387 */ /* 0x0001e20000100800 */
[----:B------:R-:W-:Y:S02]  /*0d60*/  LEA.HI R10, R10, R15, RZ, 0x3 ;  /* 0x0000000f0a0a7211 */ /* 0x000fe400078f18ff */
[----:B------:R-:W-:Y:S01]  /*0d70*/  SHF.L.U32 R200, R13, 0x2, RZ ;  /* 0x000000020dc87819 */ /* 0x000fe200000006ff */
[----:B------:R-:W-:Y:S01]  /*0d80*/  IMAD.SHL.U32 R3, R3, 0x40, RZ ;  /* 0x0000004003037824 */ /* 0x000fe200078e00ff */
[----:B------:R-:W-:Y:S01]  /*0d90*/  SHF.L.U32 R10, R10, 0x6, RZ ;  /* 0x000000060a0a7819 */ /* 0x000fe200000006ff */
[----:B------:R1:W-:Y:S01]  /*0da0*/  STL [R1+0xa0], R14 ;  /* 0x0000a00e01007387 */ /* 0x0003e20000100800 */
[----:B------:R-:W-:Y:S01]  /*0db0*/  LEA.HI R5, R12, R12, RZ, 0x1 ;  /* 0x0000000c0c057211 */ /* 0x000fe200078f08ff */
[----:B------:R-:W-:Y:S01]  /*0dc0*/  VIADD R235, R200, 0x40 ;  /* 0x00000040c8eb7836 */ /* 0x000fe20000000000 */
[----:B------:R-:W-:-:S02]  /*0dd0*/  LOP3.LUT R23, R3, 0xfffffe00, RZ, 0xc0, !PT ;  /* 0xfffffe0003177812 */ /* 0x000fc400078ec0ff */
[----:B------:R-:W-:Y:S01]  /*0de0*/  LOP3.LUT R22, R10, 0xfffffe00, RZ, 0xc0, !PT ;  /* 0xfffffe000a167812 */ /* 0x000fe200078ec0ff */
[----:B------:R-:W-:Y:S01]  /*0df0*/  IMAD.IADD R226, R200, 0x1, R235 ;  /* 0x00000001c8e27824 */ /* 0x000fe200078e02eb */
[----:B------:R-:W-:Y:S01]  /*0e00*/  LEA.HI R8, R8, R20, RZ, 0x5 ;  /* 0x0000001408087211 */ /* 0x000fe200078f28ff */
[----:B------:R2:W-:Y:S01]  /*0e10*/  STL [R1+0x7c], R23 ;  /* 0x00007c1701007387 */ /* 0x0005e20000100800 */
[----:B------:R-:W-:Y:S02]  /*0e20*/  LOP3.LUT R5, R5, 0x1ffffffe, RZ, 0xc0, !PT ;  /* 0x1ffffffe05057812 */ /* 0x000fe400078ec0ff */
[----:B------:R-:W-:Y:S01]  /*0e30*/  SHF.R.S32.HI R8, RZ, 0x5, R8 ;  /* 0x00000005ff087819 */ /* 0x000fe20000011408 */
[----:B------:R-:W-:Y:S01]  /*0e40*/  STL [R1+0x78], R22 ;  /* 0x0000781601007387 */ /* 0x000fe20000100800 */
[----:B0-----:R-:W-:Y:S01]  /*0e50*/  SHF.L.U32 R2, R4, 0x6, RZ ;  /* 0x0000000604027819 */ /* 0x001fe200000006ff */
[----:B------:R-:W-:Y:S01]  /*0e60*/  IMAD.IADD R5, R12, 0x1, -R5 ;  /* 0x000000010c057824 */ /* 0x000fe200078e0a05 */
[----:B------:R-:W-:Y:S01]  /*0e70*/  SHF.R.S32.HI R7, RZ, 0x1f, R226 ;  /* 0x0000001fff077819 */ /* 0x000fe200000114e2 */
[----:B------:R-:W3:Y:S01]  /*0e80*/  LDL.LU R17, [R1+0x68] ;  /* 0x0000680001117983 */ /* 0x000ee20000300800 */
[----:B------:R-:W-:Y:S01]  /*0e90*/  IMAD R11, R8, 0x10, R11 ;  /* 0x00000010080b7824 */ /* 0x000fe200078e020b */
[----:B------:R-:W-:Y:S01]  /*0ea0*/  LOP3.LUT R12, R2, 0x1c0, RZ, 0xc0, !PT ;  /* 0x000001c0020c7812 */ /* 0x000fe200078ec0ff */
[----:B------:R-:W-:Y:S01]  /*0eb0*/  IMAD.SHL.U32 R8, R15, 0x40, RZ ;  /* 0x000000400f087824 */ /* 0x000fe200078e00ff */
[----:B------:R-:W-:-:S02]  /*0ec0*/  LEA.HI R4, R7, R226, RZ, 0x3 ;  /* 0x000000e207047211 */ /* 0x000fc400078f18ff */
[----:B------:R-:W-:Y:S02]  /*0ed0*/  LEA.HI R0, R0, R14, RZ, 0x1 ;  /* 0x0000000e00007211 */ /* 0x000fe400078f08ff */
[----:B------:R-:W-:Y:S02]  /*0ee0*/  SHF.R.U32.HI R2, RZ, 0x3, R12 ;  /* 0x00000003ff027819 */ /* 0x000fe4000001160c */
[C---:B------:R-:W-:Y:S02]  /*0ef0*/  LOP3.LUT R13, R12.reuse, 0x38, R18, 0xf8, !PT ;  /* 0x000000380c0d7812 */ /* 0x040fe400078ef812 */
[----:B------:R-:W-:Y:S02]  /*0f00*/  LOP3.LUT R3, R12, 0x38, R4, 0xf8, !PT ;  /* 0x000000380c037812 */ /* 0x000fe400078ef804 */
[----:B------:R-:W-:Y:S02]  /*0f10*/  LOP3.LUT R8, R8, 0x1c0, RZ, 0xc0, !PT ;  /* 0x000001c008087812 */ /* 0x000fe400078ec0ff */
[----:B------:R-:W-:-:S02]  /*0f20*/  LOP3.LUT R0, R0, 0x3fffffe, RZ, 0xc0, !PT ;  /* 0x03fffffe00007812 */ /* 0x000fc400078ec0ff */
[----:B------:R-:W-:Y:S02]  /*0f30*/  LOP3.LUT R13, R23, R13, R2, 0xf6, !PT ;  /* 0x0000000d170d7212 */ /* 0x000fe400078ef602 */
[----:B------:R-:W-:Y:S01]  /*0f40*/  LOP3.LUT R12, R3, R2, RZ, 0x3c, !PT ;  /* 0x00000002030c7212 */ /* 0x000fe200078e3cff */
[----:B------:R-:W-:Y:S01]  /*0f50*/  IMAD.IADD R0, R14, 0x1, -R0 ;  /* 0x000000010e007824 */ /* 0x000fe200078e0a00 */
[----:B------:R-:W-:Y:S02]  /*0f60*/  SHF.R.U32.HI R2, RZ, 0x3, R8 ;  /* 0x00000003ff027819 */ /* 0x000fe40000011608 */
[C---:B------:R-:W-:Y:S02]  /*0f70*/  LOP3.LUT R3, R8.reuse, 0x38, R18, 0xf8, !PT ;  /* 0x0000003808037812 */ /* 0x040fe400078ef812 */
[----:B------:R-:W-:Y:S01]  /*0f80*/  LOP3.LUT R15, R8, 0x38, R4, 0xf8, !PT ;  /* 0x00000038080f7812 */ /* 0x000fe200078ef804 */
[----:B------:R-:W-:Y:S01]  /*0f90*/  VIADD R8, R218, 0x20 ;  /* 0x00000020da087836 */ /* 0x000fe20000000000 */
[----:B------:R-:W-:-:S02]  /*0fa0*/  LOP3.LUT R21, R22, R3, R2, 0xf6, !PT ;  /* 0x0000000316157212 */ /* 0x000fc400078ef602 */
[----:B------:R-:W-:Y:S01]  /*0fb0*/  LOP3.LUT R10, R15, R2, RZ, 0x3c, !PT ;  /* 0x000000020f0a7212 */ /* 0x000fe200078e3cff */
[----:B-1----:R-:W-:Y:S01]  /*0fc0*/  IMAD R14, R0, 0x40, R11 ;  /* 0x00000040000e7824 */ /* 0x002fe200078e020b */
[----:B------:R-:W-:Y:S02]  /*0fd0*/  SHF.R.S32.HI R2, RZ, 0x1f, R8 ;  /* 0x0000001fff027819 */ /* 0x000fe40000011408 */
[----:B------:R-:W-:Y:S02]  /*0fe0*/  SHF.L.U32 R0, R8, 0x6, RZ ;  /* 0x0000000608007819 */ /* 0x000fe400000006ff */
[----:B------:R-:W-:Y:S01]  /*0ff0*/  LEA.HI R7, R7, R226, RZ, 0x6 ;  /* 0x000000e207077211 */ /* 0x000fe200078f30ff */
[----:B------:R-:W-:Y:S01]  /*1000*/  IMAD.SHL.U32 R28, R218, 0x40, RZ ;  /* 0x00000040da1c7824 */ /* 0x000fe200078e00ff */
[----:B------:R-:W-:Y:S02]  /*1010*/  LEA.HI R2, R2, R8, RZ, 0x3 ;  /* 0x0000000802027211 */ /* 0x000fe400078f18ff */
[----:B------:R-:W-:Y:S01]  /*1020*/  LOP3.LUT R27, R0, 0x1c0, RZ, 0xc0, !PT ;  /* 0x000001c0001b7812 */ /* 0x000fe200078ec0ff */
[----:B------:R-:W-:Y:S01]  /*1030*/  IMAD.SHL.U32 R7, R7, 0x80, RZ ;  /* 0x0000008007077824 */ /* 0x000fe200078e00ff */
[----:B------:R-:W-:Y:S01]  /*1040*/  LOP3.LUT R3, R28, 0x1c0, RZ, 0xc0, !PT ;  /* 0x000001c01c037812 */ /* 0x000fe200078ec0ff */
[----:B------:R-:W-:Y:S01]  /*1050*/  IMAD.SHL.U32 R2, R2, 0x40, RZ ;  /* 0x0000004002027824 */ /* 0x000fe200078e00ff */
[----:B------:R-:W-:Y:S01]  /*1060*/  SHF.R.U32.HI R25, RZ, 0x3, R27 ;  /* 0x00000003ff197819 */ /* 0x000fe2000001161b */
[----:B------:R-:W-:Y:S01]  /*1070*/  IMAD.SHL.U32 R6, R6, 0x8, RZ ;  /* 0x0000000806067824 */ /* 0x000fe200078e00ff */
[----:B------:R-:W-:-:S02]  /*1080*/  LOP3.LUT R0, R4, 0x38, RZ, 0xc0, !PT ;  /* 0x0000003804007812 */ /* 0x000fc400078ec0ff */
[----:B------:R-:W-:Y:S02]  /*1090*/  LOP3.LUT R8, R27, 0x38, R4, 0xf8, !PT ;  /* 0x000000381b087812 */ /* 0x000fe400078ef804 */
[----:B------:R-:W-:Y:S02]  /*10a0*/  LOP3.LUT R7, R7, 0xffffe000, RZ, 0xc0, !PT ;  /* 0xffffe00007077812 */ /* 0x000fe400078ec0ff */
[----:B------:R-:W-:Y:S02]  /*10b0*/  SHF.R.U32.HI R26, RZ, 0x3, R3 ;  /* 0x00000003ff1a7819 */ /* 0x000fe40000011603 */
[----:B------:R-:W-:Y:S02]  /*10c0*/  LOP3.LUT R24, R2, 0xfffffe00, RZ, 0xc0, !PT ;  /* 0xfffffe0002187812 */ /* 0x000fe400078ec0ff */
[----:B------:R-:W-:Y:S02]  /*10d0*/  LOP3.LUT R0, R0, 0x1c0, R28, 0xf8, !PT ;  /* 0x000001c000007812 */ /* 0x000fe400078ef81c */
[----:B------:R-:W-:-:S02]  /*10e0*/  LOP3.LUT R8, R8, R25, RZ, 0x3c, !PT ;  /* 0x0000001908087212 */ /* 0x000fc400078e3cff */
[----:B------:R-:W-:Y:S02]  /*10f0*/  LOP3.LUT R6, R6, 0xfffffe00, RZ, 0xc0, !PT ;  /* 0xfffffe0006067812 */ /* 0x000fe400078ec0ff */
[-C--:B------:R-:W-:Y:S01]  /*1100*/  IADD3 R15, R12, R7.reuse, R23 ;  /* 0x000000070c0f7210 */ /* 0x080fe20007ffe017 */
[----:B------:R-:W-:Y:S01]  /*1110*/  STL [R1+0xa4], R14 ;  /* 0x0000a40e01007387 */ /* 0x000fe20000100800 */
[-C--:B--2---:R-:W-:Y:S02]  /*1120*/  IADD3 R23, R10, R7.reuse, R22 ;  /* 0x000000070a177210 */ /* 0x084fe40007ffe016 */
[----:B------:R-:W-:Y:S01]  /*1130*/  LOP3.LUT R0, R0, R26, RZ, 0x3c, !PT ;  /* 0x0000001a00007212 */ /* 0x000fe200078e3cff */
[----:B------:R-:W-:Y:S01]  /*1140*/  STL [R1+0x38], R24 ;  /* 0x0000381801007387 */ /* 0x000fe20000100800 */
[----:B------:R-:W-:Y:S01]  /*1150*/  IADD3 R11, R8, R7, R24 ;  /* 0x00000007080b7210 */ /* 0x000fe20007ffe018 */
[C---:B------:R-:W-:Y:S01]  /*1160*/  VIADD R8, R18.reuse, 0xc0 ;  /* 0x000000c012087836 */ /* 0x040fe20000000000 */
[----:B------:R-:W-:Y:S01]  /*1170*/  IADD3 R10, R18, 0x80, RZ ;  /* 0x00000080120a7810 */ /* 0x000fe20007ffe0ff */
[----:B------:R0:W-:Y:S01]  /*1180*/  STL [R1+0x40], R6 ;  /* 0x0000400601007387 */ /* 0x0001e20000100800 */
[----:B------:R-:W-:-:S02]  /*1190*/  LOP3.LUT R3, R3, 0x38, R18, 0xf8, !PT ;  /* 0x0000003803037812 */ /* 0x000fc400078ef812 */
[----:B------:R-:W-:Y:S01]  /*11a0*/  SHF.R.S32.HI R2, RZ, 0x1f, R218 ;  /* 0x0000001fff027819 */ /* 0x000fe200000114da */
[----:B------:R-:W-:Y:S01]  /*11b0*/  STL [R1+0x6c], RZ ;  /* 0x00006cff01007387 */ /* 0x000fe20000100800 */
[----:B------:R-:W-:Y:S01]  /*11c0*/  IADD3 R7, R0, R7, R6 ;  /* 0x0000000700077210 */ /* 0x000fe20007ffe006 */
[----:B------:R-:W-:Y:S01]  /*11d0*/  VIADD R0, R16, 0x10400 ;  /* 0x0001040010007836 */ /* 0x000fe20000000000 */
[----:B------:R-:W-:Y:S01]  /*11e0*/  LOP3.LUT R229, R9, 0x7ffffffc, RZ, 0xc0, !PT ;  /* 0x7ffffffc09e57812 */ /* 0x000fe200078ec0ff */
[----:B------:R-:W-:Y:S01]  /*11f0*/  STL [R1], RZ ;  /* 0x000000ff01007387 */ /* 0x000fe20000100800 */
[----:B------:R-:W-:Y:S02]  /*1200*/  LOP3.LUT R2, R27, 0x38, R18, 0xf8, !PT ;  /* 0x000000381b027812 */ /* 0x000fe400078ef812 */
[----:B------:R-:W-:Y:S01]  /*1210*/  SHF.R.S32.HI R9, RZ, 0x1f, R10 ;  /* 0x0000001fff097819 */ /* 0x000fe2000001140a */
[----:B------:R-:W-:Y:S01]  /*1220*/  STL [R1+0x2c], R10 ;  /* 0x00002c0a01007387 */ /* 0x000fe20000100800 */
[----:B0-----:R-:W-:-:S03]  /*1230*/  LOP3.LUT R6, R6, R3, R26, 0xf6, !PT ;  /* 0x0000000306067212 */ /* 0x001fc600078ef61a */
[----:B------:R0:W-:Y:S01]  /*1240*/  STL [R1+0x30], R8 ;  /* 0x0000300801007387 */ /* 0x0001e20000100800 */
[----:B------:R-:W-:Y:S01]  /*1250*/  LOP3.LUT R3, R24, R2, R25, 0xf6, !PT ;  /* 0x0000000218037212 */ /* 0x000fe200078ef619 */
[----:B------:R-:W-:Y:S02]  /*1260*/  IMAD R2, R13, 0x2, R0 ;  /* 0x000000020d027824 */ /* 0x000fe400078e0200 */
[----:B------:R-:W-:Y:S01]  /*1270*/  STL [R1+0x74], R9 ;  /* 0x0000740901007387 */ /* 0x000fe20000100800 */
[----:B0-----:R-:W-:-:S03]  /*1280*/  SHF.R.S32.HI R8, RZ, 0x1f, R8 ;  /* 0x0000001fff087819 */ /* 0x001fc60000011408 */
[----:B------:R-:W-:Y:S01]  /*1290*/  STL [R1+0x54], R6 ;  /* 0x0000540601007387 */ /* 0x000fe20000100800 */
[----:B------:R-:W-:-:S03]  /*12a0*/  LEA R3, R3, R0, 0x1 ;  /* 0x0000000003037211 */ /* 0x000fc600078e08ff */
[----:B------:R0:W-:Y:S04]  /*12b0*/  STL [R1+0x70], R8 ;  /* 0x0000700801007387 */ /* 0x0001e80000100800 */
[----:B------:R1:W-:Y:S01]  /*12c0*/  STL [R1+0x90], R2 ;  /* 0x0000900201007387 */ /* 0x0003e20000100800 */
[--C-:B0-----:R-:W-:Y:S02]  /*12d0*/  IMAD R8, R21, 0x2, R0.reuse ;  /* 0x0000000215087824 */ /* 0x101fe400078e0200 */
[----:B-1----:R-:W-:-:S03]  /*12e0*/  IMAD R2, R11, 0x2, R0 ;  /* 0x000000020b027824 */ /* 0x002fc600078e0200 */
[----:B------:R0:W-:Y:S04]  /*12f0*/  STL [R1+0x88], R8 ;  /* 0x0000880801007387 */ /* 0x0001e80000100800 */
[----:B------:R1:W-:Y:S04]  /*1300*/  STL [R1+0x98], R3 ;  /* 0x0000980301007387 */ /* 0x0003e80000100800 */
[----:B------:R2:W-:Y:S01]  /*1310*/  STL [R1+0x94], R2 ;  /* 0x0000940201007387 */ /* 0x0005e20000100800 */
[--C-:B0-----:R-:W-:Y:S02]  /*1320*/  IMAD R8, R15, 0x2, R0.reuse ;  /* 0x000000020f087824 */ /* 0x101fe400078e0200 */
[----:B-1----:R-:W-:-:S03]  /*1330*/  IMAD R3, R23, 0x2, R0 ;  /* 0x0000000217037824 */ /* 0x002fc600078e0200 */
[----:B------:R-:W-:Y:S01]  /*1340*/  STL [R1+0x8c], R8 ;  /* 0x00008c0801007387 */ /* 0x000fe20000100800 */
[----:B--2---:R-:W-:Y:S01]  /*1350*/  IMAD R2, R7, 0x2, R0 ;  /* 0x0000000207027824 */ /* 0x004fe200078e0200 */
[----:B------:R-:W-:Y:S02]  /*1360*/  LEA R0, R6, R0, 0x1 ;  /* 0x0000000006007211 */ /* 0x000fe400078e08ff */
[----:B------:R0:W-:Y:S04]  /*1370*/  STL [R1+0x84], R3 ;  /* 0x0000840301007387 */ /* 0x0001e80000100800 */
[----:B------:R1:W-:Y:S04]  /*1380*/  STL [R1+0x9c], R2 ;  /* 0x00009c0201007387 */ /* 0x0003e80000100800 */
[----:B------:R2:W-:Y:S01]  /*1390*/  STL [R1+0x48], R0 ;  /* 0x0000480001007387 */ /* 0x0005e20000100800 */
[----:B0-----:R-:W-:-:S02]  /*13a0*/  SHF.R.S32.HI R3, RZ, 0x3, R4 ;  /* 0x00000003ff037819 */ /* 0x001fc40000011404 */
[----:B-1----:R-:W-:Y:S01]  /*13b0*/  LOP3.LUT R2, R4, 0xfffffff8, RZ, 0xc0, !PT ;  /* 0xfffffff804027812 */ /* 0x002fe200078ec0ff */
[----:B--2---:R-:W-:Y:S02]  /*13c0*/  IMAD R0, R5, 0x8, R14 ;  /* 0x0000000805007824 */ /* 0x004fe400078e020e */
[----:B------:R0:W-:Y:S04]  /*13d0*/  STL [R1+0x5c], R3 ;  /* 0x00005c0301007387 */ /* 0x0001e80000100800 */
[----:B------:R0:W-:Y:S04]  /*13e0*/  STL [R1+0x4c], R0 ;  /* 0x00004c0001007387 */ /* 0x0001e80000100800 */
[----:B------:R0:W-:Y:S01]  /*13f0*/  STL [R1+0x68], R2 ;  /* 0x0000680201007387 */ /* 0x0001e20000100800 */
[----:B------:R-:W-:Y:S01]  /*1400*/  IMAD.MOV.U32 R219, RZ, RZ, RZ ;  /* 0x000000ffffdb7224 */ /* 0x000fe200078e00ff */
[----:B------:R-:W-:Y:S01]  /*1410*/  SHF.R.S32.HI R19, RZ, 0x1f, R18 ;  /* 0x0000001fff137819 */ /* 0x000fe20000011412 */
[----:B------:R-:W-:-:S02]  /*1420*/  IMAD.MOV.U32 R22, RZ, RZ, RZ ;  /* 0x000000ffff167224 */ /* 0x000fc400078e00ff */
[C---:B------:R-:W-:Y:S02]  /*1430*/  VIADD R236, R200.reuse, 0x20 ;  /* 0x00000020c8ec7836 */ /* 0x040fe40000000000 */
[----:B------:R-:W-:Y:S02]  /*1440*/  VIADD R237, R200, 0x60 ;  /* 0x00000060c8ed7836 */ /* 0x000fe40000000000 */
[----:B------:R-:W-:Y:S01]  /*1450*/  IMAD.IADD R229, R20, 0x1, -R229 ;  /* 0x0000000114e57824 */ /* 0x000fe200078e0ae5 */
[----:B---3--:R-:W-:Y:S02]  /*1460*/  LOP3.LUT R234, R17, 0x1, RZ, 0xfc, !PT ;  /* 0x0000000111ea7812 */ /* 0x008fe400078efcff */
[----:B0-----:R-:W-:-:S07]  /*1470*/  MOV R17, RZ ;  /* 0x000000ff00117202 */ /* 0x001fce0000000f00 */
.L_x_2035:
[----:B------:R-:W-:Y:S01]  /*1480*/  ULDC.64 UR4, c[0x0][0xa28] ;  /* 0x00028a0000047ab9 */ /* 0x000fe20000000a00 */
[----:B0-23--:R-:W0:Y:S01]  /*1490*/  LDC.64 R4, c[0x0][0xa08] ;  /* 0x00028200ff047b82 */ /* 0x00de220000000a00 */
[----:B------:R-:W-:Y:S01]  /*14a0*/  ISETP.NE.U32.AND P0, PT, RZ, UR4, PT ;  /* 0x00000004ff007c0c */ /* 0x000fe2000bf05070 */
[----:B------:R-:W-:Y:S01]  /*14b0*/  IMAD.MOV.U32 R0, RZ, RZ, RZ ;  /* 0x000000ffff007224 */ /* 0x000fe200078e00ff */
[----:B------:R-:W-:Y:S01]  /*14c0*/  ULDC.64 UR6, c[0x0][0xa20] ;  /* 0x0002880000067ab9 */ /* 0x000fe20000000a00 */
[----:B------:R-:W-:Y:S01]  /*14d0*/  IMAD.MOV.U32 R26, RZ, RZ, RZ ;  /* 0x000000ffff1a7224 */ /* 0x000fe200078e00ff */
[----:B------:R-:W-:Y:S01]  /*14e0*/  ISETP.NE.AND.EX P0, PT, RZ, UR5, PT, P0 ;  /* 0x00000005ff007c0c */ /* 0x000fe2000bf05300 */
[----:B------:R-:W-:Y:S02]  /*14f0*/  ULDC.64 UR4, c[0x0][0xa18] ;  /* 0x0002860000047ab9 */ /* 0x000fe40000000a00 */
[----:B------:R-:W-:-:S04]  /*1500*/  ISETP.NE.U32.AND P1, PT, RZ, UR4, PT ;  /* 0x00000004ff007c0c */ /* 0x000fc8000bf25070 */
[----:B------:R-:W-:Y:S01]  /*1510*/  ISETP.NE.AND.EX P1, PT, RZ, UR5, PT, P1 ;  /* 0x00000005ff007c0c */ /* 0x000fe2000bf25310 */
[----:B------:R-:W-:Y:S02]  /*1520*/  ULDC.64 UR4, c[0x0][0xa08] ;  /* 0x0002820000047ab9 */ /* 0x000fe40000000a00 */
[----:B------:R-:W-:-:S03]  /*1530*/  ISETP.NE.U32.AND P3, PT, RZ, UR4, PT ;  /* 0x00000004ff007c0c */ /* 0x000fc6000bf65070 */
[----:B----4-:R-:W1:Y:S01]  /*1540*/  @P0 LDC.64 R2, c[0x0][0xa28] ;  /* 0x00028a00ff020b82 */ /* 0x010e620000000a00 */
[----:B------:R-:W-:Y:S01]  /*1550*/  ISETP.NE.AND.EX P3, PT, RZ, UR5, PT, P3 ;  /* 0x00000005ff007c0c */ /* 0x000fe2000bf65330 */
[----:B0-----:R-:W-:-:S06]  /*1560*/  IMAD.WIDE R8, R67, 0x4, R4 ;  /* 0x0000000443087825 */ /* 0x001fcc00078e0204 */
[----:B------:R-:W0:Y:S01]  /*1570*/  @P1 LDC.64 R6, c[0x0][0xa18] ;  /* 0x00028600ff061b82 */ /* 0x000e220000000a00 */
[----:B------:R-:W-:Y:S02]  /*1580*/  ULDC UR4, c[0x0][0x288] ;  /* 0x0000a20000047ab9 */ /* 0x000fe40000000800 */
[----:B------:R-:W-:Y:S01]  /*1590*/  IMAD.U32 R220, RZ, RZ, UR4 ;  /* 0x00000004ffdc7e24 */ /* 0x000fe2000f8e00ff */
[----:B------:R2:W-:Y:S01]  /*15a0*/  STL [R1+0x60], R66 ;  /* 0x0000604201007387 */ /* 0x0005e20000100800 */
[----:B------:R-:W-:-:S03]  /*15b0*/  ULDC.64 UR4, c[0x0][0x418] ;  /* 0x0001060000047ab9 */ /* 0x000fc60000000a00 */
[----:B-----5:R2:W5:Y:S01]  /*15c0*/  @P3 LDG.E R26, desc[UR60][R8.64] ;  /* 0x0000003c081a3981 */ /* 0x020562000c1e1900 */
[----:B-1----:R-:W-:-:S05]  /*15d0*/  @P0 IMAD.WIDE R2, R67, 0x4, R2 ;  /* 0x0000000443020825 */ /* 0x002fca00078e0202 */
[----:B------:R2:W5:Y:S01]  /*15e0*/  @P0 LDG.E R0, desc[UR60][R2.64] ;  /* 0x0000003c02000981 */ /* 0x000562000c1e1900 */
[----:B0-----:R-:W-:-:S05]  /*15f0*/  @P1 IMAD.WIDE R4, R67, 0x4, R6 ;  /* 0x0000000443041825 */ /* 0x001fca00078e0206 */
[----:B------:R2:W5:Y:S04]  /*1600*/  @P1 LDG.E R220, desc[UR60][R4.64] ;  /* 0x0000003c04dc1981 */ /* 0x000568000c1e1900 */
[----:B------:R2:W-:Y:S01]  /*1610*/  STL [R1+0x64], R67 ;  /* 0x0000644301007387 */ /* 0x0005e20000100800 */
[----:B------:R-:W-:-:S03]  /*1620*/  UISETP.NE.U32.AND UP0, UPT, UR4, URZ, UPT ;  /* 0x0000003f0400728c */ /* 0x000fc6000bf05070 */
[----:B------:R-:W-:Y:S01]  /*1630*/  ULDC UR4, c[0x0][0x424] ;  /* 0x0001090000047ab9 */ /* 0x000fe20000000800 */
[----:B------:R-:W-:Y:S01]  /*1640*/  UISETP.NE.AND.EX UP0, UPT, UR5, URZ, UPT, UP0 ;  /* 0x0000003f0500728c */ /* 0x000fe2000bf05300 */
[----:B------:R-:W-:Y:S02]  /*1650*/  ISETP.NE.U32.AND P2, PT, RZ, UR6, PT ;  /* 0x00000006ff007c0c */ /* 0x000fe4000bf45070 */
[----:B------:R-:W-:Y:S01]  /*1660*/  ULDC UR5, c[0x0][0x2f0] ;  /* 0x0000bc0000057ab9 */ /* 0x000fe20000000800 */
[----:B------:R-:W-:Y:S01]  /*1670*/  USEL UR4, UR4, 0x1, UP0 ;  /* 0x0000000104047887 */ /* 0x000fe20008000000 */
[----:B------:R-:W-:-:S03]  /*1680*/  ISETP.NE.AND.EX P2, PT, RZ, UR7, PT, P2 ;  /* 0x00000007ff007c0c */ /* 0x000fc6000bf45320 */
[----:B------:R-:W-:-:S03]  /*1690*/  UIMAD UR4, UR4, UR5, URZ ;  /* 0x00000005040472a4 */ /* 0x000fc6000f8e023f */
[----:B------:R-:W-:Y:S01]  /*16a0*/  ULDC UR5, c[0x0][0x348] ;  /* 0x0000d20000057ab9 */ /* 0x000fe20000000800 */
[----:B--2---:R-:W-:Y:S08]  /*16b0*/  @P1 BRA `(.L_x_1747) ;  /* 0x0000000000241947 */ /* 0x004ff00003800000 */
[----:B------:R-:W-:Y:S02]  /*16c0*/  ULDC.64 UR6, c[0x0][0xa00] ;  /* 0x0002800000067ab9 */ /* 0x000fe40000000a00 */
[----:B------:R-:W-:-:S04]  /*16d0*/  ISETP.NE.U32.AND P0, PT, RZ, UR6, PT ;  /* 0x00000006ff007c0c */ /* 0x000fc8000bf05070 */
[----:B------:R-:W-:-:S13]  /*16e0*/  ISETP.NE.AND.EX P0, PT, RZ, UR7, PT, P0 ;  /* 0x00000007ff007c0c */ /* 0x000fda000bf05300 */
[----:B------:R-:W-:Y:S05]  /*16f0*/  @!P0 BRA `(.L_x_1747) ;  /* 0x0000000000148947 */ /* 0x000fea0003800000 */
[----:B------:R-:W0:Y:S02]  /*1700*/  LDC.64 R2, c[0x0][0xa00] ;  /* 0x00028000ff027b82 */ /* 0x000e240000000a00 */
[----:B0-----:R-:W-:-:S05]  /*1710*/  IMAD.WIDE R2, R67, 0x4, R2 ;  /* 0x0000000443027825 */ /* 0x001fca00078e0202 */
[----:B-----5:R-:W2:Y:S04]  /*1720*/  LDG.E R220, desc[UR60][R2.64] ;  /* 0x0000003c02dc7981 */ /* 0x020ea8000c1e1900 */
[----:B------:R-:W2:Y:S02]  /*1730*/  LDG.E R5, desc[UR60][R2.64+0x4] ;  /* 0x0000043c02057981 */ /* 0x000ea4000c1e1900 */
[----:B--2---:R-:W-:-:S07]  /*1740*/  IADD3 R220, -R220, R5, RZ ;  /* 0x00000005dcdc7210 */ /* 0x004fce0007ffe1ff */
.L_x_1747:
[----:B------:R-:W-:Y:S02]  /*1750*/  IMAD.U32 R2, RZ, RZ, UR5 ;  /* 0x00000005ff027e24 */ /* 0x000fe4000f8e00ff */
[----:B------:R-:W-:Y:S01]  /*1760*/  IMAD.U32 R27, RZ, RZ, UR4 ;  /* 0x00000004ff1b7e24 */ /* 0x000fe2000f8e00ff */
[----:B------:R-:W-:Y:S06]  /*1770*/  @!P2 BRA `(.L_x_1748) ;  /* 0x000000000010a947 */ /* 0x000fec0003800000 */
[----:B------:R-:W0:Y:S02]  /*1780*/  LDC.64 R4, c[0x0][0xa20] ;  /* 0x00028800ff047b82 */ /* 0x000e240000000a00 */
[----:B0-----:R-:W-:-:S05]  /*1790*/  IMAD.WIDE R4, R67, 0x4, R4 ;  /* 0x0000000443047825 */ /* 0x001fca00078e0204 */
[----:B------:R0:W5:Y:S01]  /*17a0*/  LDG.E R27, desc[UR60][R4.64] ;  /* 0x0000003c041b7981 */ /* 0x000162000c1e1900 */
[----:B------:R-:W-:Y:S05]  /*17b0*/  BRA `(.L_x_1749) ;  /* 0x0000000000107947 */ /* 0x000fea0003800000 */
.L_x_1748:
[----:B------:R-:W-:Y:S05]  /*17c0*/  @!P3 BRA `(.L_x_1749) ;  /* 0x00000000000cb947 */ /* 0x000fea0003800000 */
[----:B------:R-:W2:Y:S04]  /*17d0*/  LDG.E R4, desc[UR60][R8.64] ;  /* 0x0000003c08047981 */ /* 0x000ea8000c1e1900 */
[----:B------:R-:W2:Y:S02]  /*17e0*/  LDG.E R27, desc[UR60][R8.64+0x4] ;  /* 0x0000043c081b7981 */ /* 0x000ea4000c1e1900 */
[----:B--2---:R-:W-:-:S07]  /*17f0*/  IMAD.IADD R27, R27, 0x1, -R4 ;  /* 0x000000011b1b7824 */ /* 0x004fce00078e0a04 */
.L_x_1749:
[----:B------:R-:W-:Y:S01]  /*1800*/  ULDC.64 UR4, c[0x0][0xa10] ;  /* 0x0002840000047ab9 */ /* 0x000fe20000000a00 */
[----:B------:R-:W1:Y:S01]  /*1810*/  LDC R9, c[0x0][0x448] ;  /* 0x00011200ff097b82 */ /* 0x000e620000000800 */
[----:B------:R-:W-:-:S04]  /*1820*/  ISETP.NE.U32.AND P0, PT, RZ, UR4, PT ;  /* 0x00000004ff007c0c */ /* 0x000fc8000bf05070 */
[----:B------:R-:W-:Y:S01]  /*1830*/  ISETP.NE.AND.EX P0, PT, RZ, UR5, PT, P0 ;  /* 0x00000005ff007c0c */ /* 0x000fe2000bf05300 */
[----:B------:R-:W-:Y:S02]  /*1840*/  ULDC.64 UR4, c[0x0][0xa30] ;  /* 0x00028c0000047ab9 */ /* 0x000fe40000000a00 */
[----:B------:R-:W-:Y:S01]  /*1850*/  ISETP.NE.U32.AND P1, PT, RZ, UR4, PT ;  /* 0x00000004ff007c0c */ /* 0x000fe2000bf25070 */
[----:B-----5:R-:W-:Y:S01]  /*1860*/  IMAD.MOV.U32 R23, RZ, RZ, R27 ;  /* 0x000000ffff177224 */ /* 0x020fe200078e001b */
[----:B------:R-:W2:Y:S02]  /*1870*/  LDC.64 R12, c[0x0][0x9e0] ;  /* 0x00027800ff0c7b82 */ /* 0x000ea40000000a00 */
[----:B------:R-:W-:-:S06]  /*1880*/  ISETP.NE.AND.EX P1, PT, RZ, UR5, PT, P1 ;  /* 0x00000005ff007c0c */ /* 0x000fcc000bf25310 */
[----:B0-----:R-:W0:Y:S08]  /*1890*/  @P0 LDC.64 R4, c[0x0][0xa10] ;  /* 0x00028400ff040b82 */ /* 0x001e300000000a00 */
[----:B------:R-:W3:Y:S01]  /*18a0*/  @P1 LDC.64 R6, c[0x0][0xa30] ;  /* 0x00028c00ff061b82 */ /* 0x000ee20000000a00 */
[----:B0-----:R-:W-:-:S05]  /*18b0*/  @P0 IMAD.WIDE R4, R67, 0x4, R4 ;  /* 0x0000000443040825 */ /* 0x001fca00078e0204 */
[----:B------:R-:W4:Y:S04]  /*18c0*/  @P0 LDG.E R3, desc[UR60][R4.64] ;  /* 0x0000003c04030981 */ /* 0x000f28000c1e1900 */
[----:B------:R0:W4:Y:S01]  /*18d0*/  @P0 LDG.E R8, desc[UR60][R4.64+0x4] ;  /* 0x0000043c04080981 */ /* 0x000122000c1e1900 */
[----:B---3--:R-:W-:-:S05]  /*18e0*/  @P1 IMAD.WIDE R6, R67, 0x4, R6 ;  /* 0x0000000443061825 */ /* 0x008fca00078e0206 */
[----:B------:R3:W5:Y:S01]  /*18f0*/  @P1 LDG.E R23, desc[UR60][R6.64] ;  /* 0x0000003c06171981 */ /* 0x000762000c1e1900 */
[----:B-1----:R-:W-:Y:S01]  /*1900*/  ISETP.NE.AND P1, PT, R9, 0x1, PT ;  /* 0x000000010900780c */ /* 0x002fe20003f25270 */
[----:B------:R-:W-:Y:S01]  /*1910*/  IMAD.IADD R11, R27, 0x1, -R0 ;  /* 0x000000011b0b7824 */ /* 0x000fe200078e0a00 */
[----:B------:R-:W-:Y:S02]  /*1920*/  SHF.L.U32 R14, R65, 0x7, RZ ;  /* 0x00000007410e7819 */ /* 0x000fe400000006ff */
[----:B--2---:R-:W-:-:S03]  /*1930*/  ISETP.GE.AND P2, PT, R13, 0x1, PT ;  /* 0x000000010d00780c */ /* 0x004fc60003f46270 */
[----:B------:R1:W-:Y:S01]  /*1940*/  STL [R1+0x34], R14 ;  /* 0x0000340e01007387 */ /* 0x0003e20000100800 */
[----:B------:R-:W-:-:S05]  /*1950*/  VIADD R0, R14, 0x7f ;  /* 0x0000007f0e007836 */ /* 0x000fca0000000000 */
[----:B------:R-:W2:Y:S01]  /*1960*/  @P1 LDC R9, c[0x0][0x44c] ;  /* 0x00011300ff091b82 */ /* 0x000ea20000000800 */
[----:B0-----:R-:W-:-:S07]  /*1970*/  MOV R4, R0 ;  /* 0x0000000000047202 */ /* 0x001fce0000000f00 */
[----:B------:R-:W0:Y:S01]  /*1980*/  @P1 LDC R10, c[0x0][0x450] ;  /* 0x00011400ff0a1b82 */ /* 0x000e220000000800 */
[----:B----4-:R-:W-:Y:S02]  /*1990*/  @P0 IMAD.IADD R2, R8, 0x1, -R3 ;  /* 0x0000000108020824 */ /* 0x010fe400078e0a03 */
[----:B--2---:R-:W-:-:S04]  /*19a0*/  @P1 IMAD.HI.U32 R3, R0, R9, RZ ;  /* 0x0000000900031227 */ /* 0x004fc800078e00ff */
[----:B------:R-:W-:Y:S01]  /*19b0*/  IMAD.IADD R221, R11, 0x1, R2 ;  /* 0x000000010bdd7824 */ /* 0x000fe200078e0202 */
[----:B0-----:R-:W-:-:S03]  /*19c0*/  @P1 SHF.R.U32.HI R4, RZ, R10, R3 ;  /* 0x0000000aff041219 */ /* 0x001fc60000011603 */
[C---:B------:R-:W-:Y:S01]  /*19d0*/  VIADD R0, R221.reuse, 0x3f ;  /* 0x0000003fdd007836 */ /* 0x040fe20000000000 */
[----:B------:R-:W-:-:S04]  /*19e0*/  IADD3 R5, R221, 0x1, -R220 ;  /* 0x00000001dd057810 */ /* 0x000fc80007ffe8dc */
[----:B------:R-:W-:Y:S01]  /*19f0*/  SHF.R.S32.HI R3, RZ, 0x1f, R0 ;  /* 0x0000001fff037819 */ /* 0x000fe20000011400 */
[----:B---3--:R-:W-:-:S03]  /*1a00*/  IMAD.IADD R7, R5, 0x1, R4 ;  /* 0x0000000105077824 */ /* 0x008fc600078e0204 */
[----:B------:R-:W-:Y:S01]  /*1a10*/  LEA.HI R3, R3, R0, RZ, 0x6 ;  /* 0x0000000003037211 */ /* 0x000fe200078f30ff */
[----:B------:R-:W-:-:S03]  /*1a20*/  IMAD.IADD R0, R7, 0x1, R12 ;  /* 0x0000000107007824 */ /* 0x000fc600078e020c */
[----:B------:R-:W-:Y:S01]  /*1a30*/  SHF.R.S32.HI R103, RZ, 0x6, R3 ;  /* 0x00000006ff677819 */ /* 0x000fe20000011403 */
[----:B-1----:R-:W-:Y:S06]  /*1a40*/  @!P2 BRA `(.L_x_1750) ;  /* 0x000000000048a947 */ /* 0x002fec0003800000 */
[C---:B------:R-:W-:Y:S01]  /*1a50*/  ISETP.GT.AND P0, PT, R7.reuse, RZ, PT ;  /* 0x000000ff0700720c */ /* 0x040fe20003f04270 */
[----:B------:R-:W-:Y:S01]  /*1a60*/  BSSY B0, `(.L_x_1751) ;  /* 0x000000e000007945 */ /* 0x000fe20003800000 */
[----:B------:R-:W-:-:S11]  /*1a70*/  VIADD R3, R7, 0xffffffff ;  /* 0xffffffff07037836 */ /* 0x000fd60000000000 */
[----:B------:R-:W-:Y:S05]  /*1a80*/  @P0 BRA `(.L_x_1752) ;  /* 0x00000000001c0947 */ /* 0x000fea0003800000 */
[----:B------:R-:W-:Y:S02]  /*1a90*/  ISETP.NE.AND P0, PT, R13, 0x1, PT ;  /* 0x000000010d00780c */ /* 0x000fe40003f05270 */
[----:B------:R-:W-:-:S11]  /*1aa0*/  IADD3 R3, -R7, RZ, RZ ;  /* 0x000000ff07037210 */ /* 0x000fd60007ffe1ff */
[----:B------:R-:W0:Y:S02]  /*1ab0*/  @P0 LDC.64 R4, c[0x0][0x9e8] ;  /* 0x00027a00ff040b82 */ /* 0x000e240000000a00 */
[----:B0-----:R-:W-:-:S05]  /*1ac0*/  @P0 IMAD.HI.U32 R4, R3, R4, RZ ;  /* 0x0000000403040227 */ /* 0x001fca00078e00ff */
[----:B------:R-:W-:-:S04]  /*1ad0*/  @P0 SHF.R.U32.HI R3, RZ, R5, R4 ;  /* 0x00000005ff030219 */ /* 0x000fc80000011604 */
[----:B------:R-:W-:Y:S01]  /*1ae0*/  LOP3.LUT R3, RZ, R3, RZ, 0x33, !PT ;  /* 0x00000003ff037212 */ /* 0x000fe200078e33ff */
[----:B------:R-:W-:Y:S06]  /*1af0*/  BRA `(.L_x_1753) ;  /* 0x0000000000107947 */ /* 0x000fec0003800000 */
.L_x_1752:
[----:B------:R-:W-:-:S13]  /*1b00*/  ISETP.NE.AND P0, PT, R13, 0x1, PT ;  /* 0x000000010d00780c */ /* 0x000fda0003f05270 */
[----:B------:R-:W0:Y:S02]  /*1b10*/  @P0 LDC.64 R4, c[0x0][0x9e8] ;  /* 0x00027a00ff040b82 */ /* 0x000e240000000a00 */
[----:B0-----:R-:W-:-:S05]  /*1b20*/  @P0 IMAD.HI.U32 R4, R3, R4, RZ ;  /* 0x0000000403040227 */ /* 0x001fca00078e00ff */
[----:B------:R-:W-:-:S07]  /*1b30*/  @P0 SHF.R.U32.HI R3, RZ, R5, R4 ;  /* 0x00000005ff030219 */ /* 0x000fce0000011604 */
.L_x_1753:
[----:B------:R-:W-:Y:S05]  /*1b40*/  BSYNC B0 ;  /* 0x0000000000007941 */ /* 0x000fea0003800000 */
.L_x_1751:
[----:B------:R-:W-:-:S05]  /*1b50*/  IMAD R3, R3, R13, R13 ;  /* 0x0000000d03037224 */ /* 0x000fca00078e020d */
[----:B------:R-:W-:-:S07]  /*1b60*/  VIMNMX R0, R0, R3, PT ;  /* 0x0000000300007248 */ /* 0x000fce0003fe0100 */
.L_x_1750:
[----:B------:R-:W0:Y:S01]  /*1b70*/  @P1 LDC R4, c[0x0][0x44c] ;  /* 0x00011300ff041b82 */ /* 0x000e220000000800 */
[----:B------:R-:W-:Y:S01]  /*1b80*/  IMAD.MOV.U32 R3, RZ, RZ, R14 ;  /* 0x000000ffff037224 */ /* 0x000fe200078e000e */
[----:B------:R-:W-:Y:S01]  /*1b90*/  ULDC UR4, c[0x0][0x9dc] ;  /* 0x0002770000047ab9 */ /* 0x000fe20000000800 */
[----:B------:R-:W-:-:S05]  /*1ba0*/  IMAD.IADD R106, R221, 0x1, -R220 ;  /* 0x00000001dd6a7824 */ /* 0x000fca00078e0adc */
[----:B------:R-:W1:Y:S01]  /*1bb0*/  @P1 LDC R5, c[0x0][0x450] ;  /* 0x00011400ff051b82 */ /* 0x000e620000000800 */
[----:B0-----:R-:W-:-:S05]  /*1bc0*/  @P1 IMAD.HI.U32 R4, R14, R4, RZ ;  /* 0x000000040e041227 */ /* 0x001fca00078e00ff */
[----:B-1----:R-:W-:-:S05]  /*1bd0*/  @P1 SHF.R.U32.HI R3, RZ, R5, R4 ;  /* 0x00000005ff031219 */ /* 0x002fca0000011604 */
[----:B------:R-:W-:-:S04]  /*1be0*/  IMAD.IADD R3, R106, 0x1, R3 ;  /* 0x000000016a037824 */ /* 0x000fc800078e0203 */
[----:B------:R-:W-:Y:S01]  /*1bf0*/  VIADD R4, R3, -UR4 ;  /* 0x8000000403047c36 */ /* 0x000fe20008000000 */
[----:B------:R-:W-:Y:S06]  /*1c00*/  @!P2 BRA `(.L_x_1754) ;  /* 0x000000000044a947 */ /* 0x000fec0003800000 */
[----:B------:R-:W-:Y:S01]  /*1c10*/  ISETP.GT.AND P0, PT, R3, -0x1, PT ;  /* 0xffffffff0300780c */ /* 0x000fe20003f04270 */
[----:B------:R-:W-:-:S12]  /*1c20*/  BSSY B0, `(.L_x_1755) ;  /* 0x000000d000007945 */ /* 0x000fd80003800000 */
        /* <DEDUP_REMOVED lines=8> */
.L_x_1756:
[----:B------:R-:W-:-:S13]  /*1cb0*/  ISETP.NE.AND P0, PT, R13, 0x1, PT ;  /* 0x000000010d00780c */ /* 0x000fda0003f05270 */
[----:B------:R-:W0:Y:S02]  /*1cc0*/  @P0 LDC.64 R6, c[0x0][0x9e8] ;  /* 0x00027a00ff060b82 */ /* 0x000e240000000a00 */
[----:B0-----:R-:W-:-:S05]  /*1cd0*/  @P0 IMAD.HI.U32 R6, R3, R6, RZ ;  /* 0x0000000603060227 */ /* 0x001fca00078e00ff */
[----:B------:R-:W-:-:S07]  /*1ce0*/  @P0 SHF.R.U32.HI R3, RZ, R7, R6 ;  /* 0x00000007ff030219 */ /* 0x000fce0000011606 */
.L_x_1757:
[----:B------:R-:W-:Y:S05]  /*1cf0*/  BSYNC B0 ;  /* 0x0000000000007941 */ /* 0x000fea0003800000 */
.L_x_1755:
[----:B------:R-:W-:-:S05]  /*1d00*/  IMAD R3, R3, R13, RZ ;  /* 0x0000000d03037224 */ /* 0x000fca00078e02ff */
[----:B------:R-:W-:-:S07]  /*1d10*/  VIMNMX R4, R4, R3, !PT ;  /* 0x0000000304047248 */ /* 0x000fce0007fe0100 */
.L_x_1754:
[----:B------:R-:W-:Y:S02]  /*1d20*/  IADD3 R0, R0, 0x3f, RZ ;  /* 0x0000003f00007810 */ /* 0x000fe40007ffe0ff */
[----:B------:R-:W-:Y:S02]  /*1d30*/  SHF.R.S32.HI R5, RZ, 0x1f, R4 ;  /* 0x0000001fff057819 */ /* 0x000fe40000011404 */
[----:B------:R-:W-:Y:S02]  /*1d40*/  SHF.R.S32.HI R3, RZ, 0x1f, R0 ;  /* 0x0000001fff037819 */ /* 0x000fe40000011400 */
[----:B------:R-:W-:Y:S02]  /*1d50*/  LEA.HI R5, R5, R4, RZ, 0x6 ;  /* 0x0000000405057211 */ /* 0x000fe400078f30ff */
[----:B------:R-:W-:Y:S02]  /*1d60*/  LEA.HI R3, R3, R0, RZ, 0x6 ;  /* 0x0000000003037211 */ /* 0x000fe400078f30ff */
[----:B------:R-:W-:-:S02]  /*1d70*/  SHF.R.S32.HI R5, RZ, 0x6, R5 ;  /* 0x00000006ff057819 */ /* 0x000fc40000011405 */
[----:B------:R-:W-:Y:S02]  /*1d80*/  SHF.R.S32.HI R0, RZ, 0x6, R3 ;  /* 0x00000006ff007819 */ /* 0x000fe40000011403 */
[----:B------:R-:W-:Y:S02]  /*1d90*/  VIMNMX R5, RZ, R5, !PT ;  /* 0x00000005ff057248 */ /* 0x000fe40007fe0100 */
[----:B------:R-:W-:-:S03]  /*1da0*/  VIMNMX R0, R103, R0, PT ;  /* 0x0000000067007248 */ /* 0x000fc60003fe0100 */
[--C-:B------:R-:W-:Y:S02]  /*1db0*/  IMAD R5, R5, 0x40, -R11.reuse ;  /* 0x0000004005057824 */ /* 0x100fe400078e0a0b */
[----:B------:R-:W-:-:S03]  /*1dc0*/  IMAD R3, R0, 0x40, -R11 ;  /* 0x0000004000037824 */ /* 0x000fc600078e0a0b */
[----:B------:R-:W-:Y:S02]  /*1dd0*/  VIMNMX R5, RZ, R5, !PT ;  /* 0x00000005ff057248 */ /* 0x000fe40007fe0100 */
[----:B------:R-:W-:Y:S02]  /*1de0*/  VIMNMX R0, R3, R2, PT ;  /* 0x0000000203007248 */ /* 0x000fe40003fe0100 */
[----:B------:R-:W-:Y:S02]  /*1df0*/  SHF.R.U32.HI R24, RZ, 0x6, R5 ;  /* 0x00000006ff187819 */ /* 0x000fe40000011605 */
[----:B------:R-:W-:-:S03]  /*1e00*/  ISETP.GT.AND P0, PT, R0, R5, PT ;  /* 0x000000050000720c */ /* 0x000fc60003f04270 */
[----:B------:R-:W-:-:S10]  /*1e10*/  IMAD.MOV.U32 R25, RZ, RZ, R24 ;  /* 0x000000ffff197224 */ /* 0x000fd400078e0018 */
[----:B------:R-:W-:-:S05]  /*1e20*/  @P0 VIADD R0, R0, 0x3f ;  /* 0x0000003f00000836 */ /* 0x000fca0000000000 */
[----:B------:R-:W-:-:S04]  /*1e30*/  @P0 SHF.R.S32.HI R3, RZ, 0x1f, R0 ;  /* 0x0000001fff030819 */ /* 0x000fc80000011400 */
[----:B------:R-:W-:-:S04]  /*1e40*/  @P0 LEA.HI R3, R3, R0, RZ, 0x6 ;  /* 0x0000000003030211 */ /* 0x000fc800078f30ff */
[----:B------:R-:W-:Y:S02]  /*1e50*/  @P0 SHF.R.S32.HI R25, RZ, 0x6, R3 ;  /* 0x00000006ff190819 */ /* 0x000fe40000011403 */
[----:B------:R-:W-:Y:S02]  /*1e60*/  PLOP3.LUT P0, PT, PT, PT, PT, 0x80, 0x0 ;  /* 0x000000000000781c */ /* 0x000fe40003f0f070 */
[----:B------:R-:W-:-:S13]  /*1e70*/  ISETP.GT.AND P1, PT, R25, R24, PT ;  /* 0x000000181900720c */ /* 0x000fda0003f24270 */
[----:B------:R-:W-:Y:S05]  /*1e80*/  @!P1 BRA `(.L_x_1758) ;  /* 0x0000006400449947 */ /* 0x000fea0003800000 */
        /* <DEDUP_REMOVED lines=11> */
[----:B------:R-:W-:Y:S01]  /*1f40*/  MOV R10, UR6 ;  /* 0x00000006000a7c02 */ /* 0x000fe20008000f00 */
[----:B------:R-:W-:Y:S02]  /*1f50*/  IMAD.U32 R6, RZ, RZ, UR4 ;  /* 0x00000004ff067e24 */ /* 0x000fe4000f8e00ff */
[----:B------:R-:W-:-:S02]  /*1f60*/  IMAD.U32 R7, RZ, RZ, UR5 ;  /* 0x00000005ff077e24 */ /* 0x000fc4000f8e00ff */
[----:B------:R-:W-:Y:S02]  /*1f70*/  IMAD.U32 R11, RZ, RZ, UR7 ;  /* 0x00000007ff0b7e24 */ /* 0x000fe4000f8e00ff */
[----:B------:R-:W-:Y:S02]  /*1f80*/  IMAD.MOV.U32 R8, RZ, RZ, 0x70 ;  /* 0x00000070ff087424 */ /* 0x000fe400078e00ff */
[----:B------:R-:W-:Y:S02]  /*1f90*/  IMAD.MOV.U32 R12, RZ, RZ, 0x1 ;  /* 0x00000001ff0c7424 */ /* 0x000fe400078e00ff */
[----:B0-----:R-:W-:-:S07]  /*1fa0*/  IMAD.MOV.U32 R13, RZ, RZ, RZ ;  /* 0x000000ffff0d7224 */ /* 0x001fce00078e00ff */
[----:B------:R-:W-:-:S07]  /*1fb0*/  LEPC R20, `(.L_x_1760) ;  /* 0x000000001014794e */ /* 0x000fce0000000000 */
[----:B-1---5:R-:W-:Y:S05]  /*1fc0*/  CALL.ABS.NOINC R14 ;  /* 0x000000000e007343 */ /* 0x022fea0003c00000 */
.L_x_1760:
[----:B------:R-:W-:Y:S05]  /*1fd0*/  BSYNC B6 ;  /* 0x0000000000067941 */ /* 0x000fea0003800000 */
.L_x_1759:
        /* <DEDUP_REMOVED lines=20> */
.L_x_1762:
[----:B------:R-:W-:Y:S05]  /*2120*/  BSYNC B6 ;  /* 0x0000000000067941 */ /* 0x000fea0003800000 */
.L_x_1761:
[----:B------:R-:W-:Y:S01]  /*2130*/  ULDC.64 UR4, c[0x0][0x9f8] ;  /* 0x00027e0000047ab9 */ /* 0x000fe20000000a00 */
[----:B------:R-:W2:Y:S01]  /*2140*/  LDL R30, [R1+0x2c] ;  /* 0x00002c00011e7983 */ /* 0x000ea20000100800 */
[----:B------:R-:W-:Y:S01]  /*2150*/  ISETP.NE.U32.AND P0, PT, RZ, UR4, PT ;  /* 0x00000004ff007c0c */ /* 0x000fe2000bf05070 */
[----:B------:R-:W0:Y:S01]  /*2160*/  LDC.64 R12, c[0x0][0x300] ;  /* 0x0000c000ff0c7b82 */ /* 0x000e220000000a00 */
[----:B------:R-:W-:Y:S01]  /*2170*/  IADD3 R77, R26, R27, RZ ;  /* 0x0000001b1a4d7210 */ /* 0x000fe20007ffe0ff */
[----:B------:R-:W-:Y:S01]  /*2180*/  ULDC UR6, c[0x0][0x2f4] ;  /* 0x0000bd0000067ab9 */ /* 0x000fe20000000800 */
[----:B------:R-:W-:Y:S01]  /*2190*/  ISETP.NE.AND.EX P0, PT, RZ, UR5, PT, P0 ;  /* 0x00000005ff007c0c */ /* 0x000fe2000bf05300 */
[----:B------:R-:W-:Y:S01]  /*21a0*/  ULDC.64 UR4, c[0x0][0x330] ;  /* 0x0000cc0000047ab9 */ /* 0x000fe20000000a00 */
[----:B------:R-:W-:Y:S01]  /*21b0*/  ULDC.64 UR8, c[0x0][0xa08] ;  /* 0x0002820000087ab9 */ /* 0x000fe20000000a00 */
[----:B------:R-:W3:Y:S02]  /*21c0*/  LDL R26, [R1+0x38] ;  /* 0x00003800011a7983 */ /* 0x000ee40000100800 */
[----:B------:R-:W1:Y:S02]  /*21d0*/  LDC.64 R20, c[0x0][0x408] ;  /* 0x00010200ff147b82 */ /* 0x000e640000000a00 */
[----:B------:R-:W4:Y:S06]  /*21e0*/  LDL R14, [R1+0x40] ;  /* 0x00004000010e7983 */ /* 0x000f2c0000100800 */
[----:B------:R-:W0:Y:S08]  /*21f0*/  @P0 LDC.64 R4, c[0x0][0x9f8] ;  /* 0x00027e00ff040b82 */ /* 0x000e300000000a00 */
[----:B------:R-:W1:Y:S01]  /*2200*/  LDC.64 R28, c[0x0][0x3f8] ;  /* 0x0000fe00ff1c7b82 */ /* 0x000e620000000a00 */
[----:B------:R-:W-:-:S07]  /*2210*/  SHF.R.S32.HI R32, RZ, 0x1f, R218 ;  /* 0x0000001fff207819 */ /* 0x000fce00000114da */
[----:B------:R-:W1:Y:S01]  /*2220*/  LDC R39, c[0x0][0x3f4] ;  /* 0x0000fd00ff277b82 */ /* 0x000e620000000800 */
[----:B0-----:R-:W-:-:S05]  /*2230*/  @P0 IMAD.WIDE R4, R67, 0x4, R4 ;  /* 0x0000000443040825 */ /* 0x001fca00078e0204 */
[----:B------:R0:W2:Y:S01]  /*2240*/  @P0 LDG.E R67, desc[UR60][R4.64] ;  /* 0x0000003c04430981 */ /* 0x0000a2000c1e1900 */
[----:B------:R-:W-:Y:S01]  /*2250*/  SHF.R.S32.HI R33, RZ, 0x1f, R77 ;  /* 0x0000001fff217819 */ /* 0x000fe2000001144d */
[-C--:B------:R-:W-:Y:S01]  /*2260*/  IMAD.WIDE.U32 R6, R77, R12.reuse, RZ ;  /* 0x0000000c4d067225 */ /* 0x080fe200078e00ff */
[----:B------:R-:W-:Y:S02]  /*2270*/  ISETP.GE.AND P2, PT, R226, UR6, PT ;  /* 0x00000006e2007c0c */ /* 0x000fe4000bf46270 */
[----:B------:R-:W-:Y:S01]  /*2280*/  ISETP.NE.U32.AND P0, PT, RZ, UR8, PT ;  /* 0x00000008ff007c0c */ /* 0x000fe2000bf05070 */
[----:B------:R-:W-:Y:S01]  /*2290*/  IMAD R0, R33, R12, RZ ;  /* 0x0000000c21007224 */ /* 0x000fe200078e02ff */
[----:B------:R-:W-:Y:S01]  /*22a0*/  ISETP.GE.AND P1, PT, R18, UR6, PT ;  /* 0x0000000612007c0c */ /* 0x000fe2000bf26270 */
[----:B------:R-:W-:Y:S01]  /*22b0*/  IMAD.WIDE.U32 R8, R66, UR4, R18 ;  /* 0x0000000442087c25 */ /* 0x000fe2000f8e0012 */
[----:B------:R-:W-:Y:S02]  /*22c0*/  ISETP.NE.AND.EX P0, PT, RZ, UR9, PT, P0 ;  /* 0x00000009ff007c0c */ /* 0x000fe4000bf05300 */
[----:B------:R-:W-:Y:S01]  /*22d0*/  SHF.R.S32.HI R201, RZ, 0x1f, R200 ;  /* 0x0000001fffc97819 */ /* 0x000fe200000114c8 */
[----:B------:R-:W-:Y:S01]  /*22e0*/  IMAD R3, R77, R13, R0 ;  /* 0x0000000d4d037224 */ /* 0x000fe200078e0200 */
[----:B------:R-:W-:-:S03]  /*22f0*/  SHF.R.S32.HI R0, RZ, 0x1f, R66 ;  /* 0x0000001fff007819 */ /* 0x000fc60000011442 */
[----:B------:R-:W-:Y:S02]  /*2300*/  IMAD.IADD R7, R7, 0x1, R3 ;  /* 0x0000000107077824 */ /* 0x000fe400078e0203 */
[----:B------:R-:W-:-:S04]  /*2310*/  IMAD R3, R0, UR4, RZ ;  /* 0x0000000400037c24 */ /* 0x000fc8000f8e02ff */
[----:B------:R-:W-:Y:S01]  /*2320*/  IMAD R15, R66, UR5, R3 ;  /* 0x00000005420f7c24 */ /* 0x000fe2000f8e0203 */
[----:B------:R-:W-:Y:S02]  /*2330*/  ULDC.64 UR4, c[0x0][0x308] ;  /* 0x0000c20000047ab9 */ /* 0x000fe40000000a00 */
[----:B------:R-:W-:Y:S01]  /*2340*/  IMAD R3, R0, UR4, RZ ;  /* 0x0000000400037c24 */ /* 0x000fe2000f8e02ff */
[----:B------:R-:W-:Y:S01]  /*2350*/  SEL R0, RZ, 0x1, P1 ;  /* 0x00000001ff007807 */ /* 0x000fe20000800000 */
[----:B0-----:R-:W-:-:S04]  /*2360*/  IMAD.WIDE.U32 R4, R66, UR4, R6 ;  /* 0x0000000442047c25 */ /* 0x001fc8000f8e0006 */
[----:B------:R-:W-:Y:S01]  /*2370*/  IMAD R11, R66, UR5, R3 ;  /* 0x00000005420b7c24 */ /* 0x000fe2000f8e0203 */
[----:B------:R-:W-:Y:S01]  /*2380*/  SEL R3, RZ, 0xffffffff, P2 ;  /* 0xffffffffff037807 */ /* 0x000fe20001000000 */
[----:B------:R-:W-:Y:S01]  /*2390*/  ULDC.64 UR4, c[0x0][0x310] ;  /* 0x0000c40000047ab9 */ /* 0x000fe20000000a00 */
[----:B------:R-:W-:Y:S02]  /*23a0*/  IMAD.IADD R9, R9, 0x1, R15 ;  /* 0x0000000109097824 */ /* 0x000fe400078e020f */
[----:B------:R-:W-:Y:S02]  /*23b0*/  IMAD.IADD R5, R5, 0x1, R11 ;  /* 0x0000000105057824 */ /* 0x000fe400078e020b */
[----:B------:R-:W-:-:S05]  /*23c0*/  IMAD.SHL.U32 R7, R3, 0x2, RZ ;  /* 0x0000000203077824 */ /* 0x000fca00078e00ff */
[----:B------:R-:W-:Y:S01]  /*23d0*/  LOP3.LUT R6, R7, 0x2, R0, 0xe2, !PT ;  /* 0x0000000207067812 */ /* 0x000fe200078ee200 */
[----:B------:R-:W-:Y:S01]  /*23e0*/  IMAD R10, R32, R12, RZ ;  /* 0x0000000c200a7224 */ /* 0x000fe200078e02ff */
[----:B--2---:R-:W-:Y:S02]  /*23f0*/  SHF.R.S32.HI R3, RZ, 0x1f, R67 ;  /* 0x0000001fff037819 */ /* 0x004fe40000011443 */
[----:B------:R-:W-:Y:S02]  /*2400*/  SEL R67, R67, RZ, !P0 ;  /* 0x000000ff43437207 */ /* 0x000fe40004000000 */
[----:B------:R-:W-:Y:S02]  /*2410*/  SEL R3, R3, RZ, !P0 ;  /* 0x000000ff03037207 */ /* 0x000fe40004000000 */
[----:B------:R-:W-:Y:S01]  /*2420*/  ISETP.GE.AND P0, PT, R30, UR6, PT ;  /* 0x000000061e007c0c */ /* 0x000fe2000bf06270 */
[----:B------:R-:W-:Y:S01]  /*2430*/  IMAD.WIDE.U32 R88, R67, UR4, R4 ;  /* 0x0000000443587c25 */ /* 0x000fe2000f8e0004 */
[----:B------:R-:W2:Y:S03]  /*2440*/  LDL R30, [R1+0x30] ;  /* 0x00003000011e7983 */ /* 0x000ea60000100800 */
[----:B------:R-:W-:-:S02]  /*2450*/  IMAD R0, R3, UR4, RZ ;  /* 0x0000000403007c24 */ /* 0x000fc4000f8e02ff */
[----:B------:R-:W-:-:S04]  /*2460*/  IMAD.WIDE.U32 R4, R218, R12, R18 ;  /* 0x0000000cda047225 */ /* 0x000fc800078e0012 */
[----:B------:R-:W-:Y:S01]  /*2470*/  IMAD R15, R67, UR5, R0 ;  /* 0x00000005430f7c24 */ /* 0x000fe2000f8e0200 */
[----:B------:R-:W-:Y:S01]  /*2480*/  ULDC.64 UR4, c[0x0][0x338] ;  /* 0x0000ce0000047ab9 */ /* 0x000fe20000000a00 */
[----:B-1----:R-:W-:Y:S01]  /*2490*/  IMAD R0, R32, R20, RZ ;  /* 0x0000001420007224 */ /* 0x002fe200078e02ff */
[----:B------:R-:W-:Y:S01]  /*24a0*/  SEL R7, RZ, 0x4, P0 ;  /* 0x00000004ff077807 */ /* 0x000fe20000000000 */
[C---:B------:R-:W-:Y:S02]  /*24b0*/  IMAD R27, R218.reuse, R13, R10 ;  /* 0x0000000dda1b7224 */ /* 0x040fe400078e020a */
[----:B------:R-:W-:Y:S02]  /*24c0*/  IMAD R11, R218, R21, R0 ;  /* 0x00000015da0b7224 */ /* 0x000fe400078e0200 */
[----:B------:R-:W-:Y:S01]  /*24d0*/  IMAD R10, R3, UR4, RZ ;  /* 0x00000004030a7c24 */ /* 0x000fe2000f8e02ff */
[----:B------:R-:W-:Y:S01]  /*24e0*/  IADD3 R3, P0, R88, R4, RZ ;  /* 0x0000000458037210 */ /* 0x000fe20007f1e0ff */
[----:B------:R-:W-:Y:S01]  /*24f0*/  IMAD.IADD R0, R89, 0x1, R15 ;  /* 0x0000000159007824 */ /* 0x000fe200078e020f */
[----:B------:R-:W-:-:S02]  /*2500*/  ISETP.GE.AND P3, PT, R18, R39, PT ;  /* 0x000000271200720c */ /* 0x000fc40003f66270 */
[----:B------:R-:W-:Y:S02]  /*2510*/  ISETP.GE.AND P2, PT, R226, R39, PT ;  /* 0x00000027e200720c */ /* 0x000fe40003f46270 */
[----:B------:R-:W-:Y:S01]  /*2520*/  IADD3.X R4, R0, R5, R27, P0, !PT ;  /* 0x0000000500047210 */ /* 0x000fe200007fe41b */
[----:B------:R-:W-:Y:S01]  /*2530*/  IMAD R5, R32, R28, RZ ;  /* 0x0000001c20057224 */ /* 0x000fe200078e02ff */
[----:B------:R-:W-:Y:S01]  /*2540*/  LOP3.LUT R31, R6, R7, RZ, 0xfc, !PT ;  /* 0x00000007061f7212 */ /* 0x000fe200078efcff */
[----:B------:R-:W-:Y:S01]  /*2550*/  IMAD.WIDE.U32 R86, R67, UR4, R8 ;  /* 0x0000000443567c25 */ /* 0x000fe2000f8e0008 */
[----:B------:R-:W-:-:S03]  /*2560*/  SEL R7, R39, RZ, P2 ;  /* 0x000000ff27077207 */ /* 0x000fc60001000000 */
[----:B------:R-:W-:Y:S01]  /*2570*/  IMAD R9, R218, R29, R5 ;  /* 0x0000001dda097224 */ /* 0x000fe200078e0205 */
[----:B------:R-:W-:Y:S01]  /*2580*/  SEL R5, R39, RZ, P3 ;  /* 0x000000ff27057207 */ /* 0x000fe20001800000 */
[----:B------:R-:W-:Y:S02]  /*2590*/  IMAD.IADD R7, R226, 0x1, R7 ;  /* 0x00000001e2077824 */ /* 0x000fe400078e0207 */
[----:B------:R-:W-:Y:S02]  /*25a0*/  VIADD R34, R218, 0x20 ;  /* 0x00000020da227836 */ /* 0x000fe40000000000 */
[----:B------:R-:W-:Y:S01]  /*25b0*/  IMAD.IADD R5, R18, 0x1, R5 ;  /* 0x0000000112057824 */ /* 0x000fe200078e0205 */
[----:B------:R-:W-:Y:S01]  /*25c0*/  SHF.R.S32.HI R8, RZ, 0x1f, R7 ;  /* 0x0000001fff087819 */ /* 0x000fe20000011407 */
[----:B------:R-:W-:Y:S02]  /*25d0*/  IMAD.SHL.U32 R34, R34, 0x40, RZ ;  /* 0x0000004022227824 */ /* 0x000fe400078e00ff */
[----:B------:R-:W-:Y:S01]  /*25e0*/  IMAD.WIDE.U32 R78, R218, R28, R18 ;  /* 0x0000001cda4e7225 */ /* 0x000fe200078e0012 */
[----:B------:R-:W-:-:S03]  /*25f0*/  SHF.R.S32.HI R6, RZ, 0x1f, R5 ;  /* 0x0000001fff067819 */ /* 0x000fc60000011405 */
[----:B------:R-:W-:Y:S01]  /*2600*/  IMAD.WIDE.U32 R80, R218, R28, R200 ;  /* 0x0000001cda507225 */ /* 0x000fe200078e00c8 */
[----:B------:R-:W-:Y:S02]  /*2610*/  LEA.HI R90, R6, R5, RZ, 0x3 ;  /* 0x00000005065a7211 */ /* 0x000fe400078f18ff */
[----:B------:R-:W-:Y:S01]  /*2620*/  LEA.HI R92, R8, R7, RZ, 0x3 ;  /* 0x00000007085c7211 */ /* 0x000fe200078f18ff */
[----:B------:R-:W-:Y:S01]  /*2630*/  VIADD R35, R218, 0x20 ;  /* 0x00000020da237836 */ /* 0x000fe20000000000 */
[----:B------:R-:W-:Y:S01]  /*2640*/  LOP3.LUT R34, R34, 0x1c0, RZ, 0xc0, !PT ;  /* 0x000001c022227812 */ /* 0x000fe200078ec0ff */
[----:B------:R-:W-:Y:S01]  /*2650*/  IMAD.IADD R81, R81, 0x1, R9 ;  /* 0x0000000151517824 */ /* 0x000fe200078e0209 */
[----:B------:R-:W-:Y:S01]  /*2660*/  IADD3 R79, R9, R79, RZ ;  /* 0x0000004f094f7210 */ /* 0x000fe20007ffe0ff */
[----:B------:R-:W-:Y:S01]  /*2670*/  IMAD R67, R67, UR5, R10 ;  /* 0x0000000543437c24 */ /* 0x000fe2000f8e020a */
[----:B------:R-:W-:Y:S01]  /*2680*/  LEA.HI R9, R8, R7, RZ, 0x6 ;  /* 0x0000000708097211 */ /* 0x000fe200078f30ff */
[----:B------:R-:W-:Y:S01]  /*2690*/  IMAD.SHL.U32 R35, R35, 0x40, RZ ;  /* 0x0000004023237824 */ /* 0x000fe200078e00ff */
[----:B------:R-:W-:-:S02]  /*26a0*/  LEA.HI R5, R6, R5, RZ, 0x6 ;  /* 0x0000000506057211 */ /* 0x000fc400078f30ff */
[C---:B------:R-:W-:Y:S02]  /*26b0*/  LOP3.LUT R8, R34.reuse, 0x38, R90, 0xf8, !PT ;  /* 0x0000003822087812 */ /* 0x040fe400078ef85a */
[----:B------:R-:W-:Y:S01]  /*26c0*/  LOP3.LUT R10, R34, 0x38, R92, 0xf8, !PT ;  /* 0x00000038220a7812 */ /* 0x000fe200078ef85c */
[----:B------:R-:W-:Y:S01]  /*26d0*/  IMAD.SHL.U32 R34, R218, 0x40, RZ ;  /* 0x00000040da227824 */ /* 0x000fe200078e00ff */
[----:B------:R-:W0:Y:S01]  /*26e0*/  S2R R104, SR_TID.X ;  /* 0x0000000000687919 */ /* 0x000e220000002100 */
[----:B------:R-:W-:Y:S01]  /*26f0*/  LOP3.LUT R35, R35, 0x1c0, RZ, 0xc0, !PT ;  /* 0x000001c023237812 */ /* 0x000fe200078ec0ff */
[----:B------:R-:W-:Y:S01]  /*2700*/  IMAD.SHL.U32 R6, R5, 0x40, RZ ;  /* 0x0000004005067824 */ /* 0x000fe200078e00ff */
[----:B------:R-:W-:Y:S01]  /*2710*/  LOP3.LUT R5, R90, 0x38, RZ, 0xc0, !PT ;  /* 0x000000385a057812 */ /* 0x000fe200078ec0ff */
[----:B------:R-:W-:Y:S01]  /*2720*/  IMAD.SHL.U32 R36, R218, 0x40, RZ ;  /* 0x00000040da247824 */ /* 0x000fe200078e00ff */
[----:B------:R-:W-:Y:S01]  /*2730*/  LOP3.LUT R34, R34, 0x1c0, RZ, 0xc0, !PT ;  /* 0x000001c022227812 */ /* 0x000fe200078ec0ff */
[----:B------:R-:W-:Y:S01]  /*2740*/  IMAD.WIDE.U32 R84, R218, R20, R200 ;  /* 0x00000014da547225 */ /* 0x000fe200078e00c8 */
[----:B------:R-:W-:-:S03]  /*2750*/  SHF.R.U32.HI R35, RZ, 0x3, R35 ;  /* 0x00000003ff237819 */ /* 0x000fc60000011623 */
[----:B------:R-:W-:Y:S01]  /*2760*/  IMAD.WIDE.U32 R82, R218, R20, R18 ;  /* 0x00000014da527225 */ /* 0x000fe200078e0012 */
[----:B------:R-:W-:Y:S02]  /*2770*/  LOP3.LUT R7, R92, 0x38, RZ, 0xc0, !PT ;  /* 0x000000385c077812 */ /* 0x000fe400078ec0ff */
[----:B------:R-:W-:Y:S01]  /*2780*/  LOP3.LUT R5, R5, 0x1c0, R36, 0xf8, !PT ;  /* 0x000001c005057812 */ /* 0x000fe200078ef824 */
[----:B------:R-:W-:Y:S01]  /*2790*/  IMAD.IADD R83, R11, 0x1, R83 ;  /* 0x000000010b537824 */ /* 0x000fe200078e0253 */
[----:B------:R-:W-:Y:S02]  /*27a0*/  SHF.R.U32.HI R34, RZ, 0x3, R34 ;  /* 0x00000003ff227819 */ /* 0x000fe40000011622 */
[----:B------:R-:W-:Y:S02]  /*27b0*/  IADD3 R85, R85, R11, RZ ;  /* 0x0000000b55557210 */ /* 0x000fe40007ffe0ff */
[----:B------:R-:W-:Y:S02]  /*27c0*/  SHF.L.U32 R9, R9, 0x6, RZ ;  /* 0x0000000609097819 */ /* 0x000fe400000006ff */
[----:B------:R-:W-:-:S02]  /*27d0*/  LOP3.LUT R11, R8, R35, RZ, 0x3c, !PT ;  /* 0x00000023080b7212 */ /* 0x000fc400078e3cff */
[----:B------:R-:W-:Y:S02]  /*27e0*/  LOP3.LUT R6, R6, 0xfffff000, RZ, 0xc0, !PT ;  /* 0xfffff00006067812 */ /* 0x000fe400078ec0ff */
[----:B------:R-:W-:Y:S02]  /*27f0*/  LOP3.LUT R8, R7, 0x1c0, R36, 0xf8, !PT ;  /* 0x000001c007087812 */ /* 0x000fe400078ef824 */
[----:B------:R-:W-:Y:S02]  /*2800*/  LOP3.LUT R7, R5, R34, RZ, 0x3c, !PT ;  /* 0x0000002205077212 */ /* 0x000fe400078e3cff */
[----:B------:R-:W-:Y:S02]  /*2810*/  LOP3.LUT R9, R9, 0xfffff000, RZ, 0xc0, !PT ;  /* 0xfffff00009097812 */ /* 0x000fe400078ec0ff */
[----:B------:R-:W-:Y:S02]  /*2820*/  LOP3.LUT R10, R10, R35, RZ, 0x3c, !PT ;  /* 0x000000230a0a7212 */ /* 0x000fe400078e3cff */
[----:B-----5:R-:W-:-:S02]  /*2830*/  SHF.R.S32.HI R27, RZ, 0x1f, R23 ;  /* 0x0000001fff1b7819 */ /* 0x020fc40000011417 */
[-C--:B---3--:R-:W-:Y:S02]  /*2840*/  IADD3 R5, R11, R6.reuse, R26 ;  /* 0x000000060b057210 */ /* 0x088fe40007ffe01a */
[----:B----4-:R-:W-:Y:S02]  /*2850*/  IADD3 R6, R7, R6, R14 ;  /* 0x0000000607067210 */ /* 0x010fe40007ffe00e */
[----:B------:R-:W-:Y:S01]  /*2860*/  IADD3 R7, R10, R9, R26 ;  /* 0x000000090a077210 */ /* 0x000fe20007ffe01a */
[----:B------:R-:W-:Y:S01]  /*2870*/  IMAD R26, R27, R28, RZ ;  /* 0x0000001c1b1a7224 */ /* 0x000fe200078e02ff */
[----:B------:R-:W-:Y:S02]  /*2880*/  LOP3.LUT R8, R8, R34, RZ, 0x3c, !PT ;  /* 0x0000002208087212 */ /* 0x000fe400078e3cff */
[----:B------:R-:W-:Y:S01]  /*2890*/  IADD3 R76, P1, R218, R77, RZ ;  /* 0x0000004dda4c7210 */ /* 0x000fe20007f3e0ff */
[C---:B------:R-:W-:Y:S01]  /*28a0*/  IMAD R35, R23.reuse, R29, R26 ;  /* 0x0000001d17237224 */ /* 0x040fe200078e021a */
[----:B------:R-:W-:Y:S01]  /*28b0*/  IADD3 R8, R8, R9, R14 ;  /* 0x0000000908087210 */ /* 0x000fe20007ffe00e */
[----:B------:R-:W-:-:S04]  /*28c0*/  IMAD.WIDE.U32 R80, R23, R28, R80 ;  /* 0x0000001c17507225 */ /* 0x000fc800078e0050 */
[----:B------:R-:W-:-:S04]  /*28d0*/  IMAD.WIDE.U32 R78, R23, R28, R78 ;  /* 0x0000001c174e7225 */ /* 0x000fc800078e004e */
[-C--:B------:R-:W-:Y:S02]  /*28e0*/  IMAD R14, R27, R20.reuse, RZ ;  /* 0x000000141b0e7224 */ /* 0x080fe400078e02ff */
[----:B------:R-:W-:Y:S01]  /*28f0*/  IMAD.X R77, R32, 0x1, R33, P1 ;  /* 0x00000001204d7824 */ /* 0x000fe200008e0621 */
[----:B------:R-:W-:Y:S01]  /*2900*/  SHF.R.S32.HI R91, RZ, 0x3, R92 ;  /* 0x00000003ff5b7819 */ /* 0x000fe2000001145c */
[----:B------:R-:W-:Y:S02]  /*2910*/  IMAD.IADD R33, R81, 0x1, R35 ;  /* 0x0000000151217824 */ /* 0x000fe400078e0223 */
[----:B------:R-:W-:Y:S01]  /*2920*/  IMAD.IADD R34, R35, 0x1, R79 ;  /* 0x0000000123227824 */ /* 0x000fe200078e024f */
[----:B------:R-:W-:Y:S01]  /*2930*/  SHF.R.S32.HI R35, RZ, 0x3, R90 ;  /* 0x00000003ff237819 */ /* 0x000fe2000001145a */
[C---:B------:R-:W-:Y:S01]  /*2940*/  IMAD R37, R23.reuse, R21, R14 ;  /* 0x0000001517257224 */ /* 0x040fe200078e020e */
[----:B------:R-:W-:Y:S01]  /*2950*/  LOP3.LUT R90, R90, 0xfffffff8, RZ, 0xc0, !PT ;  /* 0xfffffff85a5a7812 */ /* 0x000fe200078ec0ff */
[----:B------:R-:W-:Y:S01]  /*2960*/  IMAD.WIDE.U32 R82, R23, R20, R82 ;  /* 0x0000001417527225 */ /* 0x000fe200078e0052 */
[----:B------:R-:W-:-:S02]  /*2970*/  LOP3.LUT R92, R92, 0xfffffff8, RZ, 0xc0, !PT ;  /* 0xfffffff85c5c7812 */ /* 0x000fc400078ec0ff */
[C---:B------:R-:W-:Y:S01]  /*2980*/  SHF.L.U64.HI R9, R12.reuse, 0x6, R13 ;  /* 0x000000060c097819 */ /* 0x040fe2000001020d */
[----:B------:R-:W-:Y:S01]  /*2990*/  IMAD.WIDE.U32 R84, R23, R20, R84 ;  /* 0x0000001417547225 */ /* 0x000fe200078e0054 */
[----:B------:R-:W-:Y:S02]  /*29a0*/  SHF.L.U64.HI R10, R12, 0x5, R13 ;  /* 0x000000050c0a7819 */ /* 0x000fe4000001020d */
[C-C-:B------:R-:W-:Y:S01]  /*29b0*/  SHF.L.U64.HI R13, R20.reuse, 0x6, R21.reuse ;  /* 0x00000006140d7819 */ /* 0x140fe20000010215 */
[C---:B------:R-:W-:Y:S01]  /*29c0*/  IMAD.SHL.U32 R15, R20.reuse, 0x40, RZ ;  /* 0x00000040140f7824 */ /* 0x040fe200078e00ff */
[----:B------:R-:W-:Y:S01]  /*29d0*/  SHF.L.U64.HI R14, R20, 0x5, R21 ;  /* 0x00000005140e7819 */ /* 0x000fe20000010215 */
[----:B------:R-:W-:Y:S01]  /*29e0*/  IMAD.SHL.U32 R27, R28, 0x40, RZ ;  /* 0x000000401c1b7824 */ /* 0x000fe200078e00ff */
[C---:B------:R-:W-:Y:S01]  /*29f0*/  SHF.L.U32 R11, R12.reuse, 0x6, RZ ;  /* 0x000000060c0b7819 */ /* 0x040fe200000006ff */
[----:B------:R-:W-:Y:S01]  /*2a00*/  IMAD.SHL.U32 R12, R12, 0x20, RZ ;  /* 0x000000200c0c7824 */ /* 0x000fe200078e00ff */
[--C-:B------:R-:W-:Y:S01]  /*2a10*/  SHF.L.U64.HI R21, R28, 0x6, R29.reuse ;  /* 0x000000061c157819 */ /* 0x100fe2000001021d */
[----:B------:R-:W-:Y:S01]  /*2a20*/  IMAD.SHL.U32 R20, R20, 0x20, RZ ;  /* 0x0000002014147824 */ /* 0x000fe200078e00ff */
[C---:B------:R-:W-:Y:S01]  /*2a30*/  SHF.L.U64.HI R26, R28.reuse, 0x5, R29 ;  /* 0x000000051c1a7819 */ /* 0x040fe2000001021d */
[----:B------:R-:W-:Y:S01]  /*2a40*/  IMAD.SHL.U32 R28, R28, 0x20, RZ ;  /* 0x000000201c1c7824 */ /* 0x000fe200078e00ff */
[----:B0-----:R-:W-:Y:S01]  /*2a50*/  LEA.HI R104, R104, 0x8, RZ, 0x19 ;  /* 0x0000000868687811 */ /* 0x001fe200078fc8ff */
[----:B------:R-:W-:Y:S01]  /*2a60*/  IMAD.SHL.U32 R29, R39, 0x2, RZ ;  /* 0x00000002271d7824 */ /* 0x000fe200078e00ff */
[----:B------:R-:W-:Y:S01]  /*2a70*/  IADD3 R32, R37, R83, RZ ;  /* 0x0000005325207210 */ /* 0x000fe20007ffe0ff */
[----:B------:R-:W-:Y:S01]  /*2a80*/  IMAD.IADD R98, R87, 0x1, R67 ;  /* 0x0000000157627824 */ /* 0x000fe200078e0243 */
[----:B------:R-:W-:-:S02]  /*2a90*/  SHF.R.S32.HI R96, RZ, 0x1f, R90 ;  /* 0x0000001fff607819 */ /* 0x000fc4000001145a */
[----:B------:R-:W-:Y:S02]  /*2aa0*/  SHF.R.S32.HI R97, RZ, 0x1f, R92 ;  /* 0x0000001fff617819 */ /* 0x000fe4000001145c */
[----:B--2---:R-:W-:Y:S02]  /*2ab0*/  ISETP.GE.AND P0, PT, R30, UR6, PT ;  /* 0x000000061e007c0c */ /* 0x004fe4000bf06270 */
[----:B------:R-:W-:-:S04]  /*2ac0*/  IADD3 R30, R218, 0x20, RZ ;  /* 0x00000020da1e7810 */ /* 0x000fc80007ffe0ff */
[----:B------:R-:W-:Y:S02]  /*2ad0*/  SHF.R.S32.HI R102, RZ, 0x1f, R30 ;  /* 0x0000001fff667819 */ /* 0x000fe4000001141e */
[----:B------:R-:W-:-:S04]  /*2ae0*/  SEL R30, RZ, 0x8, P0 ;  /* 0x00000008ff1e7807 */ /* 0x000fc80000000000 */
[C---:B------:R-:W-:Y:S02]  /*2af0*/  LOP3.LUT R95, R31.reuse, R30, RZ, 0xfc, !PT ;  /* 0x0000001e1f5f7212 */ /* 0x040fe400078efcff */
[----:B------:R-:W-:Y:S01]  /*2b00*/  LOP3.LUT R30, R31, 0x1, RZ, 0xc0, !PT ;  /* 0x000000011f1e7812 */ /* 0x000fe200078ec0ff */
[----:B------:R-:W-:Y:S01]  /*2b10*/  IMAD.IADD R31, R85, 0x1, R37 ;  /* 0x00000001551f7824 */ /* 0x000fe200078e0225 */
[C---:B------:R-:W-:Y:S02]  /*2b20*/  LOP3.LUT R93, R95.reuse, 0x2, RZ, 0xc0, !PT ;  /* 0x000000025f5d7812 */ /* 0x040fe400078ec0ff */
[C---:B------:R-:W-:Y:S02]  /*2b30*/  LOP3.LUT R94, R95.reuse, 0x4, RZ, 0xc0, !PT ;  /* 0x000000045f5e7812 */ /* 0x040fe400078ec0ff */
[----:B------:R-:W-:-:S07]  /*2b40*/  LOP3.LUT R95, R95, 0x8, RZ, 0xc0, !PT ;  /* 0x000000085f5f7812 */ /* 0x000fce00078ec0ff */
.L_x_1838:
[----:B-1--4-:R-:W2:Y:S01]  /*2b50*/  LDL R41, [R1+0x54] ;  /* 0x0000540001297983 */ /* 0x012ea20000100800 */
[----:B0-----:R-:W0:Y:S01]  /*2b60*/  LDC R120, c[0x0][0x3f4] ;  /* 0x0000fd00ff787b82 */ /* 0x001e220000000800 */
[----:B------:R-:W-:Y:S01]  /*2b70*/  VIADD R40, R25, 0xffffffff ;  /* 0xffffffff19287836 */ /* 0x000fe20000000000 */
[----:B------:R-:W-:Y:S05]  /*2b80*/  YIELD ;  /* 0x0000000000007946 */ /* 0x000fea0003800000 */
[----:B------:R-:W-:Y:S01]  /*2b90*/  SHF.R.S32.HI R39, RZ, 0x1f, R40 ;  /* 0x0000001fff277819 */ /* 0x000fe20000011428 */
[----:B------:R-:W1:Y:S01]  /*2ba0*/  LDC.64 R108, c[0x0][0x2e8] ;  /* 0x0000ba00ff6c7b82 */ /* 0x000e620000000a00 */
[-C--:B------:R-:W-:Y:S01]  /*2bb0*/  IMAD R36, R9, R40.reuse, RZ ;  /* 0x0000002809247224 */ /* 0x080fe200078e02ff */
[----:B------:R-:W-:Y:S01]  /*2bc0*/  BSSY B0, `(.L_x_1763) ;  /* 0x0000517000007945 */ /* 0x000fe20003800000 */
[----:B------:R-:W-:-:S04]  /*2bd0*/  IMAD.WIDE.U32 R112, R11, R40, RZ ;  /* 0x000000280b707225 */ /* 0x000fc800078e00ff */
[----:B------:R-:W-:Y:S01]  /*2be0*/  IMAD R73, R39, R11, R36 ;  /* 0x0000000b27497224 */ /* 0x000fe200078e0224 */
[CC--:B------:R-:W-:Y:S02]  /*2bf0*/  IADD3 R37, P0, R3.reuse, R112.reuse, RZ ;  /* 0x0000007003257210 */ /* 0x0c0fe40007f1e0ff */
[----:B------:R-:W-:Y:S02]  /*2c00*/  IADD3 R25, P4, P5, R3, R112, R12 ;  /* 0x0000007003197210 */ /* 0x000fe40007d9e00c */
[----:B------:R-:W-:-:S04]  /*2c10*/  IADD3 R73, R113, R73, RZ ;  /* 0x0000004971497210 */ /* 0x000fc80007ffe0ff */
[----:B------:R-:W-:Y:S01]  /*2c20*/  IADD3.X R36, R4, R73, R10, P4, P5 ;  /* 0x0000004904247210 */ /* 0x000fe200027ea40a */
[----:B------:R-:W-:Y:S01]  /*2c30*/  IMAD.X R38, R73, 0x1, R4, P0 ;  /* 0x0000000149267824 */ /* 0x000fe200000e0604 */
[----:B0-----:R-:W-:Y:S02]  /*2c40*/  ISETP.GE.AND P0, PT, R120, 0x1, PT ;  /* 0x000000017800780c */ /* 0x001fe40003f06270 */
[-C--:B-1----:R-:W-:Y:S02]  /*2c50*/  LEA R50, P1, R37, R108.reuse, 0x1 ;  /* 0x0000006c25327211 */ /* 0x082fe400078208ff */
[----:B------:R-:W-:Y:S02]  /*2c60*/  LEA R48, P6, R25, R108, 0x1 ;  /* 0x0000006c19307211 */ /* 0x000fe400078c08ff */
[----:B------:R-:W-:Y:S02]  /*2c70*/  LEA.HI.X R51, R37, R109, R38, 0x1, P1 ;  /* 0x0000006d25337211 */ /* 0x000fe400008f0c26 */
[----:B------:R-:W-:-:S02]  /*2c80*/  ISETP.GT.AND P1, PT, R40, R24, PT ;  /* 0x000000182800720c */ /* 0x000fc40003f24270 */
[----:B------:R-:W-:Y:S01]  /*2c90*/  LEA.HI.X R49, R25, R109, R36, 0x1, P6 ;  /* 0x0000006d19317211 */ /* 0x000fe200030f0c24 */
[----:B------:R-:W-:Y:S01]  /*2ca0*/  IMAD.MOV.U32 R25, RZ, RZ, R40 ;  /* 0x000000ffff197224 */ /* 0x000fe200078e0028 */
[----:B------:R-:W-:Y:S01]  /*2cb0*/  P2R R100, PR, RZ, 0x2 ;  /* 0x00000002ff647803 */ /* 0x000fe20000000000 */
[----:B--2---:R-:W-:-:S04]  /*2cc0*/  IMAD R101, R17, 0x4000, R41 ;  /* 0x0000400011657824 */ /* 0x004fc800078e0229 */
[----:B------:R-:W-:Y:S01]  /*2cd0*/  IMAD R101, R101, 0x2, R16 ;  /* 0x0000000265657824 */ /* 0x000fe200078e0210 */
[----:B------:R-:W-:Y:S06]  /*2ce0*/  @!P0 BRA `(.L_x_1764) ;  /* 0x0000004c00648947 */ /* 0x000fec0003800000 */
[----:B------:R-:W-:Y:S01]  /*2cf0*/  ULDC.U8 UR4, c[0x0][0x410] ;  /* 0x0001040000047ab9 */ /* 0x000fe20000000000 */
[-C--:B------:R-:W-:Y:S01]  /*2d00*/  IMAD R36, R21, R40.reuse, RZ ;  /* 0x0000002815247224 */ /* 0x080fe200078e02ff */
[----:B------:R-:W-:Y:S01]  /*2d10*/  ISETP.NE.AND P0, PT, RZ, UR4, PT ;  /* 0x00000004ff007c0c */ /* 0x000fe2000bf05270 */
[-C--:B------:R-:W-:Y:S02]  /*2d20*/  IMAD R38, R13, R40.reuse, RZ ;  /* 0x000000280d267224 */ /* 0x080fe400078e02ff */
[----:B------:R-:W-:Y:S02]  /*2d30*/  IMAD R37, R39, R27, R36 ;  /* 0x0000001b27257224 */ /* 0x000fe400078e0224 */
[----:B------:R-:W-:Y:S02]  /*2d40*/  IMAD R105, R25, -0x40, R2 ;  /* 0xffffffc019697824 */ /* 0x000fe400078e0202 */
[----:B------:R-:W-:-:S03]  /*2d50*/  IMAD.WIDE.U32 R70, R27, R40, RZ ;  /* 0x000000281b467225 */ /* 0x000fc600078e00ff */
[----:B------:R-:W-:Y:S01]  /*2d60*/  VIMNMX R105, R105, 0x40, PT ;  /* 0x0000004069697848 */ /* 0x000fe20003fe0100 */
[----:B------:R-:W-:Y:S01]  /*2d70*/  IMAD R39, R39, R15, R38 ;  /* 0x0000000f27277224 */ /* 0x000fe200078e0226 */
[----:B------:R-:W-:Y:S01]  /*2d80*/  IADD3 R99, R71, R37, RZ ;  /* 0x0000002547637210 */ /* 0x000fe20007ffe0ff */
[----:B------:R-:W-:-:S04]  /*2d90*/  IMAD.WIDE.U32 R68, R15, R40, RZ ;  /* 0x000000280f447225 */ /* 0x000fc800078e00ff */
        /* <DEDUP_REMOVED lines=18> */
[----:B------:R-:W-:Y:S01]  /*2ec0*/  ISETP.GE.AND P5, PT, R200, R120, PT ;  /* 0x00000078c800720c */ /* 0x000fe20003fa6270 */
[----:B------:R-:W-:Y:S01]  /*2ed0*/  IMAD.X R38, R99, 0x1, R33, P1 ;  /* 0x0000000163267824 */ /* 0x000fe200008e0621 */
[----:B------:R-:W-:Y:S01]  /*2ee0*/  LEA R36, P1, R37, UR4, 0x1 ;  /* 0x0000000425247c11 */ /* 0x000fe2000f8208ff */
[----:B------:R-:W-:Y:S01]  /*2ef0*/  IMAD.X R42, R107, 0x1, R31, P4 ;  /* 0x000000016b2a7824 */ /* 0x000fe200020e061f */
[----:B------:R-:W-:-:S02]  /*2f00*/  CS2R R110, SRZ ;  /* 0x00000000006e7805 */ /* 0x000fc4000001ff00 */
[-C--:B------:R-:W-:Y:S02]  /*2f10*/  ISETP.GE.AND P4, PT, R236, R120.reuse, PT ;  /* 0x00000078ec00720c */ /* 0x080fe40003f86270 */
[----:B------:R-:W-:Y:S01]  /*2f20*/  LEA.HI.X R37, R37, UR5, R38, 0x1, P1 ;  /* 0x0000000525257c11 */ /* 0x000fe200088f0c26 */
[----:B------:R-:W-:Y:S02]  /*2f30*/  ULDC.64 UR4, c[0x0][0x400] ;  /* 0x0001000000047ab9 */ /* 0x000fe40000000a00 */
[C---:B------:R-:W-:Y:S02]  /*2f40*/  LEA R38, P1, R39.reuse, UR4, 0x1 ;  /* 0x0000000427267c11 */ /* 0x040fe4000f8208ff */
[----:B------:R0:W5:Y:S02]  /*2f50*/  @!P5 LDG.E.64 R108, desc[UR60][R36.64] ;  /* 0x0000003c246cd981 */ /* 0x000164000c1e1b00 */
[----:B------:R-:W-:Y:S02]  /*2f60*/  LEA.HI.X R39, R39, UR5, R42, 0x1, P1 ;  /* 0x0000000527277c11 */ /* 0x000fe400088f0c2a */
[----:B------:R-:W-:-:S03]  /*2f70*/  ISETP.GE.AND P1, PT, R235, R120, PT ;  /* 0x00000078eb00720c */ /* 0x000fc60003f26270 */
[----:B------:R0:W5:Y:S01]  /*2f80*/  @!P5 LDG.E.64 R110, desc[UR60][R38.64] ;  /* 0x0000003c266ed981 */ /* 0x000162000c1e1b00 */
[----:B------:R-:W-:Y:S02]  /*2f90*/  ISETP.GE.AND P5, PT, R237, R120, PT ;  /* 0x00000078ed00720c */ /* 0x000fe40003fa6270 */
[----:B------:R-:W-:Y:S02]  /*2fa0*/  CS2R R72, SRZ ;  /* 0x0000000000487805 */ /* 0x000fe4000001ff00 */
[----:B------:R-:W-:Y:S02]  /*2fb0*/  CS2R R64, SRZ ;  /* 0x0000000000407805 */ /* 0x000fe4000001ff00 */
[----:B------:R-:W-:Y:S02]  /*2fc0*/  CS2R R60, SRZ ;  /* 0x00000000003c7805 */ /* 0x000fe4000001ff00 */
[----:B------:R-:W-:Y:S02]  /*2fd0*/  CS2R R74, SRZ ;  /* 0x00000000004a7805 */ /* 0x000fe4000001ff00 */
[----:B------:R-:W-:-:S02]  /*2fe0*/  CS2R R66, SRZ ;  /* 0x0000000000427805 */ /* 0x000fc4000001ff00 */
[----:B------:R-:W-:Y:S01]  /*2ff0*/  CS2R R62, SRZ ;  /* 0x00000000003e7805 */ /* 0x000fe2000001ff00 */
[----:B------:R0:W5:Y:S04]  /*3000*/  @!P4 LDG.E.64 R72, desc[UR60][R36.64+0x40] ;  /* 0x0000403c2448c981 */ /* 0x000168000c1e1b00 */
[----:B------:R0:W5:Y:S04]  /*3010*/  @!P1 LDG.E.64 R64, desc[UR60][R36.64+0x80] ;  /* 0x0000803c24409981 */ /* 0x000168000c1e1b00 */
[----:B------:R0:W5:Y:S04]  /*3020*/  @!P5 LDG.E.64 R60, desc[UR60][R36.64+0xc0] ;  /* 0x0000c03c243cd981 */ /* 0x000168000c1e1b00 */
[----:B------:R0:W5:Y:S04]  /*3030*/  @!P4 LDG.E.64 R74, desc[UR60][R38.64+0x40] ;  /* 0x0000403c264ac981 */ /* 0x000168000c1e1b00 */
[----:B------:R0:W5:Y:S04]  /*3040*/  @!P1 LDG.E.64 R66, desc[UR60][R38.64+0x80] ;  /* 0x0000803c26429981 */ /* 0x000168000c1e1b00 */
[----:B------:R0:W5:Y:S02]  /*3050*/  @!P5 LDG.E.64 R62, desc[UR60][R38.64+0xc0] ;  /* 0x0000c03c263ed981 */ /* 0x000164000c1e1b00 */
.L_x_1767:
[----:B------:R-:W-:Y:S05]  /*3060*/  BSYNC B1 ;  /* 0x0000000000017941 */ /* 0x000fea0003800000 */
.L_x_1766:
[----:B0-----:R-:W-:Y:S01]  /*3070*/  VIADD R36, R218, 0x20 ;  /* 0x00000020da247836 */ /* 0x001fe20000000000 */
[----:B------:R-:W-:Y:S01]  /*3080*/  BSSY B1, `(.L_x_1768) ;  /* 0x000002a000017945 */ /* 0x000fe20003800000 */
[----:B------:R-:W-:Y:S02]  /*3090*/  CS2R R44, SRZ ;  /* 0x00000000002c7805 */ /* 0x000fe4000001ff00 */
[----:B------:R-:W-:Y:S02]  /*30a0*/  CS2R R52, SRZ ;  /* 0x0000000000347805 */ /* 0x000fe4000001ff00 */
[----:B------:R-:W-:Y:S02]  /*30b0*/  CS2R R56, SRZ ;  /* 0x0000000000387805 */ /* 0x000fe4000001ff00 */
[----:B------:R-:W-:Y:S02]  /*30c0*/  ISETP.GE.AND P4, PT, R36, R105, PT ;  /* 0x000000692400720c */ /* 0x000fe40003f86270 */
[----:B------:R-:W-:-:S02]  /*30d0*/  CS2R R42, SRZ ;  /* 0x00000000002a7805 */ /* 0x000fc4000001ff00 */
[----:B------:R-:W-:Y:S02]  /*30e0*/  CS2R R46, SRZ ;  /* 0x00000000002e7805 */ /* 0x000fe4000001ff00 */
[----:B------:R-:W-:Y:S02]  /*30f0*/  CS2R R54, SRZ ;  /* 0x0000000000367805 */ /* 0x000fe4000001ff00 */
[----:B-----5:R-:W-:Y:S01]  /*3100*/  MOV R112, R60 ;  /* 0x0000003c00707202 */ /* 0x020fe20000000f00 */
[----:B------:R-:W-:Y:S01]  /*3110*/  IMAD.MOV.U32 R113, RZ, RZ, R61 ;  /* 0x000000ffff717224 */ /* 0x000fe200078e003d */
[----:B------:R-:W-:-:S03]  /*3120*/  CS2R R58, SRZ ;  /* 0x00000000003a7805 */ /* 0x000fc6000001ff00 */
[----:B------:R-:W-:Y:S05]  /*3130*/  @P4 BRA `(.L_x_1769) ;  /* 0x0000000000784947 */ /* 0x000fea0003800000 */
        /* <DEDUP_REMOVED lines=30> */
.L_x_1769:
[----:B------:R-:W-:Y:S05]  /*3320*/  BSYNC B1 ;  /* 0x0000000000017941 */ /* 0x000fea0003800000 */
.L_x_1768:
[----:B0-----:R-:W-:Y:S01]  /*3330*/  IMAD.MOV.U32 R36, RZ, RZ, R64 ;  /* 0x000000ffff247224 */ /* 0x001fe200078e0040 */
        /* <DEDUP_REMOVED lines=8> */
[----:B------:R-:W-:-:S04]  /*33c0*/  MOV R37, R73 ;  /* 0x0000004900257202 */ /* 0x000fc80000000f00 */
        /* <DEDUP_REMOVED lines=14> */
[----:B-----5:R-:W-:Y:S01]  /*34b0*/  IMAD.MOV.U32 R36, RZ, RZ, R40 ;  /* 0x000000ffff247224 */ /* 0x020fe200078e0028 */
[----:B------:R-:W-:Y:S01]  /*34c0*/  PRMT R131, R38, 0x5410, R39 ;  /* 0x0000541026837816 */ /* 0x000fe20000000027 */
[----:B------:R-:W-:-:S02]  /*34d0*/  IMAD.MOV.U32 R37, RZ, RZ, R41 ;  /* 0x000000ffff257224 */ /* 0x000fc400078e0029 */
[----:B------:R-:W-:Y:S02]  /*34e0*/  IMAD.MOV.U32 R38, RZ, RZ, R44 ;  /* 0x000000ffff267224 */ /* 0x000fe400078e002c */
        /* <DEDUP_REMOVED lines=13> */
[----:B------:R-:W-:Y:S02]  /*35c0*/  IMAD.MOV.U32 R39, RZ, RZ, R47 ;  /* 0x000000ffff277224 */ /* 0x000fe400078e002f */
[----:B------:R-:W-:Y:S02]  /*35d0*/  IMAD.MOV.U32 R36, RZ, RZ, R54 ;  /* 0x000000ffff247224 */ /* 0x000fe400078e0036 */
[----:B------:R-:W-:Y:S01]  /*35e0*/  IMAD.MOV.U32 R37, RZ, RZ, R55 ;  /* 0x000000ffff257224 */ /* 0x000fe200078e0037 */
[----:B------:R-:W-:Y:S01]  /*35f0*/  PRMT R71, R38, 0x5410, R39 ;  /* 0x0000541026477816 */ /* 0x000fe20000000027 */
[----:B------:R-:W-:Y:S01]  /*3600*/  IMAD.MOV.U32 R39, RZ, RZ, R59 ;  /* 0x000000ffff277224 */ /* 0x000fe200078e003b */
[----:B------:R-:W-:-:S02]  /*3610*/  MOV R38, R58 ;  /* 0x0000003a00267202 */ /* 0x000fc40000000f00 */
[----:B------:R-:W-:Y:S02]  /*3620*/  PRMT R113, R36, 0x5410, R37 ;  /* 0x0000541024717816 */ /* 0x000fe40000000025 */
[----:B------:R-:W-:Y:S01]  /*3630*/  PRMT R115, R38, 0x5410, R39 ;  /* 0x0000541026737816 */ /* 0x000fe20000000027 */
[----:B------:R-:W-:Y:S06]  /*3640*/  @!P1 BRA `(.L_x_1770) ;  /* 0x0000000000049947 */ /* 0x000fec0003800000 */
[----:B------:R-:W-:Y:S01]  /*3650*/  BPT.TRAP 0x1 ;  /* 0x000000040000795c */ /* 0x000fe20000300000 */
.L_x_1770:
[----:B------:R-:W2:Y:S01]  /*3660*/  LDL R36, [R1] ;  /* 0x0000000001247983 */ /* 0x000ea20000100800 */
[----:B------:R-:W-:Y:S01]  /*3670*/  IMAD R99, R17, 0x8, R16 ;  /* 0x0000000811637824 */ /* 0x000fe200078e0210 */
[----:B------:R-:W-:Y:S01]  /*3680*/  BSSY B1, `(.L_x_1771) ;  /* 0x0000004000017945 */ /* 0x000fe20003800000 */
[----:B--2---:R-:W-:-:S04]  /*3690*/  SHF.L.U32 R107, R36, 0x1f, RZ ;  /* 0x0000001f246b7819 */ /* 0x004fc800000006ff */
[----:B------:R-:W0:Y:S02]  /*36a0*/  SYNCS.PHASECHK.TRANS64.TRYWAIT P5, [R99+URZ+0x30890], R107 ;  /* 0x0308906b630075a7 */ /* 0x000e2400080a017f */
[----:B0-----:R-:W-:Y:S05]  /*36b0*/  @!P5 BRA `(.L_x_1772) ;  /* 0x000002780074d947 */ /* 0x001fea0003800000 */
.L_x_2229:
[----:B------:R-:W-:Y:S05]  /*36c0*/  BSYNC B1 ;  /* 0x0000000000017941 */ /* 0x000fea0003800000 */
.L_x_1771:
        /* <DEDUP_REMOVED lines=25> */
[----:B------:R-:W-:Y:S01]  /*3860*/  FFMA.FTZ R126, R37, R110, -R126 ;  /* 0x0000006e257e7223 */ /* 0x000fe2000001087e */
[----:B------:R-:W-:Y:S01]  /*3870*/  FMUL.FTZ R124, R39, R124 ;  /* 0x0000007c277c7220 */ /* 0x000fe20000410000 */
[----:B------:R-:W-:Y:S01]  /*3880*/  FFMA.FTZ R125, R38, R110, R111 ;  /* 0x0000006e267d7223 */ /* 0x000fe2000001006f */
        /* <DEDUP_REMOVED lines=9> */
[--C-:B------:R-:W-:Y:S02]  /*3920*/  HADD2.F32 R39, -RZ, R127.reuse.H0_H0 ;  /* 0x2000007fff277230 */ /* 0x100fe40000004100 */
[----:B------:R-:W-:Y:S01]  /*3930*/  FMUL.FTZ R110, R36, R110 ;  /* 0x0000006e246e7220 */ /* 0x000fe20000410000 */
[----:B------:R-:W-:Y:S02]  /*3940*/  HADD2.F32 R109, -RZ, R127.H1_H1 ;  /* 0x3000007fff6d7230 */ /* 0x000fe40000004100 */
[-C--:B------:R-:W-:Y:S01]  /*3950*/  FMUL.FTZ R127, R38, R111.reuse ;  /* 0x0000006f267f7220 */ /* 0x080fe20000410000 */
        /* <DEDUP_REMOVED lines=9> */
.L_x_1778:
[----:B------:R-:W-:Y:S05]  /*39f0*/  BSYNC B3 ;  /* 0x0000000000037941 */ /* 0x000fea0003800000 */
.L_x_1777:
[----:B--2---:R1:W-:Y:S02]  /*3a00*/  STG.E.128 desc[UR60][R50.64], R36 ;  /* 0x0000002432007986 */ /* 0x0043e4000c101d3c */
.L_x_1776:
[----:B------:R-:W-:Y:S05]  /*3a10*/  BSYNC B2 ;  /* 0x0000000000027941 */ /* 0x000fea0003800000 */
.L_x_1775:
[----:B------:R-:W-:Y:S01]  /*3a20*/  ISETP.NE.AND P0, PT, R93, RZ, PT ;  /* 0x000000ff5d00720c */ /* 0x000fe20003f05270 */
[----:B------:R-:W-:-:S12]  /*3a30*/  BSSY B2, `(.L_x_1779) ;  /* 0x0000031000027945 */ /* 0x000fd80003800000 */
[----:B------:R-:W-:Y:S05]  /*3a40*/  @!P0 BRA `(.L_x_1780) ;  /* 0x0000000000bc8947 */ /* 0x000fea0003800000 */
[----:B-1----:R1:W2:Y:S01]  /*3a50*/  LDS.128 R36, [R101+0x22400] ;  /* 0x0224000065247984 */ /* 0x0022a20000000c00 */
        /* <DEDUP_REMOVED lines=14> */
[-C--:B------:R-:W-:Y:S01]  /*3b40*/  FMUL.FTZ R122, R38, R75.reuse ;  /* 0x0000004b267a7220 */ /* 0x080fe20000410000 */
[----:B------:R-:W-:Y:S02]  /*3b50*/  HADD2.F32 R39, -RZ, R39.H0_H0 ;  /* 0x20000027ff277230 */ /* 0x000fe40000004100 */
[----:B------:R-:W-:Y:S01]  /*3b60*/  FMUL.FTZ R75, R37, R75 ;  /* 0x0000004b254b7220 */ /* 0x000fe20000410000 */
[----:B------:R-:W-:Y:S02]  /*3b70*/  HADD2.F32 R108, -RZ, R108.H0_H0 ;  /* 0x2000006cff6c7230 */ /* 0x000fe40000004100 */
[----:B------:R-:W-:Y:S01]  /*3b80*/  FMUL.FTZ R124, R73, R110 ;  /* 0x0000006e497c7220 */ /* 0x000fe20000410000 */
[----:B------:R-:W-:Y:S01]  /*3b90*/  FFMA.FTZ R122, R37, R74, -R122 ;  /* 0x0000004a257a7223 */ /* 0x000fe2000001087a */
[----:B------:R-:W-:Y:S01]  /*3ba0*/  FMUL.FTZ R110, R39, R110 ;  /* 0x0000006e276e7220 */ /* 0x000fe20000410000 */
[----:B------:R-:W-:-:S02]  /*3bb0*/  HADD2.F32 R37, -RZ, R36.H1_H1 ;  /* 0x30000024ff257230 */ /* 0x000fc40000004100 */
[----:B------:R-:W-:Y:S01]  /*3bc0*/  FFMA.FTZ R111, R38, R74, R75 ;  /* 0x0000004a266f7223 */ /* 0x000fe2000001004b */
[----:B------:R-:W-:Y:S02]  /*3bd0*/  HADD2.F32 R36, -RZ, R36.H0_H0 ;  /* 0x20000024ff247230 */ /* 0x000fe40000004100 */
[-C--:B------:R-:W-:Y:S01]  /*3be0*/  FFMA.FTZ R123, R73, R108.reuse, R110 ;  /* 0x0000006c497b7223 */ /* 0x080fe2000001006e */
[--C-:B------:R-:W-:Y:S02]  /*3bf0*/  HADD2.F32 R73, -RZ, R130.reuse.H0_H0 ;  /* 0x20000082ff497230 */ /* 0x100fe40000004100 */
[----:B------:R-:W-:Y:S01]  /*3c00*/  FFMA.FTZ R124, R39, R108, -R124 ;  /* 0x0000006c277c7223 */ /* 0x000fe2000001087c */
[----:B------:R-:W-:Y:S02]  /*3c10*/  HADD2.F32 R75, -RZ, R130.H1_H1 ;  /* 0x30000082ff4b7230 */ /* 0x000fe40000004100 */
[--C-:B------:R-:W-:Y:S02]  /*3c20*/  HADD2.F32 R38, -RZ, R72.reuse.H1_H1 ;  /* 0x30000048ff267230 */ /* 0x100fe40000004100 */
[----:B------:R-:W-:Y:S01]  /*3c30*/  FMUL.FTZ R109, R37, R73 ;  /* 0x00000049256d7220 */ /* 0x000fe20000410000 */
[----:B------:R-:W-:-:S02]  /*3c40*/  HADD2.F32 R72, -RZ, R72.H0_H0 ;  /* 0x20000048ff487230 */ /* 0x000fc40000004100 */
[----:B------:R-:W-:Y:S01]  /*3c50*/  FMUL.FTZ R74, R36, R73 ;  /* 0x00000049244a7220 */ /* 0x000fe20000410000 */
[--C-:B------:R-:W-:Y:S02]  /*3c60*/  HADD2.F32 R39, -RZ, R121.reuse.H1_H1 ;  /* 0x30000079ff277230 */ /* 0x100fe40000004100 */
        /* <DEDUP_REMOVED lines=11> */
.L_x_1782:
[----:B------:R-:W-:Y:S05]  /*3d20*/  BSYNC B3 ;  /* 0x0000000000037941 */ /* 0x000fea0003800000 */
.L_x_1781:
[----:B--2---:R2:W-:Y:S02]  /*3d30*/  STG.E.128 desc[UR60][R50.64+0x80], R36 ;  /* 0x0000802432007986 */ /* 0x0045e4000c101d3c */
.L_x_1780:
[----:B------:R-:W-:Y:S05]  /*3d40*/  BSYNC B2 ;  /* 0x0000000000027941 */ /* 0x000fea0003800000 */
.L_x_1779:
[----:B------:R-:W-:Y:S01]  /*3d50*/  ISETP.NE.AND P0, PT, R94, RZ, PT ;  /* 0x000000ff5e00720c */ /* 0x000fe20003f05270 */
[----:B------:R-:W-:-:S12]  /*3d60*/  BSSY B2, `(.L_x_1783) ;  /* 0x0000031000027945 */ /* 0x000fd80003800000 */
[----:B------:R-:W-:Y:S05]  /*3d70*/  @!P0 BRA `(.L_x_1784) ;  /* 0x0000000000bc8947 */ /* 0x000fea0003800000 */
[----:B-12---:R1:W2:Y:S01]  /*3d80*/  LDS.128 R36, [R101+0x24400] ;  /* 0x0244000065247984 */ /* 0x0062a20000000c00 */
[----:B------:R-:W-:Y:S01]  /*3d90*/  ISETP.GE.AND P0, PT, R235, R120, PT ;  /* 0x00000078eb00720c */ /* 0x000fe20003f06270 */
[----:B------:R-:W-:-:S12]  /*3da0*/  BSSY B3, `(.L_x_1785) ;  /* 0x000002b000037945 */ /* 0x000fd80003800000 */
[----:B-1----:R-:W-:Y:S05]  /*3db0*/  @P0 BRA `(.L_x_1786) ;  /* 0x0000000000a40947 */ /* 0x002fea0003800000 */
[--C-:B------:R-:W-:Y:S02]  /*3dc0*/  SHF.R.U64 R73, R64, 0x10, R65.reuse ;  /* 0x0000001040497819 */ /* 0x100fe40000001241 */
[----:B------:R-:W-:Y:S02]  /*3dd0*/  SHF.R.U32.HI R72, RZ, 0x10, R65 ;  /* 0x00000010ff487819 */ /* 0x000fe40000011641 */
[--C-:B------:R-:W-:Y:S01]  /*3de0*/  SHF.R.U64 R65, R66, 0x10, R67.reuse ;  /* 0x0000001042417819 */ /* 0x100fe20000001243 */
[----:B------:R-:W-:Y:S01]  /*3df0*/  HADD2.F32 R66, -RZ, R73.H0_H0 ;  /* 0x20000049ff427230 */ /* 0x000fe20000004100 */
[----:B------:R-:W-:Y:S01]  /*3e00*/  SHF.R.U32.HI R74, RZ, 0x10, R67 ;  /* 0x00000010ff4a7819 */ /* 0x000fe20000011643 */
[----:B------:R-:W-:Y:S01]  /*3e10*/  HADD2.F32 R72, -RZ, R72.H0_H0 ;  /* 0x20000048ff487230 */ /* 0x000fe20000004100 */
[----:B--2---:R-:W-:Y:S01]  /*3e20*/  MOV R64, R38 ;  /* 0x0000002600407202 */ /* 0x004fe20000000f00 */
[----:B------:R-:W-:Y:S02]  /*3e30*/  HADD2.F32 R67, -RZ, R65.H0_H0 ;  /* 0x20000041ff437230 */ /* 0x000fe40000004100 */
[----:B------:R-:W-:-:S02]  /*3e40*/  HADD2.F32 R38, -RZ, R37.H1_H1 ;  /* 0x30000025ff267230 */ /* 0x000fc40000004100 */
[----:B------:R-:W-:Y:S02]  /*3e50*/  HADD2.F32 R74, -RZ, R74.H0_H0 ;  /* 0x2000004aff4a7230 */ /* 0x000fe40000004100 */
[----:B------:R-:W-:Y:S02]  /*3e60*/  HADD2.F32 R37, -RZ, R37.H0_H0 ;  /* 0x20000025ff257230 */ /* 0x000fe40000004100 */
[-C--:B------:R-:W-:Y:S01]  /*3e70*/  FMUL.FTZ R108, R38, R67.reuse ;  /* 0x00000043266c7220 */ /* 0x080fe20000410000 */
[--C-:B------:R-:W-:Y:S02]  /*3e80*/  HADD2.F32 R65, -RZ, R39.reuse.H1_H1 ;  /* 0x30000027ff417230 */ /* 0x100fe40000004100 */
[----:B------:R-:W-:Y:S02]  /*3e90*/  HADD2.F32 R39, -RZ, R39.H0_H0 ;  /* 0x20000027ff277230 */ /* 0x000fe40000004100 */
[C---:B------:R-:W-:Y:S01]  /*3ea0*/  FMUL.FTZ R67, R37.reuse, R67 ;  /* 0x0000004325437220 */ /* 0x040fe20000410000 */
[----:B------:R-:W-:Y:S01]  /*3eb0*/  FFMA.FTZ R108, R37, R66, -R108 ;  /* 0x00000042256c7223 */ /* 0x000fe2000001086c */
[----:B------:R-:W-:Y:S01]  /*3ec0*/  FMUL.FTZ R110, R65, R74 ;  /* 0x0000004a416e7220 */ /* 0x000fe20000410000 */
[----:B------:R-:W-:-:S02]  /*3ed0*/  HADD2.F32 R37, -RZ, R36.H1_H1 ;  /* 0x30000024ff257230 */ /* 0x000fc40000004100 */
[C---:B------:R-:W-:Y:S01]  /*3ee0*/  FMUL.FTZ R74, R39.reuse, R74 ;  /* 0x0000004a274a7220 */ /* 0x040fe20000410000 */
[----:B------:R-:W-:Y:S01]  /*3ef0*/  FFMA.FTZ R75, R38, R66, R67 ;  /* 0x00000042264b7223 */ /* 0x000fe20000010043 */
[-C--:B------:R-:W-:Y:S01]  /*3f00*/  FFMA.FTZ R110, R39, R72.reuse, -R110 ;  /* 0x00000048276e7223 */ /* 0x080fe2000001086e */
[--C-:B------:R-:W-:Y:S02]  /*3f10*/  HADD2.F32 R39, -RZ, R119.reuse.H1_H1 ;  /* 0x30000077ff277230 */ /* 0x100fe40000004100 */
[----:B------:R-:W-:Y:S01]  /*3f20*/  FFMA.FTZ R111, R65, R72, R74 ;  /* 0x00000048416f7223 */ /* 0x000fe2000001004a */
[----:B------:R-:W-:Y:S02]  /*3f30*/  HADD2.F32 R67, -RZ, R118.H1_H1 ;  /* 0x30000076ff437230 */ /* 0x000fe40000004100 */
[----:B------:R-:W-:Y:S02]  /*3f40*/  HADD2.F32 R38, -RZ, R64.H1_H1 ;  /* 0x30000040ff267230 */ /* 0x000fe40000004100 */
[----:B------:R-:W-:-:S02]  /*3f50*/  HADD2.F32 R119, -RZ, R119.H0_H0 ;  /* 0x20000077ff777230 */ /* 0x000fc40000004100 */
[----:B------:R-:W-:Y:S02]  /*3f60*/  HADD2.F32 R36, -RZ, R36.H0_H0 ;  /* 0x20000024ff247230 */ /* 0x000fe40000004100 */
[----:B------:R-:W-:Y:S01]  /*3f70*/  FMUL.FTZ R109, R38, R67 ;  /* 0x00000043266d7220 */ /* 0x000fe20000410000 */
[----:B------:R-:W-:Y:S02]  /*3f80*/  HADD2.F32 R64, -RZ, R64.H0_H0 ;  /* 0x20000040ff407230 */ /* 0x000fe40000004100 */
[-C--:B------:R-:W-:Y:S01]  /*3f90*/  FMUL.FTZ R73, R37, R119.reuse ;  /* 0x0000007725497220 */ /* 0x080fe20000410000 */
[----:B------:R-:W-:Y:S02]  /*3fa0*/  HADD2.F32 R65, -RZ, R118.H0_H0 ;  /* 0x20000076ff417230 */ /* 0x000fe40000004100 */
[----:B------:R-:W-:Y:S01]  /*3fb0*/  FMUL.FTZ R66, R36, R119 ;  /* 0x0000007724427220 */ /* 0x000fe20000410000 */
[----:B------:R-:W-:Y:S01]  /*3fc0*/  FMUL.FTZ R67, R64, R67 ;  /* 0x0000004340437220 */ /* 0x000fe20000410000 */
[----:B------:R-:W-:-:S02]  /*3fd0*/  FFMA.FTZ R73, R36, R39, -R73 ;  /* 0x0000002724497223 */ /* 0x000fc40000010849 */
[----:B------:R-:W-:Y:S01]  /*3fe0*/  FFMA.FTZ R66, R37, R39, R66 ;  /* 0x0000002725427223 */ /* 0x000fe20000010042 */
[-C--:B------:R-:W-:Y:S01]  /*3ff0*/  FFMA.FTZ R109, R64, R65.reuse, -R109 ;  /* 0x00000041406d7223 */ /* 0x080fe2000001086d */
[----:B------:R-:W-:Y:S01]  /*4000*/  FFMA.FTZ R38, R38, R65, R67 ;  /* 0x0000004126267223 */ /* 0x000fe20000010043 */
[----:B------:R-:W-:Y:S02]  /*4010*/  F2FP.F16.F32.PACK_AB R37, R75, R108 ;  /* 0x0000006c4b25723e */ /* 0x000fe400000000ff */
[----:B------:R-:W-:Y:S02]  /*4020*/  F2FP.F16.F32.PACK_AB R39, R111, R110 ;  /* 0x0000006e6f27723e */ /* 0x000fe400000000ff */
[----:B------:R-:W-:Y:S02]  /*4030*/  F2FP.F16.F32.PACK_AB R36, R66, R73 ;  /* 0x000000494224723e */ /* 0x000fe400000000ff */
[----:B------:R-:W-:-:S07]  /*4040*/  F2FP.F16.F32.PACK_AB R38, R38, R109 ;  /* 0x0000006d2626723e */ /* 0x000fce00000000ff */
.L_x_1786:
[----:B------:R-:W-:Y:S05]  /*4050*/  BSYNC B3 ;  /* 0x0000000000037941 */ /* 0x000fea0003800000 */
.L_x_1785:
[----:B--2---:R3:W-:Y:S02]  /*4060*/  STG.E.128 desc[UR60][R50.64+0x100], R36 ;  /* 0x0001002432007986 */ /* 0x0047e4000c101d3c */
.L_x_1784:
[----:B------:R-:W-:Y:S05]  /*4070*/  BSYNC B2 ;  /* 0x0000000000027941 */ /* 0x000fea0003800000 */
.L_x_1783:
[----:B------:R-:W-:-:S13]  /*4080*/  ISETP.NE.AND P0, PT, R95, RZ, PT ;  /* 0x000000ff5f00720c */ /* 0x000fda0003f05270 */
[----:B------:R-:W-:Y:S05]  /*4090*/  @!P0 BRA `(.L_x_1774) ;  /* 0x0000000000bc8947 */ /* 0x000fea0003800000 */
[----:B-123--:R1:W2:Y:S01]  /*40a0*/  LDS.128 R36, [R101+0x26400] ;  /* 0x0264000065247984 */ /* 0x00e2a20000000c00 */
        /* <DEDUP_REMOVED lines=44> */
.L_x_1788:
[----:B------:R-:W-:Y:S05]  /*4370*/  BSYNC B2 ;  /* 0x0000000000027941 */ /* 0x000fea0003800000 */
.L_x_1787:
[----:B--2---:R4:W-:Y:S02]  /*4380*/  STG.E.128 desc[UR60][R50.64+0x180], R36 ;  /* 0x0001802432007986 */ /* 0x0049e4000c101d3c */
.L_x_1774:
[----:B------:R-:W-:Y:S05]  /*4390*/  BSYNC B1 ;  /* 0x0000000000017941 */ /* 0x000fea0003800000 */
.L_x_1773:
        /* <DEDUP_REMOVED lines=49> */
.L_x_1793:
[----:B------:R-:W-:Y:S05]  /*46b0*/  BSYNC B2 ;  /* 0x0000000000027941 */ /* 0x000fea0003800000 */
.L_x_1792:
[----:B--2---:R1:W-:Y:S02]  /*46c0*/  STG.E.128 desc[UR60][R48.64], R36 ;  /* 0x0000002430007986 */ /* 0x0043e4000c101d3c */
.L_x_1791:
[----:B------:R-:W-:Y:S05]  /*46d0*/  BSYNC B1 ;  /* 0x0000000000017941 */ /* 0x000fea0003800000 */
.L_x_1790:
        /* <DEDUP_REMOVED lines=48> */
.L_x_1797:
[----:B------:R-:W-:Y:S05]  /*49e0*/  BSYNC B2 ;  /* 0x0000000000027941 */ /* 0x000fea0003800000 */
.L_x_1796:
[----:B--2---:R1:W-:Y:S02]  /*49f0*/  STG.E.128 desc[UR60][R48.64+0x80], R36 ;  /* 0x0000802430007986 */ /* 0x0043e4000c101d3c */
.L_x_1795:
[----:B------:R-:W-:Y:S05]  /*4a00*/  BSYNC B1 ;  /* 0x0000000000017941 */ /* 0x000fea0003800000 */
.L_x_1794:
        /* <DEDUP_REMOVED lines=48> */
.L_x_1801:
[----:B------:R-:W-:Y:S05]  /*4d10*/  BSYNC B2 ;  /* 0x0000000000027941 */ /* 0x000fea0003800000 */
.L_x_1800:
[----:B--2---:R1:W-:Y:S02]  /*4d20*/  STG.E.128 desc[UR60][R48.64+0x100], R36 ;  /* 0x0001002430007986 */ /* 0x0043e4000c101d3c */
.L_x_1799:
[----:B------:R-:W-:Y:S05]  /*4d30*/  BSYNC B1 ;  /* 0x0000000000017941 */ /* 0x000fea0003800000 */
.L_x_1798:
[----:B------:R-:W-:-:S13]  /*4d40*/  ISETP.NE.AND P0, PT, R95, RZ, PT ;  /* 0x000000ff5f00720c */ /* 0x000fda0003f05270 */
        /* <DEDUP_REMOVED lines=18> */
[C---:B------:R-:W-:Y:S01]  /*4e70*/  FMUL.FTZ R43, R37.reuse, R43 ;  /* 0x0000002b252b7220 */ /* 0x040fe20000410000 */
[----:B------:R-:W-:Y:S02]  /*4e80*/  HADD2.F32 R39, -RZ, R39.H0_H0 ;  /* 0x20000027ff277230 */ /* 0x000fe40000004100 */
[----:B------:R-:W-:Y:S01]  /*4e90*/  FFMA.FTZ R50, R37, R42, -R50 ;  /* 0x0000002a25327223 */ /* 0x000fe20000010832 */
[----:B------:R-:W-:-:S02]  /*4ea0*/  HADD2.F32 R37, -RZ, R36.H1_H1 ;  /* 0x30000024ff257230 */ /* 0x000fc40000004100 */
[----:B------:R-:W-:Y:S01]  /*4eb0*/  FFMA.FTZ R45, R38, R42, R43 ;  /* 0x0000002a262d7223 */ /* 0x000fe2000001002b */
[-C--:B------:R-:W-:Y:S01]  /*4ec0*/  FMUL.FTZ R52, R41, R46.reuse ;  /* 0x0000002e29347220 */ /* 0x080fe20000410000 */
[--C-:B------:R-:W-:Y:S02]  /*4ed0*/  HADD2.F32 R42, -RZ, R69.reuse.H0_H0 ;  /* 0x20000045ff2a7230 */ /* 0x100fe40000004100 */
[C---:B------:R-:W-:Y:S01]  /*4ee0*/  FMUL.FTZ R46, R39.reuse, R46 ;  /* 0x0000002e272e7220 */ /* 0x040fe20000410000 */
[----:B------:R-:W-:Y:S02]  /*4ef0*/  HADD2.F32 R69, -RZ, R69.H1_H1 ;  /* 0x30000045ff457230 */ /* 0x000fe40000004100 */
[-C--:B------:R-:W-:Y:S01]  /*4f00*/  FFMA.FTZ R52, R39, R44.reuse, -R52 ;  /* 0x0000002c27347223 */ /* 0x080fe20000010834 */
[----:B------:R-:W-:Y:S02]  /*4f10*/  HADD2.F32 R38, -RZ, R40.H1_H1 ;  /* 0x30000028ff267230 */ /* 0x000fe40000004100 */
[----:B------:R-:W-:Y:S01]  /*4f20*/  FFMA.FTZ R51, R41, R44, R46 ;  /* 0x0000002c29337223 */ /* 0x000fe2000001002e */
[----:B------:R-:W-:-:S02]  /*4f30*/  HADD2.F32 R36, -RZ, R36.H0_H0 ;  /* 0x20000024ff247230 */ /* 0x000fc40000004100 */
[CC--:B------:R-:W-:Y:S01]  /*4f40*/  FMUL.FTZ R43, R37.reuse, R42.reuse ;  /* 0x0000002a252b7220 */ /* 0x0c0fe20000410000 */
[----:B------:R-:W-:Y:S02]  /*4f50*/  HADD2.F32 R40, -RZ, R40.H0_H0 ;  /* 0x20000028ff287230 */ /* 0x000fe40000004100 */
        /* <DEDUP_REMOVED lines=13> */
.L_x_1803:
[----:B------:R-:W-:Y:S05]  /*5030*/  BSYNC B1 ;  /* 0x0000000000017941 */ /* 0x000fea0003800000 */
.L_x_1802:
[----:B--2---:R1:W-:Y:S01]  /*5040*/  STG.E.128 desc[UR60][R48.64+0x180], R36 ;  /* 0x0001802430007986 */ /* 0x0043e2000c101d3c */
[----:B------:R-:W-:Y:S05]  /*5050*/  BRA `(.L_x_1789) ;  /* 0x0000002c00347947 */ /* 0x000fea0003800000 */
.L_x_1765:
        /* <DEDUP_REMOVED lines=18> */
[----:B------:R-:W-:Y:S01]  /*5180*/  LEA R56, P0, R36, UR6, 0x1 ;  /* 0x0000000624387c11 */ /* 0x000fe2000f8008ff */
[----:B------:R-:W-:Y:S01]  /*5190*/  IMAD.X R37, R107, 0x1, R32, P5 ;  /* 0x000000016b257824 */ /* 0x000fe200028e0620 */
[----:B------:R-:W-:Y:S02]  /*51a0*/  ISETP.GE.AND P5, PT, R226, R120, PT ;  /* 0x00000078e200720c */ /* 0x000fe40003fa6270 */
[----:B------:R-:W-:-:S02]  /*51b0*/  CS2R R42, SRZ ;  /* 0x00000000002a7805 */ /* 0x000fc4000001ff00 */
[----:B------:R-:W-:Y:S02]  /*51c0*/  LEA.HI.X R53, R38, UR5, R39, 0x1, P1 ;  /* 0x0000000526357c11 */ /* 0x000fe400088f0c27 */
[----:B------:R-:W-:Y:S02]  /*51d0*/  CS2R R40, SRZ ;  /* 0x0000000000287805 */ /* 0x000fe4000001ff00 */
[----:B------:R-:W-:Y:S02]  /*51e0*/  ISETP.GE.AND P1, PT, R18, R120, PT ;  /* 0x000000781200720c */ /* 0x000fe40003f26270 */
[----:B------:R-:W-:Y:S02]  /*51f0*/  CS2R R38, SRZ ;  /* 0x0000000000267805 */ /* 0x000fe4000001ff00 */
[----:B------:R-:W-:Y:S02]  /*5200*/  LEA.HI.X R57, R36, UR7, R37, 0x1, P0 ;  /* 0x0000000724397c11 */ /* 0x000fe400080f0c25 */
[----:B------:R-:W-:-:S02]  /*5210*/  CS2R R36, SRZ ;  /* 0x0000000000247805 */ /* 0x000fc4000001ff00 */
[----:B------:R-:W-:Y:S02]  /*5220*/  CS2R R50, SRZ ;  /* 0x0000000000327805 */ /* 0x000fe4000001ff00 */
[----:B------:R-:W-:Y:S02]  /*5230*/  CS2R R48, SRZ ;  /* 0x0000000000307805 */ /* 0x000fe4000001ff00 */
[----:B------:R-:W-:Y:S02]  /*5240*/  CS2R R46, SRZ ;  /* 0x00000000002e7805 */ /* 0x000fe4000001ff00 */
[----:B------:R-:W-:Y:S01]  /*5250*/  CS2R R44, SRZ ;  /* 0x00000000002c7805 */ /* 0x000fe2000001ff00 */
[----:B------:R0:W5:Y:S04]  /*5260*/  @!P5 LDG.E.128 R36, desc[UR60][R52.64+0x80] ;  /* 0x0000803c3424d981 */ /* 0x000168000c1e1d00 */
[----:B------:R0:W5:Y:S04]  /*5270*/  @!P1 LDG.E.128 R40, desc[UR60][R52.64] ;  /* 0x0000003c34289981 */ /* 0x000168000c1e1d00 */
[----:B------:R0:W5:Y:S04]  /*5280*/  @!P1 LDG.E.128 R48, desc[UR60][R56.64] ;  /* 0x0000003c38309981 */ /* 0x000168000c1e1d00 */
[----:B------:R0:W5:Y:S02]  /*5290*/  @!P5 LDG.E.128 R44, desc[UR60][R56.64+0x80] ;  /* 0x0000803c382cd981 */ /* 0x000164000c1e1d00 */
.L_x_1805:
[----:B------:R-:W-:Y:S05]  /*52a0*/  BSYNC B1 ;  /* 0x0000000000017941 */ /* 0x000fea0003800000 */
.L_x_1804:
        /* <DEDUP_REMOVED lines=8> */
[----:B------:R-:W-:Y:S01]  /*5330*/  CS2R R66, SRZ ;  /* 0x0000000000427805 */ /* 0x000fe2000001ff00 */
[----:B-----5:R-:W-:Y:S01]  /*5340*/  IMAD.MOV.U32 R72, RZ, RZ, R38 ;  /* 0x000000ffff487224 */ /* 0x020fe200078e0026 */
[----:B------:R-:W-:Y:S02]  /*5350*/  MOV R74, R39 ;  /* 0x00000027004a7202 */ /* 0x000fe40000000f00 */
        /* <DEDUP_REMOVED lines=14> */
[----:B------:R-:W-:Y:S02]  /*5440*/  LEA R68, P5, R71, UR4, 0x1 ;  /* 0x0000000447447c11 */ /* 0x000fe4000f8a08ff */
        /* <DEDUP_REMOVED lines=11> */
.L_x_1807:
[----:B------:R-:W-:Y:S05]  /*5500*/  BSYNC B1 ;  /* 0x0000000000017941 */ /* 0x000fea0003800000 */
.L_x_1806:
[----:B0-----:R-:W-:Y:S01]  /*5510*/  IMAD.MOV.U32 R69, RZ, RZ, R37 ;  /* 0x000000ffff457224 */ /* 0x001fe200078e0025 */
        /* <DEDUP_REMOVED lines=25> */
[----:B-----5:R-:W-:Y:S01]  /*56b0*/  IMAD.MOV.U32 R69, RZ, RZ, R55 ;  /* 0x000000ffff457224 */ /* 0x020fe200078e0037 */
[----:B------:R-:W-:Y:S01]  /*56c0*/  PRMT R144, R71, 0x7610, R144 ;  /* 0x0000761047907816 */ /* 0x000fe20000000090 */
[----:B------:R-:W-:Y:S01]  /*56d0*/  IMAD.MOV.U32 R70, RZ, RZ, R52 ;  /* 0x000000ffff467224 */ /* 0x000fe200078e0034 */
[----:B------:R-:W-:Y:S01]  /*56e0*/  PRMT R137, R68, 0x7610, R137 ;  /* 0x0000761044897816 */ /* 0x000fe20000000089 */
[----:B------:R-:W-:Y:S01]  /*56f0*/  IMAD.MOV.U32 R71, RZ, RZ, R53 ;  /* 0x000000ffff477224 */ /* 0x000fe200078e0035 */
[----:B------:R-:W-:-:S02]  /*5700*/  MOV R68, R54 ;  /* 0x0000003600447202 */ /* 0x000fc40000000f00 */
[----:B------:R-:W-:Y:S02]  /*5710*/  PRMT R132, R72, 0x5410, R74 ;  /* 0x0000541048847816 */ /* 0x000fe4000000004a */
        /* <DEDUP_REMOVED lines=22> */
.L_x_1808:
[----:B------:R-:W2:Y:S01]  /*5880*/  LDL R68, [R1] ;  /* 0x0000000001447983 */ /* 0x000ea20000100800 */
[----:B------:R-:W-:Y:S01]  /*5890*/  IMAD R99, R17, 0x8, R16 ;  /* 0x0000000811637824 */ /* 0x000fe200078e0210 */
[----:B------:R-:W0:Y:S01]  /*58a0*/  LDC R122, c[0x0][0x2f4] ;  /* 0x0000bd00ff7a7b82 */ /* 0x000e220000000800 */
[----:B------:R-:W-:Y:S07]  /*58b0*/  BSSY B1, `(.L_x_1809) ;  /* 0x0000005000017945 */ /* 0x000fee0003800000 */
[----:B------:R-:W1:Y:S01]  /*58c0*/  LDC.64 R110, c[0x0][0x300] ;  /* 0x0000c000ff6e7b82 */ /* 0x000e620000000a00 */
[----:B--2---:R-:W-:-:S04]  /*58d0*/  SHF.L.U32 R107, R68, 0x1f, RZ ;  /* 0x0000001f446b7819 */ /* 0x004fc800000006ff */
[----:B------:R-:W2:Y:S02]  /*58e0*/  SYNCS.PHASECHK.TRANS64.TRYWAIT P5, [R99+URZ+0x30890], R107 ;  /* 0x0308906b630075a7 */ /* 0x000ea400080a017f */
[----:B012---:R-:W-:Y:S05]  /*58f0*/  @!P5 BRA `(.L_x_1810) ;  /* 0x0000025400f8d947 */ /* 0x007fea0003800000 */
.L_x_2230:
[----:B------:R-:W-:Y:S05]  /*5900*/  BSYNC B1 ;  /* 0x0000000000017941 */ /* 0x000fea0003800000 */
.L_x_1809:
[----:B------:R-:W-:Y:S01]  /*5910*/  BSSY B1, `(.L_x_1811) ;  /* 0x0000106000017945 */ /* 0x000fe20003800000 */
[----:B------:R-:W-:Y:S02]  /*5920*/  IMAD.IADD R124, R122, 0x1, -R29 ;  /* 0x000000017a7c7824 */ /* 0x000fe400078e0a1d */
[----:B------:R-:W-:Y:S01]  /*5930*/  IMAD.MOV.U32 R113, RZ, RZ, R73 ;  /* 0x000000ffff717224 */ /* 0x000fe200078e0049 */
[----:B------:R-:W-:Y:S06]  /*5940*/  @P4 BRA `(.L_x_1812) ;  /* 0x0000001000084947 */ /* 0x000fec0003800000 */
[----:B------:R-:W-:Y:S01]  /*5950*/  ISETP.NE.AND P4, PT, R30, RZ, PT ;  /* 0x000000ff1e00720c */ /* 0x000fe20003f85270 */
[-C--:B------:R-:W-:Y:S01]  /*5960*/  IMAD.WIDE.U32 R114, R218, R110.reuse, R112 ;  /* 0x0000006eda727225 */ /* 0x080fe200078e0070 */
[----:B------:R-:W-:Y:S01]  /*5970*/  SHF.R.S32.HI R68, RZ, 0x1f, R218 ;  /* 0x0000001fff447819 */ /* 0x000fe200000114da */
[----:B------:R-:W-:Y:S04]  /*5980*/  BSSY B2, `(.L_x_1813) ;  /* 0x0000081000027945 */ /* 0x000fe80003800000 */
[----:B------:R-:W-:-:S04]  /*5990*/  IMAD R68, R68, R110, RZ ;  /* 0x0000006e44447224 */ /* 0x000fc800078e02ff */
[----:B------:R-:W-:-:S04]  /*59a0*/  IMAD R127, R218, R111, R68 ;  /* 0x0000006fda7f7224 */ /* 0x000fc800078e0244 */
[----:B------:R-:W-:Y:S01]  /*59b0*/  IMAD.IADD R127, R127, 0x1, R115 ;  /* 0x000000017f7f7824 */ /* 0x000fe200078e0273 */
[----:B------:R-:W-:Y:S06]  /*59c0*/  @!P4 BRA `(.L_x_1814) ;  /* 0x0000000400f0c947 */ /* 0x000fec0003800000 */
[----:B------:R-:W2:Y:S01]  /*59d0*/  LDL R75, [R1+0x40] ;  /* 0x00004000014b7983 */ /* 0x000ea20000100800 */
[----:B------:R-:W-:Y:S01]  /*59e0*/  SEL R68, R29, R124, !P3 ;  /* 0x0000007c1d447207 */ /* 0x000fe20005800000 */
[----:B------:R-:W-:Y:S01]  /*59f0*/  IMAD.SHL.U32 R116, R218, 0x40, RZ ;  /* 0x00000040da747824 */ /* 0x000fe200078e00ff */
[----:B------:R-:W-:Y:S01]  /*5a00*/  IADD3 R72, P4, P5, R88, R114, R90 ;  /* 0x0000007258487210 */ /* 0x000fe20007d9e05a */
[----:B------:R-:W-:Y:S01]  /*5a10*/  IMAD.SHL.U32 R117, R218, 0x40, RZ ;  /* 0x00000040da757824 */ /* 0x000fe200078e00ff */
[----:B------:R-:W-:Y:S01]  /*5a20*/  SHF.R.S32.HI R69, RZ, 0x1f, R68 ;  /* 0x0000001fff457819 */ /* 0x000fe20000011444 */
[----:B------:R-:W-:Y:S01]  /*5a30*/  BSSY B3, `(.L_x_1815) ;  /* 0x0000073000037945 */ /* 0x000fe20003800000 */
[----:B------:R-:W-:Y:S02]  /*5a40*/  IADD3.X R74, R0, R127, R96, P4, P5 ;  /* 0x0000007f004a7210 */ /* 0x000fe400027ea460 */
[----:B------:R-:W-:Y:S02]  /*5a50*/  LEA.HI R68, R69, R68, RZ, 0x4 ;  /* 0x0000004445447211 */ /* 0x000fe400078f20ff */
[----:B------:R-:W-:-:S02]  /*5a60*/  LOP3.LUT R116, R116, 0x1c0, RZ, 0xc0, !PT ;  /* 0x000001c074747812 */ /* 0x000fc400078ec0ff */
[----:B------:R-:W-:Y:S02]  /*5a70*/  LEA.HI.SX32 R68, R68, R35, 0x1c ;  /* 0x0000002344447211 */ /* 0x000fe400078fe2ff */
[----:B------:R-:W-:Y:S02]  /*5a80*/  SHF.R.U32.HI R116, RZ, 0x3, R116 ;  /* 0x00000003ff747819 */ /* 0x000fe40000011674 */
[----:B------:R-:W-:Y:S02]  /*5a90*/  SHF.L.U32 R69, R68, 0x3, RZ ;  /* 0x0000000344457819 */ /* 0x000fe400000006ff */
[----:B------:R-:W-:Y:S02]  /*5aa0*/  SHF.R.S32.HI R71, RZ, 0x1f, R68 ;  /* 0x0000001fff477819 */ /* 0x000fe40000011444 */
[----:B------:R-:W-:Y:S02]  /*5ab0*/  ISETP.GE.AND P4, PT, R69, R122, PT ;  /* 0x0000007a4500720c */ /* 0x000fe40003f86270 */
[----:B------:R-:W-:-:S05]  /*5ac0*/  LEA.HI R71, R71, R68, RZ, 0x3 ;  /* 0x0000004447477211 */ /* 0x000fca00078f18ff */
[----:B------:R-:W-:-:S05]  /*5ad0*/  IMAD.SHL.U32 R71, R71, 0x200, RZ ;  /* 0x0000020047477824 */ /* 0x000fca00078e00ff */
[----:B------:R-:W-:Y:S02]  /*5ae0*/  LOP3.LUT R71, R71, 0x7ffff000, RZ, 0xc0, !PT ;  /* 0x7ffff00047477812 */ /* 0x000fe400078ec0ff */
[--C-:B------:R-:W-:Y:S02]  /*5af0*/  @!P4 SHF.R.S32.HI R70, RZ, 0x1f, R69.reuse ;  /* 0x0000001fff46c819 */ /* 0x100fe40000011445 */
[----:B------:R-:W-:Y:S02]  /*5b00*/  @!P4 IADD3 R73, P5, P6, R88, R114, R69 ;  /* 0x000000725849c210 */ /* 0x000fe40007ebe045 */
[----:B------:R-:W-:Y:S02]  /*5b10*/  LOP3.LUT R69, R69, 0x38, RZ, 0xc0, !PT ;  /* 0x0000003845457812 */ /* 0x000fe400078ec0ff */
[----:B------:R-:W-:Y:S02]  /*5b20*/  @!P4 IADD3.X R70, R0, R127, R70, P5, P6 ;  /* 0x0000007f0046c210 */ /* 0x000fe40002fec446 */
[----:B------:R-:W-:-:S04]  /*5b30*/  LOP3.LUT R69, R69, 0x1c0, R117, 0xf8, !PT ;  /* 0x000001c045457812 */ /* 0x000fc800078ef875 */
[----:B------:R-:W-:Y:S01]  /*5b40*/  LOP3.LUT R68, R69, R116, RZ, 0x3c, !PT ;  /* 0x0000007445447212 */ /* 0x000fe200078e3cff */
[----:B------:R-:W-:Y:S01]  /*5b50*/  IMAD R69, R17, 0x4000, R6 ;  /* 0x0000400011457824 */ /* 0x000fe200078e0206 */
[----:B------:R-:W-:-:S03]  /*5b60*/  LEA R116, P5, R72, R108, 0x1 ;  /* 0x0000006c48747211 */ /* 0x000fc600078a08ff */
[----:B------:R-:W-:Y:S01]  /*5b70*/  IMAD R69, R69, 0x2, R16 ;  /* 0x0000000245457824 */ /* 0x000fe200078e0210 */
[----:B------:R-:W-:Y:S02]  /*5b80*/  LEA.HI.X R117, R72, R109, R74, 0x1, P5 ;  /* 0x0000006d48757211 */ /* 0x000fe400028f0c4a */
[----:B------:R-:W-:-:S04]  /*5b90*/  @!P4 LEA R118, P5, R73, R108, 0x1 ;  /* 0x0000006c4976c211 */ /* 0x000fc800078a08ff */
[----:B------:R-:W-:Y:S02]  /*5ba0*/  @!P4 LEA.HI.X R119, R73, R109, R70, 0x1, P5 ;  /* 0x0000006d4977c211 */ /* 0x000fe400028f0c46 */
[----:B------:R-:W-:Y:S02]  /*5bb0*/  ISETP.GE.AND P5, PT, R18, R120, PT ;  /* 0x000000781200720c */ /* 0x000fe40003fa6270 */
[----:B--2---:R-:W-:-:S04]  /*5bc0*/  IADD3 R68, R68, R71, R75 ;  /* 0x0000004744447210 */ /* 0x004fc80007ffe04b */
[----:B------:R-:W-:-:S05]  /*5bd0*/  LEA R71, R17, R68, 0xe ;  /* 0x0000004411477211 */ /* 0x000fca00078e70ff */
[----:B------:R-:W-:Y:S02]  /*5be0*/  IMAD R72, R71, 0x2, R16 ;  /* 0x0000000247487824 */ /* 0x000fe400078e0210 */
[----:B------:R-:W1:Y:S04]  /*5bf0*/  LDS.128 R68, [R69+0x20400] ;  /* 0x0204000045447984 */ /* 0x000e680000000c00 */
[----:B------:R-:W2:Y:S01]  /*5c00*/  LDS.128 R72, [R72+0x20400] ;  /* 0x0204000048487984 */ /* 0x000ea20000000c00 */
[----:B------:R-:W-:Y:S05]  /*5c10*/  @P5 BRA `(.L_x_1816) ;  /* 0x0000000400505947 */ /* 0x000fea0003800000 */
[--C-:B------:R-:W-:Y:S01]  /*5c20*/  SHF.R.U64 R40, R40, 0x10, R41.reuse ;  /* 0x0000001028287819 */ /* 0x100fe20000001229 */
[----:B------:R-:W-:Y:S01]  /*5c30*/  HADD2.F32 R144, -RZ, R144.H0_H0 ;  /* 0x20000090ff907230 */ /* 0x000fe20000004100 */
[----:B------:R-:W-:Y:S01]  /*5c40*/  SHF.R.U32.HI R143, RZ, 0x10, R41 ;  /* 0x00000010ff8f7819 */ /* 0x000fe20000011629 */
[----:B------:R-:W-:Y:S01]  /*5c50*/  HADD2.F32 R142, -RZ, R142.H0_H0 ;  /* 0x2000008eff8e7230 */ /* 0x000fe20000004100 */
[----:B------:R-:W-:Y:S01]  /*5c60*/  SHF.R.U32.HI R141, RZ, 0x10, R49 ;  /* 0x00000010ff8d7819 */ /* 0x000fe20000011631 */
[----:B------:R-:W-:Y:S01]  /*5c70*/  HADD2.F32 R40, -RZ, R40.H0_H0 ;  /* 0x20000028ff287230 */ /* 0x000fe20000004100 */
[----:B------:R-:W-:Y:S02]  /*5c80*/  SHF.R.U64 R41, R42, 0x10, R43 ;  /* 0x000000102a297819 */ /* 0x000fe4000000122b */
[--C-:B------:R-:W-:Y:S01]  /*5c90*/  SHF.R.U64 R42, R50, 0x10, R51.reuse ;  /* 0x00000010322a7819 */ /* 0x100fe20000001233 */
[----:B-1----:R-:W-:Y:S01]  /*5ca0*/  HADD2.F32 R50, -RZ, R69.H1_H1 ;  /* 0x30000045ff327230 */ /* 0x002fe20000004100 */
[----:B------:R-:W-:Y:S01]  /*5cb0*/  SHF.R.U32.HI R138, RZ, 0x10, R51 ;  /* 0x00000010ff8a7819 */ /* 0x000fe20000011633 */
[----:B--2---:R-:W-:Y:S01]  /*5cc0*/  IMAD.MOV.U32 R51, RZ, RZ, R72 ;  /* 0x000000ffff337224 */ /* 0x004fe200078e0048 */
[----:B------:R-:W-:Y:S01]  /*5cd0*/  SHF.R.U64 R48, R48, 0x10, R49 ;  /* 0x0000001030307819 */ /* 0x000fe20000001231 */
[--C-:B------:R-:W-:Y:S01]  /*5ce0*/  HADD2.F32 R49, -RZ, R73.reuse.H0_H0 ;  /* 0x20000049ff317230 */ /* 0x100fe20000004100 */
[----:B------:R-:W-:Y:S01]  /*5cf0*/  SHF.R.U32.HI R136, RZ, 0x10, R43 ;  /* 0x00000010ff887819 */ /* 0x000fe2000001162b */
[----:B------:R-:W-:-:S02]  /*5d00*/  HADD2.F32 R72, -RZ, R73.H1_H1 ;  /* 0x30000049ff487230 */ /* 0x000fc40000004100 */
[----:B------:R-:W-:Y:S02]  /*5d10*/  HADD2.F32 R43, -RZ, R69.H0_H0 ;  /* 0x20000045ff2b7230 */ /* 0x000fe40000004100 */
[-C--:B------:R-:W-:Y:S01]  /*5d20*/  FMUL.FTZ R146, R49, R144.reuse ;  /* 0x0000009031927220 */ /* 0x080fe20000410000 */
[----:B------:R-:W-:Y:S02]  /*5d30*/  HADD2.F32 R73, -RZ, R141.H0_H0 ;  /* 0x2000008dff497230 */ /* 0x000fe40000004100 */
[----:B------:R-:W-:Y:S02]  /*5d40*/  HADD2.F32 R69, -RZ, R143.H0_H0 ;  /* 0x2000008fff457230 */ /* 0x000fe40000004100 */
[C---:B------:R-:W-:Y:S01]  /*5d50*/  FMUL.FTZ R144, R43.reuse, R144 ;  /* 0x000000902b907220 */ /* 0x040fe20000410000 */
[-C--:B------:R-:W-:Y:S01]  /*5d60*/  FFMA.FTZ R43, R43, R142.reuse, -R146 ;  /* 0x0000008e2b2b7223 */ /* 0x080fe20000010892 */
[-C--:B------:R-:W-:Y:S01]  /*5d70*/  FMUL.FTZ R141, R72, R73.reuse ;  /* 0x00000049488d7220 */ /* 0x080fe20000410000 */
[----:B------:R-:W-:Y:S01]  /*5d80*/  FMUL.FTZ R73, R50, R73 ;  /* 0x0000004932497220 */ /* 0x000fe20000410000 */
[----:B------:R-:W-:Y:S01]  /*5d90*/  FFMA.FTZ R49, R49, R142, R144 ;  /* 0x0000008e31317223 */ /* 0x000fe20000010090 */
[----:B------:R-:W-:-:S02]  /*5da0*/  HADD2.F32 R142, -RZ, R140.H1_H1 ;  /* 0x3000008cff8e7230 */ /* 0x000fc40000004100 */
[-C--:B------:R-:W-:Y:S01]  /*5db0*/  FFMA.FTZ R50, R50, R69.reuse, -R141 ;  /* 0x0000004532327223 */ /* 0x080fe2000001088d */
[----:B------:R-:W-:Y:S01]  /*5dc0*/  FFMA.FTZ R72, R72, R69, R73 ;  /* 0x0000004548487223 */ /* 0x000fe20000010049 */
[----:B------:R-:W-:Y:S02]  /*5dd0*/  HADD2.F32 R141, -RZ, R140.H0_H0 ;  /* 0x2000008cff8d7230 */ /* 0x000fe40000004100 */
[----:B------:R-:W-:Y:S01]  /*5de0*/  HADD2.F32 R140, -RZ, R75.H0_H0 ;  /* 0x2000004bff8c7230 */ /* 0x000fe20000004100 */
[----:B------:R-:W-:Y:S01]  /*5df0*/  F2FP.F16.F32.PACK_AB R43, R50, R43 ;  /* 0x0000002b322b723e */ /* 0x000fe200000000ff */
[----:B------:R-:W-:Y:S02]  /*5e00*/  HADD2.F32 R69, -RZ, R71.H0_H0 ;  /* 0x20000047ff457230 */ /* 0x000fe40000004100 */
[----:B------:R-:W-:Y:S02]  /*5e10*/  HADD2.F32 R75, -RZ, R75.H1_H1 ;  /* 0x3000004bff4b7230 */ /* 0x000fe40000004100 */
[----:B------:R-:W-:-:S02]  /*5e20*/  HADD2.F32 R144, -RZ, R138.H0_H0 ;  /* 0x2000008aff907230 */ /* 0x000fc40000004100 */
[----:B------:R-:W-:Y:S02]  /*5e30*/  HADD2.F32 R73, -RZ, R71.H1_H1 ;  /* 0x30000047ff497230 */ /* 0x000fe40000004100 */
[-C--:B------:R-:W-:Y:S01]  /*5e40*/  FMUL.FTZ R71, R69, R142.reuse ;  /* 0x0000008e45477220 */ /* 0x080fe20000410000 */
[----:B------:R-:W-:Y:S02]  /*5e50*/  HADD2.F32 R138, -RZ, R136.H0_H0 ;  /* 0x20000088ff8a7230 */ /* 0x000fe40000004100 */
[C---:B------:R-:W-:Y:S01]  /*5e60*/  FMUL.FTZ R136, R140.reuse, R142 ;  /* 0x0000008e8c887220 */ /* 0x040fe20000410000 */
[-C--:B------:R-:W-:Y:S01]  /*5e70*/  FMUL.FTZ R142, R75, R144.reuse ;  /* 0x000000904b8e7220 */ /* 0x080fe20000410000 */
[----:B------:R-:W-:Y:S01]  /*5e80*/  FMUL.FTZ R144, R73, R144 ;  /* 0x0000009049907220 */ /* 0x000fe20000410000 */
[-C--:B------:R-:W-:Y:S01]  /*5e90*/  FFMA.FTZ R71, R140, R141.reuse, R71 ;  /* 0x0000008d8c477223 */ /* 0x080fe20000010047 */
[----:B------:R-:W-:Y:S01]  /*5ea0*/  FFMA.FTZ R69, R69, R141, -R136 ;  /* 0x0000008d45457223 */ /* 0x000fe20000010888 */
[-C--:B------:R-:W-:Y:S01]  /*5eb0*/  FFMA.FTZ R136, R73, R138.reuse, -R142 ;  /* 0x0000008a49887223 */ /* 0x080fe2000001088e */
[----:B------:R-:W-:Y:S01]  /*5ec0*/  FFMA.FTZ R138, R75, R138, R144 ;  /* 0x0000008a4b8a7223 */ /* 0x000fe20000010090 */
[----:B------:R-:W-:-:S02]  /*5ed0*/  HADD2.F32 R75, -RZ, R139.H0_H0 ;  /* 0x2000008bff4b7230 */ /* 0x000fc40000004100 */
[----:B------:R-:W-:Y:S01]  /*5ee0*/  HADD2.F32 R140, -RZ, R48.H0_H0 ;  /* 0x20000030ff8c7230 */ /* 0x000fe20000004100 */
[----:B------:R-:W-:Y:S01]  /*5ef0*/  F2FP.F16.F32.PACK_AB R136, R136, R69 ;  /* 0x000000458888723e */ /* 0x000fe200000000ff */
[----:B------:R-:W-:Y:S01]  /*5f00*/  HADD2.F32 R139, -RZ, R139.H1_H1 ;  /* 0x3000008bff8b7230 */ /* 0x000fe20000004100 */
[----:B------:R-:W-:Y:S01]  /*5f10*/  F2FP.F16.F32.PACK_AB R138, R138, R71 ;  /* 0x000000478a8a723e */ /* 0x000fe200000000ff */
[--C-:B------:R-:W-:Y:S01]  /*5f20*/  HADD2.F32 R73, -RZ, R51.reuse.H0_H0 ;  /* 0x20000033ff497230 */ /* 0x100fe20000004100 */
[----:B------:R-:W-:Y:S01]  /*5f30*/  MOV R71, R136 ;  /* 0x0000008800477202 */ /* 0x000fe20000000f00 */
[--C-:B------:R-:W-:Y:S02]  /*5f40*/  HADD2.F32 R48, -RZ, R68.reuse.H0_H0 ;  /* 0x20000044ff307230 */ /* 0x100fe40000004100 */
[----:B------:R-:W-:Y:S02]  /*5f50*/  HADD2.F32 R51, -RZ, R51.H1_H1 ;  /* 0x30000033ff337230 */ /* 0x000fe40000004100 */
[----:B------:R-:W-:Y:S01]  /*5f60*/  FMUL.FTZ R141, R73, R139 ;  /* 0x0000008b498d7220 */ /* 0x000fe20000410000 */
[----:B------:R-:W-:-:S02]  /*5f70*/  HADD2.F32 R68, -RZ, R68.H1_H1 ;  /* 0x30000044ff447230 */ /* 0x000fc40000004100 */
[C---:B------:R-:W-:Y:S01]  /*5f80*/  FMUL.FTZ R142, R48.reuse, R139 ;  /* 0x0000008b308e7220 */ /* 0x040fe20000410000 */
[----:B------:R-:W-:Y:S02]  /*5f90*/  HADD2.F32 R41, -RZ, R41.H0_H0 ;  /* 0x20000029ff297230 */ /* 0x000fe40000004100 */
[-C--:B------:R-:W-:Y:S01]  /*5fa0*/  FMUL.FTZ R139, R51, R140.reuse ;  /* 0x0000008c338b7220 */ /* 0x080fe20000410000 */
[-C--:B------:R-:W-:Y:S01]  /*5fb0*/  FFMA.FTZ R141, R48, R75.reuse, -R141 ;  /* 0x0000004b308d7223 */ /* 0x080fe2000001088d */
[C---:B------:R-:W-:Y:S01]  /*5fc0*/  FMUL.FTZ R140, R68.reuse, R140 ;  /* 0x0000008c448c7220 */ /* 0x040fe20000410000 */
[----:B------:R-:W-:Y:S01]  /*5fd0*/  FFMA.FTZ R142, R73, R75, R142 ;  /* 0x0000004b498e7223 */ /* 0x000fe2000001008e */
[----:B------:R-:W-:Y:S02]  /*5fe0*/  HADD2.F32 R73, -RZ, R42.H0_H0 ;  /* 0x2000002aff497230 */ /* 0x000fe40000004100 */
[-C--:B------:R-:W-:Y:S01]  /*5ff0*/  FFMA.FTZ R68, R68, R40.reuse, -R139 ;  /* 0x0000002844447223 */ /* 0x080fe2000001088b */
[----:B------:R-:W-:Y:S01]  /*6000*/  FFMA.FTZ R75, R51, R40, R140 ;  /* 0x00000028334b7223 */ /* 0x000fe2000001008c */
[----:B------:R-:W-:-:S02]  /*6010*/  HADD2.F32 R51, -RZ, R137.H1_H1 ;  /* 0x30000089ff337230 */ /* 0x000fc40000004100 */
[----:B------:R-:W-:Y:S01]  /*6020*/  HADD2.F32 R42, -RZ, R74.H0_H0 ;  /* 0x2000004aff2a7230 */ /* 0x000fe20000004100 */
[----:B------:R-:W-:Y:S01]  /*6030*/  F2FP.F16.F32.PACK_AB R68, R68, R141 ;  /* 0x0000008d4444723e */ /* 0x000fe200000000ff */
[----:B------:R-:W-:Y:S02]  /*6040*/  HADD2.F32 R137, -RZ, R137.H0_H0 ;  /* 0x20000089ff897230 */ /* 0x000fe40000004100 */
[----:B------:R-:W-:Y:S02]  /*6050*/  HADD2.F32 R40, -RZ, R70.H0_H0 ;  /* 0x20000046ff287230 */ /* 0x000fe40000004100 */
[----:B------:R-:W-:Y:S02]  /*6060*/  HADD2.F32 R74, -RZ, R74.H1_H1 ;  /* 0x3000004aff4a7230 */ /* 0x000fe40000004100 */
[-C--:B------:R-:W-:Y:S01]  /*6070*/  FMUL.FTZ R139, R42, R137.reuse ;  /* 0x000000892a8b7220 */ /* 0x080fe20000410000 */
[----:B------:R-:W-:Y:S02]  /*6080*/  HADD2.F32 R70, -RZ, R70.H1_H1 ;  /* 0x30000046ff467230 */ /* 0x000fe40000004100 */
[----:B------:R-:W-:Y:S01]  /*6090*/  FMUL.FTZ R137, R40, R137 ;  /* 0x0000008928897220 */ /* 0x000fe20000410000 */
[----:B------:R-:W-:-:S02]  /*60a0*/  IMAD.MOV.U32 R69, RZ, RZ, R43 ;  /* 0x000000ffff457224 */ /* 0x000fc400078e002b */
[----:B------:R-:W-:Y:S01]  /*60b0*/  FMUL.FTZ R143, R74, R73 ;  /* 0x000000494a8f7220 */ /* 0x000fe20000410000 */
[----:B------:R-:W-:Y:S01]  /*60c0*/  FFMA.FTZ R139, R40, R51, -R139 ;  /* 0x00000033288b7223 */ /* 0x000fe2000001088b */
[----:B------:R-:W-:Y:S01]  /*60d0*/  FMUL.FTZ R73, R70, R73 ;  /* 0x0000004946497220 */ /* 0x000fe20000410000 */
[----:B------:R-:W-:Y:S01]  /*60e0*/  FFMA.FTZ R137, R42, R51, R137 ;  /* 0x000000332a897223 */ /* 0x000fe20000010089 */
[-C--:B------:R-:W-:Y:S02]  /*60f0*/  FFMA.FTZ R70, R70, R41.reuse, -R143 ;  /* 0x0000002946467223 */ /* 0x080fe4000001088f */
[----:B------:R-:W-:Y:S01]  /*6100*/  FFMA.FTZ R74, R74, R41, R73 ;  /* 0x000000294a4a7223 */ /* 0x000fe20000010049 */
[----:B------:R-:W-:Y:S02]  /*6110*/  F2FP.F16.F32.PACK_AB R73, R72, R49 ;  /* 0x000000314849723e */ /* 0x000fe400000000ff */
[----:B------:R-:W-:Y:S01]  /*6120*/  F2FP.F16.F32.PACK_AB R72, R75, R142 ;  /* 0x0000008e4b48723e */ /* 0x000fe200000000ff */
[----:B------:R-:W-:Y:S01]  /*6130*/  IMAD.MOV.U32 R75, RZ, RZ, R138 ;  /* 0x000000ffff4b7224 */ /* 0x000fe200078e008a */
[----:B------:R-:W-:-:S02]  /*6140*/  F2FP.F16.F32.PACK_AB R70, R70, R139 ;  /* 0x0000008b4646723e */ /* 0x000fc400000000ff */
[----:B------:R-:W-:-:S07]  /*6150*/  F2FP.F16.F32.PACK_AB R74, R74, R137 ;  /* 0x000000894a4a723e */ /* 0x000fce00000000ff */
.L_x_1816:
[----:B------:R-:W-:Y:S05]  /*6160*/  BSYNC B3 ;  /* 0x0000000000037941 */ /* 0x000fea0003800000 */
.L_x_1815:
[----:B-1----:R1:W-:Y:S04]  /*6170*/  STG.E.128 desc[UR60][R116.64], R68 ;  /* 0x0000004474007986 */ /* 0x0023e8000c101d3c */
[----:B--2---:R1:W-:Y:S02]  /*6180*/  @!P4 STG.E.128 desc[UR60][R118.64], R72 ;  /* 0x000000487600c986 */ /* 0x0043e4000c101d3c */
.L_x_1814:
[----:B------:R-:W-:Y:S05]  /*6190*/  BSYNC B2 ;  /* 0x0000000000027941 */ /* 0x000fea0003800000 */
.L_x_1813:
[----:B------:R-:W-:-:S13]  /*61a0*/  ISETP.NE.AND P4, PT, R93, RZ, PT ;  /* 0x000000ff5d00720c */ /* 0x000fda0003f85270 */
[----:B------:R-:W-:Y:S05]  /*61b0*/  @!P4 BRA `(.L_x_1812) ;  /* 0x0000000400ecc947 */ /* 0x000fea0003800000 */
[----:B------:R-:W2:Y:S01]  /*61c0*/  LDL R50, [R1+0x40] ;  /* 0x0000400001327983 */ /* 0x000ea20000100800 */
[----:B------:R-:W-:Y:S01]  /*61d0*/  SEL R40, R29, R124, !P2 ;  /* 0x0000007c1d287207 */ /* 0x000fe20005000000 */
[----:B------:R-:W-:Y:S01]  /*61e0*/  IMAD.SHL.U32 R51, R218, 0x40, RZ ;  /* 0x00000040da337824 */ /* 0x000fe200078e00ff */
[----:B------:R-:W-:Y:S01]  /*61f0*/  IADD3 R48, P4, P5, R88, R114, R92 ;  /* 0x0000007258307210 */ /* 0x000fe20007d9e05c */
[----:B-1----:R-:W-:Y:S01]  /*6200*/  IMAD.SHL.U32 R68, R218, 0x40, RZ ;  /* 0x00000040da447824 */ /* 0x002fe200078e00ff */
[----:B------:R-:W-:Y:S01]  /*6210*/  SHF.R.S32.HI R41, RZ, 0x1f, R40 ;  /* 0x0000001fff297819 */ /* 0x000fe20000011428 */
[----:B------:R-:W-:Y:S01]  /*6220*/  BSSY B2, `(.L_x_1817) ;  /* 0x0000072000027945 */ /* 0x000fe20003800000 */
[----:B------:R-:W-:Y:S02]  /*6230*/  IADD3.X R49, R0, R127, R97, P4, P5 ;  /* 0x0000007f00317210 */ /* 0x000fe400027ea461 */
[----:B------:R-:W-:Y:S02]  /*6240*/  LEA.HI R40, R41, R40, RZ, 0x4 ;  /* 0x0000002829287211 */ /* 0x000fe400078f20ff */
[----:B------:R-:W-:-:S02]  /*6250*/  LOP3.LUT R51, R51, 0x1c0, RZ, 0xc0, !PT ;  /* 0x000001c033337812 */ /* 0x000fc400078ec0ff */
[----:B------:R-:W-:Y:S02]  /*6260*/  LEA.HI.SX32 R40, R40, R91, 0x1c ;  /* 0x0000005b28287211 */ /* 0x000fe400078fe2ff */
[----:B------:R-:W-:Y:S02]  /*6270*/  SHF.R.U32.HI R51, RZ, 0x3, R51 ;  /* 0x00000003ff337819 */ /* 0x000fe40000011633 */
[----:B------:R-:W-:Y:S01]  /*6280*/  SHF.R.S32.HI R43, RZ, 0x1f, R40 ;  /* 0x0000001fff2b7819 */ /* 0x000fe20000011428 */
[----:B------:R-:W-:-:S03]  /*6290*/  IMAD.SHL.U32 R41, R40, 0x8, RZ ;  /* 0x0000000828297824 */ /* 0x000fc600078e00ff */
[----:B------:R-:W-:Y:S02]  /*62a0*/  LEA.HI R43, R43, R40, RZ, 0x3 ;  /* 0x000000282b2b7211 */ /* 0x000fe400078f18ff */
[----:B------:R-:W-:Y:S02]  /*62b0*/  ISETP.GE.AND P4, PT, R41, R122, PT ;  /* 0x0000007a2900720c */ /* 0x000fe40003f86270 */
[----:B------:R-:W-:-:S04]  /*62c0*/  SHF.L.U32 R43, R43, 0x9, RZ ;  /* 0x000000092b2b7819 */ /* 0x000fc800000006ff */
[----:B------:R-:W-:-:S07]  /*62d0*/  LOP3.LUT R43, R43, 0x7ffff000, RZ, 0xc0, !PT ;  /* 0x7ffff0002b2b7812 */ /* 0x000fce00078ec0ff */
[--C-:B------:R-:W-:Y:S02]  /*62e0*/  @!P4 SHF.R.S32.HI R42, RZ, 0x1f, R41.reuse ;  /* 0x0000001fff2ac819 */ /* 0x100fe40000011429 */
[----:B------:R-:W-:Y:S02]  /*62f0*/  @!P4 IADD3 R114, P5, P6, R88, R114, R41 ;  /* 0x000000725872c210 */ /* 0x000fe40007ebe029 */
[----:B------:R-:W-:Y:S02]  /*6300*/  LOP3.LUT R41, R41, 0x38, RZ, 0xc0, !PT ;  /* 0x0000003829297812 */ /* 0x000fe400078ec0ff */
[----:B------:R-:W-:Y:S02]  /*6310*/  @!P4 IADD3.X R42, R0, R127, R42, P5, P6 ;  /* 0x0000007f002ac210 */ /* 0x000fe40002fec42a */
[----:B------:R-:W-:Y:S02]  /*6320*/  LOP3.LUT R41, R41, 0x1c0, R68, 0xf8, !PT ;  /* 0x000001c029297812 */ /* 0x000fe400078ef844 */
[----:B------:R-:W-:-:S02]  /*6330*/  LEA R68, P5, R48, R108, 0x1 ;  /* 0x0000006c30447211 */ /* 0x000fc400078a08ff */
[----:B------:R-:W-:Y:S01]  /*6340*/  LOP3.LUT R40, R41, R51, RZ, 0x3c, !PT ;  /* 0x0000003329287212 */ /* 0x000fe200078e3cff */
[----:B------:R-:W-:Y:S01]  /*6350*/  IMAD R41, R17, 0x4000, R8 ;  /* 0x0000400011297824 */ /* 0x000fe200078e0208 */
[----:B------:R-:W-:Y:S02]  /*6360*/  LEA.HI.X R69, R48, R109, R49, 0x1, P5 ;  /* 0x0000006d30457211 */ /* 0x000fe400028f0c31 */
[----:B------:R-:W-:Y:S01]  /*6370*/  @!P4 LEA R70, P5, R114, R108, 0x1 ;  /* 0x0000006c7246c211 */ /* 0x000fe200078a08ff */
[----:B------:R-:W-:-:S03]  /*6380*/  IMAD R41, R41, 0x2, R16 ;  /* 0x0000000229297824 */ /* 0x000fc600078e0210 */
[----:B------:R-:W-:Y:S02]  /*6390*/  @!P4 LEA.HI.X R71, R114, R109, R42, 0x1, P5 ;  /* 0x0000006d7247c211 */ /* 0x000fe400028f0c2a */
[----:B------:R-:W-:Y:S02]  /*63a0*/  ISETP.GE.AND P5, PT, R226, R120, PT ;  /* 0x00000078e200720c */ /* 0x000fe40003fa6270 */
[----:B--2---:R-:W-:-:S05]  /*63b0*/  IADD3 R40, R40, R43, R50 ;  /* 0x0000002b28287210 */ /* 0x004fca0007ffe032 */
[----:B------:R-:W-:-:S04]  /*63c0*/  IMAD R43, R17, 0x4000, R40 ;  /* 0x00004000112b7824 */ /* 0x000fc800078e0228 */
[----:B------:R-:W-:Y:S02]  /*63d0*/  IMAD R48, R43, 0x2, R16 ;  /* 0x000000022b307824 */ /* 0x000fe400078e0210 */
[----:B------:R-:W1:Y:S04]  /*63e0*/  LDS.128 R40, [R41+0x20400] ;  /* 0x0204000029287984 */ /* 0x000e680000000c00 */
[----:B------:R-:W2:Y:S01]  /*63f0*/  LDS.128 R48, [R48+0x20400] ;  /* 0x0204000030307984 */ /* 0x000ea20000000c00 */
[----:B------:R-:W-:Y:S05]  /*6400*/  @P5 BRA `(.L_x_1818) ;  /* 0x00000004004c5947 */ /* 0x000fea0003800000 */
[----:B------:R-:W-:Y:S02]  /*6410*/  SHF.R.U32.HI R73, RZ, 0x10, R45 ;  /* 0x00000010ff497819 */ /* 0x000fe4000001162d */
[--C-:B------:R-:W-:Y:S02]  /*6420*/  SHF.R.U64 R72, R36, 0x10, R37.reuse ;  /* 0x0000001024487819 */ /* 0x100fe40000001225 */
[----:B------:R-:W-:Y:S02]  /*6430*/  SHF.R.U32.HI R74, RZ, 0x10, R37 ;  /* 0x00000010ff4a7819 */ /* 0x000fe40000011625 */
[----:B------:R-:W-:Y:S01]  /*6440*/  SHF.R.U64 R44, R44, 0x10, R45 ;  /* 0x000000102c2c7819 */ /* 0x000fe2000000122d */
[----:B------:R-:W-:Y:S01]  /*6450*/  HADD2.F32 R72, -RZ, R72.H0_H0 ;  /* 0x20000048ff487230 */ /* 0x000fe20000004100 */
[--C-:B------:R-:W-:Y:S01]  /*6460*/  SHF.R.U64 R36, R38, 0x10, R39.reuse ;  /* 0x0000001026247819 */ /* 0x100fe20000001227 */
[----:B-1----:R-:W-:Y:S01]  /*6470*/  HADD2.F32 R38, -RZ, R41.H0_H0 ;  /* 0x20000029ff267230 */ /* 0x002fe20000004100 */
[----:B------:R-:W-:Y:S01]  /*6480*/  SHF.R.U32.HI R115, RZ, 0x10, R39 ;  /* 0x00000010ff737819 */ /* 0x000fe20000011627 */
[----:B--2---:R-:W-:Y:S01]  /*6490*/  HADD2.F32 R39, -RZ, R49.H0_H0 ;  /* 0x20000031ff277230 */ /* 0x004fe20000004100 */
[--C-:B------:R-:W-:Y:S01]  /*64a0*/  SHF.R.U64 R37, R46, 0x10, R47.reuse ;  /* 0x000000102e257819 */ /* 0x100fe2000000122f */
[----:B------:R-:W-:Y:S01]  /*64b0*/  HADD2.F32 R46, -RZ, R135.H0_H0 ;  /* 0x20000087ff2e7230 */ /* 0x000fe20000004100 */
[----:B------:R-:W-:Y:S01]  /*64c0*/  MOV R45, R40 ;  /* 0x00000028002d7202 */ /* 0x000fe20000000f00 */
[----:B------:R-:W-:Y:S01]  /*64d0*/  HADD2.F32 R40, -RZ, R49.H1_H1 ;  /* 0x30000031ff287230 */ /* 0x000fe20000004100 */
[----:B------:R-:W-:Y:S01]  /*64e0*/  SHF.R.U32.HI R75, RZ, 0x10, R47 ;  /* 0x00000010ff4b7819 */ /* 0x000fe2000001162f */
[----:B------:R-:W-:-:S02]  /*64f0*/  HADD2.F32 R135, -RZ, R135.H1_H1 ;  /* 0x30000087ff877230 */ /* 0x000fc40000004100 */
[----:B------:R-:W-:Y:S02]  /*6500*/  HADD2.F32 R49, -RZ, R73.H0_H0 ;  /* 0x20000049ff317230 */ /* 0x000fe40000004100 */
[----:B------:R-:W-:Y:S02]  /*6510*/  HADD2.F32 R41, -RZ, R41.H1_H1 ;  /* 0x30000029ff297230 */ /* 0x000fe40000004100 */
[-C--:B------:R-:W-:Y:S01]  /*6520*/  FMUL.FTZ R73, R39, R135.reuse ;  /* 0x0000008727497220 */ /* 0x080fe20000410000 */
[----:B------:R-:W-:Y:S02]  /*6530*/  HADD2.F32 R47, -RZ, R74.H0_H0 ;  /* 0x2000004aff2f7230 */ /* 0x000fe40000004100 */
[----:B------:R-:W-:Y:S01]  /*6540*/  FMUL.FTZ R74, R38, R135 ;  /* 0x00000087264a7220 */ /* 0x000fe20000410000 */
[-C--:B------:R-:W-:Y:S01]  /*6550*/  FMUL.FTZ R114, R40, R49.reuse ;  /* 0x0000003128727220 */ /* 0x080fe20000410000 */
[----:B------:R-:W-:Y:S01]  /*6560*/  FMUL.FTZ R49, R41, R49 ;  /* 0x0000003129317220 */ /* 0x000fe20000410000 */
[-C--:B------:R-:W-:Y:S01]  /*6570*/  FFMA.FTZ R38, R38, R46.reuse, -R73 ;  /* 0x0000002e26267223 */ /* 0x080fe20000010849 */
[----:B------:R-:W-:Y:S01]  /*6580*/  FFMA.FTZ R39, R39, R46, R74 ;  /* 0x0000002e27277223 */ /* 0x000fe2000001004a */
[-C--:B------:R-:W-:Y:S01]  /*6590*/  FFMA.FTZ R41, R41, R47.reuse, -R114 ;  /* 0x0000002f29297223 */ /* 0x080fe20000010872 */
[----:B------:R-:W-:Y:S01]  /*65a0*/  FFMA.FTZ R40, R40, R47, R49 ;  /* 0x0000002f28287223 */ /* 0x000fe20000010031 */
[----:B------:R-:W-:-:S02]  /*65b0*/  HADD2.F32 R73, -RZ, R134.H0_H0 ;  /* 0x20000086ff497230 */ /* 0x000fc40000004100 */
[----:B------:R-:W-:Y:S01]  /*65c0*/  HADD2.F32 R46, -RZ, R43.H0_H0 ;  /* 0x2000002bff2e7230 */ /* 0x000fe20000004100 */
[----:B------:R-:W-:Y:S01]  /*65d0*/  F2FP.F16.F32.PACK_AB R41, R41, R38 ;  /* 0x000000262929723e */ /* 0x000fe200000000ff */
[--C-:B------:R-:W-:Y:S01]  /*65e0*/  HADD2.F32 R47, -RZ, R51.reuse.H0_H0 ;  /* 0x20000033ff2f7230 */ /* 0x100fe20000004100 */
[----:B------:R-:W-:Y:S01]  /*65f0*/  F2FP.F16.F32.PACK_AB R39, R40, R39 ;  /* 0x000000272827723e */ /* 0x000fe200000000ff */
[----:B------:R-:W-:Y:S02]  /*6600*/  HADD2.F32 R51, -RZ, R51.H1_H1 ;  /* 0x30000033ff337230 */ /* 0x000fe40000004100 */
[-C--:B------:R-:W-:Y:S01]  /*6610*/  FMUL.FTZ R116, R46, R73.reuse ;  /* 0x000000492e747220 */ /* 0x080fe20000410000 */
[----:B------:R-:W-:Y:S02]  /*6620*/  HADD2.F32 R114, -RZ, R75.H0_H0 ;  /* 0x2000004bff727230 */ /* 0x000fe40000004100 */
[----:B------:R-:W-:Y:S01]  /*6630*/  FMUL.FTZ R75, R47, R73 ;  /* 0x000000492f4b7220 */ /* 0x000fe20000410000 */
[----:B------:R-:W-:-:S02]  /*6640*/  HADD2.F32 R49, -RZ, R132.H1_H1 ;  /* 0x30000084ff317230 */ /* 0x000fc40000004100 */
[----:B------:R-:W-:Y:S02]  /*6650*/  HADD2.F32 R43, -RZ, R43.H1_H1 ;  /* 0x3000002bff2b7230 */ /* 0x000fe40000004100 */
[-C--:B------:R-:W-:Y:S01]  /*6660*/  FMUL.FTZ R118, R51, R114.reuse ;  /* 0x0000007233767220 */ /* 0x080fe20000410000 */
[----:B------:R-:W-:Y:S02]  /*6670*/  HADD2.F32 R74, -RZ, R115.H0_H0 ;  /* 0x20000073ff4a7230 */ /* 0x000fe40000004100 */
[----:B------:R-:W-:Y:S01]  /*6680*/  FFMA.FTZ R116, R47, R49, R116 ;  /* 0x000000312f747223 */ /* 0x000fe20000010074 */
[----:B------:R-:W-:Y:S02]  /*6690*/  HADD2.F32 R47, -RZ, R44.H0_H0 ;  /* 0x2000002cff2f7230 */ /* 0x000fe40000004100 */
[C---:B------:R-:W-:Y:S01]  /*66a0*/  FMUL.FTZ R114, R43.reuse, R114 ;  /* 0x000000722b727220 */ /* 0x040fe20000410000 */
[----:B------:R-:W-:Y:S02]  /*66b0*/  HADD2.F32 R44, -RZ, R48.H0_H0 ;  /* 0x20000030ff2c7230 */ /* 0x000fe40000004100 */
[----:B------:R-:W-:Y:S01]  /*66c0*/  FFMA.FTZ R118, R43, R74, -R118 ;  /* 0x0000004a2b767223 */ /* 0x000fe20000010876 */
[----:B------:R-:W-:-:S02]  /*66d0*/  HADD2.F32 R43, -RZ, R45.H0_H0 ;  /* 0x2000002dff2b7230 */ /* 0x000fc40000004100 */
[----:B------:R-:W-:Y:S01]  /*66e0*/  FFMA.FTZ R75, R46, R49, -R75 ;  /* 0x000000312e4b7223 */ /* 0x000fe2000001084b */
[----:B------:R-:W-:Y:S02]  /*66f0*/  HADD2.F32 R48, -RZ, R48.H1_H1 ;  /* 0x30000030ff307230 */ /* 0x000fe40000004100 */
[----:B------:R-:W-:Y:S01]  /*6700*/  FFMA.FTZ R115, R51, R74, R114 ;  /* 0x0000004a33737223 */ /* 0x000fe20000010072 */
[----:B------:R-:W-:Y:S02]  /*6710*/  HADD2.F32 R134, -RZ, R134.H1_H1 ;  /* 0x30000086ff867230 */ /* 0x000fe40000004100 */
[----:B------:R-:W-:Y:S02]  /*6720*/  HADD2.F32 R45, -RZ, R45.H1_H1 ;  /* 0x3000002dff2d7230 */ /* 0x000fe40000004100 */
[-C--:B------:R-:W-:Y:S01]  /*6730*/  FMUL.FTZ R114, R48, R47.reuse ;  /* 0x0000002f30727220 */ /* 0x080fe20000410000 */
[----:B------:R-:W-:Y:S02]  /*6740*/  HADD2.F32 R46, -RZ, R133.H0_H0 ;  /* 0x20000085ff2e7230 */ /* 0x000fe40000004100 */
[CC--:B------:R-:W-:Y:S01]  /*6750*/  FMUL.FTZ R74, R44.reuse, R134.reuse ;  /* 0x000000862c4a7220 */ /* 0x0c0fe20000410000 */
[----:B------:R-:W-:Y:S01]  /*6760*/  FMUL.FTZ R49, R43, R134 ;  /* 0x000000862b317220 */ /* 0x000fe20000410000 */
[C---:B------:R-:W-:Y:S01]  /*6770*/  FMUL.FTZ R47, R45.reuse, R47 ;  /* 0x0000002f2d2f7220 */ /* 0x040fe20000410000 */
[----:B------:R-:W-:Y:S01]  /*6780*/  FFMA.FTZ R51, R45, R72, -R114 ;  /* 0x000000482d337223 */ /* 0x000fe20000010872 */
[-C--:B------:R-:W-:Y:S01]  /*6790*/  FFMA.FTZ R74, R43, R46.reuse, -R74 ;  /* 0x0000002e2b4a7223 */ /* 0x080fe2000001084a */
[----:B------:R-:W-:Y:S01]  /*67a0*/  FFMA.FTZ R49, R44, R46, R49 ;  /* 0x0000002e2c317223 */ /* 0x000fe20000010031 */
[----:B------:R-:W-:Y:S01]  /*67b0*/  FFMA.FTZ R48, R48, R72, R47 ;  /* 0x0000004830307223 */ /* 0x000fe2000001002f */
[----:B------:R-:W-:Y:S01]  /*67c0*/  HADD2.F32 R47, -RZ, R37.H0_H0 ;  /* 0x20000025ff2f7230 */ /* 0x000fe20000004100 */
[----:B------:R-:W-:Y:S01]  /*67d0*/  F2FP.F16.F32.PACK_AB R115, R115, R116 ;  /* 0x000000747373723e */ /* 0x000fe200000000ff */
[----:B------:R-:W-:Y:S01]  /*67e0*/  HADD2.F32 R43, -RZ, R50.H0_H0 ;  /* 0x20000032ff2b7230 */ /* 0x000fe20000004100 */
[----:B------:R-:W-:Y:S01]  /*67f0*/  F2FP.F16.F32.PACK_AB R40, R51, R74 ;  /* 0x0000004a3328723e */ /* 0x000fe200000000ff */
[----:B------:R-:W-:Y:S01]  /*6800*/  HADD2.F32 R44, -RZ, R133.H1_H1 ;  /* 0x30000085ff2c7230 */ /* 0x000fe20000004100 */
[----:B------:R-:W-:Y:S01]  /*6810*/  F2FP.F16.F32.PACK_AB R48, R48, R49 ;  /* 0x000000313030723e */ /* 0x000fe200000000ff */
[----:B------:R-:W-:-:S02]  /*6820*/  HADD2.F32 R37, -RZ, R42.H0_H0 ;  /* 0x2000002aff257230 */ /* 0x000fc40000004100 */
[----:B------:R-:W-:Y:S02]  /*6830*/  HADD2.F32 R50, -RZ, R50.H1_H1 ;  /* 0x30000032ff327230 */ /* 0x000fe40000004100 */
[----:B------:R-:W-:Y:S02]  /*6840*/  HADD2.F32 R42, -RZ, R42.H1_H1 ;  /* 0x3000002aff2a7230 */ /* 0x000fe40000004100 */
[----:B------:R-:W-:Y:S02]  /*6850*/  HADD2.F32 R45, -RZ, R36.H0_H0 ;  /* 0x20000024ff2d7230 */ /* 0x000fe40000004100 */
[-C--:B------:R-:W-:Y:S01]  /*6860*/  FMUL.FTZ R36, R43, R44.reuse ;  /* 0x0000002c2b247220 */ /* 0x080fe20000410000 */
[----:B------:R-:W-:Y:S02]  /*6870*/  HADD2.F32 R132, -RZ, R132.H0_H0 ;  /* 0x20000084ff847230 */ /* 0x000fe40000004100 */
[-C--:B------:R-:W-:Y:S01]  /*6880*/  FMUL.FTZ R73, R50, R47.reuse ;  /* 0x0000002f32497220 */ /* 0x080fe20000410000 */
[----:B------:R-:W-:Y:S01]  /*6890*/  FMUL.FTZ R44, R37, R44 ;  /* 0x0000002c252c7220 */ /* 0x000fe20000410000 */
[----:B------:R-:W-:Y:S01]  /*68a0*/  FMUL.FTZ R47, R42, R47 ;  /* 0x0000002f2a2f7220 */ /* 0x000fe20000410000 */
[----:B------:R-:W-:-:S02]  /*68b0*/  IMAD.MOV.U32 R49, RZ, RZ, R39 ;  /* 0x000000ffff317224 */ /* 0x000fc400078e0027 */
[-C--:B------:R-:W-:Y:S01]  /*68c0*/  FFMA.FTZ R36, R37, R132.reuse, -R36 ;  /* 0x0000008425247223 */ /* 0x080fe20000010824 */
[----:B------:R-:W-:Y:S01]  /*68d0*/  FFMA.FTZ R44, R43, R132, R44 ;  /* 0x000000842b2c7223 */ /* 0x000fe2000001002c */
[-C--:B------:R-:W-:Y:S01]  /*68e0*/  FFMA.FTZ R73, R42, R45.reuse, -R73 ;  /* 0x0000002d2a497223 */ /* 0x080fe20000010849 */
[----:B------:R-:W-:Y:S01]  /*68f0*/  FFMA.FTZ R47, R50, R45, R47 ;  /* 0x0000002d322f7223 */ /* 0x000fe2000001002f */
[----:B------:R-:W-:Y:S01]  /*6900*/  F2FP.F16.F32.PACK_AB R43, R118, R75 ;  /* 0x0000004b762b723e */ /* 0x000fe200000000ff */
[----:B------:R-:W-:Y:S02]  /*6910*/  IMAD.MOV.U32 R51, RZ, RZ, R115 ;  /* 0x000000ffff337224 */ /* 0x000fe400078e0073 */
[----:B------:R-:W-:Y:S02]  /*6920*/  F2FP.F16.F32.PACK_AB R42, R73, R36 ;  /* 0x00000024492a723e */ /* 0x000fe400000000ff */
[----:B------:R-:W-:-:S07]  /*6930*/  F2FP.F16.F32.PACK_AB R50, R47, R44 ;  /* 0x0000002c2f32723e */ /* 0x000fce00000000ff */
.L_x_1818:
[----:B------:R-:W-:Y:S05]  /*6940*/  BSYNC B2 ;  /* 0x0000000000027941 */ /* 0x000fea0003800000 */
.L_x_1817:
[----:B-1----:R3:W-:Y:S04]  /*6950*/  STG.E.128 desc[UR60][R68.64], R40 ;  /* 0x0000002844007986 */ /* 0x0027e8000c101d3c */
[----:B--2---:R3:W-:Y:S02]  /*6960*/  @!P4 STG.E.128 desc[UR60][R70.64], R48 ;  /* 0x000000304600c986 */ /* 0x0047e4000c101d3c */
.L_x_1812:
[----:B------:R-:W-:Y:S05]  /*6970*/  BSYNC B1 ;  /* 0x0000000000017941 */ /* 0x000fea0003800000 */
.L_x_1811:
[----:B------:R-:W-:Y:S02]  /*6980*/  VIADD R37, R218, 0x20 ;  /* 0x00000020da257836 */ /* 0x000fe40000000000 */
[-C--:B------:R-:W-:Y:S02]  /*6990*/  IMAD R36, R102, R110.reuse, RZ ;  /* 0x0000006e66247224 */ /* 0x080fe400078e02ff */
[----:B------:R-:W-:-:S04]  /*69a0*/  IMAD.WIDE.U32 R112, R37, R110, R112 ;  /* 0x0000006e25707225 */ /* 0x000fc800078e0070 */
[----:B---3--:R-:W-:Y:S01]  /*69b0*/  IMAD R49, R37, R111, R36 ;  /* 0x0000006f25317224 */ /* 0x008fe200078e0224 */
[----:B------:R-:W-:Y:S06]  /*69c0*/  @P0 BRA `(.L_x_1789) ;  /* 0x0000001000d80947 */ /* 0x000fec0003800000 */
[----:B------:R-:W-:Y:S01]  /*69d0*/  ISETP.NE.AND P0, PT, R30, RZ, PT ;  /* 0x000000ff1e00720c */ /* 0x000fe20003f05270 */
[----:B------:R-:W-:Y:S01]  /*69e0*/  BSSY B1, `(.L_x_1819) ;  /* 0x0000083000017945 */ /* 0x000fe20003800000 */
[----:B------:R-:W-:-:S11]  /*69f0*/  IMAD.IADD R49, R113, 0x1, R49 ;  /* 0x0000000171317824 */ /* 0x000fd600078e0231 */
[----:B------:R-:W-:Y:S05]  /*6a00*/  @!P0 BRA `(.L_x_1820) ;  /* 0x0000000800008947 */ /* 0x000fea0003800000 */
[----:B------:R-:W2:Y:S01]  /*6a10*/  LDL R40, [R1+0x38] ;  /* 0x0000380001287983 */ /* 0x000ea20000100800 */
[----:B------:R-:W-:Y:S01]  /*6a20*/  SEL R36, R29, R124, !P3 ;  /* 0x0000007c1d247207 */ /* 0x000fe20005800000 */
[C---:B------:R-:W-:Y:S01]  /*6a30*/  VIADD R39, R218.reuse, 0x20 ;  /* 0x00000020da277836 */ /* 0x040fe20000000000 */
[----:B------:R-:W-:Y:S01]  /*6a40*/  BSSY B2, `(.L_x_1821) ;  /* 0x000007a000027945 */ /* 0x000fe20003800000 */
[----:B------:R-:W-:Y:S01]  /*6a50*/  VIADD R41, R218, 0x20 ;  /* 0x00000020da297836 */ /* 0x000fe20000000000 */
[----:B------:R-:W-:Y:S01]  /*6a60*/  SHF.R.S32.HI R37, RZ, 0x1f, R36 ;  /* 0x0000001fff257819 */ /* 0x000fe20000011424 */
[----:B------:R-:W-:Y:S02]  /*6a70*/  IMAD.SHL.U32 R39, R39, 0x40, RZ ;  /* 0x0000004027277824 */ /* 0x000fe400078e00ff */
[----:B------:R-:W-:Y:S01]  /*6a80*/  IMAD.SHL.U32 R41, R41, 0x40, RZ ;  /* 0x0000004029297824 */ /* 0x000fe200078e00ff */
[----:B------:R-:W-:Y:S02]  /*6a90*/  LEA.HI R36, R37, R36, RZ, 0x4 ;  /* 0x0000002425247211 */ /* 0x000fe400078f20ff */
[----:B------:R-:W-:-:S02]  /*6aa0*/  LOP3.LUT R39, R39, 0x1c0, RZ, 0xc0, !PT ;  /* 0x000001c027277812 */ /* 0x000fc400078ec0ff */
[----:B------:R-:W-:Y:S02]  /*6ab0*/  LEA.HI.SX32 R36, R36, R35, 0x1c ;  /* 0x0000002324247211 */ /* 0x000fe400078fe2ff */
[----:B------:R-:W-:Y:S02]  /*6ac0*/  LOP3.LUT R41, R41, 0x1c0, RZ, 0xc0, !PT ;  /* 0x000001c029297812 */ /* 0x000fe400078ec0ff */
[----:B------:R-:W-:Y:S02]  /*6ad0*/  SHF.R.S32.HI R37, RZ, 0x1f, R36 ;  /* 0x0000001fff257819 */ /* 0x000fe40000011424 */
[----:B------:R-:W-:Y:S02]  /*6ae0*/  SHF.L.U32 R47, R36, 0x3, RZ ;  /* 0x00000003242f7819 */ /* 0x000fe400000006ff */
[----:B------:R-:W-:Y:S02]  /*6af0*/  LEA.HI R38, R37, R36, RZ, 0x3 ;  /* 0x0000002425267211 */ /* 0x000fe400078f18ff */
[----:B------:R-:W-:-:S02]  /*6b00*/  LOP3.LUT R36, R39, 0x38, R47, 0xf8, !PT ;  /* 0x0000003827247812 */ /* 0x000fc400078ef82f */
[----:B------:R-:W-:Y:S02]  /*6b10*/  SHF.R.U32.HI R41, RZ, 0x3, R41 ;  /* 0x00000003ff297819 */ /* 0x000fe40000011629 */
[----:B------:R-:W-:Y:S02]  /*6b20*/  SHF.L.U32 R39, R38, 0x9, RZ ;  /* 0x0000000926277819 */ /* 0x000fe400000006ff */
[----:B------:R-:W-:Y:S02]  /*6b30*/  IADD3 R37, P4, P5, R88, R112, R90 ;  /* 0x0000007058257210 */ /* 0x000fe40007d9e05a */
[----:B------:R-:W-:Y:S02]  /*6b40*/  LOP3.LUT R36, R36, R41, RZ, 0x3c, !PT ;  /* 0x0000002924247212 */ /* 0x000fe400078e3cff */
[----:B------:R-:W-:Y:S02]  /*6b50*/  LOP3.LUT R39, R39, 0x7ffff000, RZ, 0xc0, !PT ;  /* 0x7ffff00027277812 */ /* 0x000fe400078ec0ff */
[----:B------:R-:W-:-:S02]  /*6b60*/  IADD3.X R38, R0, R49, R96, P4, P5 ;  /* 0x0000003100267210 */ /* 0x000fc400027ea460 */
[----:B------:R-:W-:Y:S02]  /*6b70*/  LEA R44, P4, R37, R108, 0x1 ;  /* 0x0000006c252c7211 */ /* 0x000fe400078808ff */
[----:B------:R-:W-:Y:S02]  /*6b80*/  ISETP.GE.AND P0, PT, R47, R122, PT ;  /* 0x0000007a2f00720c */ /* 0x000fe40003f06270 */
[----:B------:R-:W-:Y:S01]  /*6b90*/  LEA.HI.X R45, R37, R109, R38, 0x1, P4 ;  /* 0x0000006d252d7211 */ /* 0x000fe200020f0c26 */
[----:B------:R-:W-:-:S04]  /*6ba0*/  IMAD R37, R17, 0x4000, R5 ;  /* 0x0000400011257824 */ /* 0x000fc800078e0205 */
[----:B------:R-:W-:-:S06]  /*6bb0*/  IMAD R37, R37, 0x2, R16 ;  /* 0x0000000225257824 */ /* 0x000fcc00078e0210 */
[--C-:B------:R-:W-:Y:S02]  /*6bc0*/  @!P0 SHF.R.S32.HI R48, RZ, 0x1f, R47.reuse ;  /* 0x0000001fff308819 */ /* 0x100fe4000001142f */
[----:B------:R-:W-:-:S04]  /*6bd0*/  @!P0 IADD3 R47, P4, P5, R88, R112, R47 ;  /* 0x00000070582f8210 */ /* 0x000fc80007d9e02f */
[----:B------:R-:W-:Y:S02]  /*6be0*/  @!P0 IADD3.X R48, R0, R49, R48, P4, P5 ;  /* 0x0000003100308210 */ /* 0x000fe400027ea430 */
[----:B------:R-:W-:Y:S02]  /*6bf0*/  ISETP.GE.AND P5, PT, R18, R120, PT ;  /* 0x000000781200720c */ /* 0x000fe40003fa6270 */
[----:B------:R-:W-:-:S04]  /*6c00*/  @!P0 LEA R46, P4, R47, R108, 0x1 ;  /* 0x0000006c2f2e8211 */ /* 0x000fc800078808ff */
[----:B------:R-:W-:Y:S02]  /*6c10*/  @!P0 LEA.HI.X R47, R47, R109, R48, 0x1, P4 ;  /* 0x0000006d2f2f8211 */ /* 0x000fe400020f0c30 */
[----:B--2---:R-:W-:-:S05]  /*6c20*/  IADD3 R36, R36, R39, R40 ;  /* 0x0000002724247210 */ /* 0x004fca0007ffe028 */
[----:B------:R-:W-:-:S04]  /*6c30*/  IMAD R39, R17, 0x4000, R36 ;  /* 0x0000400011277824 */ /* 0x000fc800078e0224 */
[----:B------:R-:W-:Y:S02]  /*6c40*/  IMAD R40, R39, 0x2, R16 ;  /* 0x0000000227287824 */ /* 0x000fe400078e0210 */
[----:B------:R-:W2:Y:S04]  /*6c50*/  LDS.128 R36, [R37+0x20400] ;  /* 0x0204000025247984 */ /* 0x000ea80000000c00 */
[----:B------:R-:W3:Y:S01]  /*6c60*/  LDS.128 R40, [R40+0x20400] ;  /* 0x0204000028287984 */ /* 0x000ee20000000c00 */
[----:B------:R-:W-:Y:S05]  /*6c70*/  @P5 BRA `(.L_x_1822) ;  /* 0x0000000400585947 */ /* 0x000fea0003800000 */
[--C-:B-1----:R-:W-:Y:S01]  /*6c80*/  SHF.R.U64 R70, R64, 0x10, R65.reuse ;  /* 0x0000001040467819 */ /* 0x102fe20000001241 */
[----:B---3--:R-:W-:Y:S01]  /*6c90*/  IMAD.MOV.U32 R51, RZ, RZ, R42 ;  /* 0x000000ffff337224 */ /* 0x008fe200078e002a */
[----:B------:R-:W-:Y:S01]  /*6ca0*/  SHF.R.U32.HI R64, RZ, 0x10, R65 ;  /* 0x00000010ff407819 */ /* 0x000fe20000011641 */
[--C-:B------:R-:W-:Y:S01]  /*6cb0*/  HADD2.F32 R42, -RZ, R41.reuse.H0_H0 ;  /* 0x20000029ff2a7230 */ /* 0x100fe20000004100 */
[----:B------:R-:W-:Y:S01]  /*6cc0*/  MOV R50, R40 ;  /* 0x0000002800327202 */ /* 0x000fe20000000f00 */
[----:B--2---:R-:W-:Y:S01]  /*6cd0*/  IMAD.MOV.U32 R40, RZ, RZ, R38 ;  /* 0x000000ffff287224 */ /* 0x004fe200078e0026 */
[----:B------:R-:W-:Y:S01]  /*6ce0*/  SHF.R.U64 R71, R56, 0x10, R57 ;  /* 0x0000001038477819 */ /* 0x000fe20000001239 */
[----:B------:R-:W-:Y:S01]  /*6cf0*/  HADD2.F32 R41, -RZ, R41.H1_H1 ;  /* 0x30000029ff297230 */ /* 0x000fe20000004100 */
[----:B------:R-:W-:Y:S01]  /*6d00*/  SHF.R.U64 R48, R58, 0x10, R59 ;  /* 0x000000103a307819 */ /* 0x000fe2000000123b */
[--C-:B------:R-:W-:Y:S01]  /*6d10*/  HADD2.F32 R38, -RZ, R37.reuse.H0_H0 ;  /* 0x20000025ff267230 */ /* 0x100fe20000004100 */
[----:B------:R-:W-:Y:S01]  /*6d20*/  SHF.R.U32.HI R56, RZ, 0x10, R57 ;  /* 0x00000010ff387819 */ /* 0x000fe20000011639 */
[----:B------:R-:W-:Y:S01]  /*6d30*/  HADD2.F32 R58, -RZ, R64.H0_H0 ;  /* 0x20000040ff3a7230 */ /* 0x000fe20000004100 */
[----:B------:R-:W-:Y:S01]  /*6d40*/  SHF.R.U32.HI R68, RZ, 0x10, R59 ;  /* 0x00000010ff447819 */ /* 0x000fe2000001163b */
[----:B------:R-:W-:Y:S01]  /*6d50*/  HADD2.F32 R37, -RZ, R37.H1_H1 ;  /* 0x30000025ff257230 */ /* 0x000fe20000004100 */
[----:B------:R-:W-:Y:S01]  /*6d60*/  SHF.R.U64 R69, R66, 0x10, R67 ;  /* 0x0000001042457819 */ /* 0x000fe20000001243 */
[----:B------:R-:W-:-:S02]  /*6d70*/  HADD2.F32 R59, -RZ, R131.H1_H1 ;  /* 0x30000083ff3b7230 */ /* 0x000fc40000004100 */
[-C--:B------:R-:W-:Y:S01]  /*6d80*/  FMUL.FTZ R64, R41, R58.reuse ;  /* 0x0000003a29407220 */ /* 0x080fe20000410000 */
[----:B------:R-:W-:Y:S02]  /*6d90*/  HADD2.F32 R56, -RZ, R56.H0_H0 ;  /* 0x20000038ff387230 */ /* 0x000fe40000004100 */
[C---:B------:R-:W-:Y:S01]  /*6da0*/  FMUL.FTZ R58, R37.reuse, R58 ;  /* 0x0000003a253a7220 */ /* 0x040fe20000410000 */
[----:B------:R-:W-:Y:S02]  /*6db0*/  HADD2.F32 R57, -RZ, R129.H1_H1 ;  /* 0x30000081ff397230 */ /* 0x000fe40000004100 */
[-C--:B------:R-:W-:Y:S01]  /*6dc0*/  FMUL.FTZ R65, R42, R59.reuse ;  /* 0x0000003b2a417220 */ /* 0x080fe20000410000 */
[----:B------:R-:W-:Y:S01]  /*6dd0*/  SHF.R.U32.HI R67, RZ, 0x10, R67 ;  /* 0x00000010ff437819 */ /* 0x000fe20000011643 */
[-C--:B------:R-:W-:Y:S01]  /*6de0*/  FFMA.FTZ R64, R37, R56.reuse, -R64 ;  /* 0x0000003825407223 */ /* 0x080fe20000010840 */
[----:B------:R-:W-:Y:S01]  /*6df0*/  FFMA.FTZ R66, R41, R56, R58 ;  /* 0x0000003829427223 */ /* 0x000fe2000001003a */
[C---:B------:R-:W-:Y:S01]  /*6e00*/  FMUL.FTZ R59, R38.reuse, R59 ;  /* 0x0000003b263b7220 */ /* 0x040fe20000410000 */
[----:B------:R-:W-:Y:S01]  /*6e10*/  FFMA.FTZ R65, R38, R57, -R65 ;  /* 0x0000003926417223 */ /* 0x000fe20000010841 */
[----:B------:R-:W-:-:S02]  /*6e20*/  HADD2.F32 R56, -RZ, R130.H1_H1 ;  /* 0x30000082ff387230 */ /* 0x000fc40000004100 */
[----:B------:R-:W-:Y:S02]  /*6e30*/  HADD2.F32 R37, -RZ, R39.H0_H0 ;  /* 0x20000027ff257230 */ /* 0x000fe40000004100 */
[----:B------:R-:W-:Y:S01]  /*6e40*/  FFMA.FTZ R59, R42, R57, R59 ;  /* 0x000000392a3b7223 */ /* 0x000fe2000001003b */
[--C-:B------:R-:W-:Y:S02]  /*6e50*/  HADD2.F32 R38, -RZ, R43.reuse.H0_H0 ;  /* 0x2000002bff267230 */ /* 0x100fe40000004100 */
[----:B------:R-:W-:Y:S02]  /*6e60*/  HADD2.F32 R41, -RZ, R128.H1_H1 ;  /* 0x30000080ff297230 */ /* 0x000fe40000004100 */
[----:B------:R-:W-:Y:S01]  /*6e70*/  FMUL.FTZ R57, R37, R56 ;  /* 0x0000003825397220 */ /* 0x000fe20000410000 */
[----:B------:R-:W-:Y:S02]  /*6e80*/  HADD2.F32 R43, -RZ, R43.H1_H1 ;  /* 0x3000002bff2b7230 */ /* 0x000fe40000004100 */
[----:B------:R-:W-:-:S02]  /*6e90*/  HADD2.F32 R58, -RZ, R67.H0_H0 ;  /* 0x20000043ff3a7230 */ /* 0x000fc40000004100 */
[CC--:B------:R-:W-:Y:S01]  /*6ea0*/  FFMA.FTZ R57, R38.reuse, R41.reuse, R57 ;  /* 0x0000002926397223 */ /* 0x0c0fe20000010039 */
[----:B------:R-:W-:Y:S02]  /*6eb0*/  HADD2.F32 R39, -RZ, R39.H1_H1 ;  /* 0x30000027ff277230 */ /* 0x000fe40000004100 */
[----:B------:R-:W-:Y:S02]  /*6ec0*/  HADD2.F32 R42, -RZ, R68.H0_H0 ;  /* 0x20000044ff2a7230 */ /* 0x000fe40000004100 */
[----:B------:R-:W-:Y:S01]  /*6ed0*/  FMUL.FTZ R68, R38, R56 ;  /* 0x0000003826447220 */ /* 0x000fe20000410000 */
[-C--:B------:R-:W-:Y:S01]  /*6ee0*/  FMUL.FTZ R56, R43, R58.reuse ;  /* 0x0000003a2b387220 */ /* 0x080fe20000410000 */
[----:B------:R-:W-:Y:S01]  /*6ef0*/  FMUL.FTZ R58, R39, R58 ;  /* 0x0000003a273a7220 */ /* 0x000fe20000410000 */
[----:B------:R-:W-:Y:S02]  /*6f00*/  HADD2.F32 R131, -RZ, R131.H0_H0 ;  /* 0x20000083ff837230 */ /* 0x000fe40000004100 */
[----:B------:R-:W-:Y:S01]  /*6f10*/  FFMA.FTZ R68, R37, R41, -R68 ;  /* 0x0000002925447223 */ /* 0x000fe20000010844 */
[----:B------:R-:W-:-:S02]  /*6f20*/  HADD2.F32 R38, -RZ, R50.H0_H0 ;  /* 0x20000032ff267230 */ /* 0x000fc40000004100 */
[-C--:B------:R-:W-:Y:S01]  /*6f30*/  FFMA.FTZ R67, R39, R42.reuse, -R56 ;  /* 0x0000002a27437223 */ /* 0x080fe20000010838 */
[----:B------:R-:W-:Y:S02]  /*6f40*/  HADD2.F32 R41, -RZ, R70.H0_H0 ;  /* 0x20000046ff297230 */ /* 0x000fe40000004100 */
[----:B------:R-:W-:Y:S01]  /*6f50*/  FFMA.FTZ R58, R43, R42, R58 ;  /* 0x0000002a2b3a7223 */ /* 0x000fe2000001003a */
[----:B------:R-:W-:Y:S02]  /*6f60*/  HADD2.F32 R37, -RZ, R36.H0_H0 ;  /* 0x20000024ff257230 */ /* 0x000fe40000004100 */
[-C--:B------:R-:W-:Y:S01]  /*6f70*/  FMUL.FTZ R42, R38, R131.reuse ;  /* 0x00000083262a7220 */ /* 0x080fe20000410000 */
[----:B------:R-:W-:Y:S01]  /*6f80*/  HADD2.F32 R50, -RZ, R50.H1_H1 ;  /* 0x30000032ff327230 */ /* 0x000fe20000004100 */
[----:B------:R-:W-:Y:S01]  /*6f90*/  F2FP.F16.F32.PACK_AB R67, R67, R68 ;  /* 0x000000444343723e */ /* 0x000fe200000000ff */
[----:B------:R-:W-:Y:S02]  /*6fa0*/  HADD2.F32 R129, -RZ, R129.H0_H0 ;  /* 0x20000081ff817230 */ /* 0x000fe40000004100 */
[----:B------:R-:W-:Y:S01]  /*6fb0*/  FMUL.FTZ R131, R37, R131 ;  /* 0x0000008325837220 */ /* 0x000fe20000410000 */
[----:B------:R-:W-:-:S02]  /*6fc0*/  HADD2.F32 R36, -RZ, R36.H1_H1 ;  /* 0x30000024ff247230 */ /* 0x000fc40000004100 */
[----:B------:R-:W-:Y:S01]  /*6fd0*/  FMUL.FTZ R43, R50, R41 ;  /* 0x00000029322b7220 */ /* 0x000fe20000410000 */
[----:B------:R-:W-:Y:S02]  /*6fe0*/  HADD2.F32 R39, -RZ, R71.H0_H0 ;  /* 0x20000047ff277230 */ /* 0x000fe40000004100 */
[-C--:B------:R-:W-:Y:S01]  /*6ff0*/  FFMA.FTZ R42, R37, R129.reuse, -R42 ;  /* 0x00000081252a7223 */ /* 0x080fe2000001082a */
[----:B------:R-:W-:Y:S01]  /*7000*/  FFMA.FTZ R131, R38, R129, R131 ;  /* 0x0000008126837223 */ /* 0x000fe20000010083 */
[C---:B------:R-:W-:Y:S01]  /*7010*/  FMUL.FTZ R41, R36.reuse, R41 ;  /* 0x0000002924297220 */ /* 0x040fe20000410000 */
[----:B------:R-:W-:Y:S02]  /*7020*/  HADD2.F32 R37, -RZ, R51.H0_H0 ;  /* 0x20000033ff257230 */ /* 0x000fe40000004100 */
[-C--:B------:R-:W-:Y:S01]  /*7030*/  FFMA.FTZ R43, R36, R39.reuse, -R43 ;  /* 0x00000027242b7223 */ /* 0x080fe2000001082b */
[----:B------:R-:W-:Y:S02]  /*7040*/  HADD2.F32 R130, -RZ, R130.H0_H0 ;  /* 0x20000082ff827230 */ /* 0x000fe40000004100 */
[----:B------:R-:W-:Y:S01]  /*7050*/  FFMA.FTZ R50, R50, R39, R41 ;  /* 0x0000002732327223 */ /* 0x000fe20000010029 */
[----:B------:R-:W-:Y:S01]  /*7060*/  HADD2.F32 R38, -RZ, R69.H0_H0 ;  /* 0x20000045ff267230 */ /* 0x000fe20000004100 */
[----:B------:R-:W-:Y:S01]  /*7070*/  F2FP.F16.F32.PACK_AB R57, R58, R57 ;  /* 0x000000393a39723e */ /* 0x000fe200000000ff */
[----:B------:R-:W-:-:S02]  /*7080*/  HADD2.F32 R36, -RZ, R40.H0_H0 ;  /* 0x20000028ff247230 */ /* 0x000fc40000004100 */
[-C--:B------:R-:W-:Y:S01]  /*7090*/  FMUL.FTZ R39, R37, R130.reuse ;  /* 0x0000008225277220 */ /* 0x080fe20000410000 */
[----:B------:R-:W-:Y:S01]  /*70a0*/  HADD2.F32 R51, -RZ, R51.H1_H1 ;  /* 0x30000033ff337230 */ /* 0x000fe20000004100 */
[----:B------:R-:W-:Y:S01]  /*70b0*/  F2FP.F16.F32.PACK_AB R50, R50, R131 ;  /* 0x000000833232723e */ /* 0x000fe200000000ff */
[----:B------:R-:W-:Y:S02]  /*70c0*/  HADD2.F32 R40, -RZ, R40.H1_H1 ;  /* 0x30000028ff287230 */ /* 0x000fe40000004100 */
[----:B------:R-:W-:Y:S01]  /*70d0*/  FMUL.FTZ R130, R36, R130 ;  /* 0x0000008224827220 */ /* 0x000fe20000410000 */
[----:B------:R-:W-:Y:S02]  /*70e0*/  HADD2.F32 R128, -RZ, R128.H0_H0 ;  /* 0x20000080ff807230 */ /* 0x000fe40000004100 */
        /* <DEDUP_REMOVED lines=9> */
[----:B------:R-:W-:Y:S01]  /*7180*/  F2FP.F16.F32.PACK_AB R38, R40, R39 ;  /* 0x000000272826723e */ /* 0x000fe200000000ff */
[----:B------:R-:W-:Y:S01]  /*7190*/  IMAD.MOV.U32 R40, RZ, RZ, R50 ;  /* 0x000000ffff287224 */ /* 0x000fe200078e0032 */
[----:B------:R-:W-:Y:S01]  /*71a0*/  F2FP.F16.F32.PACK_AB R41, R66, R59 ;  /* 0x0000003b4229723e */ /* 0x000fe200000000ff */
[----:B------:R-:W-:Y:S01]  /*71b0*/  IMAD.MOV.U32 R39, RZ, RZ, R67 ;  /* 0x000000ffff277224 */ /* 0x000fe200078e0043 */
[----:B------:R-:W-:Y:S02]  /*71c0*/  F2FP.F16.F32.PACK_AB R42, R51, R130 ;  /* 0x00000082332a723e */ /* 0x000fe400000000ff */
[----:B------:R-:W-:-:S07]  /*71d0*/  MOV R43, R57 ;  /* 0x00000039002b7202 */ /* 0x000fce0000000f00 */
.L_x_1822:
[----:B------:R-:W-:Y:S05]  /*71e0*/  BSYNC B2 ;  /* 0x0000000000027941 */ /* 0x000fea0003800000 */
.L_x_1821:
[----:B--2---:R2:W-:Y:S04]  /*71f0*/  STG.E.128 desc[UR60][R44.64], R36 ;  /* 0x000000242c007986 */ /* 0x0045e8000c101d3c */
[----:B---3--:R2:W-:Y:S02]  /*7200*/  @!P0 STG.E.128 desc[UR60][R46.64], R40 ;  /* 0x000000282e008986 */ /* 0x0085e4000c101d3c */
.L_x_1820:
[----:B------:R-:W-:Y:S05]  /*7210*/  BSYNC B1 ;  /* 0x0000000000017941 */ /* 0x000fea0003800000 */
.L_x_1819:
[----:B------:R-:W-:-:S13]  /*7220*/  ISETP.NE.AND P0, PT, R93, RZ, PT ;  /* 0x000000ff5d00720c */ /* 0x000fda0003f05270 */
[----:B------:R-:W-:Y:S05]  /*7230*/  @!P0 BRA `(.L_x_1789) ;  /* 0x0000000800bc8947 */ /* 0x000fea0003800000 */
[----:B--2---:R-:W2:Y:S01]  /*7240*/  LDL R38, [R1+0x38] ;  /* 0x0000380001267983 */ /* 0x004ea20000100800 */
[----:B------:R-:W-:Y:S01]  /*7250*/  SEL R124, R29, R124, !P2 ;  /* 0x0000007c1d7c7207 */ /* 0x000fe20005000000 */
[----:B------:R-:W-:Y:S01]  /*7260*/  VIADD R39, R218, 0x20 ;  /* 0x00000020da277836 */ /* 0x000fe20000000000 */
[----:B------:R-:W-:Y:S01]  /*7270*/  IADD3 R45, P0, P4, R88, R112, R92 ;  /* 0x00000070582d7210 */ /* 0x000fe20007c1e05c */
[----:B------:R-:W-:Y:S01]  /*7280*/  VIADD R36, R218, 0x20 ;  /* 0x00000020da247836 */ /* 0x000fe20000000000 */
[----:B------:R-:W-:Y:S01]  /*7290*/  SHF.R.S32.HI R37, RZ, 0x1f, R124 ;  /* 0x0000001fff257819 */ /* 0x000fe2000001147c */
[----:B------:R-:W-:Y:S01]  /*72a0*/  IMAD.SHL.U32 R39, R39, 0x40, RZ ;  /* 0x0000004027277824 */ /* 0x000fe200078e00ff */
[----:B------:R-:W-:Y:S01]  /*72b0*/  IADD3.X R46, R0, R49, R97, P0, P4 ;  /* 0x00000031002e7210 */ /* 0x000fe200007e8461 */
[----:B------:R-:W-:Y:S01]  /*72c0*/  BSSY B1, `(.L_x_1823) ;  /* 0x0000071000017945 */ /* 0x000fe20003800000 */
[----:B------:R-:W-:Y:S02]  /*72d0*/  LEA.HI R124, R37, R124, RZ, 0x4 ;  /* 0x0000007c257c7211 */ /* 0x000fe400078f20ff */
[----:B------:R-:W-:-:S02]  /*72e0*/  SHF.L.U32 R36, R36, 0x6, RZ ;  /* 0x0000000624247819 */ /* 0x000fc400000006ff */
[----:B------:R-:W-:Y:S02]  /*72f0*/  LEA.HI.SX32 R124, R124, R91, 0x1c ;  /* 0x0000005b7c7c7211 */ /* 0x000fe400078fe2ff */
[----:B------:R-:W-:Y:S02]  /*7300*/  LOP3.LUT R36, R36, 0x1c0, RZ, 0xc0, !PT ;  /* 0x000001c024247812 */ /* 0x000fe400078ec0ff */
[----:B------:R-:W-:Y:S01]  /*7310*/  SHF.R.S32.HI R37, RZ, 0x1f, R124 ;  /* 0x0000001fff257819 */ /* 0x000fe2000001147c */
[----:B------:R-:W-:Y:S01]  /*7320*/  IMAD.SHL.U32 R47, R124, 0x8, RZ ;  /* 0x000000087c2f7824 */ /* 0x000fe200078e00ff */
[----:B------:R-:W-:Y:S02]  /*7330*/  LOP3.LUT R39, R39, 0x1c0, RZ, 0xc0, !PT ;  /* 0x000001c027277812 */ /* 0x000fe400078ec0ff */
[----:B------:R-:W-:Y:S02]  /*7340*/  LEA.HI R37, R37, R124, RZ, 0x3 ;  /* 0x0000007c25257211 */ /* 0x000fe400078f18ff */
[----:B------:R-:W-:-:S02]  /*7350*/  SHF.R.U32.HI R39, RZ, 0x3, R39 ;  /* 0x00000003ff277819 */ /* 0x000fc40000011627 */
[----:B------:R-:W-:Y:S01]  /*7360*/  LOP3.LUT R36, R36, 0x38, R47, 0xf8, !PT ;  /* 0x0000003824247812 */ /* 0x000fe200078ef82f */
[----:B------:R-:W-:Y:S01]  /*7370*/  IMAD.SHL.U32 R37, R37, 0x200, RZ ;  /* 0x0000020025257824 */ /* 0x000fe200078e00ff */
[----:B------:R-:W-:Y:S02]  /*7380*/  ISETP.GE.AND P4, PT, R226, R120, PT ;  /* 0x00000078e200720c */ /* 0x000fe40003f86270 */
[----:B------:R-:W-:Y:S02]  /*7390*/  LOP3.LUT R36, R36, R39, RZ, 0x3c, !PT ;  /* 0x0000002724247212 */ /* 0x000fe400078e3cff */
[----:B------:R-:W-:Y:S02]  /*73a0*/  LOP3.LUT R37, R37, 0x7ffff000, RZ, 0xc0, !PT ;  /* 0x7ffff00025257812 */ /* 0x000fe400078ec0ff */
[----:B------:R-:W-:-:S04]  /*73b0*/  LEA R44, P0, R45, R108, 0x1 ;  /* 0x0000006c2d2c7211 */ /* 0x000fc800078008ff */
[----:B------:R-:W-:Y:S02]  /*73c0*/  LEA.HI.X R45, R45, R109, R46, 0x1, P0 ;  /* 0x0000006d2d2d7211 */ /* 0x000fe400000f0c2e */
[----:B--2---:R-:W-:Y:S01]  /*73d0*/  IADD3 R36, R36, R37, R38 ;  /* 0x0000002524247210 */ /* 0x004fe20007ffe026 */
[----:B------:R-:W-:-:S04]  /*73e0*/  IMAD R37, R17, 0x4000, R7 ;  /* 0x0000400011257824 */ /* 0x000fc800078e0207 */
[----:B------:R-:W-:Y:S02]  /*73f0*/  IMAD R39, R17, 0x4000, R36 ;  /* 0x0000400011277824 */ /* 0x000fe400078e0224 */
[----:B------:R-:W-:-:S03]  /*7400*/  IMAD R37, R37, 0x2, R16 ;  /* 0x0000000225257824 */ /* 0x000fc600078e0210 */
[----:B------:R-:W-:-:S03]  /*7410*/  LEA R40, R39, R16, 0x1 ;  /* 0x0000001027287211 */ /* 0x000fc600078e08ff */
[----:B------:R-:W2:Y:S04]  /*7420*/  LDS.128 R36, [R37+0x20400] ;  /* 0x0204000025247984 */ /* 0x000ea80000000c00 */
[----:B------:R-:W3:Y:S01]  /*7430*/  LDS.128 R40, [R40+0x20400] ;  /* 0x0204000028287984 */ /* 0x000ee20000000c00 */
[----:B------:R-:W-:Y:S05]  /*7440*/  @P4 BRA `(.L_x_1824) ;  /* 0x0000000400604947 */ /* 0x000fea0003800000 */
[----:B------:R-:W-:Y:S01]  /*7450*/  SHF.R.U64 R65, R52, 0x10, R53 ;  /* 0x0000001034417819 */ /* 0x000fe20000001235 */
[----:B---3--:R-:W-:Y:S01]  /*7460*/  IMAD.MOV.U32 R46, RZ, RZ, R40 ;  /* 0x000000ffff2e7224 */ /* 0x008fe200078e0028 */
[----:B------:R-:W-:Y:S01]  /*7470*/  SHF.R.U32.HI R52, RZ, 0x10, R61 ;  /* 0x00000010ff347819 */ /* 0x000fe2000001163d */
[----:B------:R-:W-:Y:S01]  /*7480*/  IMAD.MOV.U32 R48, RZ, RZ, R42 ;  /* 0x000000ffff307224 */ /* 0x000fe200078e002a */
[----:B------:R-:W-:Y:S01]  /*7490*/  SHF.R.U32.HI R50, RZ, 0x10, R53 ;  /* 0x00000010ff327819 */ /* 0x000fe20000011635 */
[----:B--2---:R-:W-:Y:S01]  /*74a0*/  IMAD.MOV.U32 R40, RZ, RZ, R38 ;  /* 0x000000ffff287224 */ /* 0x004fe200078e0026 */
[--C-:B------:R-:W-:Y:S01]  /*74b0*/  SHF.R.U64 R64, R54, 0x10, R55.reuse ;  /* 0x0000001036407819 */ /* 0x100fe20000001237 */
[--C-:B------:R-:W-:Y:S01]  /*74c0*/  HADD2.F32 R42, -RZ, R41.reuse.H0_H0 ;  /* 0x20000029ff2a7230 */ /* 0x100fe20000004100 */
[----:B------:R-:W-:Y:S01]  /*74d0*/  SHF.R.U32.HI R58, RZ, 0x10, R55 ;  /* 0x00000010ff3a7819 */ /* 0x000fe20000011637 */
[----:B------:R-:W-:Y:S01]  /*74e0*/  HADD2.F32 R41, -RZ, R41.H1_H1 ;  /* 0x30000029ff297230 */ /* 0x000fe20000004100 */
[--C-:B------:R-:W-:Y:S01]  /*74f0*/  SHF.R.U64 R57, R62, 0x10, R63.reuse ;  /* 0x000000103e397819 */ /* 0x100fe2000000123f */
[--C-:B------:R-:W-:Y:S01]  /*7500*/  HADD2.F32 R38, -RZ, R37.reuse.H0_H0 ;  /* 0x20000025ff267230 */ /* 0x100fe20000004100 */
[----:B------:R-:W-:Y:S01]  /*7510*/  SHF.R.U32.HI R62, RZ, 0x10, R63 ;  /* 0x00000010ff3e7819 */ /* 0x000fe2000001163f */
[----:B------:R-:W-:Y:S01]  /*7520*/  HADD2.F32 R52, -RZ, R52.H0_H0 ;  /* 0x20000034ff347230 */ /* 0x000fe20000004100 */
[----:B------:R-:W-:Y:S01]  /*7530*/  SHF.R.U64 R59, R60, 0x10, R61 ;  /* 0x000000103c3b7819 */ /* 0x000fe2000000123d */
[----:B------:R-:W-:-:S02]  /*7540*/  HADD2.F32 R37, -RZ, R37.H1_H1 ;  /* 0x30000025ff257230 */ /* 0x000fc40000004100 */
[----:B------:R-:W-:Y:S02]  /*7550*/  HADD2.F32 R53, -RZ, R126.H1_H1 ;  /* 0x3000007eff357230 */ /* 0x000fe40000004100 */
[-C--:B------:R-:W-:Y:S01]  /*7560*/  FMUL.FTZ R54, R41, R52.reuse ;  /* 0x0000003429367220 */ /* 0x080fe20000410000 */
[----:B------:R-:W-:Y:S02]  /*7570*/  HADD2.F32 R50, -RZ, R50.H0_H0 ;  /* 0x20000032ff327230 */ /* 0x000fe40000004100 */
[C---:B------:R-:W-:Y:S01]  /*7580*/  FMUL.FTZ R52, R37.reuse, R52 ;  /* 0x0000003425347220 */ /* 0x040fe20000410000 */
[----:B------:R-:W-:Y:S02]  /*7590*/  HADD2.F32 R51, -RZ, R123.H1_H1 ;  /* 0x3000007bff337230 */ /* 0x000fe40000004100 */
[-C--:B------:R-:W-:Y:S01]  /*75a0*/  FMUL.FTZ R55, R42, R53.reuse ;  /* 0x000000352a377220 */ /* 0x080fe20000410000 */
[C---:B------:R-:W-:Y:S01]  /*75b0*/  FMUL.FTZ R53, R38.reuse, R53 ;  /* 0x0000003526357220 */ /* 0x040fe20000410000 */
[-C--:B------:R-:W-:Y:S01]  /*75c0*/  FFMA.FTZ R54, R37, R50.reuse, -R54 ;  /* 0x0000003225367223 */ /* 0x080fe20000010836 */
[----:B------:R-:W-:Y:S01]  /*75d0*/  FFMA.FTZ R56, R41, R50, R52 ;  /* 0x0000003229387223 */ /* 0x000fe20000010034 */
[----:B------:R-:W-:Y:S01]  /*75e0*/  FFMA.FTZ R55, R38, R51, -R55 ;  /* 0x0000003326377223 */ /* 0x000fe20000010837 */
[----:B------:R-:W-:-:S02]  /*75f0*/  HADD2.F32 R50, -RZ, R125.H1_H1 ;  /* 0x3000007dff327230 */ /* 0x000fc40000004100 */
[----:B------:R-:W-:Y:S01]  /*7600*/  FFMA.FTZ R53, R42, R51, R53 ;  /* 0x000000332a357223 */ /* 0x000fe20000010035 */
[----:B------:R-:W-:Y:S02]  /*7610*/  HADD2.F32 R37, -RZ, R39.H0_H0 ;  /* 0x20000027ff257230 */ /* 0x000fe40000004100 */
[----:B------:R-:W-:Y:S02]  /*7620*/  HADD2.F32 R38, -RZ, R43.H0_H0 ;  /* 0x2000002bff267230 */ /* 0x000fe40000004100 */
[----:B------:R-:W-:Y:S02]  /*7630*/  HADD2.F32 R41, -RZ, R121.H1_H1 ;  /* 0x30000079ff297230 */ /* 0x000fe40000004100 */
[----:B------:R-:W-:Y:S01]  /*7640*/  FMUL.FTZ R51, R37, R50 ;  /* 0x0000003225337220 */ /* 0x000fe20000410000 */
[----:B------:R-:W-:Y:S01]  /*7650*/  HADD2.F32 R43, -RZ, R43.H1_H1 ;  /* 0x3000002bff2b7230 */ /* 0x000fe20000004100 */
[----:B------:R-:W-:Y:S01]  /*7660*/  F2FP.F16.F32.PACK_AB R53, R56, R53 ;  /* 0x000000353835723e */ /* 0x000fe200000000ff */
[----:B------:R-:W-:-:S02]  /*7670*/  HADD2.F32 R52, -RZ, R62.H0_H0 ;  /* 0x2000003eff347230 */ /* 0x000fc40000004100 */
[----:B------:R-:W-:Y:S02]  /*7680*/  HADD2.F32 R42, -RZ, R58.H0_H0 ;  /* 0x2000003aff2a7230 */ /* 0x000fe40000004100 */
[C---:B------:R-:W-:Y:S01]  /*7690*/  FMUL.FTZ R58, R38.reuse, R50 ;  /* 0x00000032263a7220 */ /* 0x040fe20000410000 */
[----:B------:R-:W-:Y:S02]  /*76a0*/  HADD2.F32 R39, -RZ, R39.H1_H1 ;  /* 0x30000027ff277230 */ /* 0x000fe40000004100 */
[-C--:B------:R-:W-:Y:S01]  /*76b0*/  FFMA.FTZ R50, R38, R41.reuse, R51 ;  /* 0x0000002926327223 */ /* 0x080fe20000010033 */
[-C--:B------:R-:W-:Y:S01]  /*76c0*/  FMUL.FTZ R60, R43, R52.reuse ;  /* 0x000000342b3c7220 */ /* 0x080fe20000410000 */
[----:B------:R-:W-:Y:S01]  /*76d0*/  FFMA.FTZ R58, R37, R41, -R58 ;  /* 0x00000029253a7223 */ /* 0x000fe2000001083a */
[----:B------:R-:W-:Y:S02]  /*76e0*/  HADD2.F32 R38, -RZ, R46.H0_H0 ;  /* 0x2000002eff267230 */ /* 0x000fe40000004100 */
[----:B------:R-:W-:Y:S01]  /*76f0*/  FMUL.FTZ R52, R39, R52 ;  /* 0x0000003427347220 */ /* 0x000fe20000410000 */
[----:B------:R-:W-:-:S02]  /*7700*/  HADD2.F32 R126, -RZ, R126.H0_H0 ;  /* 0x2000007eff7e7230 */ /* 0x000fc40000004100 */
[-C--:B------:R-:W-:Y:S01]  /*7710*/  FFMA.FTZ R61, R39, R42.reuse, -R60 ;  /* 0x0000002a273d7223 */ /* 0x080fe2000001083c */
[----:B------:R-:W-:Y:S02]  /*7720*/  HADD2.F32 R41, -RZ, R59.H0_H0 ;  /* 0x2000003bff297230 */ /* 0x000fe40000004100 */
[----:B------:R-:W-:Y:S01]  /*7730*/  FFMA.FTZ R63, R43, R42, R52 ;  /* 0x0000002a2b3f7223 */ /* 0x000fe20000010034 */
[----:B------:R-:W-:Y:S02]  /*7740*/  HADD2.F32 R37, -RZ, R36.H0_H0 ;  /* 0x20000024ff257230 */ /* 0x000fe40000004100 */
[-C--:B------:R-:W-:Y:S01]  /*7750*/  FMUL.FTZ R42, R38, R126.reuse ;  /* 0x0000007e262a7220 */ /* 0x080fe20000410000 */
[----:B------:R-:W-:Y:S02]  /*7760*/  HADD2.F32 R46, -RZ, R46.H1_H1 ;  /* 0x3000002eff2e7230 */ /* 0x000fe40000004100 */
[----:B------:R-:W-:Y:S02]  /*7770*/  HADD2.F32 R36, -RZ, R36.H1_H1 ;  /* 0x30000024ff247230 */ /* 0x000fe40000004100 */
[----:B------:R-:W-:Y:S01]  /*7780*/  FMUL.FTZ R43, R37, R126 ;  /* 0x0000007e252b7220 */ /* 0x000fe20000410000 */
[----:B------:R-:W-:-:S02]  /*7790*/  HADD2.F32 R123, -RZ, R123.H0_H0 ;  /* 0x2000007bff7b7230 */ /* 0x000fc40000004100 */
[-C--:B------:R-:W-:Y:S01]  /*77a0*/  FMUL.FTZ R51, R46, R41.reuse ;  /* 0x000000292e337220 */ /* 0x080fe20000410000 */
[----:B------:R-:W-:Y:S02]  /*77b0*/  HADD2.F32 R39, -RZ, R65.H0_H0 ;  /* 0x20000041ff277230 */ /* 0x000fe40000004100 */
[C---:B------:R-:W-:Y:S01]  /*77c0*/  FMUL.FTZ R41, R36.reuse, R41 ;  /* 0x0000002924297220 */ /* 0x040fe20000410000 */
[----:B------:R-:W-:Y:S02]  /*77d0*/  HADD2.F32 R125, -RZ, R125.H0_H0 ;  /* 0x2000007dff7d7230 */ /* 0x000fe40000004100 */
[----:B------:R-:W-:Y:S01]  /*77e0*/  FFMA.FTZ R42, R37, R123, -R42 ;  /* 0x0000007b252a7223 */ /* 0x000fe2000001082a */
[----:B------:R-:W-:Y:S02]  /*77f0*/  HADD2.F32 R37, -RZ, R48.H0_H0 ;  /* 0x20000030ff257230 */ /* 0x000fe40000004100 */
[-C--:B------:R-:W-:Y:S01]  /*7800*/  FFMA.FTZ R51, R36, R39.reuse, -R51 ;  /* 0x0000002724337223 */ /* 0x080fe20000010833 */
[----:B------:R-:W-:Y:S01]  /*7810*/  FFMA.FTZ R46, R46, R39, R41 ;  /* 0x000000272e2e7223 */ /* 0x000fe20000010029 */
[----:B------:R-:W-:-:S02]  /*7820*/  HADD2.F32 R41, -RZ, R57.H0_H0 ;  /* 0x20000039ff297230 */ /* 0x000fc40000004100 */
[----:B------:R-:W-:Y:S01]  /*7830*/  FFMA.FTZ R43, R38, R123, R43 ;  /* 0x0000007b262b7223 */ /* 0x000fe2000001002b */
[----:B------:R-:W-:Y:S02]  /*7840*/  HADD2.F32 R36, -RZ, R40.H0_H0 ;  /* 0x20000028ff247230 */ /* 0x000fe40000004100 */
[-C--:B------:R-:W-:Y:S01]  /*7850*/  FMUL.FTZ R57, R37, R125.reuse ;  /* 0x0000007d25397220 */ /* 0x080fe20000410000 */
[----:B------:R-:W-:Y:S01]  /*7860*/  HADD2.F32 R48, -RZ, R48.H1_H1 ;  /* 0x30000030ff307230 */ /* 0x000fe20000004100 */
[----:B------:R-:W-:Y:S01]  /*7870*/  F2FP.F16.F32.PACK_AB R50, R63, R50 ;  /* 0x000000323f32723e */ /* 0x000fe200000000ff */
[----:B------:R-:W-:Y:S02]  /*7880*/  HADD2.F32 R40, -RZ, R40.H1_H1 ;  /* 0x30000028ff287230 */ /* 0x000fe40000004100 */
[----:B------:R-:W-:Y:S01]  /*7890*/  FMUL.FTZ R38, R36, R125 ;  /* 0x0000007d24267220 */ /* 0x000fe20000410000 */
[----:B------:R-:W-:Y:S02]  /*78a0*/  HADD2.F32 R121, -RZ, R121.H0_H0 ;  /* 0x20000079ff797230 */ /* 0x000fe40000004100 */
        /* <DEDUP_REMOVED lines=8> */
[----:B------:R-:W-:Y:S01]  /*7930*/  F2FP.F16.F32.PACK_AB R36, R51, R42 ;  /* 0x0000002a3324723e */ /* 0x000fe200000000ff */
[----:B------:R-:W-:Y:S01]  /*7940*/  IMAD.MOV.U32 R43, RZ, RZ, R50 ;  /* 0x000000ffff2b7224 */ /* 0x000fe200078e0032 */
[----:B------:R-:W-:Y:S02]  /*7950*/  F2FP.F16.F32.PACK_AB R37, R54, R55 ;  /* 0x000000373625723e */ /* 0x000fe400000000ff */
[----:B------:R-:W-:Y:S01]  /*7960*/  F2FP.F16.F32.PACK_AB R42, R40, R57 ;  /* 0x00000039282a723e */ /* 0x000fe200000000ff */
[----:B------:R-:W-:Y:S01]  /*7970*/  IMAD.MOV.U32 R40, RZ, RZ, R52 ;  /* 0x000000ffff287224 */ /* 0x000fe200078e0034 */
[----:B------:R-:W-:-:S02]  /*7980*/  F2FP.F16.F32.PACK_AB R51, R41, R38 ;  /* 0x000000262933723e */ /* 0x000fc400000000ff */
[----:B------:R-:W-:Y:S01]  /*7990*/  F2FP.F16.F32.PACK_AB R39, R61, R58 ;  /* 0x0000003a3d27723e */ /* 0x000fe200000000ff */
[----:B------:R-:W-:Y:S01]  /*79a0*/  IMAD.MOV.U32 R38, RZ, RZ, R42 ;  /* 0x000000ffff267224 */ /* 0x000fe200078e002a */
[----:B------:R-:W-:Y:S01]  /*79b0*/  MOV R41, R53 ;  /* 0x0000003500297202 */ /* 0x000fe20000000f00 */
[----:B------:R-:W-:-:S07]  /*79c0*/  IMAD.MOV.U32 R42, RZ, RZ, R51 ;  /* 0x000000ffff2a7224 */ /* 0x000fce00078e0033 */
.L_x_1824:
[----:B------:R-:W-:Y:S05]  /*79d0*/  BSYNC B1 ;  /* 0x0000000000017941 */ /* 0x000fea0003800000 */
.L_x_1823:
[----:B--2---:R2:W-:Y:S01]  /*79e0*/  STG.E.128 desc[UR60][R44.64], R36 ;  /* 0x000000242c007986 */ /* 0x0045e2000c101d3c */
[----:B------:R-:W-:-:S13]  /*79f0*/  ISETP.GE.AND P0, PT, R47, R122, PT ;  /* 0x0000007a2f00720c */ /* 0x000fda0003f06270 */
[----:B------:R-:W-:Y:S05]  /*7a00*/  @P0 BRA `(.L_x_1789) ;  /* 0x0000000000c80947 */ /* 0x000fea0003800000 */
[--C-:B------:R-:W-:Y:S02]  /*7a10*/  IADD3 R112, P0, P4, R88, R112, R47.reuse ;  /* 0x0000007058707210 */ /* 0x100fe40007c1e02f */
[----:B------:R-:W-:-:S04]  /*7a20*/  SHF.R.S32.HI R47, RZ, 0x1f, R47 ;  /* 0x0000001fff2f7819 */ /* 0x000fc8000001142f */
[----:B------:R-:W-:Y:S02]  /*7a30*/  IADD3.X R49, R0, R49, R47, P0, P4 ;  /* 0x0000003100317210 */ /* 0x000fe400007e842f */
[----:B------:R-:W-:-:S04]  /*7a40*/  LEA R108, P0, R112, R108, 0x1 ;  /* 0x0000006c706c7211 */ /* 0x000fc800078008ff */
[----:B------:R-:W-:-:S05]  /*7a50*/  LEA.HI.X R109, R112, R109, R49, 0x1, P0 ;  /* 0x0000006d706d7211 */ /* 0x000fca00000f0c31 */
[----:B---3--:R3:W-:Y:S01]  /*7a60*/  STG.E.128 desc[UR60][R108.64], R40 ;  /* 0x000000286c007986 */ /* 0x0087e2000c101d3c */
[----:B------:R-:W-:Y:S05]  /*7a70*/  BRA `(.L_x_1789) ;  /* 0x0000000000ac7947 */ /* 0x000fea0003800000 */
.L_x_1764:
[----:B------:R-:W-:-:S13]  /*7a80*/  ISETP.NE.AND P1, PT, R234, 0x3, PT ;  /* 0x00000003ea00780c */ /* 0x000fda0003f25270 */
[----:B------:R-:W-:Y:S05]  /*7a90*/  @!P1 BRA `(.L_x_1825) ;  /* 0x0000000000049947 */ /* 0x000fea0003800000 */
[----:B------:R-:W-:Y:S01]  /*7aa0*/  BPT.TRAP 0x1 ;  /* 0x000000040000795c */ /* 0x000fe20000300000 */
.L_x_1825:
[----:B------:R-:W2:Y:S01]  /*7ab0*/  LDL R36, [R1] ;  /* 0x0000000001247983 */ /* 0x000ea20000100800 */
[----:B------:R-:W-:Y:S01]  /*7ac0*/  IMAD R99, R17, 0x8, R16 ;  /* 0x0000000811637824 */ /* 0x000fe200078e0210 */
[----:B------:R-:W-:Y:S01]  /*7ad0*/  BSSY B1, `(.L_x_1826) ;  /* 0x0000007000017945 */ /* 0x000fe20003800000 */
[----:B------:R-:W-:-:S05]  /*7ae0*/  IMAD R105, R25, -0x40, R2 ;  /* 0xffffffc019697824 */ /* 0x000fca00078e0202 */
[----:B------:R-:W-:-:S04]  /*7af0*/  VIMNMX R105, R105, 0x40, PT ;  /* 0x0000004069697848 */ /* 0x000fc80003fe0100 */
[----:B------:R-:W-:Y:S02]  /*7b00*/  ISETP.GE.AND P4, PT, R218, R105, PT ;  /* 0x00000069da00720c */ /* 0x000fe40003f86270 */
[----:B--2---:R-:W-:-:S04]  /*7b10*/  SHF.L.U32 R107, R36, 0x1f, RZ ;  /* 0x0000001f246b7819 */ /* 0x004fc800000006ff */
[----:B------:R-:W0:Y:S02]  /*7b20*/  SYNCS.PHASECHK.TRANS64.TRYWAIT P0, [R99+URZ+0x30890], R107 ;  /* 0x0308906b630075a7 */ /* 0x000e24000800017f */
[----:B0-----:R-:W-:Y:S05]  /*7b30*/  @!P0 BRA `(.L_x_1827) ;  /* 0x00000234007c8947 */ /* 0x001fea0003800000 */
.L_x_2231:
[----:B------:R-:W-:Y:S05]  /*7b40*/  BSYNC B1 ;  /* 0x0000000000017941 */ /* 0x000fea0003800000 */
.L_x_1826:
[----:B------:R-:W-:Y:S04]  /*7b50*/  BSSY B1, `(.L_x_1828) ;  /* 0x000000e000017945 */ /* 0x000fe80003800000 */
[----:B------:R-:W-:Y:S05]  /*7b60*/  @P4 BRA `(.L_x_1829) ;  /* 0x0000000000304947 */ /* 0x000fea0003800000 */
[----:B------:R-:W-:Y:S02]  /*7b70*/  ISETP.NE.AND P5, PT, R30, RZ, PT ;  /* 0x000000ff1e00720c */ /* 0x000fe40003fa5270 */
[----:B------:R-:W-:Y:S02]  /*7b80*/  ISETP.NE.AND P4, PT, R93, RZ, PT ;  /* 0x000000ff5d00720c */ /* 0x000fe40003f85270 */
[----:B------:R-:W-:-:S09]  /*7b90*/  ISETP.NE.AND P0, PT, R94, RZ, PT ;  /* 0x000000ff5e00720c */ /* 0x000fd20003f05270 */
[----:B------:R-:W1:Y:S04]  /*7ba0*/  @P5 LDS.128 R36, [R101+0x20400] ;  /* 0x0204000065245984 */ /* 0x000e680000000c00 */
[----:B------:R-:W2:Y:S04]  /*7bb0*/  @P0 LDS.128 R40, [R101+0x24400] ;  /* 0x0244000065280984 */ /* 0x000ea80000000c00 */
[----:B-1----:R-:W-:Y:S01]  /*7bc0*/  @P5 STG.E.128 desc[UR60][R50.64], R36 ;  /* 0x0000002432005986 */ /* 0x002fe2000c101d3c */
[----:B------:R-:W-:-:S03]  /*7bd0*/  ISETP.NE.AND P5, PT, R95, RZ, PT ;  /* 0x000000ff5f00720c */ /* 0x000fc60003fa5270 */
[----:B------:R-:W1:Y:S04]  /*7be0*/  @P4 LDS.128 R36, [R101+0x22400] ;  /* 0x0224000065244984 */ /* 0x000e680000000c00 */
[----:B--2---:R-:W-:Y:S06]  /*7bf0*/  @P0 STG.E.128 desc[UR60][R50.64+0x100], R40 ;  /* 0x0001002832000986 */ /* 0x004fec000c101d3c */
[----:B------:R-:W2:Y:S04]  /*7c00*/  @P5 LDS.128 R44, [R101+0x26400] ;  /* 0x02640000652c5984 */ /* 0x000ea80000000c00 */
[----:B-1----:R1:W-:Y:S04]  /*7c10*/  @P4 STG.E.128 desc[UR60][R50.64+0x80], R36 ;  /* 0x0000802432004986 */ /* 0x0023e8000c101d3c */
[----:B--2---:R1:W-:Y:S02]  /*7c20*/  @P5 STG.E.128 desc[UR60][R50.64+0x180], R44 ;  /* 0x0001802c32005986 */ /* 0x0043e4000c101d3c */
.L_x_1829:
[----:B------:R-:W-:Y:S05]  /*7c30*/  BSYNC B1 ;  /* 0x0000000000017941 */ /* 0x000fea0003800000 */
.L_x_1828:
[----:B-1----:R-:W-:-:S04]  /*7c40*/  IADD3 R36, R218, 0x20, RZ ;  /* 0x00000020da247810 */ /* 0x002fc80007ffe0ff */
[----:B------:R-:W-:-:S13]  /*7c50*/  ISETP.GE.AND P0, PT, R36, R105, PT ;  /* 0x000000692400720c */ /* 0x000fda0003f06270 */
        /* <DEDUP_REMOVED lines=13> */
.L_x_1789:
[----:B------:R-:W-:Y:S05]  /*7d30*/  BSYNC B0 ;  /* 0x0000000000007941 */ /* 0x000fea0003800000 */
.L_x_1763:
        /* <DEDUP_REMOVED lines=17> */
.L_x_1831:
[----:B------:R-:W-:Y:S05]  /*7e50*/  BSYNC B0 ;  /* 0x0000000000007941 */ /* 0x000fea0003800000 */
.L_x_1830:
[----:B------:R-:W2:Y:S01]  /*7e60*/  SYNCS.PHASECHK.TRANS64.TRYWAIT P1, [R99+URZ+0x308b0], R107 ;  /* 0x0308b06b630075a7 */ /* 0x000ea2000802017f */
[----:B------:R-:W-:Y:S01]  /*7e70*/  ULDC.64 UR38, c[0x0][0x328] ;  /* 0x0000ca0000267ab9 */ /* 0x000fe20000000a00 */
[----:B------:R-:W-:Y:S01]  /*7e80*/  ULDC.64 UR36, c[0x0][0x318] ;  /* 0x0000c60000247ab9 */ /* 0x000fe20000000a00 */
[----:B------:R-:W-:Y:S01]  /*7e90*/  BSSY B0, `(.L_x_1832) ;  /* 0x0000004000007945 */ /* 0x000fe20003800000 */
[----:B------:R-:W-:Y:S01]  /*7ea0*/  ISETP.GE.AND P4, PT, R218, R105, PT ;  /* 0x00000069da00720c */ /* 0x000fe20003f86270 */
[----:B------:R-:W-:Y:S02]  /*7eb0*/  IMAD.WIDE R48, R25, 0x40, R76 ;  /* 0x0000004019307825 */ /* 0x000fe400078e024c */
[----:B--2---:R-:W-:Y:S10]  /*7ec0*/  @!P1 BRA `(.L_x_1833) ;  /* 0x0000023000ac9947 */ /* 0x004ff40003800000 */
.L_x_2232:
[----:B------:R-:W-:Y:S05]  /*7ed0*/  BSYNC B0 ;  /* 0x0000000000007941 */ /* 0x000fea0003800000 */
.L_x_1832:
[----:B------:R-:W-:Y:S04]  /*7ee0*/  BSSY B0, `(.L_x_1834) ;  /* 0x0000019000007945 */ /* 0x000fe80003800000 */
[----:B------:R-:W-:Y:S05]  /*7ef0*/  @P4 BRA `(.L_x_1835) ;  /* 0x00000000005c4947 */ /* 0x000fea0003800000 */
[----:B------:R-:W3:Y:S01]  /*7f00*/  LDL R44, [R1+0x2c] ;  /* 0x00002c00012c7983 */ /* 0x000ee20000100800 */
[----:B------:R-:W-:-:S03]  /*7f10*/  ULDC UR4, c[0x0][0x2f4] ;  /* 0x0000bd0000047ab9 */ /* 0x000fc60000000800 */
[----:B------:R-:W4:Y:S01]  /*7f20*/  LDL R42, [R1+0x30] ;  /* 0x00003000012a7983 */ /* 0x000f220000100800 */
[----:B------:R-:W-:Y:S01]  /*7f30*/  ISETP.GE.AND P5, PT, R18, UR4, PT ;  /* 0x0000000412007c0c */ /* 0x000fe2000bfa6270 */
[----:B------:R-:W-:Y:S01]  /*7f40*/  IMAD R43, R49, UR38, RZ ;  /* 0x00000026312b7c24 */ /* 0x000fe2000f8e02ff */
[----:B------:R-:W-:Y:S01]  /*7f50*/  ISETP.GE.AND P4, PT, R226, UR4, PT ;  /* 0x00000004e2007c0c */ /* 0x000fe2000bf86270 */
[----:B------:R-:W-:Y:S02]  /*7f60*/  IMAD.MOV.U32 R40, RZ, RZ, R86 ;  /* 0x000000ffff287224 */ /* 0x000fe400078e0056 */
[----:B------:R-:W-:Y:S02]  /*7f70*/  IMAD.MOV.U32 R41, RZ, RZ, R98 ;  /* 0x000000ffff297224 */ /* 0x000fe400078e0062 */
[C---:B------:R-:W-:Y:S02]  /*7f80*/  IMAD R43, R48.reuse, UR39, R43 ;  /* 0x00000027302b7c24 */ /* 0x040fe4000f8e022b */
[----:B------:R-:W-:-:S04]  /*7f90*/  IMAD.WIDE.U32 R40, R48, UR38, R40 ;  /* 0x0000002630287c25 */ /* 0x000fc8000f8e0028 */
[----:B-1----:R-:W1:Y:S01]  /*7fa0*/  @!P5 LDS.128 R36, [R101+0x400] ;  /* 0x000400006524d984 */ /* 0x002e620000000c00 */
[----:B------:R-:W-:Y:S01]  /*7fb0*/  IMAD.IADD R41, R41, 0x1, R43 ;  /* 0x0000000129297824 */ /* 0x000fe200078e022b */
[----:B------:R-:W-:-:S04]  /*7fc0*/  LEA R50, P1, R40, UR36, 0x1 ;  /* 0x0000002428327c11 */ /* 0x000fc8000f8208ff */
[----:B------:R-:W-:-:S05]  /*7fd0*/  LEA.HI.X R51, R40, UR37, R41, 0x1, P1 ;  /* 0x0000002528337c11 */ /* 0x000fca00088f0c29 */
[----:B-1----:R-:W-:Y:S04]  /*7fe0*/  @!P5 STG.E.128 desc[UR60][R50.64], R36 ;  /* 0x000000243200d986 */ /* 0x002fe8000c101d3c */
[----:B------:R-:W1:Y:S04]  /*7ff0*/  @!P4 LDS.128 R36, [R101+0x2400] ;  /* 0x002400006524c984 */ /* 0x000e680000000c00 */
[----:B-1----:R-:W-:Y:S01]  /*8000*/  @!P4 STG.E.128 desc[UR60][R50.64+0x80], R36 ;  /* 0x000080243200c986 */ /* 0x002fe2000c101d3c */
[----:B---3--:R-:W-:Y:S02]  /*8010*/  ISETP.GE.AND P1, PT, R44, UR4, PT ;  /* 0x000000042c007c0c */ /* 0x008fe4000bf26270 */
[----:B----4-:R-:W-:-:S11]  /*8020*/  ISETP.GE.AND P5, PT, R42, UR4, PT ;  /* 0x000000042a007c0c */ /* 0x010fd6000bfa6270 */
[----:B------:R-:W1:Y:S04]  /*8030*/  @!P1 LDS.128 R40, [R101+0x4400] ;  /* 0x0044000065289984 */ /* 0x000e680000000c00 */
[----:B------:R-:W3:Y:S04]  /*8040*/  @!P5 LDS.128 R44, [R101+0x6400] ;  /* 0x00640000652cd984 */ /* 0x000ee80000000c00 */
[----:B-1----:R4:W-:Y:S04]  /*8050*/  @!P1 STG.E.128 desc[UR60][R50.64+0x100], R40 ;  /* 0x0001002832009986 */ /* 0x0029e8000c101d3c */
[----:B---3--:R4:W-:Y:S02]  /*8060*/  @!P5 STG.E.128 desc[UR60][R50.64+0x180], R44 ;  /* 0x0001802c3200d986 */ /* 0x0089e4000c101d3c */
.L_x_1835:
[----:B------:R-:W-:Y:S05]  /*8070*/  BSYNC B0 ;  /* 0x0000000000007941 */ /* 0x000fea0003800000 */
.L_x_1834:
[----:B-1----:R-:W-:Y:S01]  /*8080*/  IADD3 R36, R218, 0x20, RZ ;  /* 0x00000020da247810 */ /* 0x002fe20007ffe0ff */
[----:B------:R-:W-:Y:S03]  /*8090*/  BSSY B0, `(.L_x_1836) ;  /* 0x000001c000007945 */ /* 0x000fe60003800000 */
[----:B------:R-:W-:-:S13]  /*80a0*/  ISETP.GE.AND P1, PT, R36, R105, PT ;  /* 0x000000692400720c */ /* 0x000fda0003f26270 */
[----:B------:R-:W-:Y:S05]  /*80b0*/  @P1 BRA `(.L_x_1837) ;  /* 0x0000000000641947 */ /* 0x000fea0003800000 */
[----:B----4-:R-:W3:Y:S01]  /*80c0*/  LDL R44, [R1+0x2c] ;  /* 0x00002c00012c7983 */ /* 0x010ee20000100800 */
[----:B------:R-:W-:-:S03]  /*80d0*/  ULDC UR4, c[0x0][0x2f4] ;  /* 0x0000bd0000047ab9 */ /* 0x000fc60000000800 */
[----:B------:R-:W4:Y:S01]  /*80e0*/  LDL R42, [R1+0x30] ;  /* 0x00003000012a7983 */ /* 0x000f220000100800 */
[----:B------:R-:W-:Y:S01]  /*80f0*/  ISETP.GE.AND P1, PT, R18, UR4, PT ;  /* 0x0000000412007c0c */ /* 0x000fe2000bf26270 */
[----:B------:R-:W-:Y:S01]  /*8100*/  IMAD.MOV.U32 R40, RZ, RZ, R86 ;  /* 0x000000ffff287224 */ /* 0x000fe200078e0056 */
[----:B------:R-:W-:Y:S01]  /*8110*/  IADD3 R43, P4, R48, 0x20, RZ ;  /* 0x00000020302b7810 */ /* 0x000fe20007f9e0ff */
[----:B------:R-:W-:Y:S01]  /*8120*/  IMAD.MOV.U32 R41, RZ, RZ, R98 ;  /* 0x000000ffff297224 */ /* 0x000fe200078e0062 */
[----:B------:R-:W-:-:S03]  /*8130*/  ISETP.GE.AND P5, PT, R226, UR4, PT ;  /* 0x00000004e2007c0c */ /* 0x000fc6000bfa6270 */
[----:B------:R-:W-:Y:S02]  /*8140*/  IMAD.X R48, RZ, RZ, R49, P4 ;  /* 0x000000ffff307224 */ /* 0x000fe400020e0631 */
[----:B------:R-:W-:-:S04]  /*8150*/  IMAD.WIDE.U32 R40, R43, UR38, R40 ;  /* 0x000000262b287c25 */ /* 0x000fc8000f8e0028 */
[----:B------:R-:W1:Y:S01]  /*8160*/  @!P1 LDS.128 R36, [R101+0x1400] ;  /* 0x0014000065249984 */ /* 0x000e620000000c00 */
[----:B------:R-:W-:-:S04]  /*8170*/  IMAD R48, R48, UR38, RZ ;  /* 0x0000002630307c24 */ /* 0x000fc8000f8e02ff */
[----:B------:R-:W-:Y:S01]  /*8180*/  IMAD R43, R43, UR39, R48 ;  /* 0x000000272b2b7c24 */ /* 0x000fe2000f8e0230 */
[----:B------:R-:W-:-:S03]  /*8190*/  LEA R48, P4, R40, UR36, 0x1 ;  /* 0x0000002428307c11 */ /* 0x000fc6000f8808ff */
[----:B------:R-:W-:-:S05]  /*81a0*/  IMAD.IADD R41, R41, 0x1, R43 ;  /* 0x0000000129297824 */ /* 0x000fca00078e022b */
        /* <DEDUP_REMOVED lines=10> */
.L_x_1837:
[----:B------:R-:W-:Y:S05]  /*8250*/  BSYNC B0 ;  /* 0x0000000000007941 */ /* 0x000fea0003800000 */
.L_x_1836:
[----:B------:R-:W3:Y:S01]  /*8260*/  LDL.LU R37, [R1] ;  /* 0x0000000001257983 */ /* 0x000ee20000300800 */
[----:B------:R-:W-:Y:S01]  /*8270*/  VIADD R17, R17, 0x1 ;  /* 0x0000000111117836 */ /* 0x000fe20000000000 */
[----:B------:R-:W-:Y:S01]  /*8280*/  ISETP.NE.AND P4, PT, R100, RZ, PT ;  /* 0x000000ff6400720c */ /* 0x000fe20003f85270 */
[----:B------:R-:W-:Y:S01]  /*8290*/  @!PT LDS RZ, [RZ] ;  /* 0x00000000fffff984 */ /* 0x000fe20000000800 */
[----:B------:R-:W-:Y:S01]  /*82a0*/  @!PT LDS RZ, [RZ] ;  /* 0x00000000fffff984 */ /* 0x000fe20000000800 */
[----:B------:R-:W-:Y:S01]  /*82b0*/  @!PT LDS RZ, [RZ] ;  /* 0x00000000fffff984 */ /* 0x000fe20000000800 */
[----:B------:R-:W-:Y:S01]  /*82c0*/  @!PT LDS RZ, [RZ] ;  /* 0x00000000fffff984 */ /* 0x000fe20000000800 */
[----:B------:R5:W-:Y:S06]  /*82d0*/  MEMBAR.ALL.CTA ;  /* 0x0000000000007992 */ /* 0x000bec0000008000 */
[----:B-----5:R-:W5:Y:S01]  /*82e0*/  FENCE.VIEW.ASYNC.S ;  /* 0x00000000000073c6 */ /* 0x020f620000000000 */
[----:B0-2---:R-:W-:Y:S01]  /*82f0*/  @!P0 IADD3 R99, R99, 0x308c0, RZ ;  /* 0x000308c063638810 */ /* 0x005fe20007ffe0ff */
[----:B-----5:R0:W-:Y:S01]  /*8300*/  BAR.SYNC.DEFER_BLOCKING R104, 0x80 ;  /* 0x000200680000751d */ /* 0x0201e20000010000 */
[----:B------:R-:W-:-:S02]  /*8310*/  ISETP.NE.AND P1, PT, R17, 0x2, PT ;  /* 0x000000021100780c */ /* 0x000fc40003f25270 */
[----:B------:R-:W-:Y:S02]  /*8320*/  @!P0 PRMT R99, RZ, 0x654, R99 ;  /* 0x00000654ff638816 */ /* 0x000fe40000000063 */
[----:B------:R-:W-:Y:S02]  /*8330*/  SEL R36, RZ, 0x1, P1 ;  /* 0x00000001ff247807 */ /* 0x000fe40000800000 */
[----:B------:R-:W-:Y:S01]  /*8340*/  SEL R17, R17, RZ, P1 ;  /* 0x000000ff11117207 */ /* 0x000fe20000800000 */
[----:B------:R0:W-:Y:S01]  /*8350*/  @!P0 SYNCS.ARRIVE.TRANS64.RED.A1T0 RZ, [R99+URZ], RZ ;  /* 0x000000ff63ff89a7 */ /* 0x0001e2000810043f */
[----:B------:R-:W-:Y:S02]  /*8360*/  PLOP3.LUT P0, PT, PT, PT, PT, 0x8, 0x0 ;  /* 0x000000000000781c */ /* 0x000fe40003f0e170 */
[----:B---3--:R-:W-:-:S05]  /*8370*/  LOP3.LUT R37, R37, R36, RZ, 0x3c, !PT ;  /* 0x0000002425257212 */ /* 0x008fca00078e3cff */
[----:B------:R0:W-:Y:S01]  /*8380*/  STL [R1], R37 ;  /* 0x0000002501007387 */ /* 0x0001e20000100800 */
[----:B------:R-:W-:Y:S05]  /*8390*/  @P4 BRA `(.L_x_1838) ;  /* 0xffffffa400ec4947 */ /* 0x000fea000383ffff */
.L_x_1758:
[----:B------:R-:W2:Y:S01]  /*83a0*/  LDL R36, [R1+0x34] ;  /* 0x0000340001247983 */ /* 0x000ea20000100800 */
[----:B------:R-:W3:Y:S01]  /*83b0*/  LDC R0, c[0x0][0x448] ;  /* 0x00011200ff007b82 */ /* 0x000ee20000000800 */
[----:B------:R-:W-:Y:S01]  /*83c0*/  IADD3 R5, R221, 0x1, -R220 ;  /* 0x00000001dd057810 */ /* 0x000fe20007ffe8dc */
[----:B------:R-:W-:Y:S06]  /*83d0*/  BSSY B0, `(.L_x_1839) ;  /* 0x000000d000007945 */ /* 0x000fec0003800000 */
[----:B------:R-:W1:Y:S01]  /*83e0*/  LDC.64 R6, c[0x0][0x9e0] ;  /* 0x00027800ff067b82 */ /* 0x000e620000000a00 */
[----:B---3--:R-:W-:-:S02]  /*83f0*/  ISETP.NE.AND P1, PT, R0, 0x1, PT ;  /* 0x000000010000780c */ /* 0x008fc40003f25270 */
[----:B-1----:R-:W-:-:S11]  /*8400*/  ISETP.GE.AND P2, PT, R7, 0x1, PT ;  /* 0x000000010700780c */ /* 0x002fd60003f46270 */
[----:B------:R-:W1:Y:S08]  /*8410*/  @P1 LDC R3, c[0x0][0x44c] ;  /* 0x00011300ff031b82 */ /* 0x000e700000000800 */
[----:B------:R-:W3:Y:S01]  /*8420*/  @P1 LDC R2, c[0x0][0x450] ;  /* 0x00011400ff021b82 */ /* 0x000ee20000000800 */
[----:B--2---:R-:W-:-:S04]  /*8430*/  VIADD R0, R36, 0x7f ;  /* 0x0000007f24007836 */ /* 0x004fc80000000000 */
[----:B-1----:R-:W-:-:S05]  /*8440*/  @P1 IMAD.HI.U32 R3, R0, R3, RZ ;  /* 0x0000000300031227 */ /* 0x002fca00078e00ff */
[----:B---3--:R-:W-:-:S05]  /*8450*/  @P1 SHF.R.U32.HI R0, RZ, R2, R3 ;  /* 0x00000002ff001219 */ /* 0x008fca0000011603 */
[----:B------:R-:W-:Y:S01]  /*8460*/  IMAD.IADD R3, R5, 0x1, R0 ;  /* 0x0000000105037824 */ /* 0x000fe200078e0200 */
[----:B------:R-:W-:Y:S06]  /*8470*/  @P0 BRA `(.L_x_1840) ;  /* 0x0000000000080947 */ /* 0x000fec0003800000 */
[----:B------:R-:W1:Y:S02]  /*8480*/  FENCE.VIEW.ASYNC.G ;  /* 0x00000000000073c6 */ /* 0x000e640000000100 */
[----:B-1----:R-:W-:Y:S06]  /*8490*/  BAR.ARV 0xc, 0x180 ;  /* 0x0306000000007b1d */ /* 0x002fec0000002000 */
.L_x_1840:
[----:B------:R-:W-:Y:S05]  /*84a0*/  BSYNC B0 ;  /* 0x0000000000007941 */ /* 0x000fea0003800000 */
.L_x_1839:
[----:B------:R-:W-:Y:S01]  /*84b0*/  IMAD.IADD R0, R3, 0x1, R6 ;  /* 0x0000000103007824 */ /* 0x000fe200078e0206 */
[----:B------:R-:W-:Y:S06]  /*84c0*/  @!P2 BRA `(.L_x_1841) ;  /* 0x000000000048a947 */ /* 0x000fec0003800000 */
[C---:B------:R-:W-:Y:S01]  /*84d0*/  ISETP.GT.AND P0, PT, R3.reuse, RZ, PT ;  /* 0x000000ff0300720c */ /* 0x040fe20003f04270 */
[----:B------:R-:W-:Y:S01]  /*84e0*/  BSSY B0, `(.L_x_1842) ;  /* 0x000000e000007945 */ /* 0x000fe20003800000 */
[----:B------:R-:W-:-:S11]  /*84f0*/  IADD3 R2, R3, -0x1, RZ ;  /* 0xffffffff03027810 */ /* 0x000fd60007ffe0ff */
[----:B------:R-:W-:Y:S05]  /*8500*/  @P0 BRA `(.L_x_1843) ;  /* 0x00000000001c0947 */ /* 0x000fea0003800000 */
[----:B------:R-:W-:Y:S01]  /*8510*/  ISETP.NE.AND P0, PT, R7, 0x1, PT ;  /* 0x000000010700780c */ /* 0x000fe20003f05270 */
[----:B------:R-:W-:-:S12]  /*8520*/  IMAD.MOV R3, RZ, RZ, -R3 ;  /* 0x000000ffff037224 */ /* 0x000fd800078e0a03 */
[----:B------:R-:W1:Y:S02]  /*8530*/  @P0 LDC.64 R4, c[0x0][0x9e8] ;  /* 0x00027a00ff040b82 */ /* 0x000e640000000a00 */
[----:B-1----:R-:W-:-:S05]  /*8540*/  @P0 IMAD.HI.U32 R2, R3, R4, RZ ;  /* 0x0000000403020227 */ /* 0x002fca00078e00ff */
[----:B------:R-:W-:-:S04]  /*8550*/  @P0 SHF.R.U32.HI R3, RZ, R5, R2 ;  /* 0x00000005ff030219 */ /* 0x000fc80000011602 */
[----:B------:R-:W-:Y:S01]  /*8560*/  LOP3.LUT R2, RZ, R3, RZ, 0x33, !PT ;  /* 0x00000003ff027212 */ /* 0x000fe200078e33ff */
[----:B------:R-:W-:Y:S06]  /*8570*/  BRA `(.L_x_1844) ;  /* 0x0000000000107947 */ /* 0x000fec0003800000 */
.L_x_1843:
[----:B------:R-:W-:-:S13]  /*8580*/  ISETP.NE.AND P0, PT, R7, 0x1, PT ;  /* 0x000000010700780c */ /* 0x000fda0003f05270 */
[----:B------:R-:W1:Y:S02]  /*8590*/  @P0 LDC.64 R4, c[0x0][0x9e8] ;  /* 0x00027a00ff040b82 */ /* 0x000e640000000a00 */
[----:B-1----:R-:W-:-:S05]  /*85a0*/  @P0 IMAD.HI.U32 R4, R2, R4, RZ ;  /* 0x0000000402040227 */ /* 0x002fca00078e00ff */
[----:B------:R-:W-:-:S07]  /*85b0*/  @P0 SHF.R.U32.HI R2, RZ, R5, R4 ;  /* 0x00000005ff020219 */ /* 0x000fce0000011604 */
.L_x_1844:
[----:B------:R-:W-:Y:S05]  /*85c0*/  BSYNC B0 ;  /* 0x0000000000007941 */ /* 0x000fea0003800000 */
.L_x_1842:
[----:B------:R-:W-:-:S05]  /*85d0*/  IMAD R3, R2, R7, R7 ;  /* 0x0000000702037224 */ /* 0x000fca00078e0207 */
[----:B------:R-:W-:-:S07]  /*85e0*/  VIMNMX R0, R0, R3, PT ;  /* 0x0000000300007248 */ /* 0x000fce0003fe0100 */
.L_x_1841:
[----:B------:R-:W1:Y:S01]  /*85f0*/  @P1 LDC R2, c[0x0][0x44c] ;  /* 0x00011300ff021b82 */ /* 0x000e620000000800 */
[----:B------:R-:W-:Y:S01]  /*8600*/  VIADD R0, R0, 0x3f ;  /* 0x0000003f00007836 */ /* 0x000fe20000000000 */
[----:B------:R-:W-:Y:S01]  /*8610*/  ULDC UR4, c[0x0][0x9dc] ;  /* 0x0002770000047ab9 */ /* 0x000fe20000000800 */
[----:B------:R-:W-:-:S03]  /*8620*/  IMAD.MOV.U32 R5, RZ, RZ, R36 ;  /* 0x000000ffff057224 */ /* 0x000fc600078e0024 */
[----:B------:R-:W-:Y:S02]  /*8630*/  SHF.R.S32.HI R3, RZ, 0x1f, R0 ;  /* 0x0000001fff037819 */ /* 0x000fe40000011400 */
[----:B------:R-:W2:Y:S02]  /*8640*/  @P1 LDC R9, c[0x0][0x450] ;  /* 0x00011400ff091b82 */ /* 0x000ea40000000800 */
[----:B------:R-:W-:-:S04]  /*8650*/  LEA.HI R3, R3, R0, RZ, 0x6 ;  /* 0x0000000003037211 */ /* 0x000fc800078f30ff */
[----:B------:R-:W-:-:S04]  /*8660*/  SHF.R.S32.HI R0, RZ, 0x6, R3 ;  /* 0x00000006ff007819 */ /* 0x000fc80000011403 */
[----:B------:R-:W-:Y:S01]  /*8670*/  VIMNMX R103, R103, R0, PT ;  /* 0x0000000067677248 */ /* 0x000fe20003fe0100 */
[----:B-1----:R-:W-:-:S05]  /*8680*/  @P1 IMAD.HI.U32 R2, R36, R2, RZ ;  /* 0x0000000224021227 */ /* 0x002fca00078e00ff */
[----:B--2---:R-:W-:-:S05]  /*8690*/  @P1 SHF.R.U32.HI R5, RZ, R9, R2 ;  /* 0x00000009ff051219 */ /* 0x004fca0000011602 */
[----:B------:R-:W-:-:S05]  /*86a0*/  IMAD.IADD R2, R106, 0x1, R5 ;  /* 0x000000016a027824 */ /* 0x000fca00078e0205 */
[----:B------:R-:W-:Y:S01]  /*86b0*/  IADD3 R0, R2, -UR4, RZ ;  /* 0x8000000402007c10 */ /* 0x000fe2000fffe0ff */
[----:B------:R-:W-:Y:S06]  /*86c0*/  @!P2 BRA `(.L_x_1845) ;  /* 0x000000000044a947 */ /* 0x000fec0003800000 */
[----:B------:R-:W-:Y:S01]  /*86d0*/  ISETP.GT.AND P0, PT, R2, -0x1, PT ;  /* 0xffffffff0200780c */ /* 0x000fe20003f04270 */
[----:B------:R-:W-:-:S12]  /*86e0*/  BSSY B0, `(.L_x_1846) ;  /* 0x000000d000007945 */ /* 0x000fd80003800000 */
[----:B------:R-:W-:Y:S05]  /*86f0*/  @P0 BRA `(.L_x_1847) ;  /* 0x00000000001c0947 */ /* 0x000fea0003800000 */
[----:B------:R-:W-:Y:S02]  /*8700*/  ISETP.NE.AND P0, PT, R7, 0x1, PT ;  /* 0x000000010700780c */ /* 0x000fe40003f05270 */
[----:B------:R-:W-:-:S11]  /*8710*/  LOP3.LUT R3, RZ, R2, RZ, 0x33, !PT ;  /* 0x00000002ff037212 */ /* 0x000fd600078e33ff */
[----:B------:R-:W1:Y:S02]  /*8720*/  @P0 LDC.64 R4, c[0x0][0x9e8] ;  /* 0x00027a00ff040b82 */ /* 0x000e640000000a00 */
[----:B-1----:R-:W-:-:S05]  /*8730*/  @P0 IMAD.HI.U32 R2, R3, R4, RZ ;  /* 0x0000000403020227 */ /* 0x002fca00078e00ff */
[----:B------:R-:W-:-:S04]  /*8740*/  @P0 SHF.R.U32.HI R3, RZ, R5, R2 ;  /* 0x00000005ff030219 */ /* 0x000fc80000011602 */
[----:B------:R-:W-:Y:S01]  /*8750*/  LOP3.LUT R2, RZ, R3, RZ, 0x33, !PT ;  /* 0x00000003ff027212 */ /* 0x000fe200078e33ff */
[----:B------:R-:W-:Y:S06]  /*8760*/  BRA `(.L_x_1848) ;  /* 0x0000000000107947 */ /* 0x000fec0003800000 */
.L_x_1847:
[----:B------:R-:W-:-:S13]  /*8770*/  ISETP.NE.AND P0, PT, R7, 0x1, PT ;  /* 0x000000010700780c */ /* 0x000fda0003f05270 */
[----:B------:R-:W1:Y:S02]  /*8780*/  @P0 LDC.64 R4, c[0x0][0x9e8] ;  /* 0x00027a00ff040b82 */ /* 0x000e640000000a00 */
[----:B-1----:R-:W-:-:S05]  /*8790*/  @P0 IMAD.HI.U32 R4, R2, R4, RZ ;  /* 0x0000000402040227 */ /* 0x002fca00078e00ff */
[----:B------:R-:W-:-:S07]  /*87a0*/  @P0 SHF.R.U32.HI R2, RZ, R5, R4 ;  /* 0x00000005ff020219 */ /* 0x000fce0000011604 */
.L_x_1848:
[----:B------:R-:W-:Y:S05]  /*87b0*/  BSYNC B0 ;  /* 0x0000000000007941 */ /* 0x000fea0003800000 */
.L_x_1846:
[----:B------:R-:W-:-:S05]  /*87c0*/  IMAD R3, R2, R7, RZ ;  /* 0x0000000702037224 */ /* 0x000fca00078e02ff */
[----:B------:R-:W-:-:S07]  /*87d0*/  VIMNMX R0, R0, R3, !PT ;  /* 0x0000000300007248 */ /* 0x000fce0007fe0100 */
.L_x_1845:
[----:B------:R-:W-:Y:S02]  /*87e0*/  SHF.R.S32.HI R3, RZ, 0x1f, R0 ;  /* 0x0000001fff037819 */ /* 0x000fe40000011400 */
[----:B------:R-:W-:Y:S02]  /*87f0*/  CS2R R4, SRZ ;  /* 0x0000000000047805 */ /* 0x000fe4000001ff00 */
[----:B------:R-:W-:Y:S02]  /*8800*/  PLOP3.LUT P0, PT, PT, PT, PT, 0x80, 0x0 ;  /* 0x000000000000781c */ /* 0x000fe40003f0f070 */
[----:B------:R-:W-:Y:S02]  /*8810*/  CS2R R150, SRZ ;  /* 0x0000000000967805 */ /* 0x000fe4000001ff00 */
[----:B------:R-:W-:Y:S01]  /*8820*/  LEA.HI R6, R3, R0, RZ, 0x6 ;  /* 0x0000000003067211 */ /* 0x000fe200078f30ff */
[----:B------:R-:W-:Y:S01]  /*8830*/  IMAD.MOV.U32 R0, RZ, RZ, RZ ;  /* 0x000000ffff007224 */ /* 0x000fe200078e00ff */
[----:B------:R-:W-:-:S02]  /*8840*/  CS2R R148, SRZ ;  /* 0x0000000000947805 */ /* 0x000fc4000001ff00 */
[----:B------:R-:W-:Y:S02]  /*8850*/  CS2R R146, SRZ ;  /* 0x0000000000927805 */ /* 0x000fe4000001ff00 */
[----:B------:R-:W-:Y:S02]  /*8860*/  SHF.R.S32.HI R6, RZ, 0x6, R6 ;  /* 0x00000006ff067819 */ /* 0x000fe40000011406 */
[----:B------:R-:W-:Y:S02]  /*8870*/  CS2R R144, SRZ ;  /* 0x0000000000907805 */ /* 0x000fe4000001ff00 */
[----:B------:R-:W-:Y:S02]  /*8880*/  CS2R R142, SRZ ;  /* 0x00000000008e7805 */ /* 0x000fe4000001ff00 */
[----:B------:R-:W-:Y:S02]  /*8890*/  CS2R R140, SRZ ;  /* 0x00000000008c7805 */ /* 0x000fe4000001ff00 */
[----:B------:R-:W-:-:S02]  /*88a0*/  VIMNMX R7, RZ, R6, !PT ;  /* 0x00000006ff077248 */ /* 0x000fc40007fe0100 */
[----:B------:R-:W-:Y:S02]  /*88b0*/  CS2R R138, SRZ ;  /* 0x00000000008a7805 */ /* 0x000fe4000001ff00 */
[----:B------:R-:W-:Y:S02]  /*88c0*/  CS2R R136, SRZ ;  /* 0x0000000000887805 */ /* 0x000fe4000001ff00 */
[----:B------:R-:W-:Y:S02]  /*88d0*/  CS2R R152, SRZ ;  /* 0x0000000000987805 */ /* 0x000fe4000001ff00 */
[----:B------:R-:W-:Y:S01]  /*88e0*/  ISETP.GT.AND P1, PT, R103, R7, PT ;  /* 0x000000076700720c */ /* 0x000fe20003f24270 */
[----:B------:R1:W-:Y:S01]  /*88f0*/  STL [R1+0x50], R7 ;  /* 0x0000500701007387 */ /* 0x0003e20000100800 */
        /* <DEDUP_REMOVED lines=9> */
[----:B0-----:R-:W-:Y:S02]  /*8990*/  CS2R R104, SRZ ;  /* 0x0000000000687805 */ /* 0x001fe4000001ff00 */
        /* <DEDUP_REMOVED lines=34> */
[----:B----4-:R-:W-:-:S02]  /*8bc0*/  CS2R R50, SRZ ;  /* 0x0000000000327805 */ /* 0x010fc4000001ff00 */
        /* <DEDUP_REMOVED lines=10> */
[----:B-1----:R-:W-:Y:S06]  /*8c70*/  @!P1 BRA `(.L_x_1849) ;  /* 0x0000016000d09947 */ /* 0x002fec0003800000 */
[----:B------:R-:W2:Y:S01]  /*8c80*/  LDL R7, [R1+0xa0] ;  /* 0x0000a00001077983 */ /* 0x000ea20000100800 */
[----:B------:R-:W-:Y:S03]  /*8c90*/  BSSY B6, `(.L_x_1850) ;  /* 0x000001c000067945 */ /* 0x000fe60003800000 */
[----:B--2---:R-:W0:Y:S02]  /*8ca0*/  SHFL.IDX PT, R0, R7, RZ, 0x1f ;  /* 0x00001fff07007589 */ /* 0x004e2400000e0000 */
[----:B0-----:R-:W-:-:S04]  /*8cb0*/  LEA.HI R2, R0, R0, RZ, 0x1 ;  /* 0x0000000000027211 */ /* 0x001fc800078f08ff */
[----:B------:R-:W-:Y:S01]  /*8cc0*/  LOP3.LUT R3, R2, 0x1e, RZ, 0xc0, !PT ;  /* 0x0000001e02037812 */ /* 0x000fe200078ec0ff */
[----:B------:R-:W-:-:S04]  /*8cd0*/  VIADD R2, R16, 0x10400 ;  /* 0x0001040010027836 */ /* 0x000fc80000000000 */
[----:B------:R-:W-:Y:S01]  /*8ce0*/  IMAD.IADD R3, R0, 0x1, -R3 ;  /* 0x0000000100037824 */ /* 0x000fe200078e0a03 */
[----:B------:R-:W-:-:S04]  /*8cf0*/  LOP3.LUT P0, RZ, R2, 0x3ff, RZ, 0xc0, !PT ;  /* 0x000003ff02ff7812 */ /* 0x000fc8000780c0ff */
[----:B------:R-:W-:Y:S02]  /*8d00*/  LEA R3, R3, R2, 0xd ;  /* 0x0000000203037211 */ /* 0x000fe400078e68ff */
[----:B------:R-:W-:Y:S02]  /*8d10*/  P2R R24, PR, RZ, 0x1 ;  /* 0x00000001ff187803 */ /* 0x000fe40000000000 */
        /* <DEDUP_REMOVED lines=12> */
[----:B------:R-:W-:Y:S02]  /*8de0*/  IMAD.U32 R7, RZ, RZ, UR7 ;  /* 0x00000007ff077e24 */ /* 0x000fe4000f8e00ff */
[----:B------:R-:W-:-:S02]  /*8df0*/  IMAD.U32 R11, RZ, RZ, UR5 ;  /* 0x00000005ff0b7e24 */ /* 0x000fc4000f8e00ff */
[----:B------:R-:W-:Y:S02]  /*8e00*/  IMAD.MOV.U32 R8, RZ, RZ, 0x70 ;  /* 0x00000070ff087424 */ /* 0x000fe400078e00ff */
[----:B------:R-:W-:Y:S02]  /*8e10*/  IMAD.MOV.U32 R12, RZ, RZ, 0x1 ;  /* 0x00000001ff0c7424 */ /* 0x000fe400078e00ff */
[----:B0-----:R-:W-:-:S07]  /*8e20*/  IMAD.MOV.U32 R13, RZ, RZ, RZ ;  /* 0x000000ffff0d7224 */ /* 0x001fce00078e00ff */
[----:B------:R-:W-:-:S07]  /*8e30*/  LEPC R20, `(.L_x_1851) ;  /* 0x000000001014794e */ /* 0x000fce0000000000 */
[----:B-1---5:R-:W-:Y:S05]  /*8e40*/  CALL.ABS.NOINC R14 ;  /* 0x000000000e007343 */ /* 0x022fea0003c00000 */
.L_x_1851:
[----:B------:R-:W-:Y:S05]  /*8e50*/  BSYNC B6 ;  /* 0x0000000000067941 */ /* 0x000fea0003800000 */
.L_x_1850:
[----:B------:R-:W-:Y:S02]  /*8e60*/  ULDC UR4, c[0x0][0x3f4] ;  /* 0x0000fd0000047ab9 */ /* 0x000fe40000000800 */
[----:B------:R-:W-:-:S13]  /*8e70*/  ISETP.LT.AND P0, PT, RZ, UR4, PT ;  /* 0x00000004ff007c0c */ /* 0x000fda000bf01270 */
[----:B------:R-:W-:Y:S05]  /*8e80*/  @P0 BRA `(.L_x_1852) ;  /* 0x0000000000400947 */ /* 0x000fea0003800000 */
[----:B------:R-:W2:Y:S02]  /*8e90*/  LDL R20, [R1+0x6c] ;  /* 0x00006c0001147983 */ /* 0x000ea40000100800 */
[----:B--2---:R-:W-:-:S04]  /*8ea0*/  LEA.HI R0, R20, R20, RZ, 0x1 ;  /* 0x0000001414007211 */ /* 0x004fc800078f08ff */
[----:B------:R-:W-:-:S04]  /*8eb0*/  LOP3.LUT R0, R0, 0xfffffffe, RZ, 0xc0, !PT ;  /* 0xfffffffe00007812 */ /* 0x000fc800078ec0ff */
[----:B------:R-:W-:-:S04]  /*8ec0*/  IADD3 R0, R20, -R0, RZ ;  /* 0x8000000014007210 */ /* 0x000fc80007ffe0ff */
[----:B------:R-:W-:-:S04]  /*8ed0*/  SHF.L.U32 R3, R0, 0x1f, RZ ;  /* 0x0000001f00037819 */ /* 0x000fc800000006ff */
[----:B------:R0:W1:Y:S03]  /*8ee0*/  SYNCS.PHASECHK.TRANS64.TRYWAIT P0, [R16+URZ+0x30800], R3 ;  /* 0x03080003100075a7 */ /* 0x000066000800017f */
[----:B-1----:R-:W-:Y:S05]  /*8ef0*/  @!P0 NANOSLEEP.SYNCS 0x989680 ;  /* 0x009896800000895d */ /* 0x002fea0003900000 */
[----:B------:R-:W1:Y:S01]  /*8f00*/  @!P0 SYNCS.PHASECHK.TRANS64 P0, [R16+URZ+0x30800], R3 ;  /* 0x03080003100085a7 */ /* 0x000e62000800007f */
[----:B------:R-:W-:Y:S04]  /*8f10*/  BSSY B0, `(.L_x_1853) ;  /* 0x0000006000007945 */ /* 0x000fe80003800000 */
[----:B-1----:R-:W-:Y:S05]  /*8f20*/  @P0 BRA `(.L_x_1854) ;  /* 0x0000000000100947 */ /* 0x002fea0003800000 */
.L_x_1855:
[----:B-1----:R1:W2:Y:S02]  /*8f30*/  SYNCS.PHASECHK.TRANS64.TRYWAIT P0, [R16+URZ+0x30800], R3 ;  /* 0x03080003100075a7 */ /* 0x0022a4000800017f */
[----:B--2---:R-:W-:Y:S05]  /*8f40*/  @!P0 NANOSLEEP.SYNCS 0x989680 ;  /* 0x009896800000895d */ /* 0x004fea0003900000 */
[----:B------:R-:W2:Y:S02]  /*8f50*/  @!P0 SYNCS.PHASECHK.TRANS64 P0, [R16+URZ+0x30800], R3 ;  /* 0x03080003100085a7 */ /* 0x000ea4000800007f */
[----:B--2---:R-:W-:Y:S05]  /*8f60*/  @!P0 BRA `(.L_x_1855) ;  /* 0xfffffffc00f08947 */ /* 0x004fea000383ffff */
.L_x_1854:
[----:B------:R-:W-:Y:S05]  /*8f70*/  BSYNC B0 ;  /* 0x0000000000007941 */ /* 0x000fea0003800000 */
.L_x_1853:
[----:B------:R-:W-:Y:S05]  /*8f80*/  BRA `(.L_x_1856) ;  /* 0x0000009000c87947 */ /* 0x000fea0003800000 */
.L_x_1852:
[----:B------:R-:W-:Y:S01]  /*8f90*/  ISETP.NE.AND P0, PT, R24, RZ, PT ;  /* 0x000000ff1800720c */ /* 0x000fe20003f05270 */
[----:B------:R-:W-:Y:S01]  /*8fa0*/  ULDC.64 UR4, c[0x0][0x3f8] ;  /* 0x0000fe0000047ab9 */ /* 0x000fe20000000a00 */
[----:B-----5:R-:W-:Y:S01]  /*8fb0*/  SHF.R.S32.HI R0, RZ, 0x1f, R23 ;  /* 0x0000001fff007819 */ /* 0x020fe20000011417 */
[----:B------:R-:W-:Y:S01]  /*8fc0*/  ULDC.64 UR6, c[0x0][0x408] ;  /* 0x0001020000067ab9 */ /* 0x000fe20000000a00 */
[----:B------:R-:W-:Y:S01]  /*8fd0*/  IMAD.WIDE.U32 R24, R23, UR4, RZ ;  /* 0x0000000417187c25 */ /* 0x000fe2000f8e00ff */
[----:B------:R-:W-:Y:S03]  /*8fe0*/  BSSY B6, `(.L_x_1857) ;  /* 0x0000019000067945 */ /* 0x000fe60003800000 */
[C---:B------:R-:W-:Y:S02]  /*8ff0*/  IMAD R4, R0.reuse, UR4, RZ ;  /* 0x0000000400047c24 */ /* 0x040fe4000f8e02ff */
[----:B------:R-:W-:-:S02]  /*9000*/  IMAD R0, R0, UR6, RZ ;  /* 0x0000000600007c24 */ /* 0x000fc4000f8e02ff */
[C---:B------:R-:W-:Y:S02]  /*9010*/  IMAD R3, R23.reuse, UR5, R4 ;  /* 0x0000000517037c24 */ /* 0x040fe4000f8e0204 */
[C---:B------:R-:W-:Y:S02]  /*9020*/  IMAD R29, R23.reuse, UR7, R0 ;  /* 0x00000007171d7c24 */ /* 0x040fe4000f8e0200 */
[----:B------:R-:W-:-:S04]  /*9030*/  IMAD.WIDE.U32 R26, R23, UR6, RZ ;  /* 0x00000006171a7c25 */ /* 0x000fc8000f8e00ff */
[----:B------:R-:W-:Y:S02]  /*9040*/  IMAD.IADD R23, R3, 0x1, R25 ;  /* 0x0000000103177824 */ /* 0x000fe400078e0219 */
[----:B------:R-:W-:Y:S01]  /*9050*/  IMAD.IADD R29, R29, 0x1, R27 ;  /* 0x000000011d1d7824 */ /* 0x000fe200078e021b */
        /* <DEDUP_REMOVED lines=16> */
[----:B-1----:R-:W-:Y:S05]  /*9160*/  CALL.ABS.NOINC R14 ;  /* 0x000000000e007343 */ /* 0x002fea0003c00000 */
.L_x_1858:
[----:B------:R-:W-:Y:S05]  /*9170*/  BSYNC B6 ;  /* 0x0000000000067941 */ /* 0x000fea0003800000 */
.L_x_1857:
[----:B------:R-:W2:Y:S01]  /*9180*/  LDL R114, [R1+0x34] ;  /* 0x0000340001727983 */ /* 0x000ea20000100800 */
[----:B------:R-:W-:-:S03]  /*9190*/  ULDC.U8 UR4, c[0x0][0x410] ;  /* 0x0001040000047ab9 */ /* 0x000fc60000000000 */
[----:B------:R-:W3:Y:S01]  /*91a0*/  LDL R20, [R1+0x58] ;  /* 0x0000580001147983 */ /* 0x000ee20000100800 */
[----:B------:R-:W-:Y:S01]  /*91b0*/  ISETP.NE.AND P0, PT, RZ, UR4, PT ;  /* 0x00000004ff007c0c */ /* 0x000fe2000bf05270 */
[----:B------:R-:W-:Y:S01]  /*91c0*/  BSSY B0, `(.L_x_1859) ;  /* 0x0000906000007945 */ /* 0x000fe20003800000 */
[----:B--2---:R-:W-:-:S04]  /*91d0*/  IMAD.IADD R10, R218, 0x1, R114 ;  /* 0x00000001da0a7824 */ /* 0x004fc800078e0272 */
[----:B---3--:R-:W-:-:S07]  /*91e0*/  IMAD R3, R20, 0x20, R10 ;  /* 0x0000002014037824 */ /* 0x008fce00078e020a */
[----:B------:R-:W-:Y:S05]  /*91f0*/  @!P0 BRA `(.L_x_1860) ;  /* 0x0000004400cc8947 */ /* 0x000fea0003800000 */
[----:B------:R-:W0:Y:S01]  /*9200*/  LDC R97, c[0x0][0x448] ;  /* 0x00011200ff617b82 */ /* 0x000e220000000800 */
[----:B------:R-:W-:Y:S01]  /*9210*/  ULDC.64 UR4, c[0x0][0x3f8] ;  /* 0x0000fe0000047ab9 */ /* 0x000fe20000000a00 */
[----:B------:R-:W-:Y:S01]  /*9220*/  MOV R7, R23 ;  /* 0x0000001700077202 */ /* 0x000fe20000000f00 */
[----:B------:R-:W-:Y:S01]  /*9230*/  ULDC.64 UR6, c[0x0][0x408] ;  /* 0x0001020000067ab9 */ /* 0x000fe20000000a00 */
[----:B------:R-:W-:Y:S01]  /*9240*/  IMAD.MOV.U32 R6, RZ, RZ, R24 ;  /* 0x000000ffff067224 */ /* 0x000fe200078e0018 */
[----:B------:R-:W-:Y:S01]  /*9250*/  SHF.R.S32.HI R79, RZ, 0x1f, R236 ;  /* 0x0000001fff4f7819 */ /* 0x000fe200000114ec */
[----:B------:R-:W-:Y:S01]  /*9260*/  IMAD.MOV.U32 R4, RZ, RZ, R26 ;  /* 0x000000ffff047224 */ /* 0x000fe200078e001a */
[----:B------:R-:W-:Y:S02]  /*9270*/  SHF.R.S32.HI R78, RZ, 0x1f, R235 ;  /* 0x0000001fff4e7819 */ /* 0x000fe400000114eb */
[----:B------:R-:W-:Y:S02]  /*9280*/  SHF.R.S32.HI R102, RZ, 0x1f, R237 ;  /* 0x0000001fff667819 */ /* 0x000fe400000114ed */
[----:B0-----:R-:W-:-:S13]  /*9290*/  ISETP.NE.AND P0, PT, R97, 0x1, PT ;  /* 0x000000016100780c */ /* 0x001fda0003f05270 */
[----:B------:R-:W0:Y:S08]  /*92a0*/  @P0 LDC R0, c[0x0][0x44c] ;  /* 0x00011300ff000b82 */ /* 0x000e300000000800 */
[----:B------:R-:W1:Y:S01]  /*92b0*/  @P0 LDC R5, c[0x0][0x450] ;  /* 0x00011400ff050b82 */ /* 0x000e620000000800 */
[----:B0-----:R-:W-:-:S05]  /*92c0*/  @P0 IMAD.HI.U32 R0, R3, R0, RZ ;  /* 0x0000000003000227 */ /* 0x001fca00078e00ff */
[----:B-1----:R-:W-:Y:S01]  /*92d0*/  @P0 SHF.R.U32.HI R3, RZ, R5, R0 ;  /* 0x00000005ff030219 */ /* 0x002fe20000011600 */
[----:B------:R-:W-:-:S03]  /*92e0*/  IMAD.MOV.U32 R5, RZ, RZ, R29 ;  /* 0x000000ffff057224 */ /* 0x000fc600078e001d */
[----:B------:R-:W-:Y:S01]  /*92f0*/  SHF.R.S32.HI R0, RZ, 0x1f, R3 ;  /* 0x0000001fff007819 */ /* 0x000fe20000011403 */
[----:B------:R-:W-:-:S04]  /*9300*/  IMAD.WIDE.U32 R6, R3, UR4, R6 ;  /* 0x0000000403067c25 */ /* 0x000fc8000f8e0006 */
[C---:B------:R-:W-:Y:S02]  /*9310*/  IMAD R8, R0.reuse, UR4, RZ ;  /* 0x0000000400087c24 */ /* 0x040fe4000f8e02ff */
[----:B------:R-:W-:Y:S02]  /*9320*/  IMAD R0, R0, UR6, RZ ;  /* 0x0000000600007c24 */ /* 0x000fe4000f8e02ff */
[C---:B------:R-:W-:Y:S01]  /*9330*/  IMAD R9, R3.reuse, UR5, R8 ;  /* 0x0000000503097c24 */ /* 0x040fe2000f8e0208 */
[----:B------:R-:W-:Y:S01]  /*9340*/  ULDC.64 UR4, c[0x0][0x3e8] ;  /* 0x0000fa0000047ab9 */ /* 0x000fe20000000a00 */
[----:B------:R-:W-:-:S04]  /*9350*/  IMAD.WIDE.U32 R4, R3, UR6, R4 ;  /* 0x0000000603047c25 */ /* 0x000fc8000f8e0004 */
[----:B------:R-:W-:Y:S01]  /*9360*/  IMAD R11, R3, UR7, R0 ;  /* 0x00000007030b7c24 */ /* 0x000fe2000f8e0200 */
[----:B------:R-:W-:Y:S01]  /*9370*/  ULDC.64 UR6, c[0x0][0x400] ;  /* 0x0001000000067ab9 */ /* 0x000fe20000000a00 */
[----:B------:R-:W-:Y:S01]  /*9380*/  IMAD.IADD R9, R7, 0x1, R9 ;  /* 0x0000000107097824 */ /* 0x000fe200078e0209 */
[----:B------:R-:W-:Y:S01]  /*9390*/  LEA R3, P0, R6, UR4, 0x1 ;  /* 0x0000000406037c11 */ /* 0x000fe2000f8008ff */
[----:B------:R-:W-:Y:S01]  /*93a0*/  IMAD.IADD R7, R5, 0x1, R11 ;  /* 0x0000000105077824 */ /* 0x000fe200078e020b */
[----:B------:R-:W-:Y:S01]  /*93b0*/  LEA R0, P1, R4, UR6, 0x1 ;  /* 0x0000000604007c11 */ /* 0x000fe2000f8208ff */
[----:B------:R-:W-:Y:S01]  /*93c0*/  UMOV UR4, 0xffffffff ;  /* 0xffffffff00047882 */ /* 0x000fe20000000000 */
[----:B------:R-:W-:Y:S02]  /*93d0*/  LEA.HI.X R6, R6, UR5, R9, 0x1, P0 ;  /* 0x0000000506067c11 */ /* 0x000fe400080f0c09 */
[----:B------:R-:W-:Y:S01]  /*93e0*/  LEA.HI.X R7, R4, UR7, R7, 0x1, P1 ;  /* 0x0000000704077c11 */ /* 0x000fe200088f0c07 */
[----:B------:R-:W-:Y:S08]  /*93f0*/  BRA.DIV UR4, `(.L_x_1861) ;  /* 0x0000021e04747947 */ /* 0x000ff0000b800000 */
[----:B------:R0:W1:Y:S04]  /*9400*/  SHFL.IDX PT, R5, R6, RZ, 0x181f ;  /* 0x00181fff06057589 */ /* 0x00006800000e0000 */
[----:B------:R0:W2:Y:S04]  /*9410*/  SHFL.IDX PT, R4, R3, RZ, 0x181f ;  /* 0x00181fff03047589 */ /* 0x0000a800000e0000 */
[----:B------:R0:W3:Y:S04]  /*9420*/  SHFL.IDX PT, R9, R7, RZ, 0x181f ;  /* 0x00181fff07097589 */ /* 0x0000e800000e0000 */
[----:B------:R0:W4:Y:S02]  /*9430*/  SHFL.IDX PT, R14, R0, RZ, 0x181f ;  /* 0x00181fff000e7589 */ /* 0x00012400000e0000 */
.L_x_2238:
[----:B------:R-:W-:Y:S01]  /*9440*/  IMAD R97, R220, R97, RZ ;  /* 0x00000061dc617224 */ /* 0x000fe200078e02ff */
        /* <DEDUP_REMOVED lines=8> */
[----:B------:R-:W-:Y:S02]  /*94d0*/  CS2R R70, SRZ ;  /* 0x0000000000467805 */ /* 0x000fe4000001ff00 */
[----:B------:R-:W-:-:S03]  /*94e0*/  CS2R R74, SRZ ;  /* 0x00000000004a7805 */ /* 0x000fc6000001ff00 */
[----:B------:R-:W-:Y:S05]  /*94f0*/  @P0 BRA `(.L_x_1863) ;  /* 0x0000000000a80947 */ /* 0x000fea0003800000 */
[----:B------:R-:W-:Y:S01]  /*9500*/  ULDC UR4, c[0x0][0x3f4] ;  /* 0x0000fd0000047ab9 */ /* 0x000fe20000000800 */
[----:B------:R-:W-:Y:S02]  /*9510*/  CS2R R76, SRZ ;  /* 0x00000000004c7805 */ /* 0x000fe4000001ff00 */
[----:B------:R-:W-:Y:S02]  /*9520*/  ISETP.GE.AND P2, PT, R236, UR4, PT ;  /* 0x00000004ec007c0c */ /* 0x000fe4000bf46270 */
[----:B------:R-:W-:Y:S02]  /*9530*/  CS2R R74, SRZ ;  /* 0x00000000004a7805 */ /* 0x000fe4000001ff00 */
[----:B------:R-:W-:Y:S02]  /*9540*/  ISETP.GE.AND P1, PT, R235, UR4, PT ;  /* 0x00000004eb007c0c */ /* 0x000fe4000bf26270 */
[----:B------:R-:W-:Y:S02]  /*9550*/  ISETP.GE.AND P0, PT, R237, UR4, PT ;  /* 0x00000004ed007c0c */ /* 0x000fe4000bf06270 */
[----:B------:R-:W-:-:S05]  /*9560*/  ISETP.GE.AND P3, PT, R200, UR4, PT ;  /* 0x00000004c8007c0c */ /* 0x000fca000bf66270 */
[----:B------:R-:W-:-:S04]  /*9570*/  @!P2 SHF.L.U32 R27, R236, 0x1, RZ ;  /* 0x00000001ec1ba819 */ /* 0x000fc800000006ff */
[----:B------:R-:W-:Y:S01]  /*9580*/  @!P1 IMAD.SHL.U32 R31, R235, 0x2, RZ ;  /* 0x00000002eb1f9824 */ /* 0x000fe200078e00ff */
[----:B------:R-:W-:Y:S01]  /*9590*/  @!P2 SHF.L.U64.HI R34, R236, 0x1, R79 ;  /* 0x00000001ec22a819 */ /* 0x000fe2000001024f */
[----:B------:R-:W-:Y:S01]  /*95a0*/  @!P0 IMAD.SHL.U32 R15, R237, 0x2, RZ ;  /* 0x00000002ed0f8824 */ /* 0x000fe200078e00ff */
[----:B--2---:R-:W-:Y:S01]  /*95b0*/  @!P2 IADD3 R24, P4, R4, R27, RZ ;  /* 0x0000001b0418a210 */ /* 0x004fe20007f9e0ff */
[----:B----4-:R-:W-:Y:S01]  /*95c0*/  @!P3 IMAD.MOV.U32 R8, RZ, RZ, R14 ;  /* 0x000000ffff08b224 */ /* 0x010fe200078e000e */
[----:B------:R-:W-:Y:S01]  /*95d0*/  @!P1 SHF.L.U64.HI R32, R235, 0x1, R78 ;  /* 0x00000001eb209819 */ /* 0x000fe2000001024e */
[----:B-1----:R-:W-:Y:S01]  /*95e0*/  @!P3 IMAD.WIDE R12, R200, 0x2, R4 ;  /* 0x00000002c80cb825 */ /* 0x002fe200078e0204 */
[----:B------:R-:W-:Y:S02]  /*95f0*/  @!P1 IADD3 R28, P5, R4, R31, RZ ;  /* 0x0000001f041c9210 */ /* 0x000fe40007fbe0ff */
[C---:B------:R-:W-:Y:S01]  /*9600*/  @!P2 IADD3 R26, P6, R14.reuse, R27, RZ ;  /* 0x0000001b0e1aa210 */ /* 0x040fe20007fde0ff */
[----:B------:R-:W-:Y:S01]  /*9610*/  @!P2 IMAD.X R25, R5, 0x1, R34, P4 ;  /* 0x000000010519a824 */ /* 0x000fe200020e0622 */
[----:B------:R-:W-:Y:S01]  /*9620*/  @!P1 IADD3 R30, P4, R14, R31, RZ ;  /* 0x0000001f0e1e9210 */ /* 0x000fe20007f9e0ff */
[----:B---3--:R-:W-:Y:S01]  /*9630*/  @!P3 IMAD.WIDE R20, R200, 0x2, R8 ;  /* 0x00000002c814b825 */ /* 0x008fe200078e0208 */
[----:B------:R-:W-:-:S02]  /*9640*/  @!P2 IADD3.X R27, R9, R34, RZ, P6, !PT ;  /* 0x00000022091ba210 */ /* 0x000fc400037fe4ff */
[----:B------:R-:W-:Y:S02]  /*9650*/  CS2R R72, SRZ ;  /* 0x0000000000487805 */ /* 0x000fe4000001ff00 */
[-C--:B------:R-:W-:Y:S01]  /*9660*/  @!P0 IADD3 R4, P6, R4, R15.reuse, RZ ;  /* 0x0000000f04048210 */ /* 0x080fe20007fde0ff */
[----:B------:R-:W-:Y:S01]  /*9670*/  @!P1 IMAD.X R29, R5, 0x1, R32, P5 ;  /* 0x00000001051d9824 */ /* 0x000fe200028e0620 */
[----:B------:R-:W-:Y:S02]  /*9680*/  @!P0 IADD3 R14, P5, R14, R15, RZ ;  /* 0x0000000f0e0e8210 */ /* 0x000fe40007fbe0ff */
[----:B------:R-:W-:Y:S02]  /*9690*/  CS2R R70, SRZ ;  /* 0x0000000000467805 */ /* 0x000fe4000001ff00 */
[----:B------:R-:W-:Y:S02]  /*96a0*/  @!P0 SHF.L.U64.HI R8, R237, 0x1, R102 ;  /* 0x00000001ed088819 */ /* 0x000fe40000010266 */
[----:B------:R-:W-:-:S02]  /*96b0*/  CS2R R68, SRZ ;  /* 0x0000000000447805 */ /* 0x000fc4000001ff00 */
[----:B------:R-:W-:Y:S02]  /*96c0*/  CS2R R66, SRZ ;  /* 0x0000000000427805 */ /* 0x000fe4000001ff00 */
[----:B------:R-:W-:Y:S02]  /*96d0*/  CS2R R64, SRZ ;  /* 0x0000000000407805 */ /* 0x000fe4000001ff00 */
[----:B------:R-:W-:Y:S01]  /*96e0*/  CS2R R62, SRZ ;  /* 0x00000000003e7805 */ /* 0x000fe2000001ff00 */
[----:B------:R-:W-:Y:S01]  /*96f0*/  @!P1 IMAD.X R31, R9, 0x1, R32, P4 ;  /* 0x00000001091f9824 */ /* 0x000fe200020e0620 */
[----:B------:R1:W5:Y:S01]  /*9700*/  @!P3 LD.E.64 R76, desc[UR60][R12.64] ;  /* 0x0000003c0c4cb980 */ /* 0x000362000c101b00 */
[--C-:B------:R-:W-:Y:S02]  /*9710*/  @!P0 IMAD.X R5, R5, 0x1, R8.reuse, P6 ;  /* 0x0000000105058824 */ /* 0x100fe400030e0608 */
[----:B------:R-:W-:Y:S01]  /*9720*/  @!P0 IMAD.X R15, R9, 0x1, R8, P5 ;  /* 0x00000001090f8824 */ /* 0x000fe200028e0608 */
[----:B------:R1:W5:Y:S04]  /*9730*/  @!P3 LD.E.64 R74, desc[UR60][R20.64] ;  /* 0x0000003c144ab980 */ /* 0x000368000c101b00 */
[----:B------:R1:W5:Y:S04]  /*9740*/  @!P2 LD.E.64 R72, desc[UR60][R24.64] ;  /* 0x0000003c1848a980 */ /* 0x000368000c101b00 */
[----:B------:R1:W5:Y:S04]  /*9750*/  @!P2 LD.E.64 R70, desc[UR60][R26.64] ;  /* 0x0000003c1a46a980 */ /* 0x000368000c101b00 */
[----:B------:R1:W5:Y:S04]  /*9760*/  @!P1 LD.E.64 R68, desc[UR60][R28.64] ;  /* 0x0000003c1c449980 */ /* 0x000368000c101b00 */
[----:B------:R1:W5:Y:S04]  /*9770*/  @!P1 LD.E.64 R66, desc[UR60][R30.64] ;  /* 0x0000003c1e429980 */ /* 0x000368000c101b00 */
[----:B------:R1:W5:Y:S04]  /*9780*/  @!P0 LD.E.64 R64, desc[UR60][R4.64] ;  /* 0x0000003c04408980 */ /* 0x000368000c101b00 */
[----:B------:R1:W5:Y:S02]  /*9790*/  @!P0 LD.E.64 R62, desc[UR60][R14.64] ;  /* 0x0000003c0e3e8980 */ /* 0x000364000c101b00 */
.L_x_1863:
[----:B------:R-:W-:Y:S05]  /*97a0*/  BSYNC B1 ;  /* 0x0000000000017941 */ /* 0x000fea0003800000 */
.L_x_1862:
[----:B-1---5:R-:W-:Y:S01]  /*97b0*/  IMAD.MOV.U32 R5, RZ, RZ, R65 ;  /* 0x000000ffff057224 */ /* 0x022fe200078e0041 */
[----:B--2---:R-:W-:Y:S01]  /*97c0*/  MOV R4, R64 ;  /* 0x0000004000047202 */ /* 0x004fe20000000f00 */
[----:B------:R-:W-:Y:S01]  /*97d0*/  IMAD.MOV.U32 R8, RZ, RZ, R68 ;  /* 0x000000ffff087224 */ /* 0x000fe200078e0044 */
[----:B------:R-:W-:Y:S01]  /*97e0*/  UMOV UR4, 0xffffffff ;  /* 0xffffffff00047882 */ /* 0x000fe20000000000 */
[----:B---3--:R-:W-:Y:S01]  /*97f0*/  IMAD.MOV.U32 R9, RZ, RZ, R69 ;  /* 0x000000ffff097224 */ /* 0x008fe200078e0045 */
[----:B------:R-:W-:Y:S01]  /*9800*/  PRMT R105, R4, 0x5410, R5 ;  /* 0x0000541004697816 */ /* 0x000fe20000000005 */
[----:B------:R-:W-:Y:S01]  /*9810*/  IMAD.MOV.U32 R4, RZ, RZ, R72 ;  /* 0x000000ffff047224 */ /* 0x000fe200078e0048 */
[----:B------:R-:W-:Y:S02]  /*9820*/  MOV R5, R73 ;  /* 0x0000004900057202 */ /* 0x000fe40000000f00 */
[----:B------:R-:W-:Y:S02]  /*9830*/  CS2R R60, SRZ ;  /* 0x00000000003c7805 */ /* 0x000fe4000001ff00 */
[----:B------:R-:W-:Y:S01]  /*9840*/  PRMT R108, R8, 0x5410, R9 ;  /* 0x00005410086c7816 */ /* 0x000fe20000000009 */
[----:B------:R-:W-:Y:S01]  /*9850*/  IMAD.MOV.U32 R9, RZ, RZ, R77 ;  /* 0x000000ffff097224 */ /* 0x000fe200078e004d */
[----:B------:R-:W-:Y:S01]  /*9860*/  PRMT R110, R4, 0x5410, R5 ;  /* 0x00005410046e7816 */ /* 0x000fe20000000005 */
[----:B------:R-:W-:-:S02]  /*9870*/  IMAD.MOV.U32 R8, RZ, RZ, R76 ;  /* 0x000000ffff087224 */ /* 0x000fc400078e004c */
        /* <DEDUP_REMOVED lines=13> */
[----:B------:R-:W-:Y:S02]  /*9950*/  PRMT R113, R8, 0x7610, R113 ;  /* 0x0000761008717816 */ /* 0x000fe40000000071 */
[----:B------:R-:W-:Y:S01]  /*9960*/  PRMT R112, R112, 0x5410, R9 ;  /* 0x0000541070707816 */ /* 0x000fe20000000009 */
[----:B------:R-:W-:Y:S06]  /*9970*/  BRA.DIV UR4, `(.L_x_1864) ;  /* 0x0000021a04847947 */ /* 0x000fec000b800000 */
[----:B------:R1:W2:Y:S04]  /*9980*/  SHFL.IDX PT, R5, R6, 0x1, 0x181f ;  /* 0x00381f0006057f89 */ /* 0x0002a800000e0000 */
[----:B------:R1:W3:Y:S04]  /*9990*/  SHFL.IDX PT, R4, R3, 0x1, 0x181f ;  /* 0x00381f0003047f89 */ /* 0x0002e800000e0000 */
[----:B------:R1:W0:Y:S04]  /*99a0*/  SHFL.IDX PT, R9, R7, 0x1, 0x181f ;  /* 0x00381f0007097f89 */ /* 0x00022800000e0000 */
[----:B----4-:R1:W4:Y:S02]  /*99b0*/  SHFL.IDX PT, R14, R0, 0x1, 0x181f ;  /* 0x00381f00000e7f89 */ /* 0x01032400000e0000 */
.L_x_2244:
[----:B------:R-:W-:Y:S01]  /*99c0*/  VIADD R8, R10, 0x20 ;  /* 0x000000200a087836 */ /* 0x000fe20000000000 */
        /* <DEDUP_REMOVED lines=8> */
[----:B------:R-:W-:-:S05]  /*9a50*/  CS2R R48, SRZ ;  /* 0x0000000000307805 */ /* 0x000fca000001ff00 */
        /* <DEDUP_REMOVED lines=8> */
[C---:B------:R-:W-:Y:S01]  /*9ae0*/  @!P2 IMAD.SHL.U32 R31, R236.reuse, 0x2, RZ ;  /* 0x00000002ec1fa824 */ /* 0x040fe200078e00ff */
[----:B------:R-:W-:-:S03]  /*9af0*/  @!P2 SHF.L.U64.HI R32, R236, 0x1, R79 ;  /* 0x00000001ec20a819 */ /* 0x000fc6000001024f */
[C---:B------:R-:W-:Y:S01]  /*9b00*/  @!P1 IMAD.SHL.U32 R13, R235.reuse, 0x2, RZ ;  /* 0x00000002eb0d9824 */ /* 0x040fe200078e00ff */
[----:B------:R-:W-:Y:S01]  /*9b10*/  @!P1 SHF.L.U64.HI R34, R235, 0x1, R78 ;  /* 0x00000001eb229819 */ /* 0x000fe2000001024e */
[----:B--23--:R-:W-:Y:S01]  /*9b20*/  @!P3 IMAD.WIDE R24, R200, 0x2, R4 ;  /* 0x00000002c818b825 */ /* 0x00cfe200078e0204 */
[C---:B------:R-:W-:Y:S02]  /*9b30*/  @!P2 IADD3 R28, P4, R4.reuse, R31, RZ ;  /* 0x0000001f041ca210 */ /* 0x040fe40007f9e0ff */
[----:B----4-:R-:W-:Y:S01]  /*9b40*/  @!P3 MOV R8, R14 ;  /* 0x0000000e0008b202 */ /* 0x010fe20000000f00 */
[----:B------:R-:W-:Y:S01]  /*9b50*/  @!P0 IMAD.SHL.U32 R15, R237, 0x2, RZ ;  /* 0x00000002ed0f8824 */ /* 0x000fe200078e00ff */
[----:B------:R-:W-:Y:S01]  /*9b60*/  @!P1 IADD3 R20, P5, R4, R13, RZ ;  /* 0x0000000d04149210 */ /* 0x000fe20007fbe0ff */
[----:B------:R-:W-:Y:S01]  /*9b70*/  @!P2 IMAD.X R29, R5, 0x1, R32, P4 ;  /* 0x00000001051da824 */ /* 0x000fe200020e0620 */
[----:B------:R-:W-:Y:S01]  /*9b80*/  @!P2 IADD3 R30, P6, R14, R31, RZ ;  /* 0x0000001f0e1ea210 */ /* 0x000fe20007fde0ff */
[----:B0-----:R-:W-:Y:S01]  /*9b90*/  @!P3 IMAD.WIDE R26, R200, 0x2, R8 ;  /* 0x00000002c81ab825 */ /* 0x001fe200078e0208 */
[----:B------:R-:W-:-:S02]  /*9ba0*/  @!P1 IADD3 R12, P4, R14, R13, RZ ;  /* 0x0000000d0e0c9210 */ /* 0x000fc40007f9e0ff */
[----:B------:R-:W-:Y:S02]  /*9bb0*/  CS2R R56, SRZ ;  /* 0x0000000000387805 */ /* 0x000fe4000001ff00 */
[----:B------:R-:W-:Y:S01]  /*9bc0*/  @!P0 SHF.L.U64.HI R8, R237, 0x1, R102 ;  /* 0x00000001ed088819 */ /* 0x000fe20000010266 */
[----:B------:R-:W-:Y:S01]  /*9bd0*/  @!P1 IMAD.X R21, R5, 0x1, R34, P5 ;  /* 0x0000000105159824 */ /* 0x000fe200028e0622 */
[-C--:B------:R-:W-:Y:S01]  /*9be0*/  @!P0 IADD3 R14, P5, R14, R15.reuse, RZ ;  /* 0x0000000f0e0e8210 */ /* 0x080fe20007fbe0ff */
[----:B------:R-:W-:Y:S01]  /*9bf0*/  @!P2 IMAD.X R31, R9, 0x1, R32, P6 ;  /* 0x00000001091fa824 */ /* 0x000fe200030e0620 */
[----:B------:R-:W-:Y:S02]  /*9c00*/  @!P0 IADD3 R4, P6, R4, R15, RZ ;  /* 0x0000000f04048210 */ /* 0x000fe40007fde0ff */
[----:B------:R-:W-:Y:S02]  /*9c10*/  CS2R R54, SRZ ;  /* 0x0000000000367805 */ /* 0x000fe4000001ff00 */
[----:B------:R-:W-:-:S02]  /*9c20*/  CS2R R52, SRZ ;  /* 0x0000000000347805 */ /* 0x000fc4000001ff00 */
[----:B------:R-:W-:Y:S02]  /*9c30*/  CS2R R50, SRZ ;  /* 0x0000000000327805 */ /* 0x000fe4000001ff00 */
[----:B------:R-:W-:Y:S02]  /*9c40*/  CS2R R48, SRZ ;  /* 0x0000000000307805 */ /* 0x000fe4000001ff00 */
[----:B------:R-:W-:Y:S01]  /*9c50*/  CS2R R46, SRZ ;  /* 0x00000000002e7805 */ /* 0x000fe2000001ff00 */
[----:B------:R-:W-:Y:S01]  /*9c60*/  @!P1 IMAD.X R13, R9, 0x1, R34, P4 ;  /* 0x00000001090d9824 */ /* 0x000fe200020e0622 */
[----:B------:R-:W-:Y:S01]  /*9c70*/  @!P0 IADD3.X R5, R5, R8, RZ, P6, !PT ;  /* 0x0000000805058210 */ /* 0x000fe200037fe4ff */
[----:B------:R-:W-:Y:S01]  /*9c80*/  @!P0 IMAD.X R15, R9, 0x1, R8, P5 ;  /* 0x00000001090f8824 */ /* 0x000fe200028e0608 */
[----:B------:R0:W5:Y:S04]  /*9c90*/  @!P3 LD.E.64 R60, desc[UR60][R24.64] ;  /* 0x0000003c183cb980 */ /* 0x000168000c101b00 */
[----:B------:R0:W5:Y:S04]  /*9ca0*/  @!P3 LD.E.64 R58, desc[UR60][R26.64] ;  /* 0x0000003c1a3ab980 */ /* 0x000168000c101b00 */
[----:B------:R0:W5:Y:S04]  /*9cb0*/  @!P2 LD.E.64 R56, desc[UR60][R28.64] ;  /* 0x0000003c1c38a980 */ /* 0x000168000c101b00 */
[----:B------:R0:W5:Y:S04]  /*9cc0*/  @!P2 LD.E.64 R54, desc[UR60][R30.64] ;  /* 0x0000003c1e36a980 */ /* 0x000168000c101b00 */
[----:B------:R0:W5:Y:S04]  /*9cd0*/  @!P1 LD.E.64 R52, desc[UR60][R20.64] ;  /* 0x0000003c14349980 */ /* 0x000168000c101b00 */
[----:B------:R0:W5:Y:S04]  /*9ce0*/  @!P1 LD.E.64 R50, desc[UR60][R12.64] ;  /* 0x0000003c0c329980 */ /* 0x000168000c101b00 */
[----:B------:R0:W5:Y:S04]  /*9cf0*/  @!P0 LD.E.64 R48, desc[UR60][R4.64] ;  /* 0x0000003c04308980 */ /* 0x000168000c101b00 */
[----:B------:R0:W5:Y:S02]  /*9d00*/  @!P0 LD.E.64 R46, desc[UR60][R14.64] ;  /* 0x0000003c0e2e8980 */ /* 0x000164000c101b00 */
.L_x_1866:
[----:B------:R-:W-:Y:S05]  /*9d10*/  BSYNC B1 ;  /* 0x0000000000017941 */ /* 0x000fea0003800000 */
.L_x_1865:
[----:B0--3-5:R-:W-:Y:S01]  /*9d20*/  IMAD.MOV.U32 R4, RZ, RZ, R60 ;  /* 0x000000ffff047224 */ /* 0x029fe200078e003c */
[----:B------:R-:W-:Y:S01]  /*9d30*/  MOV R9, R47 ;  /* 0x0000002f00097202 */ /* 0x000fe20000000f00 */
[----:B--2---:R-:W-:Y:S01]  /*9d40*/  IMAD.MOV.U32 R5, RZ, RZ, R61 ;  /* 0x000000ffff057224 */ /* 0x004fe200078e003d */
[----:B------:R-:W-:Y:S01]  /*9d50*/  UMOV UR4, 0xffffffff ;  /* 0xffffffff00047882 */ /* 0x000fe20000000000 */
        /* <DEDUP_REMOVED lines=19> */
[----:B------:R-:W-:-:S05]  /*9e90*/  IMAD.MOV.U32 R9, RZ, RZ, R49 ;  /* 0x000000ffff097224 */ /* 0x000fca00078e0031 */
[----:B------:R-:W-:Y:S01]  /*9ea0*/  PRMT R89, R8, 0x5410, R9 ;  /* 0x0000541008597816 */ /* 0x000fe20000000009 */
[----:B------:R-:W-:Y:S06]  /*9eb0*/  BRA.DIV UR4, `(.L_x_1867) ;  /* 0x0000021604a47947 */ /* 0x000fec000b800000 */
[----:B------:R0:W2:Y:S04]  /*9ec0*/  SHFL.IDX PT, R5, R6, 0x2, 0x181f ;  /* 0x00581f0006057f89 */ /* 0x0000a800000e0000 */
[----:B------:R0:W3:Y:S04]  /*9ed0*/  SHFL.IDX PT, R4, R3, 0x2, 0x181f ;  /* 0x00581f0003047f89 */ /* 0x0000e800000e0000 */
[----:B------:R0:W0:Y:S04]  /*9ee0*/  SHFL.IDX PT, R9, R7, 0x2, 0x181f ;  /* 0x00581f0007097f89 */ /* 0x00002800000e0000 */
[----:B----4-:R4:W0:Y:S02]  /*9ef0*/  SHFL.IDX PT, R14, R0, 0x2, 0x181f ;  /* 0x00581f00000e7f89 */ /* 0x01082400000e0000 */
.L_x_2250:
        /* <DEDUP_REMOVED lines=21> */
[----:B------:R-:W-:Y:S02]  /*a050*/  @!P1 SHF.L.U32 R13, R235, 0x1, RZ ;  /* 0x00000001eb0d9819 */ /* 0x000fe400000006ff */
[----:B0-----:R-:W-:Y:S01]  /*a060*/  @!P3 IMAD.MOV.U32 R8, RZ, RZ, R14 ;  /* 0x000000ffff08b224 */ /* 0x001fe200078e000e */
[-C--:B---3--:R-:W-:Y:S01]  /*a070*/  @!P2 IADD3 R30, P4, R4, R25.reuse, RZ ;  /* 0x00000019041ea210 */ /* 0x088fe20007f9e0ff */
[----:B------:R-:W-:Y:S01]  /*a080*/  @!P0 IMAD.SHL.U32 R15, R237, 0x2, RZ ;  /* 0x00000002ed0f8824 */ /* 0x000fe200078e00ff */
[----:B------:R-:W-:Y:S01]  /*a090*/  @!P2 IADD3 R24, P6, R14, R25, RZ ;  /* 0x000000190e18a210 */ /* 0x000fe20007fde0ff */
[----:B--2---:R-:W-:Y:S01]  /*a0a0*/  @!P3 IMAD.WIDE R26, R200, 0x2, R4 ;  /* 0x00000002c81ab825 */ /* 0x004fe200078e0204 */
[----:B------:R-:W-:Y:S02]  /*a0b0*/  @!P1 SHF.L.U64.HI R34, R235, 0x1, R78 ;  /* 0x00000001eb229819 */ /* 0x000fe4000001024e */
[-C--:B------:R-:W-:Y:S01]  /*a0c0*/  @!P1 IADD3 R20, P5, R4, R13.reuse, RZ ;  /* 0x0000000d04149210 */ /* 0x080fe20007fbe0ff */
[C---:B------:R-:W-:Y:S01]  /*a0d0*/  @!P2 IMAD.X R31, R5.reuse, 0x1, R32, P4 ;  /* 0x00000001051fa824 */ /* 0x040fe200020e0620 */
[----:B------:R-:W-:Y:S01]  /*a0e0*/  @!P1 IADD3 R12, P4, R14, R13, RZ ;  /* 0x0000000d0e0c9210 */ /* 0x000fe20007f9e0ff */
[----:B------:R-:W-:Y:S01]  /*a0f0*/  @!P3 IMAD.WIDE R28, R200, 0x2, R8 ;  /* 0x00000002c81cb825 */ /* 0x000fe200078e0208 */
[----:B------:R-:W-:Y:S01]  /*a100*/  @!P1 IADD3.X R21, R5, R34, RZ, P5, !PT ;  /* 0x0000002205159210 */ /* 0x000fe20002ffe4ff */
[----:B------:R0:W5:Y:S01]  /*a110*/  @!P3 LD.E.64 R44, desc[UR60][R26.64] ;  /* 0x0000003c1a2cb980 */ /* 0x000162000c101b00 */
[-C--:B------:R-:W-:Y:S01]  /*a120*/  @!P0 IADD3 R14, P5, R14, R15.reuse, RZ ;  /* 0x0000000f0e0e8210 */ /* 0x080fe20007fbe0ff */
[----:B------:R-:W-:Y:S01]  /*a130*/  @!P2 IMAD.X R25, R9, 0x1, R32, P6 ;  /* 0x000000010919a824 */ /* 0x000fe200030e0620 */
[----:B------:R-:W-:Y:S01]  /*a140*/  @!P0 IADD3 R4, P6, R4, R15, RZ ;  /* 0x0000000f04048210 */ /* 0x000fe20007fde0ff */
[----:B------:R2:W5:Y:S01]  /*a150*/  @!P3 LD.E.64 R42, desc[UR60][R28.64] ;  /* 0x0000003c1c2ab980 */ /* 0x000562000c101b00 */
[----:B------:R-:W-:Y:S01]  /*a160*/  @!P0 SHF.L.U64.HI R8, R237, 0x1, R102 ;  /* 0x00000001ed088819 */ /* 0x000fe20000010266 */
[----:B------:R-:W-:Y:S01]  /*a170*/  @!P1 IMAD.X R13, R9, 0x1, R34, P4 ;  /* 0x00000001090d9824 */ /* 0x000fe200020e0622 */
[----:B------:R-:W-:-:S02]  /*a180*/  CS2R R40, SRZ ;  /* 0x0000000000287805 */ /* 0x000fc4000001ff00 */
[----:B------:R-:W-:Y:S02]  /*a190*/  CS2R R38, SRZ ;  /* 0x0000000000267805 */ /* 0x000fe4000001ff00 */
[----:B------:R-:W-:Y:S02]  /*a1a0*/  CS2R R36, SRZ ;  /* 0x0000000000247805 */ /* 0x000fe4000001ff00 */
[----:B------:R-:W-:Y:S02]  /*a1b0*/  CS2R R34, SRZ ;  /* 0x0000000000227805 */ /* 0x000fe4000001ff00 */
[----:B0-----:R-:W-:Y:S01]  /*a1c0*/  CS2R R26, SRZ ;  /* 0x00000000001a7805 */ /* 0x001fe2000001ff00 */
[--C-:B------:R-:W-:Y:S01]  /*a1d0*/  @!P0 IMAD.X R5, R5, 0x1, R8.reuse, P6 ;  /* 0x0000000105058824 */ /* 0x100fe200030e0608 */
[----:B------:R0:W5:Y:S01]  /*a1e0*/  @!P2 LD.E.64 R40, desc[UR60][R30.64] ;  /* 0x0000003c1e28a980 */ /* 0x000162000c101b00 */
[----:B--2---:R-:W-:Y:S01]  /*a1f0*/  CS2R R28, SRZ ;  /* 0x00000000001c7805 */ /* 0x004fe2000001ff00 */
[----:B------:R-:W-:-:S02]  /*a200*/  @!P0 IMAD.X R15, R9, 0x1, R8, P5 ;  /* 0x00000001090f8824 */ /* 0x000fc400028e0608 */
[----:B------:R0:W5:Y:S04]  /*a210*/  @!P2 LD.E.64 R38, desc[UR60][R24.64] ;  /* 0x0000003c1826a980 */ /* 0x000168000c101b00 */
[----:B------:R0:W5:Y:S04]  /*a220*/  @!P1 LD.E.64 R36, desc[UR60][R20.64] ;  /* 0x0000003c14249980 */ /* 0x000168000c101b00 */
[----:B------:R0:W5:Y:S04]  /*a230*/  @!P1 LD.E.64 R34, desc[UR60][R12.64] ;  /* 0x0000003c0c229980 */ /* 0x000168000c101b00 */
[----:B------:R0:W5:Y:S04]  /*a240*/  @!P0 LD.E.64 R26, desc[UR60][R4.64] ;  /* 0x0000003c041a8980 */ /* 0x000168000c101b00 */
[----:B------:R0:W5:Y:S02]  /*a250*/  @!P0 LD.E.64 R28, desc[UR60][R14.64] ;  /* 0x0000003c0e1c8980 */ /* 0x000164000c101b00 */
.L_x_1869:
[----:B------:R-:W-:Y:S05]  /*a260*/  BSYNC B1 ;  /* 0x0000000000017941 */ /* 0x000fea0003800000 */
.L_x_1868:
[----:B0--3-5:R-:W-:Y:S01]  /*a270*/  IMAD.MOV.U32 R4, RZ, RZ, R28 ;  /* 0x000000ffff047224 */ /* 0x029fe200078e001c */
[----:B--2---:R-:W-:Y:S01]  /*a280*/  MOV R5, R29 ;  /* 0x0000001d00057202 */ /* 0x004fe20000000f00 */
[----:B------:R-:W-:Y:S01]  /*a290*/  IMAD.MOV.U32 R8, RZ, RZ, R34 ;  /* 0x000000ffff087224 */ /* 0x000fe200078e0022 */
[----:B------:R-:W-:Y:S01]  /*a2a0*/  UMOV UR4, 0xffffffff ;  /* 0xffffffff00047882 */ /* 0x000fe20000000000 */
[----:B------:R-:W-:Y:S01]  /*a2b0*/  IMAD.MOV.U32 R9, RZ, RZ, R35 ;  /* 0x000000ffff097224 */ /* 0x000fe200078e0023 */
[----:B------:R-:W-:Y:S01]  /*a2c0*/  PRMT R86, R4, 0x5410, R5 ;  /* 0x0000541004567816 */ /* 0x000fe20000000005 */
        /* <DEDUP_REMOVED lines=17> */
[----:B------:R-:W-:Y:S02]  /*a3e0*/  PRMT R91, R4, 0x5410, R5 ;  /* 0x00005410045b7816 */ /* 0x000fe40000000005 */
[----:B------:R-:W-:-:S02]  /*a3f0*/  CS2R R4, SRZ ;  /* 0x0000000000047805 */ /* 0x000fc4000001ff00 */
[----:B------:R-:W-:Y:S01]  /*a400*/  PRMT R87, R8, 0x5410, R9 ;  /* 0x0000541008577816 */ /* 0x000fe20000000009 */
[----:B------:R-:W-:Y:S06]  /*a410*/  BRA.DIV UR4, `(.L_x_1870) ;  /* 0x0000021204bc7947 */ /* 0x000fec000b800000 */
[----:B------:R0:W2:Y:S04]  /*a420*/  SHFL.IDX PT, R9, R6, 0x3, 0x181f ;  /* 0x00781f0006097f89 */ /* 0x0000a800000e0000 */
[----:B------:R0:W3:Y:S04]  /*a430*/  SHFL.IDX PT, R8, R3, 0x3, 0x181f ;  /* 0x00781f0003087f89 */ /* 0x0000e800000e0000 */
[----:B------:R0:W0:Y:S04]  /*a440*/  SHFL.IDX PT, R23, R7, 0x3, 0x181f ;  /* 0x00781f0007177f89 */ /* 0x00002800000e0000 */
[----:B-1--4-:R-:W1:Y:S02]  /*a450*/  SHFL.IDX PT, R0, R0, 0x3, 0x181f ;  /* 0x00781f0000007f89 */ /* 0x012e6400000e0000 */
.L_x_2256:
[----:B0-----:R-:W4:Y:S01]  /*a460*/  LDL R6, [R1+0x6c] ;  /* 0x00006c0001067983 */ /* 0x001f220000100800 */
[----:B------:R-:W-:Y:S01]  /*a470*/  IADD3 R10, R10, 0x60, RZ ;  /* 0x000000600a0a7810 */ /* 0x000fe20007ffe0ff */
[----:B------:R-:W-:Y:S01]  /*a480*/  BSSY B1, `(.L_x_1871) ;  /* 0x0000039000017945 */ /* 0x000fe20003800000 */
[----:B------:R-:W-:Y:S02]  /*a490*/  CS2R R12, SRZ ;  /* 0x00000000000c7805 */ /* 0x000fe4000001ff00 */
[----:B------:R-:W-:Y:S02]  /*a4a0*/  CS2R R20, SRZ ;  /* 0x0000000000147805 */ /* 0x000fe4000001ff00 */
[----:B------:R-:W-:Y:S02]  /*a4b0*/  ISETP.GE.AND P0, PT, R10, R97, PT ;  /* 0x000000610a00720c */ /* 0x000fe40003f06270 */
[----:B------:R-:W-:Y:S02]  /*a4c0*/  CS2R R30, SRZ ;  /* 0x00000000001e7805 */ /* 0x000fe4000001ff00 */
[----:B------:R-:W-:-:S02]  /*a4d0*/  CS2R R32, SRZ ;  /* 0x0000000000207805 */ /* 0x000fc4000001ff00 */
[----:B------:R-:W-:Y:S02]  /*a4e0*/  CS2R R24, SRZ ;  /* 0x0000000000187805 */ /* 0x000fe4000001ff00 */
[----:B------:R-:W-:Y:S02]  /*a4f0*/  CS2R R14, SRZ ;  /* 0x00000000000e7805 */ /* 0x000fe4000001ff00 */
[----:B----4-:R-:W-:-:S04]  /*a500*/  LEA.HI R3, R6, R6, RZ, 0x1 ;  /* 0x0000000606037211 */ /* 0x010fc800078f08ff */
[----:B------:R-:W-:-:S05]  /*a510*/  LOP3.LUT R3, R3, 0xfffffffe, RZ, 0xc0, !PT ;  /* 0xfffffffe03037812 */ /* 0x000fca00078ec0ff */
[----:B------:R-:W-:Y:S01]  /*a520*/  IMAD.IADD R3, R6, 0x1, -R3 ;  /* 0x0000000106037824 */ /* 0x000fe200078e0a03 */
[----:B------:R-:W-:-:S04]  /*a530*/  CS2R R6, SRZ ;  /* 0x0000000000067805 */ /* 0x000fc8000001ff00 */
[----:B------:R-:W-:Y:S01]  /*a540*/  SHF.L.U32 R115, R3, 0x1f, RZ ;  /* 0x0000001f03737819 */ /* 0x000fe200000006ff */
[----:B------:R-:W-:Y:S06]  /*a550*/  @P0 BRA `(.L_x_1872) ;  /* 0x0000000000ac0947 */ /* 0x000fec0003800000 */
        /* <DEDUP_REMOVED lines=11> */
[----:B------:R-:W-:Y:S01]  /*a610*/  @!P3 IMAD.MOV.U32 R7, RZ, RZ, R23 ;  /* 0x000000ffff07b224 */ /* 0x000fe200078e0017 */
[-C--:B---3--:R-:W-:Y:S01]  /*a620*/  @!P2 IADD3 R82, P4, R8, R81.reuse, RZ ;  /* 0x000000510852a210 */ /* 0x088fe20007f9e0ff */
[----:B------:R-:W-:Y:S01]  /*a630*/  @!P0 IMAD.SHL.U32 R85, R237, 0x2, RZ ;  /* 0x00000002ed558824 */ /* 0x000fe200078e00ff */
[----:B-1----:R-:W-:Y:S01]  /*a640*/  @!P3 MOV R6, R0 ;  /* 0x000000000006b202 */ /* 0x002fe20000000f00 */
[----:B--2---:R-:W-:Y:S01]  /*a650*/  @!P3 IMAD.WIDE R4, R200, 0x2, R8 ;  /* 0x00000002c804b825 */ /* 0x004fe200078e0208 */
[----:B------:R-:W-:Y:S02]  /*a660*/  @!P2 IADD3 R80, P6, R0, R81, RZ ;  /* 0x000000510050a210 */ /* 0x000fe40007fde0ff */
[-C--:B------:R-:W-:Y:S01]  /*a670*/  @!P1 IADD3 R78, P5, R8, R11.reuse, RZ ;  /* 0x0000000b084e9210 */ /* 0x080fe20007fbe0ff */
[----:B------:R-:W-:Y:S01]  /*a680*/  @!P2 IMAD.X R83, R9, 0x1, R12, P4 ;  /* 0x000000010953a824 */ /* 0x000fe200020e060c */
[----:B------:R-:W-:Y:S01]  /*a690*/  @!P1 IADD3 R10, P4, R0, R11, RZ ;  /* 0x0000000b000a9210 */ /* 0x000fe20007f9e0ff */
[----:B------:R-:W-:Y:S01]  /*a6a0*/  @!P3 IMAD.WIDE R6, R200, 0x2, R6 ;  /* 0x00000002c806b825 */ /* 0x000fe200078e0206 */
[----:B------:R-:W-:Y:S01]  /*a6b0*/  @!P0 SHF.L.U64.HI R102, R237, 0x1, R102 ;  /* 0x00000001ed668819 */ /* 0x000fe20000010266 */
[----:B------:R0:W5:Y:S02]  /*a6c0*/  @!P3 LD.E.64 R32, desc[UR60][R4.64] ;  /* 0x0000003c0420b980 */ /* 0x000164000c101b00 */
[----:B------:R-:W-:Y:S01]  /*a6d0*/  @!P2 IMAD.X R81, R23, 0x1, R12, P6 ;  /* 0x000000011751a824 */ /* 0x000fe200030e060c */
[-C--:B------:R-:W-:Y:S01]  /*a6e0*/  @!P0 IADD3 R8, P6, R8, R85.reuse, RZ ;  /* 0x0000005508088210 */ /* 0x080fe20007fde0ff */
[----:B------:R-:W-:Y:S01]  /*a6f0*/  @!P1 IMAD.X R79, R9, 0x1, R14, P5 ;  /* 0x00000001094f9824 */ /* 0x000fe200028e060e */
[----:B------:R-:W-:Y:S01]  /*a700*/  @!P0 IADD3 R84, P5, R0, R85, RZ ;  /* 0x0000005500548210 */ /* 0x000fe20007fbe0ff */
[----:B------:R1:W5:Y:S01]  /*a710*/  @!P3 LD.E.64 R30, desc[UR60][R6.64] ;  /* 0x0000003c061eb980 */ /* 0x000362000c101b00 */
[----:B------:R-:W-:-:S02]  /*a720*/  @!P1 IADD3.X R11, R23, R14, RZ, P4, !PT ;  /* 0x0000000e170b9210 */ /* 0x000fc400027fe4ff */
[----:B------:R-:W-:Y:S02]  /*a730*/  CS2R R24, SRZ ;  /* 0x0000000000187805 */ /* 0x000fe4000001ff00 */
[----:B------:R-:W-:Y:S02]  /*a740*/  CS2R R20, SRZ ;  /* 0x0000000000147805 */ /* 0x000fe4000001ff00 */
[----:B------:R-:W-:Y:S02]  /*a750*/  CS2R R14, SRZ ;  /* 0x00000000000e7805 */ /* 0x000fe4000001ff00 */
[----:B------:R-:W-:Y:S02]  /*a760*/  CS2R R12, SRZ ;  /* 0x00000000000c7805 */ /* 0x000fe4000001ff00 */
[----:B0-----:R-:W-:Y:S01]  /*a770*/  CS2R R4, SRZ ;  /* 0x0000000000047805 */ /* 0x001fe2000001ff00 */
[--C-:B------:R-:W-:Y:S01]  /*a780*/  @!P0 IMAD.X R9, R9, 0x1, R102.reuse, P6 ;  /* 0x0000000109098824 */ /* 0x100fe200030e0666 */
[----:B------:R0:W5:Y:S01]  /*a790*/  @!P2 LD.E.64 R24, desc[UR60][R82.64] ;  /* 0x0000003c5218a980 */ /* 0x000162000c101b00 */
[----:B------:R-:W-:Y:S01]  /*a7a0*/  @!P0 IMAD.X R85, R23, 0x1, R102, P5 ;  /* 0x0000000117558824 */ /* 0x000fe200028e0666 */
[----:B-1----:R-:W-:-:S02]  /*a7b0*/  CS2R R6, SRZ ;  /* 0x0000000000067805 */ /* 0x002fc4000001ff00 */
[----:B------:R0:W5:Y:S04]  /*a7c0*/  @!P2 LD.E.64 R20, desc[UR60][R80.64] ;  /* 0x0000003c5014a980 */ /* 0x000168000c101b00 */
[----:B------:R0:W5:Y:S04]  /*a7d0*/  @!P1 LD.E.64 R14, desc[UR60][R78.64] ;  /* 0x0000003c4e0e9980 */ /* 0x000168000c101b00 */
[----:B------:R0:W5:Y:S04]  /*a7e0*/  @!P1 LD.E.64 R12, desc[UR60][R10.64] ;  /* 0x0000003c0a0c9980 */ /* 0x000168000c101b00 */
[----:B------:R0:W5:Y:S04]  /*a7f0*/  @!P0 LD.E.64 R6, desc[UR60][R8.64] ;  /* 0x0000003c08068980 */ /* 0x000168000c101b00 */
[----:B------:R0:W5:Y:S02]  /*a800*/  @!P0 LD.E.64 R4, desc[UR60][R84.64] ;  /* 0x0000003c54048980 */ /* 0x000164000c101b00 */
.L_x_1872:
[----:B------:R-:W-:Y:S05]  /*a810*/  BSYNC B1 ;  /* 0x0000000000017941 */ /* 0x000fea0003800000 */
.L_x_1871:
[----:B------:R-:W4:Y:S01]  /*a820*/  SYNCS.PHASECHK.TRANS64.TRYWAIT P0, [R16+URZ+0x30800], R115 ;  /* 0x03080073100075a7 */ /* 0x000f22000800017f */
[----:B0--3-5:R-:W-:Y:S01]  /*a830*/  MOV R8, R12 ;  /* 0x0000000c00087202 */ /* 0x029fe20000000f00 */
[----:B--2---:R-:W-:Y:S01]  /*a840*/  IMAD.MOV.U32 R9, RZ, RZ, R21 ;  /* 0x000000ffff097224 */ /* 0x004fe200078e0015 */
[----:B------:R-:W-:Y:S01]  /*a850*/  BSSY B1, `(.L_x_1873) ;  /* 0x000001b000017945 */ /* 0x000fe20003800000 */
[----:B------:R-:W-:Y:S01]  /*a860*/  IMAD.MOV.U32 R10, RZ, RZ, R30 ;  /* 0x000000ffff0a7224 */ /* 0x000fe200078e001e */
[----:B------:R-:W-:Y:S01]  /*a870*/  PRMT R78, R78, 0x5410, R8 ;  /* 0x000054104e4e7816 */ /* 0x000fe20000000008 */
[----:B------:R-:W-:Y:S02]  /*a880*/  IMAD.MOV.U32 R8, RZ, RZ, R20 ;  /* 0x000000ffff087224 */ /* 0x000fe400078e0014 */
[----:B-1----:R-:W-:Y:S01]  /*a890*/  IMAD.MOV.U32 R0, RZ, RZ, R4 ;  /* 0x000000ffff007224 */ /* 0x002fe200078e0004 */
[----:B------:R-:W-:Y:S01]  /*a8a0*/  PRMT R82, R10, 0x7610, R82 ;  /* 0x000076100a527816 */ /* 0x000fe20000000052 */
[----:B------:R-:W-:Y:S01]  /*a8b0*/  IMAD.MOV.U32 R3, RZ, RZ, R5 ;  /* 0x000000ffff037224 */ /* 0x000fe200078e0005 */
[----:B------:R-:W-:Y:S01]  /*a8c0*/  PRMT R80, R8, 0x5410, R9 ;  /* 0x0000541008507816 */ /* 0x000fe20000000009 */
[----:B------:R-:W-:Y:S01]  /*a8d0*/  IMAD.MOV.U32 R9, RZ, RZ, R32 ;  /* 0x000000ffff097224 */ /* 0x000fe200078e0020 */
[----:B------:R-:W-:Y:S01]  /*a8e0*/  MOV R8, R31 ;  /* 0x0000001f00087202 */ /* 0x000fe20000000f00 */
        /* <DEDUP_REMOVED lines=9> */
[----:B------:R-:W-:-:S02]  /*a980*/  VIADDMNMX R3, R97, -R114, 0x80, PT ;  /* 0x0000008061037446 */ /* 0x000fc40003800972 */
[----:B------:R-:W-:Y:S02]  /*a990*/  MOV R10, R14 ;  /* 0x0000000e000a7202 */ /* 0x000fe40000000f00 */
[----:B------:R-:W-:Y:S01]  /*a9a0*/  PRMT R81, R8, 0x5410, R9 ;  /* 0x0000541008517816 */ /* 0x000fe20000000009 */
[----:B------:R-:W-:Y:S01]  /*a9b0*/  IMAD.MOV.U32 R8, RZ, RZ, R6 ;  /* 0x000000ffff087224 */ /* 0x000fe200078e0006 */
[----:B------:R-:W-:Y:S01]  /*a9c0*/  ISETP.GE.AND P1, PT, R218, R3, PT ;  /* 0x00000003da00720c */ /* 0x000fe20003f26270 */
[----:B------:R-:W-:Y:S01]  /*a9d0*/  IMAD.MOV.U32 R9, RZ, RZ, R7 ;  /* 0x000000ffff097224 */ /* 0x000fe200078e0007 */
[----:B------:R-:W-:Y:S01]  /*a9e0*/  PRMT R79, R10, 0x5410, R11 ;  /* 0x000054100a4f7816 */ /* 0x000fe2000000000b */
[----:B----4-:R-:W-:Y:S10]  /*a9f0*/  @!P0 BRA `(.L_x_1874) ;  /* 0x0000020c00b88947 */ /* 0x010ff40003800000 */
.L_x_2257:
[----:B------:R-:W-:Y:S05]  /*aa00*/  BSYNC B1 ;  /* 0x0000000000017941 */ /* 0x000fea0003800000 */
.L_x_1873:
[----:B------:R-:W-:Y:S01]  /*aa10*/  BSSY B1, `(.L_x_1875) ;  /* 0x00000bb000017945 */ /* 0x000fe20003800000 */
[----:B------:R-:W-:-:S03]  /*aa20*/  PRMT R23, R8, 0x5410, R9 ;  /* 0x0000541008177816 */ /* 0x000fc60000000009 */
[----:B------:R-:W-:Y:S05]  /*aa30*/  @P1 BRA `(.L_x_1876) ;  /* 0x0000000800e01947 */ /* 0x000fea0003800000 */
[----:B------:R1:W5:Y:S01]  /*aa40*/  LDL R119, [R1+0x48] ;  /* 0x0000480001777983 */ /* 0x0003620000100800 */
[----:B------:R-:W2:Y:S01]  /*aa50*/  LDC R8, c[0x0][0x3f4] ;  /* 0x0000fd00ff087b82 */ /* 0x000ea20000000800 */
[----:B------:R-:W-:Y:S01]  /*aa60*/  BSSY B2, `(.L_x_1877) ;  /* 0x0000030000027945 */ /* 0x000fe20003800000 */
[-C--:B--2---:R-:W-:Y:S02]  /*aa70*/  ISETP.GE.AND P0, PT, R200, R8.reuse, PT ;  /* 0x00000008c800720c */ /* 0x084fe40003f06270 */
[-C--:B------:R-:W-:Y:S02]  /*aa80*/  ISETP.GE.AND P1, PT, R236, R8.reuse, PT ;  /* 0x00000008ec00720c */ /* 0x080fe40003f26270 */
[-C--:B------:R-:W-:Y:S02]  /*aa90*/  ISETP.GE.AND P2, PT, R235, R8.reuse, PT ;  /* 0x00000008eb00720c */ /* 0x080fe40003f46270 */
[----:B------:R-:W-:-:S07]  /*aaa0*/  ISETP.GE.AND P3, PT, R237, R8, PT ;  /* 0x00000008ed00720c */ /* 0x000fce0003f66270 */
[----:B-1----:R-:W-:Y:S06]  /*aab0*/  @P0 BRA `(.L_x_1878) ;  /* 0x0000000000a80947 */ /* 0x002fec0003800000 */
[----:B-----5:R-:W1:Y:S01]  /*aac0*/  LDS.128 R8, [R119] ;  /* 0x0000000077087984 */ /* 0x020e620000000c00 */
[----:B------:R-:W-:Y:S01]  /*aad0*/  SHF.R.U32.HI R85, RZ, 0x10, R77 ;  /* 0x00000010ff557819 */ /* 0x000fe2000001164d */
[--C-:B------:R-:W-:Y:S01]  /*aae0*/  HADD2.F32 R84, -RZ, R113.reuse.H1_H1 ;  /* 0x30000071ff547230 */ /* 0x100fe20000004100 */
[----:B------:R-:W-:Y:S01]  /*aaf0*/  SHF.R.U32.HI R97, RZ, 0x10, R75 ;  /* 0x00000010ff617819 */ /* 0x000fe2000001164b */
[----:B------:R-:W-:Y:S01]  /*ab00*/  HADD2.F32 R113, -RZ, R113.H0_H0 ;  /* 0x20000071ff717230 */ /* 0x000fe20000004100 */
[----:B------:R-:W-:Y:S01]  /*ab10*/  SHF.R.U64 R118, R76, 0x10, R77 ;  /* 0x000000104c767819 */ /* 0x000fe2000000124d */
[----:B------:R-:W-:Y:S01]  /*ab20*/  HADD2.F32 R85, -RZ, R85.H0_H0 ;  /* 0x20000055ff557230 */ /* 0x000fe20000004100 */
[----:B------:R-:W-:Y:S01]  /*ab30*/  SHF.R.U64 R117, R74, 0x10, R75 ;  /* 0x000000104a757819 */ /* 0x000fe2000000124b */
[----:B------:R-:W-:Y:S02]  /*ab40*/  HADD2.F32 R97, -RZ, R97.H0_H0 ;  /* 0x20000061ff617230 */ /* 0x000fe40000004100 */
[----:B-1----:R-:W-:-:S02]  /*ab50*/  HADD2.F32 R77, -RZ, R11.H1_H1 ;  /* 0x3000000bff4d7230 */ /* 0x002fc40000004100 */
[----:B------:R-:W-:Y:S02]  /*ab60*/  HADD2.F32 R76, -RZ, R11.H0_H0 ;  /* 0x2000000bff4c7230 */ /* 0x000fe40000004100 */
[--C-:B------:R-:W-:Y:S02]  /*ab70*/  HADD2.F32 R11, -RZ, R8.reuse.H0_H0 ;  /* 0x20000008ff0b7230 */ /* 0x100fe40000004100 */
[C---:B------:R-:W-:Y:S01]  /*ab80*/  FMUL.FTZ R114, R77.reuse, R85 ;  /* 0x000000554d727220 */ /* 0x040fe20000410000 */
[----:B------:R-:W-:Y:S02]  /*ab90*/  HADD2.F32 R8, -RZ, R8.H1_H1 ;  /* 0x30000008ff087230 */ /* 0x000fe40000004100 */
[-C--:B0-----:R-:W-:Y:S01]  /*aba0*/  FMUL.FTZ R115, R77, R97.reuse ;  /* 0x000000614d737220 */ /* 0x081fe20000410000 */
[--C-:B------:R-:W-:Y:S02]  /*abb0*/  HADD2.F32 R74, -RZ, R10.reuse.H0_H0 ;  /* 0x2000000aff4a7230 */ /* 0x100fe40000004100 */
[----:B------:R-:W-:Y:S01]  /*abc0*/  FFMA.FTZ R116, R76, R97, R114 ;  /* 0x000000614c747223 */ /* 0x000fe20000010072 */
[----:B------:R-:W-:-:S02]  /*abd0*/  HADD2.F32 R75, -RZ, R10.H1_H1 ;  /* 0x3000000aff4b7230 */ /* 0x000fc40000004100 */
[----:B------:R-:W-:Y:S01]  /*abe0*/  FMUL.FTZ R102, R8, R113 ;  /* 0x0000007108667220 */ /* 0x000fe20000410000 */
[--C-:B------:R-:W-:Y:S02]  /*abf0*/  HADD2.F32 R77, -RZ, R112.reuse.H1_H1 ;  /* 0x30000070ff4d7230 */ /* 0x100fe40000004100 */
[----:B------:R-:W-:Y:S01]  /*ac00*/  FFMA.FTZ R115, R76, R85, -R115 ;  /* 0x000000554c737223 */ /* 0x000fe20000010873 */
[--C-:B------:R-:W-:Y:S02]  /*ac10*/  HADD2.F32 R10, -RZ, R9.reuse.H0_H0 ;  /* 0x20000009ff0a7230 */ /* 0x100fe40000004100 */
[-C--:B------:R-:W-:Y:S01]  /*ac20*/  FMUL.FTZ R114, R8, R84.reuse ;  /* 0x0000005408727220 */ /* 0x080fe20000410000 */
[----:B------:R-:W-:Y:S02]  /*ac30*/  HADD2.F32 R112, -RZ, R112.H0_H0 ;  /* 0x20000070ff707230 */ /* 0x000fe40000004100 */
[----:B------:R-:W-:Y:S01]  /*ac40*/  FFMA.FTZ R102, R11, R84, -R102 ;  /* 0x000000540b667223 */ /* 0x000fe20000010866 */
[----:B------:R-:W-:-:S02]  /*ac50*/  HADD2.F32 R9, -RZ, R9.H1_H1 ;  /* 0x30000009ff097230 */ /* 0x000fc40000004100 */
[----:B------:R-:W-:Y:S01]  /*ac60*/  FFMA.FTZ R113, R11, R113, R114 ;  /* 0x000000710b717223 */ /* 0x000fe20000010072 */
[----:B------:R-:W-:Y:S02]  /*ac70*/  HADD2.F32 R76, -RZ, R117.H0_H0 ;  /* 0x20000075ff4c7230 */ /* 0x000fe40000004100 */
[CC--:B------:R-:W-:Y:S01]  /*ac80*/  FMUL.FTZ R85, R75.reuse, R77.reuse ;  /* 0x0000004d4b557220 */ /* 0x0c0fe20000410000 */
[----:B------:R-:W-:Y:S02]  /*ac90*/  HADD2.F32 R8, -RZ, R118.H0_H0 ;  /* 0x20000076ff087230 */ /* 0x000fe40000004100 */
[----:B------:R-:W-:Y:S01]  /*aca0*/  FMUL.FTZ R84, R75, R112 ;  /* 0x000000704b547220 */ /* 0x000fe20000410000 */
[C---:B------:R-:W-:Y:S01]  /*acb0*/  FMUL.FTZ R11, R9.reuse, R76 ;  /* 0x0000004c090b7220 */ /* 0x040fe20000410000 */
[C---:B------:R-:W-:Y:S01]  /*acc0*/  FFMA.FTZ R85, R74.reuse, R112, -R85 ;  /* 0x000000704a557223 */ /* 0x040fe20000010855 */
[-C--:B------:R-:W-:Y:S01]  /*acd0*/  FMUL.FTZ R75, R9, R8.reuse ;  /* 0x00000008094b7220 */ /* 0x080fe20000410000 */
[----:B------:R-:W-:Y:S01]  /*ace0*/  FFMA.FTZ R84, R74, R77, R84 ;  /* 0x0000004d4a547223 */ /* 0x000fe20000010054 */
[----:B------:R-:W-:Y:S01]  /*acf0*/  FFMA.FTZ R9, R10, R8, -R11 ;  /* 0x000000080a097223 */ /* 0x000fe2000001080b */
[----:B------:R-:W-:Y:S01]  /*ad00*/  F2FP.F16.F32.PACK_AB R11, R116, R115 ;  /* 0x00000073740b723e */ /* 0x000fe200000000ff */
[----:B------:R-:W-:Y:S01]  /*ad10*/  FFMA.FTZ R76, R10, R76, R75 ;  /* 0x0000004c0a4c7223 */ /* 0x000fe2000001004b */
[----:B------:R-:W-:-:S02]  /*ad20*/  F2FP.F16.F32.PACK_AB R8, R113, R102 ;  /* 0x000000667108723e */ /* 0x000fc400000000ff */
[----:B------:R-:W-:Y:S02]  /*ad30*/  F2FP.F16.F32.PACK_AB R10, R84, R85 ;  /* 0x00000055540a723e */ /* 0x000fe400000000ff */
[----:B------:R-:W-:-:S05]  /*ad40*/  F2FP.F16.F32.PACK_AB R9, R76, R9 ;  /* 0x000000094c09723e */ /* 0x000fca00000000ff */
[----:B------:R1:W-:Y:S02]  /*ad50*/  STS.128 [R119], R8 ;  /* 0x0000000877007388 */ /* 0x0003e40000000c00 */
.L_x_1878:
[----:B------:R-:W-:Y:S05]  /*ad60*/  BSYNC B2 ;  /* 0x0000000000027941 */ /* 0x000fea0003800000 */
.L_x_1877:
[----:B------:R-:W-:Y:S04]  /*ad70*/  BSSY B2, `(.L_x_1879) ;  /* 0x000002c000027945 */ /* 0x000fe80003800000 */
[----:B------:R-:W-:Y:S05]  /*ad80*/  @P1 BRA `(.L_x_1880) ;  /* 0x0000000000a81947 */ /* 0x000fea0003800000 */
[----:B-1---5:R-:W1:Y:S01]  /*ad90*/  LDS.128 R8, [R119+0x4000] ;  /* 0x0040000077087984 */ /* 0x022e620000000c00 */
[----:B------:R-:W-:Y:S01]  /*ada0*/  SHF.R.U32.HI R75, RZ, 0x10, R73 ;  /* 0x00000010ff4b7819 */ /* 0x000fe20000011649 */
[----:B------:R-:W-:Y:S01]  /*adb0*/  HADD2.F32 R74, -RZ, R110.H0_H0 ;  /* 0x2000006eff4a7230 */ /* 0x000fe20000004100 */
[----:B------:R-:W-:Y:S01]  /*adc0*/  SHF.R.U32.HI R77, RZ, 0x10, R71 ;  /* 0x00000010ff4d7819 */ /* 0x000fe20000011647 */
[----:B------:R-:W-:Y:S01]  /*add0*/  HADD2.F32 R76, -RZ, R111.H0_H0 ;  /* 0x2000006fff4c7230 */ /* 0x000fe20000004100 */
[----:B------:R-:W-:Y:S01]  /*ade0*/  SHF.R.U64 R113, R72, 0x10, R73 ;  /* 0x0000001048717819 */ /* 0x000fe20000001249 */
[----:B------:R-:W-:Y:S01]  /*adf0*/  HADD2.F32 R75, -RZ, R75.H0_H0 ;  /* 0x2000004bff4b7230 */ /* 0x000fe20000004100 */
[----:B------:R-:W-:Y:S01]  /*ae00*/  SHF.R.U64 R97, R70, 0x10, R71 ;  /* 0x0000001046617819 */ /* 0x000fe20000001247 */
[----:B------:R-:W-:Y:S02]  /*ae10*/  HADD2.F32 R77, -RZ, R77.H0_H0 ;  /* 0x2000004dff4d7230 */ /* 0x000fe40000004100 */
[----:B------:R-:W-:-:S02]  /*ae20*/  HADD2.F32 R111, -RZ, R111.H1_H1 ;  /* 0x3000006fff6f7230 */ /* 0x000fc40000004100 */
[----:B------:R-:W-:Y:S02]  /*ae30*/  HADD2.F32 R110, -RZ, R110.H1_H1 ;  /* 0x3000006eff6e7230 */ /* 0x000fe40000004100 */
[--C-:B-1----:R-:W-:Y:S02]  /*ae40*/  HADD2.F32 R73, -RZ, R11.reuse.H1_H1 ;  /* 0x3000000bff497230 */ /* 0x102fe40000004100 */
[----:B------:R-:W-:Y:S02]  /*ae50*/  HADD2.F32 R72, -RZ, R11.H0_H0 ;  /* 0x2000000bff487230 */ /* 0x000fe40000004100 */
[--C-:B------:R-:W-:Y:S02]  /*ae60*/  HADD2.F32 R11, -RZ, R8.reuse.H0_H0 ;  /* 0x20000008ff0b7230 */ /* 0x100fe40000004100 */
[C---:B------:R-:W-:Y:S01]  /*ae70*/  FMUL.FTZ R102, R73.reuse, R75 ;  /* 0x0000004b49667220 */ /* 0x040fe20000410000 */
[----:B------:R-:W-:Y:S02]  /*ae80*/  HADD2.F32 R8, -RZ, R8.H1_H1 ;  /* 0x30000008ff087230 */ /* 0x000fe40000004100 */
[----:B------:R-:W-:Y:S01]  /*ae90*/  FMUL.FTZ R85, R73, R77 ;  /* 0x0000004d49557220 */ /* 0x000fe20000410000 */
[----:B------:R-:W-:-:S02]  /*aea0*/  HADD2.F32 R70, -RZ, R10.H0_H0 ;  /* 0x2000000aff467230 */ /* 0x000fc40000004100 */
[----:B------:R-:W-:Y:S01]  /*aeb0*/  FFMA.FTZ R112, R72, R77, R102 ;  /* 0x0000004d48707223 */ /* 0x000fe20000010066 */
[----:B------:R-:W-:Y:S02]  /*aec0*/  HADD2.F32 R71, -RZ, R10.H1_H1 ;  /* 0x3000000aff477230 */ /* 0x000fe40000004100 */
[----:B------:R-:W-:Y:S01]  /*aed0*/  FMUL.FTZ R84, R8, R76 ;  /* 0x0000004c08547220 */ /* 0x000fe20000410000 */
[--C-:B------:R-:W-:Y:S02]  /*aee0*/  HADD2.F32 R10, -RZ, R9.reuse.H0_H0 ;  /* 0x20000009ff0a7230 */ /* 0x100fe40000004100 */
[----:B------:R-:W-:Y:S01]  /*aef0*/  FFMA.FTZ R85, R72, R75, -R85 ;  /* 0x0000004b48557223 */ /* 0x000fe20000010855 */
[-C--:B------:R-:W-:Y:S01]  /*af00*/  FMUL.FTZ R102, R8, R74.reuse ;  /* 0x0000004a08667220 */ /* 0x080fe20000410000 */
[----:B------:R-:W-:Y:S02]  /*af10*/  HADD2.F32 R9, -RZ, R9.H1_H1 ;  /* 0x30000009ff097230 */ /* 0x000fe40000004100 */
[----:B------:R-:W-:Y:S01]  /*af20*/  FFMA.FTZ R84, R11, R74, -R84 ;  /* 0x0000004a0b547223 */ /* 0x000fe20000010854 */
[----:B------:R-:W-:-:S02]  /*af30*/  HADD2.F32 R72, -RZ, R97.H0_H0 ;  /* 0x20000061ff487230 */ /* 0x000fc40000004100 */
[----:B------:R-:W-:Y:S01]  /*af40*/  FFMA.FTZ R73, R11, R76, R102 ;  /* 0x0000004c0b497223 */ /* 0x000fe20000010066 */
[----:B------:R-:W-:Y:S02]  /*af50*/  HADD2.F32 R8, -RZ, R113.H0_H0 ;  /* 0x20000071ff087230 */ /* 0x000fe40000004100 */
[CC--:B------:R-:W-:Y:S01]  /*af60*/  FMUL.FTZ R75, R71.reuse, R111.reuse ;  /* 0x0000006f474b7220 */ /* 0x0c0fe20000410000 */
[----:B------:R-:W-:Y:S01]  /*af70*/  FMUL.FTZ R74, R71, R110 ;  /* 0x0000006e474a7220 */ /* 0x000fe20000410000 */
[C---:B------:R-:W-:Y:S01]  /*af80*/  FMUL.FTZ R11, R9.reuse, R72 ;  /* 0x00000048090b7220 */ /* 0x040fe20000410000 */
[----:B------:R-:W-:Y:S01]  /*af90*/  FMUL.FTZ R71, R9, R8 ;  /* 0x0000000809477220 */ /* 0x000fe20000410000 */
[C---:B------:R-:W-:Y:S01]  /*afa0*/  FFMA.FTZ R75, R70.reuse, R110, -R75 ;  /* 0x0000006e464b7223 */ /* 0x040fe2000001084b */
[----:B------:R-:W-:Y:S01]  /*afb0*/  FFMA.FTZ R74, R70, R111, R74 ;  /* 0x0000006f464a7223 */ /* 0x000fe2000001004a */
[C---:B------:R-:W-:Y:S01]  /*afc0*/  FFMA.FTZ R9, R10.reuse, R8, -R11 ;  /* 0x000000080a097223 */ /* 0x040fe2000001080b */
[----:B------:R-:W-:Y:S01]  /*afd0*/  FFMA.FTZ R72, R10, R72, R71 ;  /* 0x000000480a487223 */ /* 0x000fe20000010047 */
[----:B------:R-:W-:-:S02]  /*afe0*/  F2FP.F16.F32.PACK_AB R11, R112, R85 ;  /* 0x00000055700b723e */ /* 0x000fc400000000ff */
[----:B------:R-:W-:Y:S02]  /*aff0*/  F2FP.F16.F32.PACK_AB R10, R74, R75 ;  /* 0x0000004b4a0a723e */ /* 0x000fe400000000ff */
[----:B------:R-:W-:Y:S02]  /*b000*/  F2FP.F16.F32.PACK_AB R8, R73, R84 ;  /* 0x000000544908723e */ /* 0x000fe400000000ff */
[----:B------:R-:W-:-:S05]  /*b010*/  F2FP.F16.F32.PACK_AB R9, R72, R9 ;  /* 0x000000094809723e */ /* 0x000fca00000000ff */
[----:B------:R2:W-:Y:S02]  /*b020*/  STS.128 [R119+0x4000], R8 ;  /* 0x0040000877007388 */ /* 0x0005e40000000c00 */
.L_x_1880:
[----:B------:R-:W-:Y:S05]  /*b030*/  BSYNC B2 ;  /* 0x0000000000027941 */ /* 0x000fea0003800000 */
.L_x_1879:
[----:B------:R-:W-:Y:S04]  /*b040*/  BSSY B2, `(.L_x_1881) ;  /* 0x000002c000027945 */ /* 0x000fe80003800000 */
[----:B------:R-:W-:Y:S05]  /*b050*/  @P2 BRA `(.L_x_1882) ;  /* 0x0000000000a82947 */ /* 0x000fea0003800000 */
[----:B-12--5:R-:W1:Y:S01]  /*b060*/  LDS.128 R8, [R119+0x8000] ;  /* 0x0080000077087984 */ /* 0x026e620000000c00 */
        /* <DEDUP_REMOVED lines=41> */
.L_x_1882:
[----:B------:R-:W-:Y:S05]  /*b300*/  BSYNC B2 ;  /* 0x0000000000027941 */ /* 0x000fea0003800000 */
.L_x_1881:
[----:B------:R-:W-:Y:S05]  /*b310*/  @P3 BRA `(.L_x_1876) ;  /* 0x0000000000a83947 */ /* 0x000fea0003800000 */
[----:B-123-5:R-:W1:Y:S01]  /*b320*/  LDS.128 R8, [R119+0xc000] ;  /* 0x00c0000077087984 */ /* 0x02ee620000000c00 */
        /* <DEDUP_REMOVED lines=28> */
[C---:B------:R-:W-:Y:S01]  /*b4f0*/  FMUL.FTZ R67, R63.reuse, R107 ;  /* 0x0000006b3f437220 */ /* 0x040fe20000410000 */
[-C--:B------:R-:W-:Y:S01]  /*b500*/  FMUL.FTZ R66, R63, R105.reuse ;  /* 0x000000693f427220 */ /* 0x080fe20000410000 */
[C---:B------:R-:W-:Y:S01]  /*b510*/  FMUL.FTZ R11, R9.reuse, R64 ;  /* 0x00000040090b7220 */ /* 0x040fe20000410000 */
[-C--:B------:R-:W-:Y:S01]  /*b520*/  FMUL.FTZ R63, R9, R8.reuse ;  /* 0x00000008093f7220 */ /* 0x080fe20000410000 */
        /* <DEDUP_REMOVED lines=9> */
.L_x_1876:
[----:B------:R-:W-:Y:S05]  /*b5c0*/  BSYNC B1 ;  /* 0x0000000000017941 */ /* 0x000fea0003800000 */
.L_x_1875:
[----:B-1234-:R-:W-:Y:S01]  /*b5d0*/  VIADD R8, R218, 0x20 ;  /* 0x00000020da087836 */ /* 0x01efe20000000000 */
[----:B------:R-:W-:Y:S04]  /*b5e0*/  BSSY B1, `(.L_x_1883) ;  /* 0x00000bb000017945 */ /* 0x000fe80003800000 */
[----:B------:R-:W-:-:S13]  /*b5f0*/  ISETP.GE.AND P0, PT, R8, R3, PT ;  /* 0x000000030800720c */ /* 0x000fda0003f06270 */
        /* <DEDUP_REMOVED lines=9> */
[----:B-----5:R-:W1:Y:S01]  /*b690*/  LDS.128 R8, [R72+0x1000] ;  /* 0x0010000048087984 */ /* 0x020e620000000c00 */
[----:B------:R-:W-:Y:S01]  /*b6a0*/  SHF.R.U32.HI R63, RZ, 0x10, R61 ;  /* 0x00000010ff3f7819 */ /* 0x000fe2000001163d */
[----:B------:R-:W-:Y:S01]  /*b6b0*/  HADD2.F32 R62, -RZ, R101.H0_H0 ;  /* 0x20000065ff3e7230 */ /* 0x000fe20000004100 */
[----:B------:R-:W-:Y:S01]  /*b6c0*/  SHF.R.U32.HI R65, RZ, 0x10, R59 ;  /* 0x00000010ff417819 */ /* 0x000fe2000001163b */
[--C-:B------:R-:W-:Y:S01]  /*b6d0*/  HADD2.F32 R64, -RZ, R104.reuse.H0_H0 ;  /* 0x20000068ff407230 */ /* 0x100fe20000004100 */
        /* <DEDUP_REMOVED lines=37> */
.L_x_1886:
[----:B------:R-:W-:Y:S05]  /*b930*/  BSYNC B2 ;  /* 0x0000000000027941 */ /* 0x000fea0003800000 */
.L_x_1885:
[----:B------:R-:W-:Y:S04]  /*b940*/  BSSY B2, `(.L_x_1887) ;  /* 0x000002c000027945 */ /* 0x000fe80003800000 */
[----:B------:R-:W-:Y:S05]  /*b950*/  @P1 BRA `(.L_x_1888) ;  /* 0x0000000000a81947 */ /* 0x000fea0003800000 */
[----:B-1---5:R-:W1:Y:S01]  /*b960*/  LDS.128 R8, [R72+0x5000] ;  /* 0x0050000048087984 */ /* 0x022e620000000c00 */
        /* <DEDUP_REMOVED lines=41> */
.L_x_1888:
[----:B------:R-:W-:Y:S05]  /*bc00*/  BSYNC B2 ;  /* 0x0000000000027941 */ /* 0x000fea0003800000 */
.L_x_1887:
[----:B------:R-:W-:Y:S04]  /*bc10*/  BSSY B2, `(.L_x_1889) ;  /* 0x000002c000027945 */ /* 0x000fe80003800000 */
[----:B------:R-:W-:Y:S05]  /*bc20*/  @P2 BRA `(.L_x_1890) ;  /* 0x0000000000a82947 */ /* 0x000fea0003800000 */
[----:B-12--5:R-:W1:Y:S01]  /*bc30*/  LDS.128 R8, [R72+0x9000] ;  /* 0x0090000048087984 */ /* 0x026e620000000c00 */
[----:B------:R-:W-:Y:S01]  /*bc40*/  SHF.R.U32.HI R55, RZ, 0x10, R53 ;  /* 0x00000010ff377819 */ /* 0x000fe20000011635 */
[----:B------:R-:W-:Y:S01]  /*bc50*/  HADD2.F32 R54, -RZ, R93.H0_H0 ;  /* 0x2000005dff367230 */ /* 0x000fe20000004100 */
[----:B------:R-:W-:Y:S01]  /*bc60*/  SHF.R.U32.HI R57, RZ, 0x10, R51 ;  /* 0x00000010ff397819 */ /* 0x000fe20000011633 */
[--C-:B------:R-:W-:Y:S01]  /*bc70*/  HADD2.F32 R56, -RZ, R92.reuse.H1_H1 ;  /* 0x3000005cff387230 */ /* 0x100fe20000004100 */
[----:B------:R-:W-:Y:S01]  /*bc80*/  SHF.R.U64 R63, R52, 0x10, R53 ;  /* 0x00000010343f7819 */ /* 0x000fe20000001235 */
[----:B------:R-:W-:Y:S01]  /*bc90*/  HADD2.F32 R55, -RZ, R55.H0_H0 ;  /* 0x20000037ff377230 */ /* 0x000fe20000004100 */
[----:B------:R-:W-:Y:S01]  /*bca0*/  SHF.R.U64 R61, R50, 0x10, R51 ;  /* 0x00000010323d7819 */ /* 0x000fe20000001233 */
[----:B------:R-:W-:Y:S02]  /*bcb0*/  HADD2.F32 R57, -RZ, R57.H0_H0 ;  /* 0x20000039ff397230 */ /* 0x000fe40000004100 */
[----:B------:R-:W-:-:S02]  /*bcc0*/  HADD2.F32 R92, -RZ, R92.H0_H0 ;  /* 0x2000005cff5c7230 */ /* 0x000fc40000004100 */
        /* <DEDUP_REMOVED lines=32> */
.L_x_1890:
[----:B------:R-:W-:Y:S05]  /*bed0*/  BSYNC B2 ;  /* 0x0000000000027941 */ /* 0x000fea0003800000 */
.L_x_1889:
[----:B------:R-:W-:Y:S05]  /*bee0*/  @P3 BRA `(.L_x_1884) ;  /* 0x0000000000a83947 */ /* 0x000fea0003800000 */
[----:B-123-5:R-:W1:Y:S01]  /*bef0*/  LDS.128 R8, [R72+0xd000] ;  /* 0x00d0000048087984 */ /* 0x02ee620000000c00 */
        /* <DEDUP_REMOVED lines=41> */
.L_x_1884:
[----:B------:R-:W-:Y:S05]  /*c190*/  BSYNC B1 ;  /* 0x0000000000017941 */ /* 0x000fea0003800000 */
.L_x_1883:
[----:B-1234-:R-:W-:Y:S01]  /*c1a0*/  IADD3 R8, R218, 0x40, RZ ;  /* 0x00000040da087810 */ /* 0x01efe20007ffe0ff */
[----:B------:R-:W-:Y:S03]  /*c1b0*/  BSSY B1, `(.L_x_1891) ;  /* 0x00000bb000017945 */ /* 0x000fe60003800000 */
        /* <DEDUP_REMOVED lines=52> */
.L_x_1894:
[----:B------:R-:W-:Y:S05]  /*c500*/  BSYNC B2 ;  /* 0x0000000000027941 */ /* 0x000fea0003800000 */
.L_x_1893:
        /* <DEDUP_REMOVED lines=44> */
.L_x_1896:
[----:B------:R-:W-:Y:S05]  /*c7d0*/  BSYNC B2 ;  /* 0x0000000000027941 */ /* 0x000fea0003800000 */
.L_x_1895:
[----:B------:R-:W-:Y:S04]  /*c7e0*/  BSSY B2, `(.L_x_1897) ;  /* 0x000002c000027945 */ /* 0x000fe80003800000 */
[----:B------:R-:W-:Y:S05]  /*c7f0*/  @P2 BRA `(.L_x_1898) ;  /* 0x0000000000a82947 */ /* 0x000fea0003800000 */
[----:B-12--5:R-:W1:Y:S01]  /*c800*/  LDS.128 R8, [R56+0xa000] ;  /* 0x00a0000038087984 */ /* 0x026e620000000c00 */
        /* <DEDUP_REMOVED lines=41> */
.L_x_1898:
[----:B------:R-:W-:Y:S05]  /*caa0*/  BSYNC B2 ;  /* 0x0000000000027941 */ /* 0x000fea0003800000 */
.L_x_1897:
[----:B------:R-:W-:Y:S05]  /*cab0*/  @P3 BRA `(.L_x_1892) ;  /* 0x0000000000a83947 */ /* 0x000fea0003800000 */
[----:B-123-5:R-:W1:Y:S01]  /*cac0*/  LDS.128 R8, [R56+0xe000] ;  /* 0x00e0000038087984 */ /* 0x02ee620000000c00 */
[----:B------:R-:W-:Y:S01]  /*cad0*/  SHF.R.U32.HI R35, RZ, 0x10, R27 ;  /* 0x00000010ff237819 */ /* 0x000fe2000001161b */
[----:B------:R-:W-:Y:S01]  /*cae0*/  HADD2.F32 R34, -RZ, R87.H0_H0 ;  /* 0x20000057ff227230 */ /* 0x000fe20000004100 */
[--C-:B------:R-:W-:Y:S01]  /*caf0*/  SHF.R.U32.HI R37, RZ, 0x10, R29.reuse ;  /* 0x00000010ff257819 */ /* 0x100fe2000001161d */
        /* <DEDUP_REMOVED lines=38> */
.L_x_1892:
[----:B------:R-:W-:Y:S05]  /*cd60*/  BSYNC B1 ;  /* 0x0000000000017941 */ /* 0x000fea0003800000 */
.L_x_1891:
[----:B-1234-:R-:W-:-:S05]  /*cd70*/  VIADD R8, R218, 0x60 ;  /* 0x00000060da087836 */ /* 0x01efca0000000000 */
        /* <DEDUP_REMOVED lines=11> */
[----:B------:R-:W-:Y:S01]  /*ce30*/  SHF.R.U64 R36, R32, 0x10, R33 ;  /* 0x0000001020247819 */ /* 0x000fe20000001221 */
[--C-:B------:R-:W-:Y:S01]  /*ce40*/  HADD2.F32 R29, -RZ, R83.reuse.H0_H0 ;  /* 0x20000053ff1d7230 */ /* 0x100fe20000004100 */
[----:B------:R-:W-:Y:S01]  /*ce50*/  SHF.R.U32.HI R32, RZ, 0x10, R31 ;  /* 0x00000010ff207819 */ /* 0x000fe2000001161f */
[----:B------:R-:W-:Y:S01]  /*ce60*/  HADD2.F32 R83, -RZ, R83.H1_H1 ;  /* 0x30000053ff537230 */ /* 0x000fe20000004100 */
[----:B------:R-:W-:Y:S02]  /*ce70*/  SHF.R.U32.HI R33, RZ, 0x10, R33 ;  /* 0x00000010ff217819 */ /* 0x000fe40000011621 */
[----:B------:R-:W-:Y:S01]  /*ce80*/  SHF.R.U64 R35, R30, 0x10, R31 ;  /* 0x000000101e237819 */ /* 0x000fe2000000121f */
[----:B------:R-:W-:Y:S02]  /*ce90*/  HADD2.F32 R32, -RZ, R32.H0_H0 ;  /* 0x20000020ff207230 */ /* 0x000fe40000004100 */
[----:B------:R-:W-:-:S02]  /*cea0*/  HADD2.F32 R30, -RZ, R33.H0_H0 ;  /* 0x20000021ff1e7230 */ /* 0x000fc40000004100 */
[--C-:B------:R-:W-:Y:S02]  /*ceb0*/  HADD2.F32 R31, -RZ, R82.reuse.H0_H0 ;  /* 0x20000052ff1f7230 */ /* 0x100fe40000004100 */
[----:B------:R-:W-:Y:S02]  /*cec0*/  HADD2.F32 R82, -RZ, R82.H1_H1 ;  /* 0x30000052ff527230 */ /* 0x000fe40000004100 */
[--C-:B-1----:R-:W-:Y:S02]  /*ced0*/  HADD2.F32 R28, -RZ, R11.reuse.H1_H1 ;  /* 0x3000000bff1c7230 */ /* 0x102fe40000004100 */
[--C-:B------:R-:W-:Y:S02]  /*cee0*/  HADD2.F32 R3, -RZ, R8.reuse.H0_H0 ;  /* 0x20000008ff037230 */ /* 0x100fe40000004100 */
[----:B------:R-:W-:Y:S02]  /*cef0*/  HADD2.F32 R27, -RZ, R11.H0_H0 ;  /* 0x2000000bff1b7230 */ /* 0x000fe40000004100 */
[----:B------:R-:W-:Y:S01]  /*cf00*/  FMUL.FTZ R34, R28, R32 ;  /* 0x000000201c227220 */ /* 0x000fe20000410000 */
[----:B------:R-:W-:-:S02]  /*cf10*/  HADD2.F32 R8, -RZ, R8.H1_H1 ;  /* 0x30000008ff087230 */ /* 0x000fc40000004100 */
[-C--:B------:R-:W-:Y:S01]  /*cf20*/  FMUL.FTZ R33, R28, R30.reuse ;  /* 0x0000001e1c217220 */ /* 0x080fe20000410000 */
[--C-:B------:R-:W-:Y:S02]  /*cf30*/  HADD2.F32 R11, -RZ, R10.reuse.H0_H0 ;  /* 0x2000000aff0b7230 */ /* 0x100fe40000004100 */
[C---:B------:R-:W-:Y:S01]  /*cf40*/  FFMA.FTZ R34, R27.reuse, R30, -R34 ;  /* 0x0000001e1b227223 */ /* 0x040fe20000010822 */
[----:B------:R-:W-:Y:S02]  /*cf50*/  HADD2.F32 R26, -RZ, R10.H1_H1 ;  /* 0x3000000aff1a7230 */ /* 0x000fe40000004100 */
[C---:B------:R-:W-:Y:S01]  /*cf60*/  FMUL.FTZ R28, R8.reuse, R31 ;  /* 0x0000001f081c7220 */ /* 0x040fe20000410000 */
[--C-:B------:R-:W-:Y:S02]  /*cf70*/  HADD2.F32 R10, -RZ, R9.reuse.H0_H0 ;  /* 0x20000009ff0a7230 */ /* 0x100fe40000004100 */
[----:B------:R-:W-:Y:S01]  /*cf80*/  FFMA.FTZ R33, R27, R32, R33 ;  /* 0x000000201b217223 */ /* 0x000fe20000010021 */
[----:B------:R-:W-:Y:S01]  /*cf90*/  FMUL.FTZ R30, R8, R29 ;  /* 0x0000001d081e7220 */ /* 0x000fe20000410000 */
[----:B------:R-:W-:-:S02]  /*cfa0*/  HADD2.F32 R9, -RZ, R9.H1_H1 ;  /* 0x30000009ff097230 */ /* 0x000fc40000004100 */
[C---:B------:R-:W-:Y:S01]  /*cfb0*/  FFMA.FTZ R28, R3.reuse, R29, -R28 ;  /* 0x0000001d031c7223 */ /* 0x040fe2000001081c */
[----:B------:R-:W-:Y:S02]  /*cfc0*/  HADD2.F32 R27, -RZ, R35.H0_H0 ;  /* 0x20000023ff1b7230 */ /* 0x000fe40000004100 */
        /* <DEDUP_REMOVED lines=15> */
.L_x_1901:
[----:B------:R-:W-:Y:S05]  /*d0c0*/  BSYNC B1 ;  /* 0x0000000000017941 */ /* 0x000fea0003800000 */
.L_x_1900:
[----:B------:R-:W-:Y:S04]  /*d0d0*/  BSSY B1, `(.L_x_1902) ;  /* 0x000002c000017945 */ /* 0x000fe80003800000 */
[----:B------:R-:W-:Y:S05]  /*d0e0*/  @P1 BRA `(.L_x_1903) ;  /* 0x0000000000a81947 */ /* 0x000fea0003800000 */
[----:B-1---5:R-:W1:Y:S01]  /*d0f0*/  LDS.128 R8, [R37+0x7000] ;  /* 0x0070000025087984 */ /* 0x022e620000000c00 */
[----:B------:R-:W-:Y:S01]  /*d100*/  SHF.R.U32.HI R28, RZ, 0x10, R21 ;  /* 0x00000010ff1c7819 */ /* 0x000fe20000011615 */
[--C-:B------:R-:W-:Y:S01]  /*d110*/  HADD2.F32 R27, -RZ, R80.reuse.H0_H0 ;  /* 0x20000050ff1b7230 */ /* 0x100fe20000004100 */
[--C-:B------:R-:W-:Y:S01]  /*d120*/  SHF.R.U32.HI R26, RZ, 0x10, R25.reuse ;  /* 0x00000010ff1a7819 */ /* 0x100fe20000011619 */
[----:B------:R-:W-:Y:S01]  /*d130*/  HADD2.F32 R80, -RZ, R80.H1_H1 ;  /* 0x30000050ff507230 */ /* 0x000fe20000004100 */
[----:B------:R-:W-:Y:S01]  /*d140*/  SHF.R.U64 R32, R24, 0x10, R25 ;  /* 0x0000001018207819 */ /* 0x000fe20000001219 */
[----:B------:R-:W-:Y:S01]  /*d150*/  HADD2.F32 R28, -RZ, R28.H0_H0 ;  /* 0x2000001cff1c7230 */ /* 0x000fe20000004100 */
[----:B------:R-:W-:Y:S01]  /*d160*/  SHF.R.U64 R31, R20, 0x10, R21 ;  /* 0x00000010141f7819 */ /* 0x000fe20000001215 */
[----:B------:R-:W-:Y:S02]  /*d170*/  HADD2.F32 R26, -RZ, R26.H0_H0 ;  /* 0x2000001aff1a7230 */ /* 0x000fe40000004100 */
[----:B------:R-:W-:-:S02]  /*d180*/  HADD2.F32 R25, -RZ, R81.H0_H0 ;  /* 0x20000051ff197230 */ /* 0x000fc40000004100 */
[----:B------:R-:W-:Y:S02]  /*d190*/  HADD2.F32 R81, -RZ, R81.H1_H1 ;  /* 0x30000051ff517230 */ /* 0x000fe40000004100 */
[--C-:B-1----:R-:W-:Y:S02]  /*d1a0*/  HADD2.F32 R24, -RZ, R11.reuse.H1_H1 ;  /* 0x3000000bff187230 */ /* 0x102fe40000004100 */
[--C-:B------:R-:W-:Y:S02]  /*d1b0*/  HADD2.F32 R3, -RZ, R8.reuse.H0_H0 ;  /* 0x20000008ff037230 */ /* 0x100fe40000004100 */
[----:B------:R-:W-:Y:S02]  /*d1c0*/  HADD2.F32 R21, -RZ, R11.H0_H0 ;  /* 0x2000000bff157230 */ /* 0x000fe40000004100 */
[C---:B------:R-:W-:Y:S01]  /*d1d0*/  FMUL.FTZ R30, R24.reuse, R28 ;  /* 0x0000001c181e7220 */ /* 0x040fe20000410000 */
[----:B------:R-:W-:Y:S02]  /*d1e0*/  HADD2.F32 R8, -RZ, R8.H1_H1 ;  /* 0x30000008ff087230 */ /* 0x000fe40000004100 */
[----:B------:R-:W-:Y:S01]  /*d1f0*/  FMUL.FTZ R29, R24, R26 ;  /* 0x0000001a181d7220 */ /* 0x000fe20000410000 */
[----:B------:R-:W-:-:S02]  /*d200*/  HADD2.F32 R11, -RZ, R10.H0_H0 ;  /* 0x2000000aff0b7230 */ /* 0x000fc40000004100 */
[C---:B------:R-:W-:Y:S01]  /*d210*/  FFMA.FTZ R30, R21.reuse, R26, -R30 ;  /* 0x0000001a151e7223 */ /* 0x040fe2000001081e */
[----:B------:R-:W-:Y:S02]  /*d220*/  HADD2.F32 R20, -RZ, R10.H1_H1 ;  /* 0x3000000aff147230 */ /* 0x000fe40000004100 */
[C---:B------:R-:W-:Y:S01]  /*d230*/  FMUL.FTZ R24, R8.reuse, R27 ;  /* 0x0000001b08187220 */ /* 0x040fe20000410000 */
[--C-:B------:R-:W-:Y:S02]  /*d240*/  HADD2.F32 R10, -RZ, R9.reuse.H0_H0 ;  /* 0x20000009ff0a7230 */ /* 0x100fe40000004100 */
[----:B------:R-:W-:Y:S01]  /*d250*/  FFMA.FTZ R29, R21, R28, R29 ;  /* 0x0000001c151d7223 */ /* 0x000fe2000001001d */
        /* <DEDUP_REMOVED lines=19> */
.L_x_1903:
[----:B------:R-:W-:Y:S05]  /*d390*/  BSYNC B1 ;  /* 0x0000000000017941 */ /* 0x000fea0003800000 */
.L_x_1902:
[----:B------:R-:W-:Y:S04]  /*d3a0*/  BSSY B1, `(.L_x_1904) ;  /* 0x000002c000017945 */ /* 0x000fe80003800000 */
[----:B------:R-:W-:Y:S05]  /*d3b0*/  @P2 BRA `(.L_x_1905) ;  /* 0x0000000000a82947 */ /* 0x000fea0003800000 */
[----:B-12--5:R-:W1:Y:S01]  /*d3c0*/  LDS.128 R8, [R37+0xb000] ;  /* 0x00b0000025087984 */ /* 0x026e620000000c00 */
[----:B------:R-:W-:Y:S01]  /*d3d0*/  SHF.R.U32.HI R24, RZ, 0x10, R13 ;  /* 0x00000010ff187819 */ /* 0x000fe2000001160d */
[--C-:B------:R-:W-:Y:S01]  /*d3e0*/  HADD2.F32 R21, -RZ, R78.reuse.H1_H1 ;  /* 0x3000004eff157230 */ /* 0x100fe20000004100 */
[--C-:B------:R-:W-:Y:S01]  /*d3f0*/  SHF.R.U32.HI R20, RZ, 0x10, R15.reuse ;  /* 0x00000010ff147819 */ /* 0x100fe2000001160f */
[----:B------:R-:W-:Y:S01]  /*d400*/  HADD2.F32 R78, -RZ, R78.H0_H0 ;  /* 0x2000004eff4e7230 */ /* 0x000fe20000004100 */
        /* <DEDUP_REMOVED lines=37> */
.L_x_1905:
[----:B------:R-:W-:Y:S05]  /*d660*/  BSYNC B1 ;  /* 0x0000000000017941 */ /* 0x000fea0003800000 */
.L_x_1904:
[----:B------:R-:W-:Y:S05]  /*d670*/  @P3 BRA `(.L_x_1899) ;  /* 0x0000004800e83947 */ /* 0x000fea0003800000 */
[----:B-123-5:R-:W1:Y:S01]  /*d680*/  LDS.128 R8, [R37+0xf000] ;  /* 0x00f0000025087984 */ /* 0x02ee620000000c00 */
[----:B------:R-:W-:Y:S01]  /*d690*/  SHF.R.U32.HI R14, RZ, 0x10, R5 ;  /* 0x00000010ff0e7819 */ /* 0x000fe20000011605 */
[----:B------:R-:W-:Y:S01]  /*d6a0*/  HADD2.F32 R13, -RZ, R0.H0_H0 ;  /* 0x20000000ff0d7230 */ /* 0x000fe20000004100 */
[--C-:B------:R-:W-:Y:S02]  /*d6b0*/  SHF.R.U32.HI R12, RZ, 0x10, R7.reuse ;  /* 0x00000010ff0c7819 */ /* 0x100fe40000011607 */
[----:B------:R-:W-:Y:S01]  /*d6c0*/  SHF.R.U64 R24, R6, 0x10, R7 ;  /* 0x0000001006187819 */ /* 0x000fe20000001207 */
[----:B------:R-:W-:Y:S01]  /*d6d0*/  HADD2.F32 R14, -RZ, R14.H0_H0 ;  /* 0x2000000eff0e7230 */ /* 0x000fe20000004100 */
[----:B------:R-:W-:Y:S01]  /*d6e0*/  SHF.R.U64 R21, R4, 0x10, R5 ;  /* 0x0000001004157819 */ /* 0x000fe20000001205 */
[----:B------:R-:W-:Y:S02]  /*d6f0*/  HADD2.F32 R12, -RZ, R12.H0_H0 ;  /* 0x2000000cff0c7230 */ /* 0x000fe40000004100 */
[----:B------:R-:W-:-:S02]  /*d700*/  HADD2.F32 R7, -RZ, R23.H0_H0 ;  /* 0x20000017ff077230 */ /* 0x000fc40000004100 */
[----:B------:R-:W-:Y:S02]  /*d710*/  HADD2.F32 R23, -RZ, R23.H1_H1 ;  /* 0x30000017ff177230 */ /* 0x000fe40000004100 */
[--C-:B-1----:R-:W-:Y:S02]  /*d720*/  HADD2.F32 R3, -RZ, R8.reuse.H0_H0 ;  /* 0x20000008ff037230 */ /* 0x102fe40000004100 */
[--C-:B------:R-:W-:Y:S02]  /*d730*/  HADD2.F32 R6, -RZ, R11.reuse.H0_H0 ;  /* 0x2000000bff067230 */ /* 0x100fe40000004100 */
[----:B------:R-:W-:Y:S02]  /*d740*/  HADD2.F32 R8, -RZ, R8.H1_H1 ;  /* 0x30000008ff087230 */ /* 0x000fe40000004100 */
[----:B------:R-:W-:Y:S02]  /*d750*/  HADD2.F32 R11, -RZ, R11.H1_H1 ;  /* 0x3000000bff0b7230 */ /* 0x000fe40000004100 */
[----:B------:R-:W-:-:S02]  /*d760*/  HADD2.F32 R5, -RZ, R10.H0_H0 ;  /* 0x2000000aff057230 */ /* 0x000fc40000004100 */
[C---:B------:R-:W-:Y:S01]  /*d770*/  FMUL.FTZ R20, R8.reuse, R13 ;  /* 0x0000000d08147220 */ /* 0x040fe20000410000 */
[-C--:B------:R-:W-:Y:S01]  /*d780*/  FMUL.FTZ R8, R8, R7.reuse ;  /* 0x0000000708087220 */ /* 0x080fe20000410000 */
[C---:B------:R-:W-:Y:S01]  /*d790*/  FMUL.FTZ R15, R11.reuse, R14 ;  /* 0x0000000e0b0f7220 */ /* 0x040fe20000410000 */
[-C--:B------:R-:W-:Y:S01]  /*d7a0*/  FMUL.FTZ R11, R11, R12.reuse ;  /* 0x0000000c0b0b7220 */ /* 0x080fe20000410000 */
[----:B------:R-:W-:Y:S01]  /*d7b0*/  FFMA.FTZ R20, R3, R7, -R20 ;  /* 0x0000000703147223 */ /* 0x000fe20000010814 */
[----:B------:R-:W-:Y:S02]  /*d7c0*/  HADD2.F32 R10, -RZ, R10.H1_H1 ;  /* 0x3000000aff0a7230 */ /* 0x000fe40000004100 */
[C---:B------:R-:W-:Y:S01]  /*d7d0*/  FFMA.FTZ R15, R6.reuse, R12, -R15 ;  /* 0x0000000c060f7223 */ /* 0x040fe2000001080f */
[----:B------:R-:W-:Y:S02]  /*d7e0*/  HADD2.F32 R7, -RZ, R0.H1_H1 ;  /* 0x30000000ff077230 */ /* 0x000fe40000004100 */
[----:B------:R-:W-:Y:S01]  /*d7f0*/  FFMA.FTZ R14, R6, R14, R11 ;  /* 0x0000000e060e7223 */ /* 0x000fe2000001000b */
[----:B------:R-:W-:-:S02]  /*d800*/  HADD2.F32 R4, -RZ, R9.H0_H0 ;  /* 0x20000009ff047230 */ /* 0x000fc40000004100 */
[----:B------:R-:W-:Y:S01]  /*d810*/  FFMA.FTZ R3, R3, R13, R8 ;  /* 0x0000000d03037223 */ /* 0x000fe20000010008 */
[----:B------:R-:W-:Y:S02]  /*d820*/  HADD2.F32 R9, -RZ, R9.H1_H1 ;  /* 0x30000009ff097230 */ /* 0x000fe40000004100 */
[C---:B------:R-:W-:Y:S01]  /*d830*/  FMUL.FTZ R8, R10.reuse, R7 ;  /* 0x000000070a087220 */ /* 0x040fe20000410000 */
[----:B------:R-:W-:Y:S02]  /*d840*/  HADD2.F32 R6, -RZ, R21.H0_H0 ;  /* 0x20000015ff067230 */ /* 0x000fe40000004100 */
[-C--:B------:R-:W-:Y:S01]  /*d850*/  FMUL.FTZ R10, R10, R23.reuse ;  /* 0x000000170a0a7220 */ /* 0x080fe20000410000 */
[----:B------:R-:W-:Y:S02]  /*d860*/  HADD2.F32 R0, -RZ, R24.H0_H0 ;  /* 0x20000018ff007230 */ /* 0x000fe40000004100 */
[----:B------:R-:W-:Y:S01]  /*d870*/  FFMA.FTZ R8, R5, R23, -R8 ;  /* 0x0000001705087223 */ /* 0x000fe20000010808 */
[----:B------:R-:W-:Y:S01]  /*d880*/  FMUL.FTZ R11, R9, R6 ;  /* 0x00000006090b7220 */ /* 0x000fe20000410000 */
[----:B------:R-:W-:Y:S01]  /*d890*/  FFMA.FTZ R13, R5, R7, R10 ;  /* 0x00000007050d7223 */ /* 0x000fe2000001000a */
[-C--:B------:R-:W-:Y:S01]  /*d8a0*/  FMUL.FTZ R9, R9, R0.reuse ;  /* 0x0000000009097220 */ /* 0x080fe20000410000 */
[----:B------:R-:W-:Y:S01]  /*d8b0*/  F2FP.F16.F32.PACK_AB R7, R14, R15 ;  /* 0x0000000f0e07723e */ /* 0x000fe200000000ff */
[----:B------:R-:W-:-:S02]  /*d8c0*/  FFMA.FTZ R5, R4, R0, -R11 ;  /* 0x0000000004057223 */ /* 0x000fc4000001080b */
[----:B------:R-:W-:Y:S01]  /*d8d0*/  FFMA.FTZ R0, R4, R6, R9 ;  /* 0x0000000604007223 */ /* 0x000fe20000010009 */
[----:B------:R-:W-:Y:S02]  /*d8e0*/  F2FP.F16.F32.PACK_AB R6, R13, R8 ;  /* 0x000000080d06723e */ /* 0x000fe400000000ff */
[----:B------:R-:W-:Y:S02]  /*d8f0*/  F2FP.F16.F32.PACK_AB R4, R3, R20 ;  /* 0x000000140304723e */ /* 0x000fe400000000ff */
[----:B------:R-:W-:-:S05]  /*d900*/  F2FP.F16.F32.PACK_AB R5, R0, R5 ;  /* 0x000000050005723e */ /* 0x000fca00000000ff */
[----:B------:R4:W-:Y:S01]  /*d910*/  STS.128 [R37+0xf000], R4 ;  /* 0x00f0000425007388 */ /* 0x0009e20000000c00 */
[----:B------:R-:W-:Y:S05]  /*d920*/  BRA `(.L_x_1899) ;  /* 0x00000048003c7947 */ /* 0x000fea0003800000 */
.L_x_1860:
[----:B------:R-:W0:Y:S01]  /*d930*/  LDC R83, c[0x0][0x448] ;  /* 0x00011200ff537b82 */ /* 0x000e220000000800 */
[----:B------:R-:W-:Y:S01]  /*d940*/  ULDC.64 UR4, c[0x0][0x3f8] ;  /* 0x0000fe0000047ab9 */ /* 0x000fe20000000a00 */
[----:B------:R-:W-:Y:S01]  /*d950*/  ULDC.64 UR6, c[0x0][0x408] ;  /* 0x0001020000067ab9 */ /* 0x000fe20000000a00 */
[----:B------:R-:W-:Y:S02]  /*d960*/  IMAD.MOV.U32 R25, RZ, RZ, R23 ;  /* 0x000000ffff197224 */ /* 0x000fe400078e0017 */
[----:B------:R-:W-:Y:S01]  /*d970*/  IMAD.MOV.U32 R27, RZ, RZ, R29 ;  /* 0x000000ffff1b7224 */ /* 0x000fe200078e001d */
[----:B0-----:R-:W-:-:S13]  /*d980*/  ISETP.NE.AND P0, PT, R83, 0x1, PT ;  /* 0x000000015300780c */ /* 0x001fda0003f05270 */
[----:B------:R-:W0:Y:S08]  /*d990*/  @P0 LDC R0, c[0x0][0x44c] ;  /* 0x00011300ff000b82 */ /* 0x000e300000000800 */
[----:B------:R-:W1:Y:S01]  /*d9a0*/  @P0 LDC R5, c[0x0][0x450] ;  /* 0x00011400ff050b82 */ /* 0x000e620000000800 */
[----:B0-----:R-:W-:-:S05]  /*d9b0*/  @P0 IMAD.HI.U32 R0, R3, R0, RZ ;  /* 0x0000000003000227 */ /* 0x001fca00078e00ff */
[----:B-1----:R-:W-:-:S04]  /*d9c0*/  @P0 SHF.R.U32.HI R3, RZ, R5, R0 ;  /* 0x00000005ff030219 */ /* 0x002fc80000011600 */
        /* <DEDUP_REMOVED lines=11> */
[----:B------:R-:W-:Y:S01]  /*da80*/  UMOV UR4, 0xffffffff ;  /* 0xffffffff00047882 */ /* 0x000fe20000000000 */
[----:B------:R-:W-:Y:S02]  /*da90*/  LEA R0, P1, R26, UR6, 0x1 ;  /* 0x000000061a007c11 */ /* 0x000fe4000f8208ff */
[----:B------:R-:W-:Y:S02]  /*daa0*/  IADD3 R7, R27, R7, RZ ;  /* 0x000000071b077210 */ /* 0x000fe40007ffe0ff */
[----:B------:R-:W-:Y:S02]  /*dab0*/  LEA.HI.X R6, R24, UR5, R5, 0x1, P0 ;  /* 0x0000000518067c11 */ /* 0x000fe400080f0c05 */
[----:B------:R-:W-:Y:S01]  /*dac0*/  LEA.HI.X R7, R26, UR7, R7, 0x1, P1 ;  /* 0x000000071a077c11 */ /* 0x000fe200088f0c07 */
[----:B------:R-:W-:Y:S06]  /*dad0*/  BRA.DIV UR4, `(.L_x_1906) ;  /* 0x000001de04947947 */ /* 0x000fec000b800000 */
[----:B------:R0:W1:Y:S04]  /*dae0*/  SHFL.IDX PT, R5, R6, RZ, 0x181f ;  /* 0x00181fff06057589 */ /* 0x00006800000e0000 */
[----:B------:R0:W2:Y:S04]  /*daf0*/  SHFL.IDX PT, R4, R3, RZ, 0x181f ;  /* 0x00181fff03047589 */ /* 0x0000a800000e0000 */
[----:B------:R0:W3:Y:S04]  /*db00*/  SHFL.IDX PT, R9, R7, RZ, 0x181f ;  /* 0x00181fff07097589 */ /* 0x0000e800000e0000 */
[----:B------:R0:W4:Y:S02]  /*db10*/  SHFL.IDX PT, R14, R0, RZ, 0x181f ;  /* 0x00181fff000e7589 */ /* 0x00012400000e0000 */
.L_x_2263:
        /* <DEDUP_REMOVED lines=12> */
[----:B------:R-:W3:Y:S01]  /*dbe0*/  LDL R8, [R1+0x5c] ;  /* 0x00005c0001087983 */ /* 0x000ee20000100800 */
[----:B------:R-:W-:Y:S01]  /*dbf0*/  ULDC UR4, c[0x0][0x3f4] ;  /* 0x0000fd0000047ab9 */ /* 0x000fe20000000800 */
[----:B--2---:R-:W-:Y:S01]  /*dc00*/  IMAD.MOV.U32 R12, RZ, RZ, R4 ;  /* 0x000000ffff0c7224 */ /* 0x004fe200078e0004 */
[----:B------:R-:W-:Y:S01]  /*dc10*/  ISETP.GE.AND P2, PT, R18, UR4, PT ;  /* 0x0000000412007c0c */ /* 0x000fe2000bf46270 */
[----:B-1----:R-:W-:Y:S01]  /*dc20*/  IMAD.MOV.U32 R13, RZ, RZ, R5 ;  /* 0x000000ffff0d7224 */ /* 0x002fe200078e0005 */
[----:B------:R-:W-:Y:S02]  /*dc30*/  ISETP.GE.AND P3, PT, R226, UR4, PT ;  /* 0x00000004e2007c0c */ /* 0x000fe4000bf66270 */
[----:B------:R-:W-:Y:S02]  /*dc40*/  CS2R R56, SRZ ;  /* 0x0000000000387805 */ /* 0x000fe4000001ff00 */
[----:B------:R-:W-:-:S07]  /*dc50*/  CS2R R58, SRZ ;  /* 0x00000000003a7805 */ /* 0x000fce000001ff00 */
[C---:B------:R-:W-:Y:S01]  /*dc60*/  @!P2 IMAD.SHL.U32 R15, R18.reuse, 0x2, RZ ;  /* 0x00000002120fa824 */ /* 0x040fe200078e00ff */
[----:B------:R-:W-:-:S04]  /*dc70*/  @!P2 SHF.L.U64.HI R20, R18, 0x1, R19 ;  /* 0x000000011214a819 */ /* 0x000fc80000010213 */
[----:B------:R-:W-:Y:S02]  /*dc80*/  @!P2 IADD3 R4, P0, R4, R15, RZ ;  /* 0x0000000f0404a210 */ /* 0x000fe40007f1e0ff */
[----:B------:R-:W-:Y:S02]  /*dc90*/  CS2R R64, SRZ ;  /* 0x0000000000407805 */ /* 0x000fe4000001ff00 */
[----:B------:R-:W-:Y:S02]  /*dca0*/  CS2R R66, SRZ ;  /* 0x0000000000427805 */ /* 0x000fe4000001ff00 */
[----:B------:R-:W-:Y:S02]  /*dcb0*/  CS2R R60, SRZ ;  /* 0x00000000003c7805 */ /* 0x000fe4000001ff00 */
[----:B------:R-:W-:Y:S02]  /*dcc0*/  CS2R R62, SRZ ;  /* 0x00000000003e7805 */ /* 0x000fe4000001ff00 */
[----:B------:R-:W-:-:S02]  /*dcd0*/  CS2R R68, SRZ ;  /* 0x0000000000447805 */ /* 0x000fc4000001ff00 */
[----:B------:R-:W-:Y:S01]  /*dce0*/  CS2R R70, SRZ ;  /* 0x0000000000467805 */ /* 0x000fe2000001ff00 */
[----:B------:R-:W-:-:S05]  /*dcf0*/  @!P2 IMAD.X R5, R5, 0x1, R20, P0 ;  /* 0x000000010505a824 */ /* 0x000fca00000e0614 */
[----:B------:R1:W5:Y:S01]  /*dd00*/  @!P2 LD.E.128 R60, desc[UR60][R4.64] ;  /* 0x0000003c043ca980 */ /* 0x000362000c101d00 */
[----:B---3--:R-:W-:Y:S01]  /*dd10*/  @!P3 IMAD.SHL.U32 R11, R8, 0x8, RZ ;  /* 0x00000008080bb824 */ /* 0x008fe200078e00ff */
[----:B----4-:R-:W-:Y:S02]  /*dd20*/  @!P2 IADD3 R8, P1, R14, R15, RZ ;  /* 0x0000000f0e08a210 */ /* 0x010fe40007f3e0ff */
[----:B------:R-:W-:Y:S01]  /*dd30*/  MOV R15, R9 ;  /* 0x00000009000f7202 */ /* 0x000fe20000000f00 */
[----:B------:R-:W-:-:S04]  /*dd40*/  @!P3 IMAD.WIDE R12, R11, 0x2, R12 ;  /* 0x000000020b0cb825 */ /* 0x000fc800078e020c */
[----:B------:R-:W-:Y:S01]  /*dd50*/  @!P3 IMAD.WIDE R14, R11, 0x2, R14 ;  /* 0x000000020b0eb825 */ /* 0x000fe200078e020e */
[----:B------:R1:W5:Y:S03]  /*dd60*/  @!P3 LD.E.128 R56, desc[UR60][R12.64] ;  /* 0x0000003c0c38b980 */ /* 0x000366000c101d00 */
[----:B------:R-:W-:Y:S01]  /*dd70*/  @!P2 IMAD.X R9, R9, 0x1, R20, P1 ;  /* 0x000000010909a824 */ /* 0x000fe200008e0614 */
[----:B------:R1:W5:Y:S04]  /*dd80*/  @!P3 LD.E.128 R64, desc[UR60][R14.64] ;  /* 0x0000003c0e40b980 */ /* 0x000368000c101d00 */
[----:B------:R1:W5:Y:S02]  /*dd90*/  @!P2 LD.E.128 R68, desc[UR60][R8.64] ;  /* 0x0000003c0844a980 */ /* 0x000364000c101d00 */
.L_x_1908:
[----:B------:R-:W-:Y:S05]  /*dda0*/  BSYNC B1 ;  /* 0x0000000000017941 */ /* 0x000fea0003800000 */
.L_x_1907:
[----:B-12--5:R-:W-:Y:S01]  /*ddb0*/  IMAD.MOV.U32 R4, RZ, RZ, R68 ;  /* 0x000000ffff047224 */ /* 0x026fe200078e0044 */
[----:B------:R-:W-:Y:S01]  /*ddc0*/  MOV R8, R70 ;  /* 0x0000004600087202 */ /* 0x000fe20000000f00 */
[----:B------:R-:W-:Y:S01]  /*ddd0*/  IMAD.MOV.U32 R5, RZ, RZ, R69 ;  /* 0x000000ffff057224 */ /* 0x000fe200078e0045 */
[----:B------:R-:W-:Y:S01]  /*dde0*/  UMOV UR4, 0xffffffff ;  /* 0xffffffff00047882 */ /* 0x000fe20000000000 */
[----:B---3--:R-:W-:Y:S01]  /*ddf0*/  IMAD.MOV.U32 R9, RZ, RZ, R71 ;  /* 0x000000ffff097224 */ /* 0x008fe200078e0047 */
[----:B------:R-:W-:Y:S01]  /*de00*/  PRMT R112, R112, 0x5410, R4 ;  /* 0x0000541070707816 */ /* 0x000fe20000000004 */
[----:B------:R-:W-:Y:S01]  /*de10*/  IMAD.MOV.U32 R4, RZ, RZ, R64 ;  /* 0x000000ffff047224 */ /* 0x000fe200078e0040 */
[----:B------:R-:W-:Y:S01]  /*de20*/  PRMT R115, R5, 0x7610, R115 ;  /* 0x0000761005737816 */ /* 0x000fe20000000073 */
[----:B------:R-:W-:Y:S01]  /*de30*/  IMAD.MOV.U32 R5, RZ, RZ, R65 ;  /* 0x000000ffff057224 */ /* 0x000fe200078e0041 */
[----:B------:R-:W-:Y:S01]  /*de40*/  PRMT R111, R111, 0x5410, R8 ;  /* 0x000054106f6f7816 */ /* 0x000fe20000000008 */
[----:B------:R-:W-:Y:S01]  /*de50*/  IMAD.MOV.U32 R8, RZ, RZ, R66 ;  /* 0x000000ffff087224 */ /* 0x000fe200078e0042 */
[----:B------:R-:W-:-:S02]  /*de60*/  PRMT R110, R110, 0x5410, R9 ;  /* 0x000054106e6e7816 */ /* 0x000fc40000000009 */
[----:B------:R-:W-:Y:S02]  /*de70*/  CS2R R52, SRZ ;  /* 0x0000000000347805 */ /* 0x000fe4000001ff00 */
        /* <DEDUP_REMOVED lines=15> */
[----:B------:R-:W-:-:S02]  /*df70*/  MOV R4, R56 ;  /* 0x0000003800047202 */ /* 0x000fc40000000f00 */
        /* <DEDUP_REMOVED lines=8> */
.L_x_2269:
        /* <DEDUP_REMOVED lines=11> */
[----:B------:R-:W4:Y:S01]  /*e0b0*/  LDL R15, [R1+0x5c] ;  /* 0x00005c00010f7983 */ /* 0x000f220000100800 */
[----:B------:R-:W-:Y:S01]  /*e0c0*/  ULDC UR4, c[0x0][0x3f4] ;  /* 0x0000fd0000047ab9 */ /* 0x000fe20000000800 */
[----:B---3--:R-:W-:Y:S01]  /*e0d0*/  MOV R12, R4 ;  /* 0x00000004000c7202 */ /* 0x008fe20000000f00 */
[----:B--2---:R-:W-:Y:S01]  /*e0e0*/  IMAD.MOV.U32 R13, RZ, RZ, R5 ;  /* 0x000000ffff0d7224 */ /* 0x004fe200078e0005 */
[----:B------:R-:W-:Y:S02]  /*e0f0*/  ISETP.GE.AND P2, PT, R18, UR4, PT ;  /* 0x0000000412007c0c */ /* 0x000fe4000bf46270 */
[----:B------:R-:W-:Y:S02]  /*e100*/  CS2R R40, SRZ ;  /* 0x0000000000287805 */ /* 0x000fe4000001ff00 */
[----:B------:R-:W-:Y:S02]  /*e110*/  ISETP.GE.AND P3, PT, R226, UR4, PT ;  /* 0x00000004e2007c0c */ /* 0x000fe4000bf66270 */
[----:B------:R-:W-:-:S02]  /*e120*/  CS2R R42, SRZ ;  /* 0x00000000002a7805 */ /* 0x000fc4000001ff00 */
[----:B------:R-:W-:-:S05]  /*e130*/  CS2R R48, SRZ ;  /* 0x0000000000307805 */ /* 0x000fca000001ff00 */
[C---:B------:R-:W-:Y:S01]  /*e140*/  @!P2 IMAD.SHL.U32 R11, R18.reuse, 0x2, RZ ;  /* 0x00000002120ba824 */ /* 0x040fe200078e00ff */
[----:B------:R-:W-:-:S04]  /*e150*/  @!P2 SHF.L.U64.HI R20, R18, 0x1, R19 ;  /* 0x000000011214a819 */ /* 0x000fc80000010213 */
[-C--:B----4-:R-:W-:Y:S02]  /*e160*/  @!P2 IADD3 R8, P1, R14, R11.reuse, RZ ;  /* 0x0000000b0e08a210 */ /* 0x090fe40007f3e0ff */
[----:B------:R-:W-:Y:S02]  /*e170*/  @!P2 IADD3 R4, P0, R4, R11, RZ ;  /* 0x0000000b0404a210 */ /* 0x000fe40007f1e0ff */
[----:B------:R-:W-:Y:S02]  /*e180*/  CS2R R50, SRZ ;  /* 0x0000000000327805 */ /* 0x000fe4000001ff00 */
[----:B------:R-:W-:Y:S02]  /*e190*/  CS2R R44, SRZ ;  /* 0x00000000002c7805 */ /* 0x000fe4000001ff00 */
[----:B------:R-:W-:Y:S02]  /*e1a0*/  CS2R R46, SRZ ;  /* 0x00000000002e7805 */ /* 0x000fe4000001ff00 */
[----:B------:R-:W-:-:S02]  /*e1b0*/  CS2R R52, SRZ ;  /* 0x0000000000347805 */ /* 0x000fc4000001ff00 */
[----:B------:R-:W-:Y:S02]  /*e1c0*/  CS2R R54, SRZ ;  /* 0x0000000000367805 */ /* 0x000fe4000001ff00 */
[----:B------:R-:W-:-:S05]  /*e1d0*/  @!P2 IADD3.X R5, R5, R20, RZ, P0, !PT ;  /* 0x000000140505a210 */ /* 0x000fca00007fe4ff */
[----:B------:R2:W5:Y:S01]  /*e1e0*/  @!P2 LD.E.128 R44, desc[UR60][R4.64] ;  /* 0x0000003c042ca980 */ /* 0x000562000c101d00 */
[----:B------:R-:W-:Y:S02]  /*e1f0*/  @!P3 IMAD.SHL.U32 R21, R15, 0x8, RZ ;  /* 0x000000080f15b824 */ /* 0x000fe400078e00ff */
[----:B0-----:R-:W-:Y:S02]  /*e200*/  IMAD.MOV.U32 R15, RZ, RZ, R9 ;  /* 0x000000ffff0f7224 */ /* 0x001fe400078e0009 */
[----:B------:R-:W-:-:S04]  /*e210*/  @!P3 IMAD.WIDE R12, R21, 0x2, R12 ;  /* 0x00000002150cb825 */ /* 0x000fc800078e020c */
[----:B------:R-:W-:Y:S01]  /*e220*/  @!P3 IMAD.WIDE R14, R21, 0x2, R14 ;  /* 0x00000002150eb825 */ /* 0x000fe200078e020e */
[----:B------:R2:W5:Y:S03]  /*e230*/  @!P3 LD.E.128 R40, desc[UR60][R12.64] ;  /* 0x0000003c0c28b980 */ /* 0x000566000c101d00 */
[----:B------:R-:W-:Y:S01]  /*e240*/  @!P2 IMAD.X R9, R9, 0x1, R20, P1 ;  /* 0x000000010909a824 */ /* 0x000fe200008e0614 */
[----:B------:R2:W5:Y:S04]  /*e250*/  @!P3 LD.E.128 R48, desc[UR60][R14.64] ;  /* 0x0000003c0e30b980 */ /* 0x000568000c101d00 */
[----:B------:R2:W5:Y:S02]  /*e260*/  @!P2 LD.E.128 R52, desc[UR60][R8.64] ;  /* 0x0000003c0834a980 */ /* 0x000564000c101d00 */
.L_x_1911:
[----:B------:R-:W-:Y:S05]  /*e270*/  BSYNC B1 ;  /* 0x0000000000017941 */ /* 0x000fea0003800000 */
.L_x_1910:
[----:B--23-5:R-:W-:Y:S01]  /*e280*/  IMAD.MOV.U32 R4, RZ, RZ, R52 ;  /* 0x000000ffff047224 */ /* 0x02cfe200078e0034 */
[----:B0-----:R-:W-:Y:S01]  /*e290*/  MOV R9, R55 ;  /* 0x0000003700097202 */ /* 0x001fe20000000f00 */
[----:B------:R-:W-:Y:S01]  /*e2a0*/  IMAD.MOV.U32 R5, RZ, RZ, R53 ;  /* 0x000000ffff057224 */ /* 0x000fe200078e0035 */
        /* <DEDUP_REMOVED lines=27> */
.L_x_2275:
        /* <DEDUP_REMOVED lines=12> */
[----:B------:R-:W4:Y:S01]  /*e520*/  LDL R15, [R1+0x5c] ;  /* 0x00005c00010f7983 */ /* 0x000f220000100800 */
[----:B------:R-:W-:Y:S01]  /*e530*/  ULDC UR4, c[0x0][0x3f4] ;  /* 0x0000fd0000047ab9 */ /* 0x000fe20000000800 */
[----:B---3--:R-:W-:Y:S01]  /*e540*/  IMAD.MOV.U32 R12, RZ, RZ, R4 ;  /* 0x000000ffff0c7224 */ /* 0x008fe200078e0004 */
[----:B------:R-:W-:Y:S02]  /*e550*/  ISETP.GE.AND P2, PT, R18, UR4, PT ;  /* 0x0000000412007c0c */ /* 0x000fe4000bf46270 */
[----:B------:R-:W-:Y:S02]  /*e560*/  CS2R R24, SRZ ;  /* 0x0000000000187805 */ /* 0x000fe4000001ff00 */
[----:B------:R-:W-:Y:S02]  /*e570*/  ISETP.GE.AND P3, PT, R226, UR4, PT ;  /* 0x00000004e2007c0c */ /* 0x000fe4000bf66270 */
[----:B------:R-:W-:Y:S02]  /*e580*/  CS2R R26, SRZ ;  /* 0x00000000001a7805 */ /* 0x000fe4000001ff00 */
[----:B--2---:R-:W-:-:S05]  /*e590*/  MOV R13, R5 ;  /* 0x00000005000d7202 */ /* 0x004fca0000000f00 */
[C---:B------:R-:W-:Y:S01]  /*e5a0*/  @!P2 IMAD.SHL.U32 R11, R18.reuse, 0x2, RZ ;  /* 0x00000002120ba824 */ /* 0x040fe200078e00ff */
[----:B------:R-:W-:-:S04]  /*e5b0*/  @!P2 SHF.L.U64.HI R28, R18, 0x1, R19 ;  /* 0x00000001121ca819 */ /* 0x000fc80000010213 */
[-C--:B------:R-:W-:Y:S02]  /*e5c0*/  @!P2 IADD3 R4, P0, R4, R11.reuse, RZ ;  /* 0x0000000b0404a210 */ /* 0x080fe40007f1e0ff */
[----:B0-----:R-:W-:Y:S02]  /*e5d0*/  @!P2 IADD3 R8, P1, R14, R11, RZ ;  /* 0x0000000b0e08a210 */ /* 0x001fe40007f3e0ff */
[----:B------:R-:W-:Y:S02]  /*e5e0*/  CS2R R32, SRZ ;  /* 0x0000000000207805 */ /* 0x000fe4000001ff00 */
[----:B------:R-:W-:Y:S01]  /*e5f0*/  CS2R R34, SRZ ;  /* 0x0000000000227805 */ /* 0x000fe2000001ff00 */
[----:B------:R-:W-:Y:S01]  /*e600*/  @!P2 IMAD.X R5, R5, 0x1, R28, P0 ;  /* 0x000000010505a824 */ /* 0x000fe200000e061c */
[----:B------:R-:W-:Y:S02]  /*e610*/  CS2R R30, SRZ ;  /* 0x00000000001e7805 */ /* 0x000fe4000001ff00 */
[----:B------:R-:W-:-:S02]  /*e620*/  CS2R R36, SRZ ;  /* 0x0000000000247805 */ /* 0x000fc4000001ff00 */
[----:B------:R-:W-:Y:S01]  /*e630*/  CS2R R38, SRZ ;  /* 0x0000000000267805 */ /* 0x000fe2000001ff00 */
[----:B----4-:R-:W-:Y:S02]  /*e640*/  @!P3 IMAD.SHL.U32 R23, R15, 0x8, RZ ;  /* 0x000000080f17b824 */ /* 0x010fe400078e00ff */
[----:B------:R-:W-:Y:S01]  /*e650*/  IMAD.MOV.U32 R15, RZ, RZ, R9 ;  /* 0x000000ffff0f7224 */ /* 0x000fe200078e0009 */
[----:B------:R-:W-:Y:S01]  /*e660*/  @!P2 IADD3.X R9, R9, R28, RZ, P1, !PT ;  /* 0x0000001c0909a210 */ /* 0x000fe20000ffe4ff */
[----:B------:R-:W-:Y:S01]  /*e670*/  @!P3 IMAD.WIDE R20, R23, 0x2, R12 ;  /* 0x000000021714b825 */ /* 0x000fe200078e020c */
[----:B------:R-:W-:-:S03]  /*e680*/  CS2R R28, SRZ ;  /* 0x00000000001c7805 */ /* 0x000fc6000001ff00 */
[----:B------:R-:W-:Y:S01]  /*e690*/  @!P3 IMAD.WIDE R12, R23, 0x2, R14 ;  /* 0x00000002170cb825 */ /* 0x000fe200078e020e */
[----:B------:R0:W5:Y:S04]  /*e6a0*/  @!P3 LD.E.128 R24, desc[UR60][R20.64] ;  /* 0x0000003c1418b980 */ /* 0x000168000c101d00 */
[----:B------:R0:W5:Y:S04]  /*e6b0*/  @!P3 LD.E.128 R32, desc[UR60][R12.64] ;  /* 0x0000003c0c20b980 */ /* 0x000168000c101d00 */
[----:B------:R0:W5:Y:S04]  /*e6c0*/  @!P2 LD.E.128 R28, desc[UR60][R4.64] ;  /* 0x0000003c041ca980 */ /* 0x000168000c101d00 */
[----:B------:R0:W5:Y:S02]  /*e6d0*/  @!P2 LD.E.128 R36, desc[UR60][R8.64] ;  /* 0x0000003c0824a980 */ /* 0x000164000c101d00 */
.L_x_1914:
[----:B------:R-:W-:Y:S05]  /*e6e0*/  BSYNC B1 ;  /* 0x0000000000017941 */ /* 0x000fea0003800000 */
.L_x_1913:
[----:B0--3-5:R-:W-:Y:S01]  /*e6f0*/  IMAD.MOV.U32 R4, RZ, RZ, R36 ;  /* 0x000000ffff047224 */ /* 0x029fe200078e0024 */
[----:B------:R-:W-:Y:S01]  /*e700*/  UMOV UR4, 0xffffffff ;  /* 0xffffffff00047882 */ /* 0x000fe20000000000 */
[----:B--2---:R-:W-:Y:S02]  /*e710*/  IMAD.MOV.U32 R5, RZ, RZ, R37 ;  /* 0x000000ffff057224 */ /* 0x004fe400078e0025 */
        /* <DEDUP_REMOVED lines=21> */
[----:B------:R-:W-:Y:S02]  /*e870*/  CS2R R4, SRZ ;  /* 0x0000000000047805 */ /* 0x000fe4000001ff00 */
[----:B------:R-:W-:Y:S01]  /*e880*/  PRMT R87, R8, 0x5410, R9 ;  /* 0x0000541008577816 */ /* 0x000fe20000000009 */
[----:B------:R-:W-:Y:S06]  /*e890*/  BRA.DIV UR4, `(.L_x_1915) ;  /* 0x000001d604747947 */ /* 0x000fec000b800000 */
[----:B------:R0:W2:Y:S04]  /*e8a0*/  SHFL.IDX PT, R21, R6, 0x3, 0x181f ;  /* 0x00781f0006157f89 */ /* 0x0000a800000e0000 */
[----:B------:R0:W3:Y:S04]  /*e8b0*/  SHFL.IDX PT, R20, R3, 0x3, 0x181f ;  /* 0x00781f0003147f89 */ /* 0x0000e800000e0000 */
[----:B------:R0:W0:Y:S04]  /*e8c0*/  SHFL.IDX PT, R23, R7, 0x3, 0x181f ;  /* 0x00781f0007177f89 */ /* 0x00002800000e0000 */
[----:B-1--4-:R-:W1:Y:S02]  /*e8d0*/  SHFL.IDX PT, R0, R0, 0x3, 0x181f ;  /* 0x00781f0000007f89 */ /* 0x012e6400000e0000 */
.L_x_2281:
[----:B------:R-:W4:Y:S01]  /*e8e0*/  LDL R12, [R1+0x6c] ;  /* 0x00006c00010c7983 */ /* 0x000f220000100800 */
[----:B------:R-:W-:Y:S01]  /*e8f0*/  VIADD R10, R10, 0x60 ;  /* 0x000000600a0a7836 */ /* 0x000fe20000000000 */
[----:B------:R-:W-:Y:S01]  /*e900*/  BSSY B1, `(.L_x_1916) ;  /* 0x000002b000017945 */ /* 0x000fe20003800000 */
[----:B0-----:R-:W-:Y:S02]  /*e910*/  CS2R R6, SRZ ;  /* 0x0000000000067805 */ /* 0x001fe4000001ff00 */
[----:B------:R-:W-:Y:S02]  /*e920*/  CS2R R8, SRZ ;  /* 0x0000000000087805 */ /* 0x000fe4000001ff00 */
[----:B------:R-:W-:Y:S02]  /*e930*/  CS2R R14, SRZ ;  /* 0x00000000000e7805 */ /* 0x000fe4000001ff00 */
[----:B------:R-:W-:Y:S02]  /*e940*/  ISETP.GE.AND P0, PT, R10, R83, PT ;  /* 0x000000530a00720c */ /* 0x000fe40003f06270 */
        /* <DEDUP_REMOVED lines=9> */
[----:B------:R-:W4:Y:S01]  /*e9e0*/  LDL R76, [R1+0x5c] ;  /* 0x00005c00014c7983 */ /* 0x000f220000100800 */
[----:B------:R-:W-:Y:S01]  /*e9f0*/  ULDC UR4, c[0x0][0x3f4] ;  /* 0x0000fd0000047ab9 */ /* 0x000fe20000000800 */
[----:B--2---:R-:W-:Y:S01]  /*ea00*/  MOV R5, R21 ;  /* 0x0000001500057202 */ /* 0x004fe20000000f00 */
[----:B---3--:R-:W-:Y:S01]  /*ea10*/  IMAD.MOV.U32 R4, RZ, RZ, R20 ;  /* 0x000000ffff047224 */ /* 0x008fe200078e0014 */
[----:B------:R-:W-:Y:S02]  /*ea20*/  ISETP.GE.AND P2, PT, R18, UR4, PT ;  /* 0x0000000412007c0c */ /* 0x000fe4000bf46270 */
[----:B------:R-:W-:Y:S02]  /*ea30*/  CS2R R72, SRZ ;  /* 0x0000000000487805 */ /* 0x000fe4000001ff00 */
[----:B------:R-:W-:Y:S02]  /*ea40*/  ISETP.GE.AND P3, PT, R226, UR4, PT ;  /* 0x00000004e2007c0c */ /* 0x000fe4000bf66270 */
[----:B------:R-:W-:-:S07]  /*ea50*/  CS2R R74, SRZ ;  /* 0x00000000004a7805 */ /* 0x000fce000001ff00 */
[C---:B------:R-:W-:Y:S01]  /*ea60*/  @!P2 IMAD.SHL.U32 R77, R18.reuse, 0x2, RZ ;  /* 0x00000002124da824 */ /* 0x040fe200078e00ff */
[----:B------:R-:W-:-:S04]  /*ea70*/  @!P2 SHF.L.U64.HI R6, R18, 0x1, R19 ;  /* 0x000000011206a819 */ /* 0x000fc80000010213 */
[----:B------:R-:W-:Y:S02]  /*ea80*/  @!P2 IADD3 R20, P0, R20, R77, RZ ;  /* 0x0000004d1414a210 */ /* 0x000fe40007f1e0ff */
[----:B------:R-:W-:Y:S02]  /*ea90*/  CS2R R8, SRZ ;  /* 0x0000000000087805 */ /* 0x000fe4000001ff00 */
[----:B------:R-:W-:Y:S02]  /*eaa0*/  CS2R R10, SRZ ;  /* 0x00000000000a7805 */ /* 0x000fe4000001ff00 */
[----:B------:R-:W-:Y:S02]  /*eab0*/  CS2R R12, SRZ ;  /* 0x00000000000c7805 */ /* 0x000fe4000001ff00 */
[----:B------:R-:W-:Y:S02]  /*eac0*/  @!P2 IADD3.X R21, R21, R6, RZ, P0, !PT ;  /* 0x000000061515a210 */ /* 0x000fe400007fe4ff */
[----:B------:R-:W-:-:S06]  /*ead0*/  CS2R R14, SRZ ;  /* 0x00000000000e7805 */ /* 0x000fcc000001ff00 */
[----:B------:R0:W5:Y:S01]  /*eae0*/  @!P2 LD.E.128 R12, desc[UR60][R20.64] ;  /* 0x0000003c140ca980 */ /* 0x000162000c101d00 */
[----:B----4-:R-:W-:Y:S01]  /*eaf0*/  @!P3 IMAD.SHL.U32 R79, R76, 0x8, RZ ;  /* 0x000000084c4fb824 */ /* 0x010fe200078e00ff */
[----:B-1----:R-:W-:-:S03]  /*eb00*/  @!P2 IADD3 R76, P1, R0, R77, RZ ;  /* 0x0000004d004ca210 */ /* 0x002fc60007f3e0ff */
[----:B------:R-:W-:-:S04]  /*eb10*/  @!P3 IMAD.WIDE R80, R79, 0x2, R4 ;  /* 0x000000024f50b825 */ /* 0x000fc800078e0204 */
[----:B------:R-:W-:Y:S01]  /*eb20*/  IMAD.MOV.U32 R4, RZ, RZ, R0 ;  /* 0x000000ffff047224 */ /* 0x000fe200078e0000 */
[----:B------:R0:W5:Y:S01]  /*eb30*/  @!P3 LD.E.128 R72, desc[UR60][R80.64] ;  /* 0x0000003c5048b980 */ /* 0x000162000c101d00 */
[----:B------:R-:W-:Y:S02]  /*eb40*/  IMAD.MOV.U32 R5, RZ, RZ, R23 ;  /* 0x000000ffff057224 */ /* 0x000fe400078e0017 */
[----:B------:R-:W-:Y:S01]  /*eb50*/  @!P2 IMAD.X R77, R23, 0x1, R6, P1 ;  /* 0x00000001174da824 */ /* 0x000fe200008e0606 */
[----:B------:R-:W-:Y:S01]  /*eb60*/  CS2R R6, SRZ ;  /* 0x0000000000067805 */ /* 0x000fe2000001ff00 */
[----:B------:R-:W-:Y:S01]  /*eb70*/  @!P3 IMAD.WIDE R78, R79, 0x2, R4 ;  /* 0x000000024f4eb825 */ /* 0x000fe200078e0204 */
[----:B------:R-:W-:-:S04]  /*eb80*/  CS2R R4, SRZ ;  /* 0x0000000000047805 */ /* 0x000fc8000001ff00 */
[----:B------:R0:W5:Y:S04]  /*eb90*/  @!P3 LD.E.128 R8, desc[UR60][R78.64] ;  /* 0x0000003c4e08b980 */ /* 0x000168000c101d00 */
[----:B------:R0:W5:Y:S02]  /*eba0*/  @!P2 LD.E.128 R4, desc[UR60][R76.64] ;  /* 0x0000003c4c04a980 */ /* 0x000164000c101d00 */
.L_x_1917:
[----:B------:R-:W-:Y:S05]  /*ebb0*/  BSYNC B1 ;  /* 0x0000000000017941 */ /* 0x000fea0003800000 */
.L_x_1916:
[----:B0-----:R-:W4:Y:S01]  /*ebc0*/  LDL R77, [R1+0x34] ;  /* 0x00003400014d7983 */ /* 0x001f220000100800 */
[----:B------:R-:W0:Y:S01]  /*ebd0*/  SYNCS.PHASECHK.TRANS64.TRYWAIT P0, [R16+URZ+0x30800], R113 ;  /* 0x03080071100075a7 */ /* 0x000e22000800017f */
[----:B-1---5:R-:W-:Y:S01]  /*ebe0*/  IMAD.MOV.U32 R0, RZ, RZ, R4 ;  /* 0x000000ffff007224 */ /* 0x022fe200078e0004 */
[----:B------:R-:W-:Y:S01]  /*ebf0*/  MOV R23, R12 ;  /* 0x0000000c00177202 */ /* 0x000fe20000000f00 */
[----:B------:R-:W-:Y:S01]  /*ec00*/  IMAD.MOV.U32 R3, RZ, RZ, R5 ;  /* 0x000000ffff037224 */ /* 0x000fe200078e0005 */
[----:B------:R-:W-:Y:S01]  /*ec10*/  BSSY B1, `(.L_x_1918) ;  /* 0x000001a000017945 */ /* 0x000fe20003800000 */
[----:B---3--:R-:W-:Y:S02]  /*ec20*/  IMAD.MOV.U32 R20, RZ, RZ, R6 ;  /* 0x000000ffff147224 */ /* 0x008fe400078e0006 */
[----:B--2---:R-:W-:Y:S01]  /*ec30*/  IMAD.MOV.U32 R21, RZ, RZ, R10 ;  /* 0x000000ffff157224 */ /* 0x004fe200078e000a */
[----:B------:R-:W-:Y:S01]  /*ec40*/  PRMT R88, R0, 0x5410, R3 ;  /* 0x0000541000587816 */ /* 0x000fe20000000003 */
[----:B------:R-:W-:Y:S01]  /*ec50*/  IMAD.MOV.U32 R3, RZ, RZ, R8 ;  /* 0x000000ffff037224 */ /* 0x000fe200078e0008 */
[----:B------:R-:W-:Y:S01]  /*ec60*/  PRMT R89, R20, 0x7610, R89 ;  /* 0x0000761014597816 */ /* 0x000fe20000000059 */
[----:B------:R-:W-:Y:S01]  /*ec70*/  IMAD.MOV.U32 R20, RZ, RZ, R9 ;  /* 0x000000ffff147224 */ /* 0x000fe200078e0009 */
[----:B------:R-:W-:Y:S01]  /*ec80*/  MOV R0, R7 ;  /* 0x0000000700007202 */ /* 0x000fe20000000f00 */
[----:B------:R-:W-:-:S03]  /*ec90*/  IMAD.MOV.U32 R76, RZ, RZ, R13 ;  /* 0x000000ffff4c7224 */ /* 0x000fc600078e000d */
[----:B------:R-:W-:Y:S02]  /*eca0*/  PRMT R89, R89, 0x5410, R0 ;  /* 0x0000541059597816 */ /* 0x000fe40000000000 */
[--C-:B------:R-:W-:Y:S02]  /*ecb0*/  PRMT R0, R3, 0x5410, R20.reuse ;  /* 0x0000541003007816 */ /* 0x100fe40000000014 */
[----:B------:R-:W-:Y:S01]  /*ecc0*/  PRMT R20, R21, 0x7610, R20 ;  /* 0x0000761015147816 */ /* 0x000fe20000000014 */
[----:B------:R-:W-:Y:S01]  /*ecd0*/  IMAD.MOV.U32 R21, RZ, RZ, R11 ;  /* 0x000000ffff157224 */ /* 0x000fe200078e000b */
[----:B------:R-:W-:Y:S01]  /*ece0*/  PRMT R90, R23, 0x5410, R76 ;  /* 0x00005410175a7816 */ /* 0x000fe2000000004c */
[----:B------:R-:W-:Y:S02]  /*ecf0*/  IMAD.MOV.U32 R23, RZ, RZ, R15 ;  /* 0x000000ffff177224 */ /* 0x000fe400078e000f */
[----:B------:R-:W-:Y:S01]  /*ed00*/  IMAD.MOV.U32 R76, RZ, RZ, R72 ;  /* 0x000000ffff4c7224 */ /* 0x000fe200078e0048 */
[----:B------:R-:W-:Y:S01]  /*ed10*/  PRMT R20, R20, 0x5410, R21 ;  /* 0x0000541014147816 */ /* 0x000fe20000000015 */
[----:B------:R-:W-:-:S05]  /*ed20*/  IMAD.MOV.U32 R21, RZ, RZ, R14 ;  /* 0x000000ffff157224 */ /* 0x000fca00078e000e */
[----:B------:R-:W-:Y:S01]  /*ed30*/  PRMT R91, R21, 0x5410, R23 ;  /* 0x00005410155b7816 */ /* 0x000fe20000000017 */
[----:B------:R-:W-:Y:S01]  /*ed40*/  IMAD.MOV.U32 R23, RZ, RZ, R74 ;  /* 0x000000ffff177224 */ /* 0x000fe200078e004a */
[----:B----4-:R-:W-:Y:S02]  /*ed50*/  VIADDMNMX R3, R83, -R77, 0x80, PT ;  /* 0x0000008053037446 */ /* 0x010fe4000380094d */
[----:B------:R-:W-:Y:S02]  /*ed60*/  MOV R77, R73 ;  /* 0x00000049004d7202 */ /* 0x000fe40000000f00 */
[----:B------:R-:W-:Y:S02]  /*ed70*/  ISETP.GE.AND P1, PT, R218, R3, PT ;  /* 0x00000003da00720c */ /* 0x000fe40003f26270 */
[----:B------:R-:W-:Y:S01]  /*ed80*/  PRMT R21, R76, 0x5410, R77 ;  /* 0x000054104c157816 */ /* 0x000fe2000000004d */
[----:B------:R-:W-:Y:S01]  /*ed90*/  IMAD.MOV.U32 R76, RZ, RZ, R75 ;  /* 0x000000ffff4c7224 */ /* 0x000fe200078e004b */
[----:B0-----:R-:W-:Y:S09]  /*eda0*/  @!P0 BRA `(.L_x_1919) ;  /* 0x000001d000a48947 */ /* 0x001ff20003800000 */
.L_x_2282:
[----:B------:R-:W-:Y:S05]  /*edb0*/  BSYNC B1 ;  /* 0x0000000000017941 */ /* 0x000fea0003800000 */
.L_x_1918:
[----:B------:R-:W-:Y:S01]  /*edc0*/  BSSY B1, `(.L_x_1920) ;  /* 0x00000d1000017945 */ /* 0x000fe20003800000 */
[----:B------:R-:W-:-:S03]  /*edd0*/  PRMT R23, R23, 0x5410, R76 ;  /* 0x0000541017177816 */ /* 0x000fc6000000004c */
[----:B------:R-:W-:Y:S05]  /*ede0*/  @P1 BRA `(.L_x_1921) ;  /* 0x0000000c00381947 */ /* 0x000fea0003800000 */
[----:B------:R1:W5:Y:S01]  /*edf0*/  LDL R130, [R1+0x40] ;  /* 0x0000400001827983 */ /* 0x0003620000100800 */
[----:B0-----:R-:W0:Y:S01]  /*ee00*/  LDC R113, c[0x0][0x3f4] ;  /* 0x0000fd00ff717b82 */ /* 0x001e220000000800 */
[C---:B------:R-:W-:Y:S01]  /*ee10*/  IMAD.SHL.U32 R131, R218.reuse, 0x40, RZ ;  /* 0x00000040da837824 */ /* 0x040fe200078e00ff */
[----:B------:R-:W-:Y:S01]  /*ee20*/  BSSY B2, `(.L_x_1922) ;  /* 0x0000068000027945 */ /* 0x000fe20003800000 */
[----:B------:R-:W-:-:S03]  /*ee30*/  IMAD.SHL.U32 R132, R218, 0x40, RZ ;  /* 0x00000040da847824 */ /* 0x000fc600078e00ff */
[----:B------:R-:W-:-:S04]  /*ee40*/  LOP3.LUT R131, R131, 0x1c0, RZ, 0xc0, !PT ;  /* 0x000001c083837812 */ /* 0x000fc800078ec0ff */
[----:B------:R-:W-:Y:S02]  /*ee50*/  SHF.R.U32.HI R131, RZ, 0x3, R131 ;  /* 0x00000003ff837819 */ /* 0x000fe40000011683 */
[-C--:B0-----:R-:W-:Y:S02]  /*ee60*/  ISETP.GE.AND P0, PT, R18, R113.reuse, PT ;  /* 0x000000711200720c */ /* 0x081fe40003f06270 */
[----:B------:R-:W-:-:S11]  /*ee70*/  ISETP.GE.AND P1, PT, R226, R113, PT ;  /* 0x00000071e200720c */ /* 0x000fd60003f26270 */
[----:B-1----:R-:W-:Y:S05]  /*ee80*/  @P0 BRA `(.L_x_1923) ;  /* 0x0000000400840947 */ /* 0x002fea0003800000 */
[----:B------:R-:W2:Y:S04]  /*ee90*/  LDL R77, [R1+0x58] ;  /* 0x00005800014d7983 */ /* 0x000ea80000100800 */
[----:B------:R-:W3:Y:S01]  /*eea0*/  LDL R133, [R1+0x48] ;  /* 0x0000480001857983 */ /* 0x000ee20000100800 */
[--C-:B------:R-:W-:Y:S01]  /*eeb0*/  HADD2.F32 R125, -RZ, R115.reuse.H0_H0 ;  /* 0x20000073ff7d7230 */ /* 0x100fe20000004100 */
[----:B------:R-:W-:Y:S01]  /*eec0*/  SHF.R.U32.HI R123, RZ, 0x10, R61 ;  /* 0x00000010ff7b7819 */ /* 0x000fe2000001163d */
[----:B------:R-:W-:Y:S01]  /*eed0*/  HADD2.F32 R122, -RZ, R115.H1_H1 ;  /* 0x30000073ff7a7230 */ /* 0x000fe20000004100 */
[----:B------:R-:W-:Y:S01]  /*eee0*/  SHF.R.U32.HI R126, RZ, 0x10, R69 ;  /* 0x00000010ff7e7819 */ /* 0x000fe20000011645 */
[----:B------:R-:W-:Y:S01]  /*eef0*/  HADD2.F32 R124, -RZ, R112.H1_H1 ;  /* 0x30000070ff7c7230 */ /* 0x000fe20000004100 */
[----:B------:R-:W-:Y:S01]  /*ef00*/  SHF.R.U64 R60, R60, 0x10, R61 ;  /* 0x000000103c3c7819 */ /* 0x000fe2000000123d */
[----:B------:R-:W-:Y:S01]  /*ef10*/  HADD2.F32 R123, -RZ, R123.H0_H0 ;  /* 0x2000007bff7b7230 */ /* 0x000fe20000004100 */
[----:B------:R-:W-:Y:S01]  /*ef20*/  SHF.R.U64 R61, R62, 0x10, R63 ;  /* 0x000000103e3d7819 */ /* 0x000fe2000000123f */
[----:B------:R-:W-:Y:S01]  /*ef30*/  HADD2.F32 R126, -RZ, R126.H0_H0 ;  /* 0x2000007eff7e7230 */ /* 0x000fe20000004100 */
[----:B------:R-:W-:-:S02]  /*ef40*/  SHF.R.U64 R62, R70, 0x10, R71 ;  /* 0x00000010463e7819 */ /* 0x000fc40000001247 */
[----:B------:R-:W-:Y:S01]  /*ef50*/  SHF.R.U32.HI R70, RZ, 0x10, R71 ;  /* 0x00000010ff467819 */ /* 0x000fe20000011647 */
[----:B------:R-:W-:Y:S01]  /*ef60*/  HADD2.F32 R61, -RZ, R61.H0_H0 ;  /* 0x2000003dff3d7230 */ /* 0x000fe20000004100 */
[----:B------:R-:W-:Y:S02]  /*ef70*/  SHF.R.U32.HI R63, RZ, 0x10, R63 ;  /* 0x00000010ff3f7819 */ /* 0x000fe4000001163f */
[----:B------:R-:W-:Y:S02]  /*ef80*/  SHF.R.U64 R68, R68, 0x10, R69 ;  /* 0x0000001044447819 */ /* 0x000fe40000001245 */
[----:B--2---:R-:W-:-:S04]  /*ef90*/  LEA.HI R76, R113, R77, RZ, 0x1d ;  /* 0x0000004d714c7211 */ /* 0x004fc800078fe8ff */
[----:B------:R-:W-:Y:S02]  /*efa0*/  SHF.R.S32.HI R79, RZ, 0x1f, R76 ;  /* 0x0000001fff4f7819 */ /* 0x000fe4000001144c */
[----:B------:R-:W-:Y:S02]  /*efb0*/  SHF.L.U32 R77, R76, 0x3, RZ ;  /* 0x000000034c4d7819 */ /* 0x000fe400000006ff */
[----:B------:R-:W-:Y:S02]  /*efc0*/  LEA.HI R79, R79, R76, RZ, 0x3 ;  /* 0x0000004c4f4f7211 */ /* 0x000fe400078f18ff */
[----:B------:R-:W-:-:S03]  /*efd0*/  LOP3.LUT R77, R77, 0x38, RZ, 0xc0, !PT ;  /* 0x000000384d4d7812 */ /* 0x000fc600078ec0ff */
[----:B------:R-:W-:Y:S01]  /*efe0*/  IMAD.SHL.U32 R79, R79, 0x400, RZ ;  /* 0x000004004f4f7824 */ /* 0x000fe200078e00ff */
[----:B------:R-:W-:-:S04]  /*eff0*/  LOP3.LUT R77, R77, 0x1c0, R132, 0xf8, !PT ;  /* 0x000001c04d4d7812 */ /* 0x000fc800078ef884 */
[----:B------:R-:W-:Y:S02]  /*f000*/  LOP3.LUT R81, R77, R131, RZ, 0x3c, !PT ;  /* 0x000000834d517212 */ /* 0x000fe400078e3cff */
[----:B------:R-:W-:Y:S02]  /*f010*/  LOP3.LUT R80, R79, 0x7fffe000, RZ, 0xc0, !PT ;  /* 0x7fffe0004f507812 */ /* 0x000fe400078ec0ff */
[----:B---3--:R-:W0:Y:S02]  /*f020*/  LDS.128 R76, [R133] ;  /* 0x00000000854c7984 */ /* 0x008e240000000c00 */
[----:B-----5:R-:W-:-:S05]  /*f030*/  IADD3 R81, R81, R80, R130 ;  /* 0x0000005051517210 */ /* 0x020fca0007ffe082 */
[----:B------:R-:W-:-:S05]  /*f040*/  IMAD R114, R81, 0x2, R16 ;  /* 0x0000000251727824 */ /* 0x000fca00078e0210 */
[----:B------:R-:W1:Y:S01]  /*f050*/  LDS.128 R80, [R114+0x10400] ;  /* 0x0104000072507984 */ /* 0x000e620000000c00 */
[--C-:B0-----:R-:W-:Y:S02]  /*f060*/  HADD2.F32 R116, -RZ, R77.reuse.H0_H0 ;  /* 0x2000004dff747230 */ /* 0x101fe40000004100 */
[----:B------:R-:W-:Y:S02]  /*f070*/  HADD2.F32 R118, -RZ, R77.H1_H1 ;  /* 0x3000004dff767230 */ /* 0x000fe40000004100 */
[----:B------:R-:W-:Y:S02]  /*f080*/  HADD2.F32 R117, -RZ, R76.H0_H0 ;  /* 0x2000004cff757230 */ /* 0x000fe40000004100 */
[----:B------:R-:W-:Y:S02]  /*f090*/  HADD2.F32 R69, -RZ, R78.H0_H0 ;  /* 0x2000004eff457230 */ /* 0x000fe40000004100 */
[--C-:B------:R-:W-:Y:S02]  /*f0a0*/  HADD2.F32 R71, -RZ, R79.reuse.H0_H0 ;  /* 0x2000004fff477230 */ /* 0x100fe40000004100 */
[----:B------:R-:W-:-:S02]  /*f0b0*/  HADD2.F32 R79, -RZ, R79.H1_H1 ;  /* 0x3000004fff4f7230 */ /* 0x000fc40000004100 */
[--C-:B-1----:R-:W-:Y:S02]  /*f0c0*/  HADD2.F32 R77, -RZ, R81.reuse.H0_H0 ;  /* 0x20000051ff4d7230 */ /* 0x102fe40000004100 */
[----:B------:R-:W-:Y:S02]  /*f0d0*/  HADD2.F32 R119, -RZ, R81.H1_H1 ;  /* 0x30000051ff777230 */ /* 0x000fe40000004100 */
[----:B------:R-:W-:Y:S02]  /*f0e0*/  HADD2.F32 R115, -RZ, R80.H0_H0 ;  /* 0x20000050ff737230 */ /* 0x000fe40000004100 */
[CC--:B------:R-:W-:Y:S01]  /*f0f0*/  FMUL.FTZ R81, R77.reuse, R125.reuse ;  /* 0x0000007d4d517220 */ /* 0x0c0fe20000410000 */
[----:B------:R-:W-:Y:S01]  /*f100*/  FMUL.FTZ R127, R77, R122 ;  /* 0x0000007a4d7f7220 */ /* 0x000fe20000410000 */
[----:B------:R-:W-:Y:S01]  /*f110*/  FMUL.FTZ R129, R119, R126 ;  /* 0x0000007e77817220 */ /* 0x000fe20000410000 */
[----:B------:R-:W-:Y:S02]  /*f120*/  HADD2.F32 R120, -RZ, R82.H0_H0 ;  /* 0x20000052ff787230 */ /* 0x000fe40000004100 */
[C---:B------:R-:W-:Y:S01]  /*f130*/  FFMA.FTZ R77, R116.reuse, R122, -R81 ;  /* 0x0000007a744d7223 */ /* 0x040fe20000010851 */
[----:B------:R-:W-:Y:S01]  /*f140*/  FFMA.FTZ R81, R116, R125, R127 ;  /* 0x0000007d74517223 */ /* 0x000fe2000001007f */
[----:B------:R-:W-:-:S02]  /*f150*/  HADD2.F32 R122, -RZ, R112.H0_H0 ;  /* 0x20000070ff7a7230 */ /* 0x000fc40000004100 */
[-C--:B------:R-:W-:Y:S01]  /*f160*/  FMUL.FTZ R125, R119, R123.reuse ;  /* 0x0000007b777d7220 */ /* 0x080fe20000410000 */
[C---:B------:R-:W-:Y:S01]  /*f170*/  FFMA.FTZ R112, R118.reuse, R123, -R129 ;  /* 0x0000007b76707223 */ /* 0x040fe20000010881 */
[--C-:B------:R-:W-:Y:S02]  /*f180*/  HADD2.F32 R119, -RZ, R111.reuse.H1_H1 ;  /* 0x3000006fff777230 */ /* 0x100fe40000004100 */
[C---:B------:R-:W-:Y:S01]  /*f190*/  FMUL.FTZ R128, R115.reuse, R124 ;  /* 0x0000007c73807220 */ /* 0x040fe20000410000 */
[----:B------:R-:W-:Y:S01]  /*f1a0*/  FFMA.FTZ R116, R118, R126, R125 ;  /* 0x0000007e76747223 */ /* 0x000fe2000001007d */
[-C--:B------:R-:W-:Y:S01]  /*f1b0*/  FMUL.FTZ R123, R115, R122.reuse ;  /* 0x0000007a737b7220 */ /* 0x080fe20000410000 */
[----:B------:R-:W-:Y:S02]  /*f1c0*/  HADD2.F32 R111, -RZ, R111.H0_H0 ;  /* 0x2000006fff6f7230 */ /* 0x000fe40000004100 */
[----:B------:R-:W-:Y:S01]  /*f1d0*/  FFMA.FTZ R115, R117, R122, -R128 ;  /* 0x0000007a75737223 */ /* 0x000fe20000010880 */
[----:B------:R-:W-:-:S02]  /*f1e0*/  HADD2.F32 R118, -RZ, R110.H0_H0 ;  /* 0x2000006eff767230 */ /* 0x000fc40000004100 */
[----:B------:R-:W-:Y:S01]  /*f1f0*/  FFMA.FTZ R123, R117, R124, R123 ;  /* 0x0000007c757b7223 */ /* 0x000fe2000001007b */
[--C-:B------:R-:W-:Y:S02]  /*f200*/  HADD2.F32 R121, -RZ, R83.reuse.H0_H0 ;  /* 0x20000053ff797230 */ /* 0x100fe40000004100 */
[C---:B------:R-:W-:Y:S01]  /*f210*/  FMUL.FTZ R122, R120.reuse, R119 ;  /* 0x00000077787a7220 */ /* 0x040fe20000410000 */
[----:B------:R-:W-:Y:S02]  /*f220*/  HADD2.F32 R110, -RZ, R110.H1_H1 ;  /* 0x3000006eff6e7230 */ /* 0x000fe40000004100 */
[-C--:B------:R-:W-:Y:S01]  /*f230*/  FMUL.FTZ R124, R120, R111.reuse ;  /* 0x0000006f787c7220 */ /* 0x080fe20000410000 */
[----:B------:R-:W-:Y:S02]  /*f240*/  HADD2.F32 R120, -RZ, R70.H0_H0 ;  /* 0x20000046ff787230 */ /* 0x000fe40000004100 */
[----:B------:R-:W-:Y:S01]  /*f250*/  FFMA.FTZ R122, R69, R111, -R122 ;  /* 0x0000006f457a7223 */ /* 0x000fe2000001087a */
[----:B------:R-:W-:-:S02]  /*f260*/  HADD2.F32 R83, -RZ, R83.H1_H1 ;  /* 0x30000053ff537230 */ /* 0x000fc40000004100 */
[C---:B------:R-:W-:Y:S01]  /*f270*/  FMUL.FTZ R126, R121.reuse, R110 ;  /* 0x0000006e797e7220 */ /* 0x040fe20000410000 */
[----:B------:R-:W-:Y:S02]  /*f280*/  HADD2.F32 R70, -RZ, R63.H0_H0 ;  /* 0x2000003fff467230 */ /* 0x000fe40000004100 */
[-C--:B------:R-:W-:Y:S01]  /*f290*/  FMUL.FTZ R121, R121, R118.reuse ;  /* 0x0000007679797220 */ /* 0x080fe20000410000 */
[----:B------:R-:W-:Y:S01]  /*f2a0*/  FFMA.FTZ R124, R69, R119, R124 ;  /* 0x00000077457c7223 */ /* 0x000fe2000001007c */
[C---:B------:R-:W-:Y:S01]  /*f2b0*/  FFMA.FTZ R126, R71.reuse, R118, -R126 ;  /* 0x00000076477e7223 */ /* 0x040fe2000001087e */
[----:B------:R-:W-:Y:S02]  /*f2c0*/  HADD2.F32 R80, -RZ, R80.H1_H1 ;  /* 0x30000050ff507230 */ /* 0x000fe40000004100 */
[----:B------:R-:W-:Y:S01]  /*f2d0*/  FFMA.FTZ R121, R71, R110, R121 ;  /* 0x0000006e47797223 */ /* 0x000fe20000010079 */
[----:B------:R-:W-:Y:S02]  /*f2e0*/  HADD2.F32 R82, -RZ, R82.H1_H1 ;  /* 0x30000052ff527230 */ /* 0x000fe40000004100 */
[C---:B------:R-:W-:Y:S01]  /*f2f0*/  FMUL.FTZ R128, R83.reuse, R120 ;  /* 0x0000007853807220 */ /* 0x040fe20000410000 */
[----:B------:R-:W-:Y:S01]  /*f300*/  FMUL.FTZ R110, R83, R70 ;  /* 0x00000046536e7220 */ /* 0x000fe20000410000 */
[----:B------:R-:W-:-:S02]  /*f310*/  HADD2.F32 R69, -RZ, R68.H0_H0 ;  /* 0x20000044ff457230 */ /* 0x000fc40000004100 */
[----:B------:R-:W-:Y:S02]  /*f320*/  HADD2.F32 R71, -RZ, R62.H0_H0 ;  /* 0x2000003eff477230 */ /* 0x000fe40000004100 */
[C---:B------:R-:W-:Y:S01]  /*f330*/  FFMA.FTZ R111, R79.reuse, R70, -R128 ;  /* 0x000000464f6f7223 */ /* 0x040fe20000010880 */
[----:B------:R-:W-:Y:S02]  /*f340*/  HADD2.F32 R63, -RZ, R60.H0_H0 ;  /* 0x2000003cff3f7230 */ /* 0x000fe40000004100 */
[----:B------:R-:W-:Y:S01]  /*f350*/  FFMA.FTZ R110, R79, R120, R110 ;  /* 0x000000784f6e7223 */ /* 0x000fe2000001006e */
[----:B------:R-:W-:Y:S02]  /*f360*/  HADD2.F32 R76, -RZ, R76.H1_H1 ;  /* 0x3000004cff4c7230 */ /* 0x000fe40000004100 */
        /* <DEDUP_REMOVED lines=19> */
.L_x_1923:
[----:B------:R-:W-:Y:S05]  /*f4a0*/  BSYNC B2 ;  /* 0x0000000000027941 */ /* 0x000fea0003800000 */
.L_x_1922:
[----:B------:R-:W-:Y:S05]  /*f4b0*/  @P1 BRA `(.L_x_1921) ;  /* 0x0000000400841947 */ /* 0x000fea0003800000 */
[----:B0-----:R-:W2:Y:S04]  /*f4c0*/  LDL R60, [R1+0x5c] ;  /* 0x00005c00013c7983 */ /* 0x001ea80000100800 */
[----:B------:R-:W3:Y:S01]  /*f4d0*/  LDL R117, [R1+0x9c] ;  /* 0x00009c0001757983 */ /* 0x000ee20000100800 */
[--C-:B------:R-:W-:Y:S01]  /*f4e0*/  HADD2.F32 R82, -RZ, R109.reuse.H1_H1 ;  /* 0x3000006dff527230 */ /* 0x100fe20000004100 */
[----:B------:R-:W-:Y:S01]  /*f4f0*/  SHF.R.U32.HI R115, RZ, 0x10, R57 ;  /* 0x00000010ff737819 */ /* 0x000fe20000011639 */
[----:B------:R-:W-:Y:S01]  /*f500*/  HADD2.F32 R112, -RZ, R109.H0_H0 ;  /* 0x2000006dff707230 */ /* 0x000fe20000004100 */
[--C-:B------:R-:W-:Y:S02]  /*f510*/  SHF.R.U32.HI R81, RZ, 0x10, R65.reuse ;  /* 0x00000010ff517819 */ /* 0x100fe40000011641 */
[----:B------:R-:W-:-:S02]  /*f520*/  SHF.R.U64 R64, R64, 0x10, R65 ;  /* 0x0000001040407819 */ /* 0x000fc40000001241 */
[----:B------:R-:W-:Y:S01]  /*f530*/  SHF.R.U64 R56, R56, 0x10, R57 ;  /* 0x0000001038387819 */ /* 0x000fe20000001239 */
[----:B------:R-:W-:Y:S01]  /*f540*/  HADD2.F32 R81, -RZ, R81.H0_H0 ;  /* 0x20000051ff517230 */ /* 0x000fe20000004100 */
[----:B------:R-:W-:Y:S02]  /*f550*/  SHF.R.U64 R57, R58, 0x10, R59 ;  /* 0x000000103a397819 */ /* 0x000fe4000000123b */
[--C-:B------:R-:W-:Y:S02]  /*f560*/  SHF.R.U32.HI R111, RZ, 0x10, R67.reuse ;  /* 0x00000010ff6f7819 */ /* 0x100fe40000011643 */
[----:B------:R-:W-:Y:S01]  /*f570*/  SHF.R.U64 R58, R66, 0x10, R67 ;  /* 0x00000010423a7819 */ /* 0x000fe20000001243 */
[----:B------:R-:W-:Y:S01]  /*f580*/  HADD2.F32 R57, -RZ, R57.H0_H0 ;  /* 0x20000039ff397230 */ /* 0x000fe20000004100 */
[----:B--2---:R-:W-:-:S04]  /*f590*/  LEA.HI R113, R113, R60, RZ, 0x1d ;  /* 0x0000003c71717211 */ /* 0x004fc800078fe8ff */
[----:B------:R-:W-:Y:S01]  /*f5a0*/  SHF.R.S32.HI R62, RZ, 0x1f, R113 ;  /* 0x0000001fff3e7819 */ /* 0x000fe20000011471 */
[----:B------:R-:W-:-:S03]  /*f5b0*/  IMAD.SHL.U32 R60, R113, 0x8, RZ ;  /* 0x00000008713c7824 */ /* 0x000fc600078e00ff */
[----:B------:R-:W-:Y:S02]  /*f5c0*/  LEA.HI R62, R62, R113, RZ, 0x3 ;  /* 0x000000713e3e7211 */ /* 0x000fe400078f18ff */
[----:B------:R-:W-:Y:S02]  /*f5d0*/  LOP3.LUT R60, R60, 0x38, RZ, 0xc0, !PT ;  /* 0x000000383c3c7812 */ /* 0x000fe400078ec0ff */
[----:B------:R-:W-:Y:S01]  /*f5e0*/  SHF.R.U32.HI R113, RZ, 0x10, R59 ;  /* 0x00000010ff717819 */ /* 0x000fe2000001163b */
[----:B------:R-:W-:Y:S01]  /*f5f0*/  IMAD.SHL.U32 R62, R62, 0x400, RZ ;  /* 0x000004003e3e7824 */ /* 0x000fe200078e00ff */
[----:B------:R-:W-:-:S04]  /*f600*/  LOP3.LUT R60, R60, 0x1c0, R132, 0xf8, !PT ;  /* 0x000001c03c3c7812 */ /* 0x000fc800078ef884 */
[----:B------:R-:W-:Y:S02]  /*f610*/  LOP3.LUT R69, R60, R131, RZ, 0x3c, !PT ;  /* 0x000000833c457212 */ /* 0x000fe400078e3cff */
[----:B------:R-:W-:Y:S02]  /*f620*/  LOP3.LUT R68, R62, 0x7fffe000, RZ, 0xc0, !PT ;  /* 0x7fffe0003e447812 */ /* 0x000fe400078ec0ff */
[----:B---3--:R-:W0:Y:S02]  /*f630*/  LDS.128 R60, [R117] ;  /* 0x00000000753c7984 */ /* 0x008e240000000c00 */
[----:B-----5:R-:W-:-:S04]  /*f640*/  IADD3 R69, R69, R68, R130 ;  /* 0x0000004445457210 */ /* 0x020fc80007ffe082 */
[----:B------:R-:W-:-:S05]  /*f650*/  LEA R76, R69, R16, 0x1 ;  /* 0x00000010454c7211 */ /* 0x000fca00078e08ff */
        /* <DEDUP_REMOVED lines=16> */
[----:B------:R-:W-:-:S02]  /*f760*/  HADD2.F32 R110, -RZ, R105.H0_H0 ;  /* 0x20000069ff6e7230 */ /* 0x000fc40000004100 */
[-C--:B------:R-:W-:Y:S01]  /*f770*/  FMUL.FTZ R112, R78, R77.reuse ;  /* 0x0000004d4e707220 */ /* 0x080fe20000410000 */
[----:B------:R-:W-:Y:S02]  /*f780*/  HADD2.F32 R82, -RZ, R108.H0_H0 ;  /* 0x2000006cff527230 */ /* 0x000fe40000004100 */
[C---:B------:R-:W-:Y:S01]  /*f790*/  FFMA.FTZ R116, R61.reuse, R77, -R116 ;  /* 0x0000004d3d747223 */ /* 0x040fe20000010874 */
[----:B------:R-:W-:Y:S02]  /*f7a0*/  HADD2.F32 R79, -RZ, R70.H0_H0 ;  /* 0x20000046ff4f7230 */ /* 0x000fe40000004100 */
[----:B------:R-:W-:Y:S01]  /*f7b0*/  FFMA.FTZ R81, R61, R81, R112 ;  /* 0x000000513d517223 */ /* 0x000fe20000010070 */
[C---:B------:R-:W-:Y:S01]  /*f7c0*/  FMUL.FTZ R78, R69.reuse, R110 ;  /* 0x0000006e454e7220 */ /* 0x040fe20000410000 */
[----:B------:R-:W-:Y:S02]  /*f7d0*/  HADD2.F32 R105, -RZ, R105.H1_H1 ;  /* 0x30000069ff697230 */ /* 0x000fe40000004100 */
[----:B------:R-:W-:Y:S01]  /*f7e0*/  FMUL.FTZ R65, R69, R82 ;  /* 0x0000005245417220 */ /* 0x000fe20000410000 */
[----:B------:R-:W-:-:S02]  /*f7f0*/  HADD2.F32 R61, -RZ, R107.H1_H1 ;  /* 0x3000006bff3d7230 */ /* 0x000fc40000004100 */
[C---:B------:R-:W-:Y:S01]  /*f800*/  FFMA.FTZ R69, R59.reuse, R82, -R78 ;  /* 0x000000523b457223 */ /* 0x040fe2000001084e */
[----:B------:R-:W-:Y:S02]  /*f810*/  HADD2.F32 R80, -RZ, R71.H0_H0 ;  /* 0x20000047ff507230 */ /* 0x000fe40000004100 */
[----:B------:R-:W-:Y:S01]  /*f820*/  FFMA.FTZ R110, R59, R110, R65 ;  /* 0x0000006e3b6e7223 */ /* 0x000fe20000010041 */
[----:B------:R-:W-:Y:S02]  /*f830*/  HADD2.F32 R107, -RZ, R107.H0_H0 ;  /* 0x2000006bff6b7230 */ /* 0x000fe40000004100 */
[C---:B------:R-:W-:Y:S01]  /*f840*/  FMUL.FTZ R59, R79.reuse, R105 ;  /* 0x000000694f3b7220 */ /* 0x040fe20000410000 */
[----:B------:R-:W-:Y:S02]  /*f850*/  HADD2.F32 R108, -RZ, R108.H1_H1 ;  /* 0x3000006cff6c7230 */ /* 0x000fe40000004100 */
[----:B------:R-:W-:Y:S01]  /*f860*/  FMUL.FTZ R79, R79, R61 ;  /* 0x0000003d4f4f7220 */ /* 0x000fe20000410000 */
[----:B------:R-:W-:-:S02]  /*f870*/  HADD2.F32 R71, -RZ, R71.H1_H1 ;  /* 0x30000047ff477230 */ /* 0x000fc40000004100 */
[----:B------:R-:W-:Y:S01]  /*f880*/  FMUL.FTZ R112, R80, R107 ;  /* 0x0000006b50707220 */ /* 0x000fe20000410000 */
[----:B------:R-:W-:Y:S02]  /*f890*/  HADD2.F32 R82, -RZ, R111.H0_H0 ;  /* 0x2000006fff527230 */ /* 0x000fe40000004100 */
[----:B------:R-:W-:Y:S01]  /*f8a0*/  FFMA.FTZ R77, R66, R61, -R59 ;  /* 0x0000003d424d7223 */ /* 0x000fe2000001083b */
[----:B------:R-:W-:Y:S02]  /*f8b0*/  HADD2.F32 R78, -RZ, R113.H0_H0 ;  /* 0x20000071ff4e7230 */ /* 0x000fe40000004100 */
[-C--:B------:R-:W-:Y:S01]  /*f8c0*/  FMUL.FTZ R80, R80, R108.reuse ;  /* 0x0000006c50507220 */ /* 0x080fe20000410000 */
[----:B------:R-:W-:Y:S01]  /*f8d0*/  FFMA.FTZ R79, R66, R105, R79 ;  /* 0x00000069424f7223 */ /* 0x000fe2000001004f */
[----:B------:R-:W-:Y:S01]  /*f8e0*/  FFMA.FTZ R112, R67, R108, -R112 ;  /* 0x0000006c43707223 */ /* 0x000fe20000010870 */
[----:B------:R-:W-:Y:S02]  /*f8f0*/  HADD2.F32 R68, -RZ, R68.H1_H1 ;  /* 0x30000044ff447230 */ /* 0x000fe40000004100 */
[----:B------:R-:W-:Y:S01]  /*f900*/  FMUL.FTZ R66, R71, R82 ;  /* 0x0000005247427220 */ /* 0x000fe20000410000 */
[----:B------:R-:W-:-:S02]  /*f910*/  HADD2.F32 R70, -RZ, R70.H1_H1 ;  /* 0x30000046ff467230 */ /* 0x000fc40000004100 */
[-C--:B------:R-:W-:Y:S01]  /*f920*/  FMUL.FTZ R108, R71, R78.reuse ;  /* 0x0000004e476c7220 */ /* 0x080fe20000410000 */
[----:B------:R-:W-:Y:S02]  /*f930*/  HADD2.F32 R61, -RZ, R64.H0_H0 ;  /* 0x20000040ff3d7230 */ /* 0x000fe40000004100 */
[----:B------:R-:W-:Y:S01]  /*f940*/  FFMA.FTZ R80, R67, R107, R80 ;  /* 0x0000006b43507223 */ /* 0x000fe20000010050 */
[----:B------:R-:W-:Y:S02]  /*f950*/  HADD2.F32 R65, -RZ, R58.H0_H0 ;  /* 0x2000003aff417230 */ /* 0x000fe40000004100 */
[C---:B------:R-:W-:Y:S01]  /*f960*/  FFMA.FTZ R105, R63.reuse, R78, -R66 ;  /* 0x0000004e3f697223 */ /* 0x040fe20000010842 */
[----:B------:R-:W-:Y:S02]  /*f970*/  HADD2.F32 R59, -RZ, R56.H0_H0 ;  /* 0x20000038ff3b7230 */ /* 0x000fe40000004100 */
[----:B------:R-:W-:Y:S01]  /*f980*/  FFMA.FTZ R107, R63, R82, R108 ;  /* 0x000000523f6b7223 */ /* 0x000fe2000001006c */
[----:B------:R-:W-:-:S02]  /*f990*/  HADD2.F32 R60, -RZ, R60.H1_H1 ;  /* 0x3000003cff3c7230 */ /* 0x000fc40000004100 */
        /* <DEDUP_REMOVED lines=19> */
.L_x_1921:
[----:B------:R-:W-:Y:S05]  /*fad0*/  BSYNC B1 ;  /* 0x0000000000017941 */ /* 0x000fea0003800000 */
.L_x_1920:
[----:B-1----:R-:W-:Y:S01]  /*fae0*/  VIADD R56, R218, 0x20 ;  /* 0x00000020da387836 */ /* 0x002fe20000000000 */
[----:B------:R-:W-:Y:S04]  /*faf0*/  BSSY B1, `(.L_x_1924) ;  /* 0x00000d2000017945 */ /* 0x000fe80003800000 */
[----:B------:R-:W-:-:S13]  /*fb00*/  ISETP.GE.AND P0, PT, R56, R3, PT ;  /* 0x000000033800720c */ /* 0x000fda0003f06270 */
[----:B------:R-:W-:Y:S05]  /*fb10*/  @P0 BRA `(.L_x_1925) ;  /* 0x0000000c003c0947 */ /* 0x000fea0003800000 */
[----:B------:R1:W5:Y:S01]  /*fb20*/  LDL R108, [R1+0x38] ;  /* 0x00003800016c7983 */ /* 0x0003620000100800 */
[----:B------:R-:W2:Y:S01]  /*fb30*/  LDC R65, c[0x0][0x3f4] ;  /* 0x0000fd00ff417b82 */ /* 0x000ea20000000800 */
[C---:B------:R-:W-:Y:S01]  /*fb40*/  VIADD R109, R218.reuse, 0x20 ;  /* 0x00000020da6d7836 */ /* 0x040fe20000000000 */
[----:B------:R-:W-:Y:S01]  /*fb50*/  BSSY B2, `(.L_x_1926) ;  /* 0x000006a000027945 */ /* 0x000fe20003800000 */
[----:B------:R-:W-:Y:S02]  /*fb60*/  VIADD R110, R218, 0x20 ;  /* 0x00000020da6e7836 */ /* 0x000fe40000000000 */
[----:B------:R-:W-:-:S03]  /*fb70*/  IMAD.SHL.U32 R109, R109, 0x40, RZ ;  /* 0x000000406d6d7824 */ /* 0x000fc600078e00ff */
[----:B------:R-:W-:Y:S02]  /*fb80*/  SHF.L.U32 R110, R110, 0x6, RZ ;  /* 0x000000066e6e7819 */ /* 0x000fe400000006ff */
[----:B------:R-:W-:Y:S02]  /*fb90*/  LOP3.LUT R109, R109, 0x1c0, RZ, 0xc0, !PT ;  /* 0x000001c06d6d7812 */ /* 0x000fe400078ec0ff */
[----:B------:R-:W-:Y:S02]  /*fba0*/  LOP3.LUT R110, R110, 0x1c0, RZ, 0xc0, !PT ;  /* 0x000001c06e6e7812 */ /* 0x000fe400078ec0ff */
[----:B------:R-:W-:Y:S02]  /*fbb0*/  SHF.R.U32.HI R109, RZ, 0x3, R109 ;  /* 0x00000003ff6d7819 */ /* 0x000fe4000001166d */
[-C--:B--2---:R-:W-:Y:S02]  /*fbc0*/  ISETP.GE.AND P0, PT, R18, R65.reuse, PT ;  /* 0x000000411200720c */ /* 0x084fe40003f06270 */
[----:B------:R-:W-:-:S11]  /*fbd0*/  ISETP.GE.AND P1, PT, R226, R65, PT ;  /* 0x00000041e200720c */ /* 0x000fd60003f26270 */
[----:B-1----:R-:W-:Y:S05]  /*fbe0*/  @P0 BRA `(.L_x_1927) ;  /* 0x0000000400800947 */ /* 0x002fea0003800000 */
[----:B------:R-:W2:Y:S04]  /*fbf0*/  LDL R56, [R1+0x58] ;  /* 0x0000580001387983 */ /* 0x000ea80000100800 */
[----:B------:R-:W3:Y:S01]  /*fc00*/  LDL R111, [R1+0x98] ;  /* 0x00009800016f7983 */ /* 0x000ee20000100800 */
[--C-:B------:R-:W-:Y:S01]  /*fc10*/  SHF.R.U64 R82, R52, 0x10, R53.reuse ;  /* 0x0000001034527819 */ /* 0x100fe20000001235 */
[----:B0-----:R-:W-:Y:S01]  /*fc20*/  HADD2.F32 R68, -RZ, R100.H1_H1 ;  /* 0x30000064ff447230 */ /* 0x001fe20000004100 */
[----:B------:R-:W-:Y:S01]  /*fc30*/  SHF.R.U32.HI R70, RZ, 0x10, R53 ;  /* 0x00000010ff467819 */ /* 0x000fe20000011635 */
[----:B------:R-:W-:Y:S01]  /*fc40*/  HADD2.F32 R66, -RZ, R102.H1_H1 ;  /* 0x30000066ff427230 */ /* 0x000fe20000004100 */
[--C-:B------:R-:W-:Y:S02]  /*fc50*/  SHF.R.U64 R107, R44, 0x10, R45.reuse ;  /* 0x000000102c6b7819 */ /* 0x100fe4000000122d */
[----:B------:R-:W-:Y:S01]  /*fc60*/  SHF.R.U32.HI R67, RZ, 0x10, R45 ;  /* 0x00000010ff437819 */ /* 0x000fe2000001162d */
[----:B------:R-:W-:Y:S01]  /*fc70*/  HADD2.F32 R70, -RZ, R70.H0_H0 ;  /* 0x20000046ff467230 */ /* 0x000fe20000004100 */
[----:B------:R-:W-:-:S02]  /*fc80*/  SHF.R.U64 R81, R54, 0x10, R55 ;  /* 0x0000001036517819 */ /* 0x000fc40000001237 */
[----:B------:R-:W-:Y:S02]  /*fc90*/  SHF.R.U32.HI R79, RZ, 0x10, R55 ;  /* 0x00000010ff4f7819 */ /* 0x000fe40000011637 */
[--C-:B------:R-:W-:Y:S02]  /*fca0*/  SHF.R.U32.HI R83, RZ, 0x10, R47.reuse ;  /* 0x00000010ff537819 */ /* 0x100fe4000001162f */
[----:B------:R-:W-:Y:S02]  /*fcb0*/  SHF.R.U64 R105, R46, 0x10, R47 ;  /* 0x000000102e697819 */ /* 0x000fe4000000122f */
[----:B--2---:R-:W-:-:S04]  /*fcc0*/  LEA.HI R56, R65, R56, RZ, 0x1d ;  /* 0x0000003841387211 */ /* 0x004fc800078fe8ff */
[----:B------:R-:W-:Y:S01]  /*fcd0*/  SHF.R.S32.HI R59, RZ, 0x1f, R56 ;  /* 0x0000001fff3b7819 */ /* 0x000fe20000011438 */
[----:B------:R-:W-:-:S03]  /*fce0*/  IMAD.SHL.U32 R57, R56, 0x8, RZ ;  /* 0x0000000838397824 */ /* 0x000fc600078e00ff */
[----:B------:R-:W-:Y:S02]  /*fcf0*/  LEA.HI R59, R59, R56, RZ, 0x3 ;  /* 0x000000383b3b7211 */ /* 0x000fe400078f18ff */
[----:B------:R-:W-:-:S03]  /*fd00*/  LOP3.LUT R56, R110, 0x38, R57, 0xf8, !PT ;  /* 0x000000386e387812 */ /* 0x000fc600078ef839 */
[----:B------:R-:W-:Y:S01]  /*fd10*/  IMAD.SHL.U32 R59, R59, 0x400, RZ ;  /* 0x000004003b3b7824 */ /* 0x000fe200078e00ff */
[----:B------:R-:W-:-:S04]  /*fd20*/  LOP3.LUT R60, R56, R109, RZ, 0x3c, !PT ;  /* 0x0000006d383c7212 */ /* 0x000fc800078e3cff */
        /* <DEDUP_REMOVED lines=15> */
[----:B------:R-:W-:Y:S01]  /*fe20*/  FMUL.FTZ R78, R53, R66 ;  /* 0x00000042354e7220 */ /* 0x000fe20000410000 */
[----:B------:R-:W-:Y:S02]  /*fe30*/  HADD2.F32 R53, -RZ, R100.H0_H0 ;  /* 0x20000064ff357230 */ /* 0x000fe40000004100 */
[----:B------:R-:W-:Y:S01]  /*fe40*/  FMUL.FTZ R80, R61, R70 ;  /* 0x000000463d507220 */ /* 0x000fe20000410000 */
[----:B------:R-:W-:Y:S01]  /*fe50*/  FFMA.FTZ R76, R45, R66, -R76 ;  /* 0x000000422d4c7223 */ /* 0x000fe2000001084c */
[----:B------:R-:W-:-:S02]  /*fe60*/  HADD2.F32 R66, -RZ, R67.H0_H0 ;  /* 0x20000043ff427230 */ /* 0x000fc40000004100 */
[----:B------:R-:W-:Y:S01]  /*fe70*/  FFMA.FTZ R78, R45, R68, R78 ;  /* 0x000000442d4e7223 */ /* 0x000fe2000001004e */
[----:B------:R-:W-:Y:S02]  /*fe80*/  HADD2.F32 R45, -RZ, R102.H0_H0 ;  /* 0x20000066ff2d7230 */ /* 0x000fe40000004100 */
[C---:B------:R-:W-:Y:S01]  /*fe90*/  FMUL.FTZ R67, R52.reuse, R53 ;  /* 0x0000003534437220 */ /* 0x040fe20000410000 */
[----:B------:R-:W-:Y:S02]  /*fea0*/  HADD2.F32 R54, -RZ, R62.H0_H0 ;  /* 0x2000003eff367230 */ /* 0x000fe40000004100 */
[-C--:B------:R-:W-:Y:S01]  /*feb0*/  FMUL.FTZ R68, R61, R66.reuse ;  /* 0x000000423d447220 */ /* 0x080fe20000410000 */
[C---:B------:R-:W-:Y:S01]  /*fec0*/  FFMA.FTZ R69, R57.reuse, R66, -R80 ;  /* 0x0000004239457223 */ /* 0x040fe20000010850 */
[-C--:B------:R-:W-:Y:S01]  /*fed0*/  FMUL.FTZ R52, R52, R45.reuse ;  /* 0x0000002d34347220 */ /* 0x080fe20000410000 */
[----:B------:R-:W-:Y:S01]  /*fee0*/  FFMA.FTZ R67, R44, R45, -R67 ;  /* 0x0000002d2c437223 */ /* 0x000fe20000010843 */
[----:B------:R-:W-:Y:S01]  /*fef0*/  FFMA.FTZ R71, R57, R70, R68 ;  /* 0x0000004639477223 */ /* 0x000fe20000010044 */
[----:B------:R-:W-:-:S02]  /*ff00*/  HADD2.F32 R55, -RZ, R63.H0_H0 ;  /* 0x2000003fff377230 */ /* 0x000fc40000004100 */
[----:B------:R-:W-:Y:S01]  /*ff10*/  FFMA.FTZ R57, R44, R53, R52 ;  /* 0x000000352c397223 */ /* 0x000fe20000010034 */
[--C-:B------:R-:W-:Y:S02]  /*ff20*/  HADD2.F32 R61, -RZ, R101.reuse.H0_H0 ;  /* 0x20000065ff3d7230 */ /* 0x100fe40000004100 */
[--C-:B------:R-:W-:Y:S02]  /*ff30*/  HADD2.F32 R45, -RZ, R104.reuse.H0_H0 ;  /* 0x20000068ff2d7230 */ /* 0x100fe40000004100 */
[----:B------:R-:W-:Y:S02]  /*ff40*/  HADD2.F32 R52, -RZ, R101.H1_H1 ;  /* 0x30000065ff347230 */ /* 0x000fe40000004100 */
[C---:B------:R-:W-:Y:S01]  /*ff50*/  FMUL.FTZ R53, R54.reuse, R61 ;  /* 0x0000003d36357220 */ /* 0x040fe20000410000 */
[----:B------:R-:W-:Y:S02]  /*ff60*/  HADD2.F32 R104, -RZ, R104.H1_H1 ;  /* 0x30000068ff687230 */ /* 0x000fe40000004100 */
[----:B------:R-:W-:Y:S01]  /*ff70*/  FMUL.FTZ R77, R54, R45 ;  /* 0x0000002d364d7220 */ /* 0x000fe20000410000 */
[----:B------:R-:W-:-:S02]  /*ff80*/  HADD2.F32 R63, -RZ, R63.H1_H1 ;  /* 0x3000003fff3f7230 */ /* 0x000fc40000004100 */
[C---:B------:R-:W-:Y:S01]  /*ff90*/  FMUL.FTZ R68, R55.reuse, R52 ;  /* 0x0000003437447220 */ /* 0x040fe20000410000 */
[----:B------:R-:W-:Y:S02]  /*ffa0*/  HADD2.F32 R54, -RZ, R79.H0_H0 ;  /* 0x2000004fff367230 */ /* 0x000fe40000004100 */
[----:B------:R-:W-:Y:S01]  /*ffb0*/  FMUL.FTZ R55, R55, R104 ;  /* 0x0000006837377220 */ /* 0x000fe20000410000 */
[----:B------:R-:W-:Y:S02]  /*ffc0*/  HADD2.F32 R44, -RZ, R83.H0_H0 ;  /* 0x20000053ff2c7230 */ /* 0x000fe40000004100 */
[C---:B------:R-:W-:Y:S01]  /*ffd0*/  FFMA.FTZ R66, R46.reuse, R45, -R53 ;  /* 0x0000002d2e427223 */ /* 0x040fe20000010835 */
[----:B------:R-:W-:Y:S01]  /*ffe0*/  FFMA.FTZ R77, R46, R61, R77 ;  /* 0x0000003d2e4d7223 */ /* 0x000fe2000001004d */
[----:B------:R-:W-:Y:S01]  /*fff0*/  FFMA.FTZ R46, R47, R52, R55 ;  /* 0x000000342f2e7223 */ /* 0x000fe20000010037 */
[----:B------:R-:W-:Y:S02]  /*10000*/  HADD2.F32 R60, -RZ, R60.H1_H1 ;  /* 0x3000003cff3c7230 */ /* 0x000fe40000004100 */
[----:B------:R-:W-:Y:S01]  /*10010*/  FMUL.FTZ R70, R63, R54 ;  /* 0x000000363f467220 */ /* 0x000fe20000410000 */
[----:B------:R-:W-:-:S02]  /*10020*/  HADD2.F32 R62, -RZ, R62.H1_H1 ;  /* 0x3000003eff3e7230 */ /* 0x000fc40000004100 */
[----:B------:R-:W-:Y:S01]  /*10030*/  FFMA.FTZ R68, R47, R104, -R68 ;  /* 0x000000682f447223 */ /* 0x000fe20000010844 */
[-C--:B------:R-:W-:Y:S01]  /*10040*/  FMUL.FTZ R52, R63, R44.reuse ;  /* 0x0000002c3f347220 */ /* 0x080fe20000410000 */
[----:B------:R-:W-:Y:S02]  /*10050*/  HADD2.F32 R53, -RZ, R82.H0_H0 ;  /* 0x20000052ff357230 */ /* 0x000fe40000004100 */
[C---:B------:R-:W-:Y:S01]  /*10060*/  FFMA.FTZ R63, R59.reuse, R44, -R70 ;  /* 0x0000002c3b3f7223 */ /* 0x040fe20000010846 */
[----:B------:R-:W-:Y:S02]  /*10070*/  HADD2.F32 R55, -RZ, R81.H0_H0 ;  /* 0x20000051ff377230 */ /* 0x000fe40000004100 */
[----:B------:R-:W-:Y:S01]  /*10080*/  FFMA.FTZ R79, R59, R54, R52 ;  /* 0x000000363b4f7223 */ /* 0x000fe20000010034 */
[----:B------:R-:W-:Y:S02]  /*10090*/  HADD2.F32 R45, -RZ, R107.H0_H0 ;  /* 0x2000006bff2d7230 */ /* 0x000fe40000004100 */
[----:B------:R-:W-:Y:S01]  /*100a0*/  FMUL.FTZ R59, R60, R53 ;  /* 0x000000353c3b7220 */ /* 0x000fe20000410000 */
[----:B------:R-:W-:-:S02]  /*100b0*/  HADD2.F32 R47, -RZ, R105.H0_H0 ;  /* 0x20000069ff2f7230 */ /* 0x000fc40000004100 */
[----:B------:R-:W-:Y:S01]  /*100c0*/  FMUL.FTZ R61, R62, R55 ;  /* 0x000000373e3d7220 */ /* 0x000fe20000410000 */
[----:B------:R-:W-:Y:S02]  /*100d0*/  HADD2.F32 R56, -RZ, R56.H1_H1 ;  /* 0x30000038ff387230 */ /* 0x000fe40000004100 */
[----:B------:R-:W-:Y:S01]  /*100e0*/  FMUL.FTZ R60, R60, R45 ;  /* 0x0000002d3c3c7220 */ /* 0x000fe20000410000 */
[----:B------:R-:W-:Y:S02]  /*100f0*/  HADD2.F32 R58, -RZ, R58.H1_H1 ;  /* 0x3000003aff3a7230 */ /* 0x000fe40000004100 */
        /* <DEDUP_REMOVED lines=8> */
[----:B------:R-:W-:Y:S02]  /*10180*/  F2FP.F16.F32.PACK_AB R44, R44, R67 ;  /* 0x000000432c2c723e */ /* 0x000fe400000000ff */
[----:B------:R-:W-:Y:S02]  /*10190*/  F2FP.F16.F32.PACK_AB R46, R61, R66 ;  /* 0x000000423d2e723e */ /* 0x000fe400000000ff */
[----:B------:R-:W-:Y:S02]  /*101a0*/  F2FP.F16.F32.PACK_AB R53, R71, R78 ;  /* 0x0000004e4735723e */ /* 0x000fe400000000ff */
[----:B------:R-:W-:Y:S01]  /*101b0*/  F2FP.F16.F32.PACK_AB R52, R52, R57 ;  /* 0x000000393434723e */ /* 0x000fe200000000ff */
[----:B------:R1:W-:Y:S01]  /*101c0*/  STS.128 [R111], R44 ;  /* 0x0000002c6f007388 */ /* 0x0003e20000000c00 */
[----:B------:R-:W-:-:S05]  /*101d0*/  F2FP.F16.F32.PACK_AB R54, R54, R77 ;  /* 0x0000004d3636723e */ /* 0x000fca00000000ff */
[----:B------:R1:W-:Y:S02]  /*101e0*/  STS.128 [R64+0x10400], R52 ;  /* 0x0104003440007388 */ /* 0x0003e40000000c00 */
.L_x_1927:
[----:B------:R-:W-:Y:S05]  /*101f0*/  BSYNC B2 ;  /* 0x0000000000027941 */ /* 0x000fea0003800000 */
.L_x_1926:
[----:B------:R-:W-:Y:S05]  /*10200*/  @P1 BRA `(.L_x_1925) ;  /* 0x0000000400801947 */ /* 0x000fea0003800000 */
[----:B-1----:R-:W2:Y:S04]  /*10210*/  LDL R44, [R1+0x5c] ;  /* 0x00005c00012c7983 */ /* 0x002ea80000100800 */
[----:B------:R-:W3:Y:S01]  /*10220*/  LDL R77, [R1+0x94] ;  /* 0x00009400014d7983 */ /* 0x000ee20000100800 */
[--C-:B0-----:R-:W-:Y:S01]  /*10230*/  SHF.R.U64 R69, R48, 0x10, R49.reuse ;  /* 0x0000001030457819 */ /* 0x101fe20000001231 */
[----:B------:R-:W-:Y:S01]  /*10240*/  HADD2.F32 R58, -RZ, R94.H1_H1 ;  /* 0x3000005eff3a7230 */ /* 0x000fe20000004100 */
[----:B------:R-:W-:Y:S01]  /*10250*/  SHF.R.U32.HI R62, RZ, 0x10, R49 ;  /* 0x00000010ff3e7819 */ /* 0x000fe20000011631 */
[----:B------:R-:W-:Y:S01]  /*10260*/  HADD2.F32 R60, -RZ, R92.H1_H1 ;  /* 0x3000005cff3c7230 */ /* 0x000fe20000004100 */
[--C-:B------:R-:W-:Y:S02]  /*10270*/  SHF.R.U64 R76, R40, 0x10, R41.reuse ;  /* 0x00000010284c7819 */ /* 0x100fe40000001229 */
[----:B------:R-:W-:Y:S01]  /*10280*/  SHF.R.U32.HI R57, RZ, 0x10, R41 ;  /* 0x00000010ff397819 */ /* 0x000fe20000011629 */
[----:B------:R-:W-:Y:S01]  /*10290*/  HADD2.F32 R62, -RZ, R62.H0_H0 ;  /* 0x2000003eff3e7230 */ /* 0x000fe20000004100 */
[----:B------:R-:W-:-:S02]  /*102a0*/  SHF.R.U64 R67, R50, 0x10, R51 ;  /* 0x0000001032437819 */ /* 0x000fc40000001233 */
[--C-:B------:R-:W-:Y:S02]  /*102b0*/  SHF.R.U32.HI R70, RZ, 0x10, R43.reuse ;  /* 0x00000010ff467819 */ /* 0x100fe4000001162b */
[----:B------:R-:W-:Y:S02]  /*102c0*/  SHF.R.U64 R71, R42, 0x10, R43 ;  /* 0x000000102a477819 */ /* 0x000fe4000000122b */
[----:B--2---:R-:W-:-:S04]  /*102d0*/  LEA.HI R65, R65, R44, RZ, 0x1d ;  /* 0x0000002c41417211 */ /* 0x004fc800078fe8ff */
[----:B------:R-:W-:Y:S01]  /*102e0*/  SHF.R.S32.HI R46, RZ, 0x1f, R65 ;  /* 0x0000001fff2e7819 */ /* 0x000fe20000011441 */
[----:B------:R-:W-:-:S03]  /*102f0*/  IMAD.SHL.U32 R44, R65, 0x8, RZ ;  /* 0x00000008412c7824 */ /* 0x000fc600078e00ff */
[----:B------:R-:W-:Y:S02]  /*10300*/  LEA.HI R46, R46, R65, RZ, 0x3 ;  /* 0x000000412e2e7211 */ /* 0x000fe400078f18ff */
[----:B------:R-:W-:Y:S02]  /*10310*/  LOP3.LUT R44, R110, 0x38, R44, 0xf8, !PT ;  /* 0x000000386e2c7812 */ /* 0x000fe400078ef82c */
[----:B------:R-:W-:Y:S02]  /*10320*/  SHF.L.U32 R46, R46, 0xa, RZ ;  /* 0x0000000a2e2e7819 */ /* 0x000fe400000006ff */
[----:B------:R-:W-:Y:S02]  /*10330*/  LOP3.LUT R52, R44, R109, RZ, 0x3c, !PT ;  /* 0x0000006d2c347212 */ /* 0x000fe400078e3cff */
[----:B------:R-:W-:Y:S02]  /*10340*/  LOP3.LUT R53, R46, 0x7fffe000, RZ, 0xc0, !PT ;  /* 0x7fffe0002e357812 */ /* 0x000fe400078ec0ff */
[----:B---3--:R-:W0:Y:S01]  /*10350*/  LDS.128 R44, [R77] ;  /* 0x000000004d2c7984 */ /* 0x008e220000000c00 */
[----:B------:R-:W-:-:S02]  /*10360*/  SHF.R.U32.HI R65, RZ, 0x10, R51 ;  /* 0x00000010ff417819 */ /* 0x000fc40000011633 */
[----:B-----5:R-:W-:-:S05]  /*10370*/  IADD3 R53, R52, R53, R108 ;  /* 0x0000003534357210 */ /* 0x020fca0007ffe06c */
[----:B------:R-:W-:-:S05]  /*10380*/  IMAD R56, R53, 0x2, R16 ;  /* 0x0000000235387824 */ /* 0x000fca00078e0210 */
[----:B------:R-:W1:Y:S01]  /*10390*/  LDS.128 R52, [R56+0x10400] ;  /* 0x0104000038347984 */ /* 0x000e620000000c00 */
[--C-:B0-----:R-:W-:Y:S02]  /*103a0*/  HADD2.F32 R41, -RZ, R45.reuse.H0_H0 ;  /* 0x2000002dff297230 */ /* 0x101fe40000004100 */
[----:B------:R-:W-:Y:S02]  /*103b0*/  HADD2.F32 R40, -RZ, R44.H0_H0 ;  /* 0x2000002cff287230 */ /* 0x000fe40000004100 */
[----:B------:R-:W-:Y:S02]  /*103c0*/  HADD2.F32 R45, -RZ, R45.H1_H1 ;  /* 0x3000002dff2d7230 */ /* 0x000fe40000004100 */
[----:B------:R-:W-:Y:S02]  /*103d0*/  HADD2.F32 R42, -RZ, R46.H0_H0 ;  /* 0x2000002eff2a7230 */ /* 0x000fe40000004100 */
[--C-:B------:R-:W-:Y:S02]  /*103e0*/  HADD2.F32 R43, -RZ, R47.reuse.H0_H0 ;  /* 0x2000002fff2b7230 */ /* 0x100fe40000004100 */
[----:B------:R-:W-:-:S02]  /*103f0*/  HADD2.F32 R47, -RZ, R47.H1_H1 ;  /* 0x3000002fff2f7230 */ /* 0x000fc40000004100 */
[----:B------:R-:W-:Y:S02]  /*10400*/  HADD2.F32 R44, -RZ, R44.H1_H1 ;  /* 0x3000002cff2c7230 */ /* 0x000fe40000004100 */
[--C-:B-1----:R-:W-:Y:S02]  /*10410*/  HADD2.F32 R49, -RZ, R53.reuse.H0_H0 ;  /* 0x20000035ff317230 */ /* 0x102fe40000004100 */
[----:B------:R-:W-:Y:S02]  /*10420*/  HADD2.F32 R48, -RZ, R52.H0_H0 ;  /* 0x20000034ff307230 */ /* 0x000fe40000004100 */
[----:B------:R-:W-:Y:S02]  /*10430*/  HADD2.F32 R53, -RZ, R53.H1_H1 ;  /* 0x30000035ff357230 */ /* 0x000fe40000004100 */
[C---:B------:R-:W-:Y:S01]  /*10440*/  FMUL.FTZ R64, R49.reuse, R60 ;  /* 0x0000003c31407220 */ /* 0x040fe20000410000 */
[----:B------:R-:W-:Y:S01]  /*10450*/  FMUL.FTZ R66, R49, R58 ;  /* 0x0000003a31427220 */ /* 0x000fe20000410000 */
[----:B------:R-:W-:-:S02]  /*10460*/  HADD2.F32 R49, -RZ, R92.H0_H0 ;  /* 0x2000005cff317230 */ /* 0x000fc40000004100 */
[C---:B------:R-:W-:Y:S01]  /*10470*/  FFMA.FTZ R64, R41.reuse, R58, -R64 ;  /* 0x0000003a29407223 */ /* 0x040fe20000010840 */
[----:B------:R-:W-:Y:S01]  /*10480*/  FFMA.FTZ R66, R41, R60, R66 ;  /* 0x0000003c29427223 */ /* 0x000fe20000010042 */
[----:B------:R-:W-:Y:S02]  /*10490*/  HADD2.F32 R41, -RZ, R94.H0_H0 ;  /* 0x2000005eff297230 */ /* 0x000fe40000004100 */
[----:B------:R-:W-:Y:S01]  /*104a0*/  FMUL.FTZ R68, R53, R62 ;  /* 0x0000003e35447220 */ /* 0x000fe20000410000 */
[----:B------:R-:W-:Y:S02]  /*104b0*/  HADD2.F32 R58, -RZ, R57.H0_H0 ;  /* 0x20000039ff3a7230 */ /* 0x000fe40000004100 */
[C---:B------:R-:W-:Y:S01]  /*104c0*/  FMUL.FTZ R57, R48.reuse, R49 ;  /* 0x0000003130397220 */ /* 0x040fe20000410000 */
[----:B------:R-:W-:Y:S02]  /*104d0*/  HADD2.F32 R50, -RZ, R54.H0_H0 ;  /* 0x20000036ff327230 */ /* 0x000fe40000004100 */
[----:B------:R-:W-:Y:S01]  /*104e0*/  FMUL.FTZ R48, R48, R41 ;  /* 0x0000002930307220 */ /* 0x000fe20000410000 */
[----:B------:R-:W-:-:S02]  /*104f0*/  HADD2.F32 R51, -RZ, R55.H0_H0 ;  /* 0x20000037ff337230 */ /* 0x000fc40000004100 */
[-C--:B------:R-:W-:Y:S01]  /*10500*/  FMUL.FTZ R60, R53, R58.reuse ;  /* 0x0000003a353c7220 */ /* 0x080fe20000410000 */
[C---:B------:R-:W-:Y:S01]  /*10510*/  FFMA.FTZ R57, R40.reuse, R41, -R57 ;  /* 0x0000002928397223 */ /* 0x040fe20000010839 */
[C---:B------:R-:W-:Y:S01]  /*10520*/  FFMA.FTZ R61, R45.reuse, R58, -R68 ;  /* 0x0000003a2d3d7223 */ /* 0x040fe20000010844 */
[----:B------:R-:W-:Y:S02]  /*10530*/  HADD2.F32 R53, -RZ, R93.H0_H0 ;  /* 0x2000005dff357230 */ /* 0x000fe40000004100 */
[----:B------:R-:W-:Y:S01]  /*10540*/  FFMA.FTZ R59, R40, R49, R48 ;  /* 0x00000031283b7223 */ /* 0x000fe20000010030 */
[----:B------:R-:W-:Y:S02]  /*10550*/  HADD2.F32 R41, -RZ, R95.H0_H0 ;  /* 0x2000005fff297230 */ /* 0x000fe40000004100 */
[----:B------:R-:W-:Y:S01]  /*10560*/  FFMA.FTZ R63, R45, R62, R60 ;  /* 0x0000003e2d3f7223 */ /* 0x000fe2000001003c */
[----:B------:R-:W-:Y:S02]  /*10570*/  HADD2.F32 R58, -RZ, R93.H1_H1 ;  /* 0x3000005dff3a7230 */ /* 0x000fe40000004100 */
[----:B------:R-:W-:Y:S01]  /*10580*/  FMUL.FTZ R45, R50, R53 ;  /* 0x00000035322d7220 */ /* 0x000fe20000410000 */
[----:B------:R-:W-:-:S02]  /*10590*/  HADD2.F32 R40, -RZ, R95.H1_H1 ;  /* 0x3000005fff287230 */ /* 0x000fc40000004100 */
[-C--:B------:R-:W-:Y:S01]  /*105a0*/  FMUL.FTZ R49, R50, R41.reuse ;  /* 0x0000002932317220 */ /* 0x080fe20000410000 */
[----:B------:R-:W-:Y:S02]  /*105b0*/  HADD2.F32 R55, -RZ, R55.H1_H1 ;  /* 0x30000037ff377230 */ /* 0x000fe40000004100 */
[C---:B------:R-:W-:Y:S01]  /*105c0*/  FMUL.FTZ R62, R51.reuse, R58 ;  /* 0x0000003a333e7220 */ /* 0x040fe20000410000 */
[----:B------:R-:W-:Y:S02]  /*105d0*/  HADD2.F32 R50, -RZ, R65.H0_H0 ;  /* 0x20000041ff327230 */ /* 0x000fe40000004100 */
[-C--:B------:R-:W-:Y:S01]  /*105e0*/  FMUL.FTZ R51, R51, R40.reuse ;  /* 0x0000002833337220 */ /* 0x080fe20000410000 */
[----:B------:R-:W-:Y:S02]  /*105f0*/  HADD2.F32 R48, -RZ, R70.H0_H0 ;  /* 0x20000046ff307230 */ /* 0x000fe40000004100 */
[C---:B------:R-:W-:Y:S01]  /*10600*/  FFMA.FTZ R60, R42.reuse, R41, -R45 ;  /* 0x000000292a3c7223 */ /* 0x040fe2000001082d */
[----:B------:R-:W-:Y:S01]  /*10610*/  FFMA.FTZ R53, R42, R53, R49 ;  /* 0x000000352a357223 */ /* 0x000fe20000010031 */
[----:B------:R-:W-:Y:S01]  /*10620*/  FFMA.FTZ R62, R43, R40, -R62 ;  /* 0x000000282b3e7223 */ /* 0x000fe2000001083e */
[----:B------:R-:W-:-:S02]  /*10630*/  HADD2.F32 R52, -RZ, R52.H1_H1 ;  /* 0x30000034ff347230 */ /* 0x000fc40000004100 */
[----:B------:R-:W-:Y:S01]  /*10640*/  FMUL.FTZ R42, R55, R50 ;  /* 0x00000032372a7220 */ /* 0x000fe20000410000 */
[----:B------:R-:W-:Y:S02]  /*10650*/  HADD2.F32 R54, -RZ, R54.H1_H1 ;  /* 0x30000036ff367230 */ /* 0x000fe40000004100 */
[----:B------:R-:W-:Y:S01]  /*10660*/  FFMA.FTZ R58, R43, R58, R51 ;  /* 0x0000003a2b3a7223 */ /* 0x000fe20000010033 */
[-C--:B------:R-:W-:Y:S01]  /*10670*/  FMUL.FTZ R40, R55, R48.reuse ;  /* 0x0000003037287220 */ /* 0x080fe20000410000 */
[----:B------:R-:W-:Y:S02]  /*10680*/  HADD2.F32 R45, -RZ, R69.H0_H0 ;  /* 0x20000045ff2d7230 */ /* 0x000fe40000004100 */
[C---:B------:R-:W-:Y:S01]  /*10690*/  FFMA.FTZ R55, R47.reuse, R48, -R42 ;  /* 0x000000302f377223 */ /* 0x040fe2000001082a */
[----:B------:R-:W-:Y:S02]  /*106a0*/  HADD2.F32 R49, -RZ, R67.H0_H0 ;  /* 0x20000043ff317230 */ /* 0x000fe40000004100 */
[----:B------:R-:W-:Y:S01]  /*106b0*/  FFMA.FTZ R65, R47, R50, R40 ;  /* 0x000000322f417223 */ /* 0x000fe20000010028 */
[----:B------:R-:W-:-:S02]  /*106c0*/  HADD2.F32 R41, -RZ, R76.H0_H0 ;  /* 0x2000004cff297230 */ /* 0x000fc40000004100 */
[----:B------:R-:W-:Y:S01]  /*106d0*/  FMUL.FTZ R47, R52, R45 ;  /* 0x0000002d342f7220 */ /* 0x000fe20000410000 */
[----:B------:R-:W-:Y:S02]  /*106e0*/  HADD2.F32 R43, -RZ, R71.H0_H0 ;  /* 0x20000047ff2b7230 */ /* 0x000fe40000004100 */
[----:B------:R-:W-:Y:S01]  /*106f0*/  FMUL.FTZ R51, R54, R49 ;  /* 0x0000003136337220 */ /* 0x000fe20000410000 */
[----:B------:R-:W-:Y:S02]  /*10700*/  HADD2.F32 R46, -RZ, R46.H1_H1 ;  /* 0x3000002eff2e7230 */ /* 0x000fe40000004100 */
[-C--:B------:R-:W-:Y:S01]  /*10710*/  FMUL.FTZ R52, R52, R41.reuse ;  /* 0x0000002934347220 */ /* 0x080fe20000410000 */
[----:B------:R-:W-:Y:S01]  /*10720*/  FFMA.FTZ R40, R44, R41, -R47 ;  /* 0x000000292c287223 */ /* 0x000fe2000001082f */
[-C--:B------:R-:W-:Y:S01]  /*10730*/  FMUL.FTZ R54, R54, R43.reuse ;  /* 0x0000002b36367220 */ /* 0x080fe20000410000 */
        /* <DEDUP_REMOVED lines=13> */
.L_x_1925:
[----:B------:R-:W-:Y:S05]  /*10810*/  BSYNC B1 ;  /* 0x0000000000017941 */ /* 0x000fea0003800000 */
.L_x_1924:
[----:B--2---:R-:W-:Y:S01]  /*10820*/  VIADD R40, R218, 0x40 ;  /* 0x00000040da287836 */ /* 0x004fe20000000000 */
[----:B------:R-:W-:Y:S04]  /*10830*/  BSSY B1, `(.L_x_1928) ;  /* 0x00000cf000017945 */ /* 0x000fe80003800000 */
[----:B------:R-:W-:-:S13]  /*10840*/  ISETP.GE.AND P0, PT, R40, R3, PT ;  /* 0x000000032800720c */ /* 0x000fda0003f06270 */
[----:B------:R-:W-:Y:S05]  /*10850*/  @P0 BRA `(.L_x_1929) ;  /* 0x0000000c00300947 */ /* 0x000fea0003800000 */
[----:B------:R2:W5:Y:S01]  /*10860*/  LDL R66, [R1+0x7c] ;  /* 0x00007c0001427983 */ /* 0x0005620000100800 */
[----:B------:R-:W3:Y:S01]  /*10870*/  LDC R65, c[0x0][0x3f4] ;  /* 0x0000fd00ff417b82 */ /* 0x000ee20000000800 */
[----:B0-----:R-:W-:Y:S01]  /*10880*/  VIADD R68, R218, 0x40 ;  /* 0x00000040da447836 */ /* 0x001fe20000000000 */
[----:B------:R-:W-:Y:S03]  /*10890*/  BSSY B2, `(.L_x_1930) ;  /* 0x0000067000027945 */ /* 0x000fe60003800000 */
[----:B------:R-:W-:-:S05]  /*108a0*/  IMAD.SHL.U32 R68, R68, 0x40, RZ ;  /* 0x0000004044447824 */ /* 0x000fca00078e00ff */
[----:B------:R-:W-:-:S04]  /*108b0*/  LOP3.LUT R68, R68, 0x1c0, RZ, 0xc0, !PT ;  /* 0x000001c044447812 */ /* 0x000fc800078ec0ff */
[----:B------:R-:W-:Y:S02]  /*108c0*/  SHF.R.U32.HI R67, RZ, 0x3, R68 ;  /* 0x00000003ff437819 */ /* 0x000fe40000011644 */
[-C--:B---3--:R-:W-:Y:S02]  /*108d0*/  ISETP.GE.AND P0, PT, R18, R65.reuse, PT ;  /* 0x000000411200720c */ /* 0x088fe40003f06270 */
[----:B------:R-:W-:-:S11]  /*108e0*/  ISETP.GE.AND P1, PT, R226, R65, PT ;  /* 0x00000041e200720c */ /* 0x000fd60003f26270 */
[----:B--2---:R-:W-:Y:S05]  /*108f0*/  @P0 BRA `(.L_x_1931) ;  /* 0x0000000400800947 */ /* 0x004fea0003800000 */
[----:B------:R-:W2:Y:S04]  /*10900*/  LDL R40, [R1+0x58] ;  /* 0x0000580001287983 */ /* 0x000ea80000100800 */
[----:B------:R-:W3:Y:S01]  /*10910*/  LDL R69, [R1+0x90] ;  /* 0x0000900001457983 */ /* 0x000ee20000100800 */
[--C-:B------:R-:W-:Y:S01]  /*10920*/  SHF.R.U64 R61, R36, 0x10, R37.reuse ;  /* 0x00000010243d7819 */ /* 0x100fe20000001225 */
[----:B-1----:R-:W-:Y:S01]  /*10930*/  HADD2.F32 R52, -RZ, R96.H1_H1 ;  /* 0x30000060ff347230 */ /* 0x002fe20000004100 */
        /* <DEDUP_REMOVED lines=10> */
[----:B------:R-:W-:Y:S02]  /*109e0*/  SHF.R.S32.HI R43, RZ, 0x1f, R40 ;  /* 0x0000001fff2b7819 */ /* 0x000fe40000011428 */
[----:B------:R-:W-:Y:S02]  /*109f0*/  SHF.L.U32 R41, R40, 0x3, RZ ;  /* 0x0000000328297819 */ /* 0x000fe400000006ff */
        /* <DEDUP_REMOVED lines=35> */
[----:B------:R-:W-:Y:S02]  /*10c30*/  HADD2.F32 R45, -RZ, R97.H0_H0 ;  /* 0x20000061ff2d7230 */ /* 0x000fe40000004100 */
[----:B------:R-:W-:Y:S02]  /*10c40*/  HADD2.F32 R29, -RZ, R99.H0_H0 ;  /* 0x20000063ff1d7230 */ /* 0x000fe40000004100 */
[----:B------:R-:W-:Y:S02]  /*10c50*/  HADD2.F32 R50, -RZ, R97.H1_H1 ;  /* 0x30000061ff327230 */ /* 0x000fe40000004100 */
[C---:B------:R-:W-:Y:S01]  /*10c60*/  FMUL.FTZ R37, R38.reuse, R45 ;  /* 0x0000002d26257220 */ /* 0x040fe20000410000 */
[----:B------:R-:W-:Y:S02]  /*10c70*/  HADD2.F32 R28, -RZ, R99.H1_H1 ;  /* 0x30000063ff1c7230 */ /* 0x000fe40000004100 */
[----:B------:R-:W-:Y:S01]  /*10c80*/  FMUL.FTZ R55, R38, R29 ;  /* 0x0000001d26377220 */ /* 0x000fe20000410000 */
[----:B------:R-:W-:-:S02]  /*10c90*/  HADD2.F32 R47, -RZ, R47.H1_H1 ;  /* 0x3000002fff2f7230 */ /* 0x000fc40000004100 */
[C---:B------:R-:W-:Y:S01]  /*10ca0*/  FMUL.FTZ R54, R39.reuse, R50 ;  /* 0x0000003227367220 */ /* 0x040fe20000410000 */
[----:B------:R-:W-:Y:S02]  /*10cb0*/  HADD2.F32 R38, -RZ, R57.H0_H0 ;  /* 0x20000039ff267230 */ /* 0x000fe40000004100 */
[-C--:B------:R-:W-:Y:S01]  /*10cc0*/  FMUL.FTZ R39, R39, R28.reuse ;  /* 0x0000001c27277220 */ /* 0x080fe20000410000 */
[----:B------:R-:W-:Y:S02]  /*10cd0*/  HADD2.F32 R36, -RZ, R62.H0_H0 ;  /* 0x2000003eff247230 */ /* 0x000fe40000004100 */
[C---:B------:R-:W-:Y:S01]  /*10ce0*/  FFMA.FTZ R52, R30.reuse, R29, -R37 ;  /* 0x0000001d1e347223 */ /* 0x040fe20000010825 */
[----:B------:R-:W-:Y:S01]  /*10cf0*/  FFMA.FTZ R55, R30, R45, R55 ;  /* 0x0000002d1e377223 */ /* 0x000fe20000010037 */
[C---:B------:R-:W-:Y:S01]  /*10d00*/  FFMA.FTZ R54, R31.reuse, R28, -R54 ;  /* 0x0000001c1f367223 */ /* 0x040fe20000010836 */
[----:B------:R-:W-:Y:S01]  /*10d10*/  FFMA.FTZ R50, R31, R50, R39 ;  /* 0x000000321f327223 */ /* 0x000fe20000010027 */
[----:B------:R-:W-:-:S02]  /*10d20*/  HADD2.F32 R44, -RZ, R44.H1_H1 ;  /* 0x3000002cff2c7230 */ /* 0x000fc40000004100 */
[C---:B------:R-:W-:Y:S01]  /*10d30*/  FMUL.FTZ R30, R47.reuse, R38 ;  /* 0x000000262f1e7220 */ /* 0x040fe20000410000 */
[----:B------:R-:W-:Y:S02]  /*10d40*/  HADD2.F32 R46, -RZ, R46.H1_H1 ;  /* 0x3000002eff2e7230 */ /* 0x000fe40000004100 */
        /* <DEDUP_REMOVED lines=27> */
.L_x_1931:
[----:B------:R-:W-:Y:S05]  /*10f00*/  BSYNC B2 ;  /* 0x0000000000027941 */ /* 0x000fea0003800000 */
.L_x_1930:
[----:B------:R-:W-:Y:S05]  /*10f10*/  @P1 BRA `(.L_x_1929) ;  /* 0x0000000400801947 */ /* 0x000fea0003800000 */
[----:B0-----:R-:W2:Y:S04]  /*10f20*/  LDL R28, [R1+0x5c] ;  /* 0x00005c00011c7983 */ /* 0x001ea80000100800 */
[----:B------:R-:W3:Y:S01]  /*10f30*/  LDL R57, [R1+0x8c] ;  /* 0x00008c0001397983 */ /* 0x000ee20000100800 */
[--C-:B-1----:R-:W-:Y:S01]  /*10f40*/  SHF.R.U64 R53, R32, 0x10, R33.reuse ;  /* 0x0000001020357819 */ /* 0x102fe20000001221 */
[----:B------:R-:W-:Y:S01]  /*10f50*/  HADD2.F32 R42, -RZ, R86.H1_H1 ;  /* 0x30000056ff2a7230 */ /* 0x000fe20000004100 */
        /* <DEDUP_REMOVED lines=18> */
[----:B-----5:R-:W-:-:S04]  /*11080*/  IADD3 R37, R36, R37, R66 ;  /* 0x0000002524257210 */ /* 0x020fc80007ffe042 */
[----:B------:R-:W-:-:S05]  /*11090*/  LEA R40, R37, R16, 0x1 ;  /* 0x0000001025287211 */ /* 0x000fca00078e08ff */
[----:B------:R-:W1:Y:S01]  /*110a0*/  LDS.128 R36, [R40+0x10400] ;  /* 0x0104000028247984 */ /* 0x000e620000000c00 */
[--C-:B0-----:R-:W-:Y:S02]  /*110b0*/  HADD2.F32 R25, -RZ, R29.reuse.H0_H0 ;  /* 0x2000001dff197230 */ /* 0x101fe40000004100 */
[----:B------:R-:W-:Y:S02]  /*110c0*/  HADD2.F32 R24, -RZ, R28.H0_H0 ;  /* 0x2000001cff187230 */ /* 0x000fe40000004100 */
[----:B------:R-:W-:Y:S02]  /*110d0*/  HADD2.F32 R29, -RZ, R29.H1_H1 ;  /* 0x3000001dff1d7230 */ /* 0x000fe40000004100 */
[----:B------:R-:W-:Y:S02]  /*110e0*/  HADD2.F32 R26, -RZ, R30.H0_H0 ;  /* 0x2000001eff1a7230 */ /* 0x000fe40000004100 */
[--C-:B------:R-:W-:Y:S02]  /*110f0*/  HADD2.F32 R27, -RZ, R31.reuse.H0_H0 ;  /* 0x2000001fff1b7230 */ /* 0x100fe40000004100 */
[----:B------:R-:W-:-:S02]  /*11100*/  HADD2.F32 R31, -RZ, R31.H1_H1 ;  /* 0x3000001fff1f7230 */ /* 0x000fc40000004100 */
[--C-:B-1----:R-:W-:Y:S02]  /*11110*/  HADD2.F32 R33, -RZ, R37.reuse.H0_H0 ;  /* 0x20000025ff217230 */ /* 0x102fe40000004100 */
[----:B------:R-:W-:Y:S02]  /*11120*/  HADD2.F32 R32, -RZ, R36.H0_H0 ;  /* 0x20000024ff207230 */ /* 0x000fe40000004100 */
[----:B------:R-:W-:Y:S02]  /*11130*/  HADD2.F32 R37, -RZ, R37.H1_H1 ;  /* 0x30000025ff257230 */ /* 0x000fe40000004100 */
[C---:B------:R-:W-:Y:S01]  /*11140*/  FMUL.FTZ R48, R33.reuse, R44 ;  /* 0x0000002c21307220 */ /* 0x040fe20000410000 */
[-C--:B------:R-:W-:Y:S01]  /*11150*/  FMUL.FTZ R50, R33, R42.reuse ;  /* 0x0000002a21327220 */ /* 0x080fe20000410000 */
[----:B------:R-:W-:Y:S02]  /*11160*/  HADD2.F32 R33, -RZ, R84.H0_H0 ;  /* 0x20000054ff217230 */ /* 0x000fe40000004100 */
[C---:B------:R-:W-:Y:S01]  /*11170*/  FFMA.FTZ R48, R25.reuse, R42, -R48 ;  /* 0x0000002a19307223 */ /* 0x040fe20000010830 */
[----:B------:R-:W-:Y:S01]  /*11180*/  FFMA.FTZ R50, R25, R44, R50 ;  /* 0x0000002c19327223 */ /* 0x000fe20000010032 */
[----:B------:R-:W-:-:S02]  /*11190*/  HADD2.F32 R25, -RZ, R86.H0_H0 ;  /* 0x20000056ff197230 */ /* 0x000fc40000004100 */
[C---:B------:R-:W-:Y:S01]  /*111a0*/  FMUL.FTZ R52, R37.reuse, R46 ;  /* 0x0000002e25347220 */ /* 0x040fe20000410000 */
[----:B------:R-:W-:Y:S02]  /*111b0*/  HADD2.F32 R42, -RZ, R41.H0_H0 ;  /* 0x20000029ff2a7230 */ /* 0x000fe40000004100 */
[C---:B------:R-:W-:Y:S01]  /*111c0*/  FMUL.FTZ R41, R32.reuse, R33 ;  /* 0x0000002120297220 */ /* 0x040fe20000410000 */
[----:B------:R-:W-:Y:S02]  /*111d0*/  HADD2.F32 R34, -RZ, R38.H0_H0 ;  /* 0x20000026ff227230 */ /* 0x000fe40000004100 */
[-C--:B------:R-:W-:Y:S01]  /*111e0*/  FMUL.FTZ R32, R32, R25.reuse ;  /* 0x0000001920207220 */ /* 0x080fe20000410000 */
[----:B------:R-:W-:Y:S02]  /*111f0*/  HADD2.F32 R35, -RZ, R39.H0_H0 ;  /* 0x20000027ff237230 */ /* 0x000fe40000004100 */
[-C--:B------:R-:W-:Y:S01]  /*11200*/  FMUL.FTZ R44, R37, R42.reuse ;  /* 0x0000002a252c7220 */ /* 0x080fe20000410000 */
[----:B------:R-:W-:Y:S01]  /*11210*/  FFMA.FTZ R41, R24, R25, -R41 ;  /* 0x0000001918297223 */ /* 0x000fe20000010829 */
[----:B------:R-:W-:Y:S01]  /*11220*/  FFMA.FTZ R45, R29, R42, -R52 ;  /* 0x0000002a1d2d7223 */ /* 0x000fe20000010834 */
[----:B------:R-:W-:-:S02]  /*11230*/  HADD2.F32 R37, -RZ, R85.H0_H0 ;  /* 0x20000055ff257230 */ /* 0x000fc40000004100 */
[----:B------:R-:W-:Y:S01]  /*11240*/  FFMA.FTZ R43, R24, R33, R32 ;  /* 0x00000021182b7223 */ /* 0x000fe20000010020 */
[----:B------:R-:W-:Y:S02]  /*11250*/  HADD2.F32 R25, -RZ, R87.H0_H0 ;  /* 0x20000057ff197230 */ /* 0x000fe40000004100 */
[----:B------:R-:W-:Y:S01]  /*11260*/  FFMA.FTZ R47, R29, R46, R44 ;  /* 0x0000002e1d2f7223 */ /* 0x000fe2000001002c */
        /* <DEDUP_REMOVED lines=11> */
[----:B------:R-:W-:Y:S01]  /*11320*/  FFMA.FTZ R46, R27, R24, -R46 ;  /* 0x000000181b2e7223 */ /* 0x000fe2000001082e */
[----:B------:R-:W-:Y:S02]  /*11330*/  HADD2.F32 R36, -RZ, R36.H1_H1 ;  /* 0x30000024ff247230 */ /* 0x000fe40000004100 */
[----:B------:R-:W-:Y:S01]  /*11340*/  FMUL.FTZ R26, R39, R34 ;  /* 0x00000022271a7220 */ /* 0x000fe20000410000 */
[----:B------:R-:W-:-:S02]  /*11350*/  HADD2.F32 R38, -RZ, R38.H1_H1 ;  /* 0x30000026ff267230 */ /* 0x000fc40000004100 */
[----:B------:R-:W-:Y:S01]  /*11360*/  FFMA.FTZ R42, R27, R42, R35 ;  /* 0x0000002a1b2a7223 */ /* 0x000fe20000010023 */
        /* <DEDUP_REMOVED lines=27> */
.L_x_1929:
[----:B------:R-:W-:Y:S05]  /*11520*/  BSYNC B1 ;  /* 0x0000000000017941 */ /* 0x000fea0003800000 */
.L_x_1928:
[----:B--2---:R-:W-:-:S05]  /*11530*/  VIADD R24, R218, 0x60 ;  /* 0x00000060da187836 */ /* 0x004fca0000000000 */
[----:B------:R-:W-:-:S13]  /*11540*/  ISETP.GE.AND P0, PT, R24, R3, PT ;  /* 0x000000031800720c */ /* 0x000fda0003f06270 */
[----:B------:R-:W-:Y:S05]  /*11550*/  @P0 BRA `(.L_x_1899) ;  /* 0x0000000c00300947 */ /* 0x000fea0003800000 */
[----:B------:R2:W5:Y:S01]  /*11560*/  LDL R50, [R1+0x78] ;  /* 0x0000780001327983 */ /* 0x0005620000100800 */
[----:B------:R-:W3:Y:S01]  /*11570*/  LDC R49, c[0x0][0x3f4] ;  /* 0x0000fd00ff317b82 */ /* 0x000ee20000000800 */
[----:B------:R-:W-:Y:S01]  /*11580*/  VIADD R51, R218, 0x60 ;  /* 0x00000060da337836 */ /* 0x000fe20000000000 */
[----:B------:R-:W-:Y:S03]  /*11590*/  BSSY B1, `(.L_x_1932) ;  /* 0x0000067000017945 */ /* 0x000fe60003800000 */
[----:B------:R-:W-:-:S05]  /*115a0*/  IMAD.SHL.U32 R51, R51, 0x40, RZ ;  /* 0x0000004033337824 */ /* 0x000fca00078e00ff */
[----:B------:R-:W-:-:S04]  /*115b0*/  LOP3.LUT R51, R51, 0x1c0, RZ, 0xc0, !PT ;  /* 0x000001c033337812 */ /* 0x000fc800078ec0ff */
[----:B0-----:R-:W-:Y:S02]  /*115c0*/  SHF.R.U32.HI R48, RZ, 0x3, R51 ;  /* 0x00000003ff307819 */ /* 0x001fe40000011633 */
[-C--:B---3--:R-:W-:Y:S02]  /*115d0*/  ISETP.GE.AND P0, PT, R18, R49.reuse, PT ;  /* 0x000000311200720c */ /* 0x088fe40003f06270 */
[----:B------:R-:W-:-:S11]  /*115e0*/  ISETP.GE.AND P1, PT, R226, R49, PT ;  /* 0x00000031e200720c */ /* 0x000fd60003f26270 */
[----:B--2---:R-:W-:Y:S05]  /*115f0*/  @P0 BRA `(.L_x_1933) ;  /* 0x0000000400800947 */ /* 0x004fea0003800000 */
[----:B------:R-:W2:Y:S04]  /*11600*/  LDL R24, [R1+0x58] ;  /* 0x0000580001187983 */ /* 0x000ea80000100800 */
[----:B-1----:R-:W3:Y:S01]  /*11610*/  LDL R52, [R1+0x88] ;  /* 0x0000880001347983 */ /* 0x002ee20000100800 */
[--C-:B------:R-:W-:Y:S01]  /*11620*/  SHF.R.U64 R47, R12, 0x10, R13.reuse ;  /* 0x000000100c2f7819 */ /* 0x100fe2000000120d */
[----:B------:R-:W-:Y:S01]  /*11630*/  HADD2.F32 R34, -RZ, R88.H1_H1 ;  /* 0x30000058ff227230 */ /* 0x000fe20000004100 */
[----:B------:R-:W-:Y:S01]  /*11640*/  SHF.R.U32.HI R33, RZ, 0x10, R13 ;  /* 0x00000010ff217819 */ /* 0x000fe2000001160d */
[----:B------:R-:W-:Y:S01]  /*11650*/  HADD2.F32 R32, -RZ, R90.H1_H1 ;  /* 0x3000005aff207230 */ /* 0x000fe20000004100 */
[--C-:B------:R-:W-:Y:S02]  /*11660*/  SHF.R.U64 R44, R4, 0x10, R5.reuse ;  /* 0x00000010042c7819 */ /* 0x100fe40000001205 */
[----:B------:R-:W-:-:S02]  /*11670*/  SHF.R.U32.HI R36, RZ, 0x10, R5 ;  /* 0x00000010ff247819 */ /* 0x000fc40000011605 */
[--C-:B------:R-:W-:Y:S02]  /*11680*/  SHF.R.U64 R46, R14, 0x10, R15.reuse ;  /* 0x000000100e2e7819 */ /* 0x100fe4000000120f */
[----:B------:R-:W-:Y:S01]  /*11690*/  SHF.R.U32.HI R45, RZ, 0x10, R15 ;  /* 0x00000010ff2d7819 */ /* 0x000fe2000001160f */
[----:B------:R-:W-:Y:S01]  /*116a0*/  HADD2.F32 R36, -RZ, R36.H0_H0 ;  /* 0x20000024ff247230 */ /* 0x000fe20000004100 */
        /* <DEDUP_REMOVED lines=85> */
.L_x_1933:
[----:B------:R-:W-:Y:S05]  /*11c00*/  BSYNC B1 ;  /* 0x0000000000017941 */ /* 0x000fea0003800000 */
.L_x_1932:
[----:B------:R-:W-:Y:S05]  /*11c10*/  @P1 BRA `(.L_x_1899) ;  /* 0x0000000400801947 */ /* 0x000fea0003800000 */
[----:B0-----:R-:W2:Y:S04]  /*11c20*/  LDL R3, [R1+0x5c] ;  /* 0x00005c0001037983 */ /* 0x001ea80000100800 */
[----:B------:R-:W3:Y:S01]  /*11c30*/  LDL R41, [R1+0x84] ;  /* 0x0000840001297983 */ /* 0x000ee20000100800 */
[--C-:B------:R-:W-:Y:S01]  /*11c40*/  SHF.R.U64 R40, R72, 0x10, R73.reuse ;  /* 0x0000001048287819 */ /* 0x100fe20000001249 */
[--C-:B------:R-:W-:Y:S01]  /*11c50*/  HADD2.F32 R29, -RZ, R21.reuse.H1_H1 ;  /* 0x30000015ff1d7230 */ /* 0x100fe20000004100 */
[----:B------:R-:W-:Y:S01]  /*11c60*/  SHF.R.U32.HI R72, RZ, 0x10, R73 ;  /* 0x00000010ff487819 */ /* 0x000fe20000011649 */
[--C-:B------:R-:W-:Y:S01]  /*11c70*/  HADD2.F32 R31, -RZ, R0.reuse.H1_H1 ;  /* 0x30000000ff1f7230 */ /* 0x100fe20000004100 */
[--C-:B------:R-:W-:Y:S01]  /*11c80*/  SHF.R.U32.HI R30, RZ, 0x10, R9.reuse ;  /* 0x00000010ff1e7819 */ /* 0x100fe20000011609 */
[----:B------:R-:W-:Y:S01]  /*11c90*/  HADD2.F32 R28, -RZ, R0.H0_H0 ;  /* 0x20000000ff1c7230 */ /* 0x000fe20000004100 */
[----:B------:R-:W-:Y:S01]  /*11ca0*/  SHF.R.U64 R38, R8, 0x10, R9 ;  /* 0x0000001008267819 */ /* 0x000fe20000001209 */
[----:B------:R-:W-:Y:S01]  /*11cb0*/  HADD2.F32 R0, -RZ, R21.H0_H0 ;  /* 0x20000015ff007230 */ /* 0x000fe20000004100 */
[--C-:B------:R-:W-:Y:S01]  /*11cc0*/  SHF.R.U64 R39, R74, 0x10, R75.reuse ;  /* 0x000000104a277819 */ /* 0x100fe2000000124b */
[----:B------:R-:W-:Y:S01]  /*11cd0*/  HADD2.F32 R30, -RZ, R30.H0_H0 ;  /* 0x2000001eff1e7230 */ /* 0x000fe20000004100 */
[----:B------:R-:W-:Y:S01]  /*11ce0*/  SHF.R.U32.HI R74, RZ, 0x10, R75 ;  /* 0x00000010ff4a7819 */ /* 0x000fe2000001164b */
[--C-:B------:R-:W-:Y:S01]  /*11cf0*/  HADD2.F32 R21, -RZ, R20.reuse.H0_H0 ;  /* 0x20000014ff157230 */ /* 0x100fe20000004100 */
[--C-:B------:R-:W-:Y:S01]  /*11d00*/  SHF.R.U32.HI R36, RZ, 0x10, R11.reuse ;  /* 0x00000010ff247819 */ /* 0x100fe2000001160b */
[----:B------:R-:W-:Y:S01]  /*11d10*/  HADD2.F32 R20, -RZ, R20.H1_H1 ;  /* 0x30000014ff147230 */ /* 0x000fe20000004100 */
[----:B------:R-:W-:-:S02]  /*11d20*/  SHF.R.U64 R37, R10, 0x10, R11 ;  /* 0x000000100a257819 */ /* 0x000fc4000000120b */
        /* <DEDUP_REMOVED lines=11> */
[----:B------:R-:W2:Y:S01]  /*11de0*/  LDS.128 R12, [R3+0x10400] ;  /* 0x01040000030c7984 */ /* 0x000ea20000000c00 */
[--C-:B0-----:R-:W-:Y:S02]  /*11df0*/  HADD2.F32 R8, -RZ, R5.reuse.H0_H0 ;  /* 0x20000005ff087230 */ /* 0x101fe40000004100 */
[----:B------:R-:W-:Y:S02]  /*11e00*/  HADD2.F32 R9, -RZ, R5.H1_H1 ;  /* 0x30000005ff097230 */ /* 0x000fe40000004100 */
[----:B------:R-:W-:Y:S02]  /*11e10*/  HADD2.F32 R5, -RZ, R4.H0_H0 ;  /* 0x20000004ff057230 */ /* 0x000fe40000004100 */
[--C-:B------:R-:W-:Y:S02]  /*11e20*/  HADD2.F32 R11, -RZ, R7.reuse.H0_H0 ;  /* 0x20000007ff0b7230 */ /* 0x100fe40000004100 */
[----:B------:R-:W-:Y:S02]  /*11e30*/  HADD2.F32 R10, -RZ, R6.H0_H0 ;  /* 0x20000006ff0a7230 */ /* 0x000fe40000004100 */
[----:B------:R-:W-:-:S02]  /*11e40*/  HADD2.F32 R7, -RZ, R7.H1_H1 ;  /* 0x30000007ff077230 */ /* 0x000fc40000004100 */
[--C-:B--2---:R-:W-:Y:S02]  /*11e50*/  HADD2.F32 R24, -RZ, R13.reuse.H0_H0 ;  /* 0x2000000dff187230 */ /* 0x104fe40000004100 */
        /* <DEDUP_REMOVED lines=8> */
[----:B------:R-:W-:Y:S01]  /*11ee0*/  FMUL.FTZ R8, R13, R28 ;  /* 0x0000001c0d087220 */ /* 0x000fe20000410000 */
[-C--:B------:R-:W-:Y:S01]  /*11ef0*/  FMUL.FTZ R34, R25, R24.reuse ;  /* 0x0000001819227220 */ /* 0x080fe20000410000 */
[----:B------:R-:W-:Y:S01]  /*11f00*/  FFMA.FTZ R32, R9, R24, -R32 ;  /* 0x0000001809207223 */ /* 0x000fe20000010820 */
[----:B------:R-:W-:-:S02]  /*11f10*/  HADD2.F32 R26, -RZ, R14.H0_H0 ;  /* 0x2000000eff1a7230 */ /* 0x000fc40000004100 */
[----:B------:R-:W-:Y:S01]  /*11f20*/  FMUL.FTZ R13, R13, R0 ;  /* 0x000000000d0d7220 */ /* 0x000fe20000410000 */
[----:B------:R-:W-:Y:S01]  /*11f30*/  FFMA.FTZ R34, R9, R30, R34 ;  /* 0x0000001e09227223 */ /* 0x000fe20000010022 */
[----:B------:R-:W-:Y:S02]  /*11f40*/  HADD2.F32 R9, -RZ, R23.H0_H0 ;  /* 0x20000017ff097230 */ /* 0x000fe40000004100 */
[C---:B------:R-:W-:Y:S01]  /*11f50*/  FFMA.FTZ R25, R5.reuse, R0, -R8 ;  /* 0x0000000005197223 */ /* 0x040fe20000010808 */
[----:B------:R-:W-:Y:S02]  /*11f60*/  HADD2.F32 R27, -RZ, R15.H0_H0 ;  /* 0x2000000fff1b7230 */ /* 0x000fe40000004100 */
[----:B------:R-:W-:Y:S01]  /*11f70*/  FFMA.FTZ R28, R5, R28, R13 ;  /* 0x0000001c051c7223 */ /* 0x000fe2000001000d */
[----:B------:R-:W-:Y:S02]  /*11f80*/  HADD2.F32 R0, -RZ, R23.H1_H1 ;  /* 0x30000017ff007230 */ /* 0x000fe40000004100 */
[C---:B------:R-:W-:Y:S01]  /*11f90*/  FMUL.FTZ R5, R26.reuse, R21 ;  /* 0x000000151a057220 */ /* 0x040fe20000410000 */
[----:B------:R-:W-:Y:S01]  /*11fa0*/  FMUL.FTZ R13, R26, R9 ;  /* 0x000000091a0d7220 */ /* 0x000fe20000410000 */
[----:B------:R-:W-:Y:S01]  /*11fb0*/  FMUL.FTZ R26, R27, R20 ;  /* 0x000000141b1a7220 */ /* 0x000fe20000410000 */
[----:B------:R-:W-:-:S02]  /*11fc0*/  HADD2.F32 R15, -RZ, R15.H1_H1 ;  /* 0x3000000fff0f7230 */ /* 0x000fc40000004100 */
[-C--:B------:R-:W-:Y:S01]  /*11fd0*/  FMUL.FTZ R27, R27, R0.reuse ;  /* 0x000000001b1b7220 */ /* 0x080fe20000410000 */
[----:B------:R-:W-:Y:S02]  /*11fe0*/  HADD2.F32 R24, -RZ, R36.H0_H0 ;  /* 0x20000024ff187230 */ /* 0x000fe40000004100 */
[C---:B------:R-:W-:Y:S01]  /*11ff0*/  FFMA.FTZ R26, R11.reuse, R0, -R26 ;  /* 0x000000000b1a7223 */ /* 0x040fe2000001081a */
[----:B------:R-:W-:Y:S02]  /*12000*/  HADD2.F32 R8, -RZ, R74.H0_H0 ;  /* 0x2000004aff087230 */ /* 0x000fe40000004100 */
[----:B------:R-:W-:Y:S01]  /*12010*/  FFMA.FTZ R27, R11, R20, R27 ;  /* 0x000000140b1b7223 */ /* 0x000fe2000001001b */
[----:B------:R-:W-:Y:S02]  /*12020*/  HADD2.F32 R12, -RZ, R12.H1_H1 ;  /* 0x3000000cff0c7230 */ /* 0x000fe40000004100 */
[----:B------:R-:W-:Y:S01]  /*12030*/  FFMA.FTZ R23, R10, R9, -R5 ;  /* 0x000000090a177223 */ /* 0x000fe20000010805 */
[C---:B------:R-:W-:Y:S01]  /*12040*/  FMUL.FTZ R30, R15.reuse, R24 ;  /* 0x000000180f1e7220 */ /* 0x040fe20000410000 */
[----:B------:R-:W-:Y:S01]  /*12050*/  FMUL.FTZ R0, R15, R8 ;  /* 0x000000080f007220 */ /* 0x000fe20000410000 */
[----:B------:R-:W-:-:S02]  /*12060*/  HADD2.F32 R11, -RZ, R38.H0_H0 ;  /* 0x20000026ff0b7230 */ /* 0x000fc40000004100 */
[----:B------:R-:W-:Y:S01]  /*12070*/  FFMA.FTZ R10, R10, R21, R13 ;  /* 0x000000150a0a7223 */ /* 0x000fe2000001000d */
[----:B------:R-:W-:Y:S02]  /*12080*/  HADD2.F32 R5, -RZ, R40.H0_H0 ;  /* 0x20000028ff057230 */ /* 0x000fe40000004100 */
[C---:B------:R-:W-:Y:S01]  /*12090*/  FFMA.FTZ R29, R7.reuse, R8, -R30 ;  /* 0x00000008071d7223 */ /* 0x040fe2000001081e */
[----:B------:R-:W-:Y:S02]  /*120a0*/  HADD2.F32 R14, -RZ, R14.H1_H1 ;  /* 0x3000000eff0e7230 */ /* 0x000fe40000004100 */
[----:B------:R-:W-:Y:S01]  /*120b0*/  FFMA.FTZ R24, R7, R24, R0 ;  /* 0x0000001807187223 */ /* 0x000fe20000010000 */
[----:B------:R-:W-:Y:S02]  /*120c0*/  HADD2.F32 R13, -RZ, R37.H0_H0 ;  /* 0x20000025ff0d7230 */ /* 0x000fe40000004100 */
[----:B------:R-:W-:Y:S01]  /*120d0*/  FMUL.FTZ R7, R12, R11 ;  /* 0x0000000b0c077220 */ /* 0x000fe20000410000 */
[----:B------:R-:W-:-:S02]  /*120e0*/  HADD2.F32 R9, -RZ, R39.H0_H0 ;  /* 0x20000027ff097230 */ /* 0x000fc40000004100 */
[----:B------:R-:W-:Y:S01]  /*120f0*/  FMUL.FTZ R12, R12, R5 ;  /* 0x000000050c0c7220 */ /* 0x000fe20000410000 */
[----:B------:R-:W-:Y:S02]  /*12100*/  HADD2.F32 R4, -RZ, R4.H1_H1 ;  /* 0x30000004ff047230 */ /* 0x000fe40000004100 */
[C---:B------:R-:W-:Y:S01]  /*12110*/  FMUL.FTZ R21, R14.reuse, R13 ;  /* 0x0000000d0e157220 */ /* 0x040fe20000410000 */
[----:B------:R-:W-:Y:S02]  /*12120*/  HADD2.F32 R6, -RZ, R6.H1_H1 ;  /* 0x30000006ff067230 */ /* 0x000fe40000004100 */
[----:B------:R-:W-:Y:S01]  /*12130*/  FMUL.FTZ R14, R14, R9 ;  /* 0x000000090e0e7220 */ /* 0x000fe20000410000 */
[C---:B------:R-:W-:Y:S01]  /*12140*/  FFMA.FTZ R15, R4.reuse, R11, R12 ;  /* 0x0000000b040f7223 */ /* 0x040fe2000001000c */
[----:B------:R-:W-:Y:S01]  /*12150*/  FFMA.FTZ R0, R4, R5, -R7 ;  /* 0x0000000504007223 */ /* 0x000fe20000010807 */
        /* <DEDUP_REMOVED lines=12> */
.L_x_1899:
[----:B------:R-:W-:Y:S05]  /*12220*/  BSYNC B0 ;  /* 0x0000000000007941 */ /* 0x000fea0003800000 */
.L_x_1859:
        /* <DEDUP_REMOVED lines=8> */
.L_x_1856:
[----:B------:R-:W-:-:S13]  /*122b0*/  ISETP.NE.AND P0, PT, R234, 0x3, PT ;  /* 0x00000003ea00780c */ /* 0x000fda0003f05270 */
[----:B------:R-:W-:Y:S05]  /*122c0*/  @!P0 BRA `(.L_x_1934) ;  /* 0x0000000000048947 */ /* 0x000fea0003800000 */
[----:B------:R-:W-:Y:S01]  /*122d0*/  BPT.TRAP 0x1 ;  /* 0x000000040000795c */ /* 0x000fe20000300000 */
.L_x_1934:
[----:B------:R-:W-:Y:S02]  /*122e0*/  LEA R57, R22, R16, 0x3 ;  /* 0x0000001016397211 */ /* 0x000fe400078e18ff */
[----:B------:R-:W-:-:S04]  /*122f0*/  SHF.L.U32 R0, R219, 0x1f, RZ ;  /* 0x0000001fdb007819 */ /* 0x000fc800000006ff */
[----:B------:R0:W0:Y:S01]  /*12300*/  SYNCS.PHASECHK.TRANS64.TRYWAIT P2, [R57+URZ+0x30830], R0 ;  /* 0x03083000390075a7 */ /* 0x000022000804017f */
[----:B------:R-:W-:Y:S05]  /*12310*/  @!P0 BRA `(.L_x_1935) ;  /* 0x0000000000048947 */ /* 0x000fea0003800000 */
[----:B------:R-:W-:Y:S01]  /*12320*/  BPT.TRAP 0x1 ;  /* 0x000000040000795c */ /* 0x000fe20000300000 */
.L_x_1935:
[----:B012---:R-:W0:Y:S02]  /*12330*/  S2R R3, SR_TID.X ;  /* 0x0000000000037919 */ /* 0x007e240000002100 */
[----:B0-----:R-:W-:-:S04]  /*12340*/  LOP3.LUT R3, R3, 0x7f, RZ, 0xc0, !PT ;  /* 0x0000007f03037812 */ /* 0x001fc800078ec0ff */
[----:B------:R-:W-:Y:S01]  /*12350*/  ISETP.NE.AND P1, PT, R3, RZ, PT ;  /* 0x000000ff0300720c */ /* 0x000fe20003f25270 */
[----:B------:R-:W-:-:S12]  /*12360*/  @P2 BRA `(.L_x_1936) ;  /* 0x0000000000082947 */ /* 0x000fd80003800000 */
[----:B------:R-:W0:Y:S02]  /*12370*/  SYNCS.PHASECHK.TRANS64.TRYWAIT P2, [R57+URZ+0x30830], R0 ;  /* 0x03083000390075a7 */ /* 0x000e24000804017f */
[----:B0-----:R-:W-:Y:S05]  /*12380*/  @!P2 BRA `(.L_x_1937) ;  /* 0x0000019c0040a947 */ /* 0x001fea0003800000 */
.L_x_1936:
[----:B------:R-:W-:Y:S05]  /*12390*/  WARPSYNC.ALL ;  /* 0x0000000000007948 */ /* 0x000fea0003800000 */
[----:B0-----:R-:W-:Y:S01]  /*123a0*/  VIADD R0, R16, 0x20400 ;  /* 0x0002040010007836 */ /* 0x001fe20000000000 */
[----:B----4-:R-:W-:-:S04]  /*123b0*/  LOP3.LUT R6, R2, 0x10000, RZ, 0xfc, !PT ;  /* 0x0001000002067812 */ /* 0x010fc800078efcff */
[----:B------:R-:W-:-:S04]  /*123c0*/  SHF.R.U32.HI R0, RZ, 0x4, R0 ;  /* 0x00000004ff007819 */ /* 0x000fc80000011600 */
[----:B------:R-:W-:-:S04]  /*123d0*/  LOP3.LUT R0, R0, 0x3fff, RZ, 0xc0, !PT ;  /* 0x00003fff00007812 */ /* 0x000fc800078ec0ff */
[----:B------:R-:W-:Y:S01]  /*123e0*/  LOP3.LUT R4, R0, 0x10000, RZ, 0xfc, !PT ;  /* 0x0001000000047812 */ /* 0x000fe200078efcff */
[----:B------:R-:W-:Y:S02]  /*123f0*/  IMAD.MOV.U32 R7, RZ, RZ, 0x40000040 ;  /* 0x40000040ff077424 */ /* 0x000fe400078e00ff */
[----:B------:R-:W-:Y:S02]  /*12400*/  IMAD.MOV.U32 R3, RZ, RZ, 0x40000040 ;  /* 0x40000040ff037424 */ /* 0x000fe400078e00ff */
[----:B------:R-:W-:Y:S01]  /*12410*/  IMAD R2, R22, 0x800, R4 ;  /* 0x0000080016027824 */ /* 0x000fe200078e0204 */
[----:B------:R-:W-:Y:S01]  /*12420*/  R2UR UR4, R6 ;  /* 0x00000000060472ca */ /* 0x000fe200000e0000 */
[----:B---3-5:R-:W-:Y:S01]  /*12430*/  WARPGROUP.ARRIVE ;  /* 0x00000000000079c5 */ /* 0x028fe20000000000 */
[----:B------:R-:W-:Y:S01]  /*12440*/  R2UR UR5, R7 ;  /* 0x00000000070572ca */ /* 0x000fe200000e0000 */
[----:B------:R0:W-:Y:S01]  /*12450*/  STL [R1+0x24], R4 ;  /* 0x0000240401007387 */ /* 0x0001e20000100800 */
[----:B------:R-:W-:-:S02]  /*12460*/  R2UR UR6, R2 ;  /* 0x00000000020672ca */ /* 0x000fc400000e0000 */
[----:B------:R-:W-:Y:S01]  /*12470*/  R2UR UR7, R3 ;  /* 0x00000000030772ca */ /* 0x000fe200000e0000 */
[----:B------:R-:W-:Y:S01]  /*12480*/  IMAD.MOV.U32 R225, RZ, RZ, 0x40000040 ;  /* 0x40000040ffe17424 */ /* 0x000fe200078e00ff */
[----:B------:R-:W-:Y:S01]  /*12490*/  IADD3 R224, R6, 0x2, RZ ;  /* 0x0000000206e07810 */ /* 0x000fe20007ffe0ff */
[----:B------:R-:W-:Y:S02]  /*124a0*/  IMAD.MOV.U32 R5, RZ, RZ, 0x40000040 ;  /* 0x40000040ff057424 */ /* 0x000fe400078e00ff */
[----:B------:R-:W-:Y:S01]  /*124b0*/  IMAD.MOV.U32 R223, RZ, RZ, 0x40000040 ;  /* 0x40000040ffdf7424 */ /* 0x000fe200078e00ff */
[----:B------:R-:W-:Y:S01]  /*124c0*/  MOV R217, 0x40000040 ;  /* 0x4000004000d97802 */ /* 0x000fe20000000f00 */
[----:B0-----:R-:W-:Y:S02]  /*124d0*/  VIADD R4, R2, 0x2 ;  /* 0x0000000202047836 */ /* 0x001fe40000000000 */
[----:B------:R-:W-:Y:S02]  /*124e0*/  IMAD.MOV.U32 R215, RZ, RZ, 0x40000040 ;  /* 0x40000040ffd77424 */ /* 0x000fe400078e00ff */
[----:B------:R-:W-:Y:S01]  /*124f0*/  IMAD.MOV.U32 R213, RZ, RZ, 0x40000040 ;  /* 0x40000040ffd57424 */ /* 0x000fe200078e00ff */
[----:B------:R-:W-:Y:S01]  /*12500*/  IADD3 R210, R6, 0x404, RZ ;  /* 0x0000040406d27810 */ /* 0x000fe20007ffe0ff */
[----:B------:R-:W-:Y:S01]  /*12510*/  HGMMA.64x64x16.F32 R24, gdesc[UR4], RZ, !UPT, gsb0 ;  /* 0x00e00000041879f0 */ /* 0x000fe2000c0008ff */
[----:B------:R-:W-:Y:S01]  /*12520*/  R2UR UR4, R224 ;  /* 0x00000000e00472ca */ /* 0x000fe200000e0000 */
[C---:B------:R-:W-:Y:S01]  /*12530*/  VIADD R222, R6.reuse, 0x4 ;  /* 0x0000000406de7836 */ /* 0x040fe20000000000 */
[----:B------:R-:W-:Y:S01]  /*12540*/  R2UR UR5, R225 ;  /* 0x00000000e10572ca */ /* 0x000fe200000e0000 */
[----:B------:R-:W-:Y:S01]  /*12550*/  VIADD R216, R6, 0x6 ;  /* 0x0000000606d87836 */ /* 0x000fe20000000000 */
[----:B------:R-:W-:Y:S01]  /*12560*/  R2UR UR6, R4 ;  /* 0x00000000040672ca */ /* 0x000fe200000e0000 */
[C---:B------:R-:W-:Y:S01]  /*12570*/  VIADD R214, R6.reuse, 0x400 ;  /* 0x0000040006d67836 */ /* 0x040fe20000000000 */
[----:B------:R-:W-:Y:S01]  /*12580*/  R2UR UR7, R5 ;  /* 0x00000000050772ca */ /* 0x000fe200000e0000 */
[----:B------:R-:W-:-:S02]  /*12590*/  VIADD R212, R6, 0x402 ;  /* 0x0000040206d47836 */ /* 0x000fc40000000000 */
[----:B------:R-:W-:Y:S02]  /*125a0*/  IMAD.MOV.U32 R211, RZ, RZ, 0x40000040 ;  /* 0x40000040ffd37424 */ /* 0x000fe400078e00ff */
[----:B------:R-:W-:Y:S01]  /*125b0*/  IMAD.MOV.U32 R209, RZ, RZ, 0x40000040 ;  /* 0x40000040ffd17424 */ /* 0x000fe200078e00ff */
[----:B------:R-:W-:Y:S01]  /*125c0*/  MOV R207, 0x40000040 ;  /* 0x4000004000cf7802 */ /* 0x000fe20000000f00 */
[C---:B------:R-:W-:Y:S02]  /*125d0*/  VIADD R208, R6.reuse, 0x406 ;  /* 0x0000040606d07836 */ /* 0x040fe40000000000 */
[----:B------:R-:W-:Y:S02]  /*125e0*/  IMAD.MOV.U32 R205, RZ, RZ, 0x40000040 ;  /* 0x40000040ffcd7424 */ /* 0x000fe400078e00ff */
[----:B------:R-:W-:Y:S01]  /*125f0*/  IMAD.MOV.U32 R203, RZ, RZ, 0x40000040 ;  /* 0x40000040ffcb7424 */ /* 0x000fe200078e00ff */
[C---:B------:R-:W-:Y:S01]  /*12600*/  IADD3 R20, R6.reuse, 0x806, RZ ;  /* 0x0000080606147810 */ /* 0x040fe20007ffe0ff */
[C---:B------:R-:W-:Y:S01]  /*12610*/  VIADD R206, R6.reuse, 0x800 ;  /* 0x0000080006ce7836 */ /* 0x040fe20000000000 */
[----:B------:R-:W2:Y:S01]  /*12620*/  LDL R63, [R1+0x4c] ;  /* 0x00004c00013f7983 */ /* 0x000ea20000100800 */
[----:B------:R-:W-:-:S02]  /*12630*/  VIADD R204, R6, 0x802 ;  /* 0x0000080206cc7836 */ /* 0x000fc40000000000 */
[----:B------:R-:W-:Y:S01]  /*12640*/  VIADD R202, R6, 0x804 ;  /* 0x0000080406ca7836 */ /* 0x000fe20000000000 */
[----:B------:R-:W2:Y:S01]  /*12650*/  LDL R80, [R1+0x34] ;  /* 0x0000340001507983 */ /* 0x000ea20000100800 */
[----:B------:R-:W-:Y:S01]  /*12660*/  IMAD.MOV.U32 R5, RZ, RZ, 0x40000040 ;  /* 0x40000040ff057424 */ /* 0x000fe200078e00ff */
[----:B------:R-:W-:Y:S01]  /*12670*/  IADD3 R4, R2, 0x4, RZ ;  /* 0x0000000402047810 */ /* 0x000fe20007ffe0ff */
[----:B------:R-:W-:Y:S01]  /*12680*/  IMAD.MOV.U32 R21, RZ, RZ, 0x40000040 ;  /* 0x40000040ff157424 */ /* 0x000fe200078e00ff */
[----:B------:R-:W-:Y:S01]  /*12690*/  MOV R13, 0x40000040 ;  /* 0x40000040000d7802 */ /* 0x000fe20000000f00 */
[C---:B------:R-:W-:Y:S02]  /*126a0*/  VIADD R14, R6.reuse, 0xc00 ;  /* 0x00000c00060e7836 */ /* 0x040fe40000000000 */
[----:B------:R-:W-:Y:S02]  /*126b0*/  IMAD.MOV.U32 R15, RZ, RZ, 0x40000040 ;  /* 0x40000040ff0f7424 */ /* 0x000fe400078e00ff */
[----:B------:R-:W-:-:S02]  /*126c0*/  VIADD R12, R6, 0xc02 ;  /* 0x00000c02060c7836 */ /* 0x000fc40000000000 */
[C---:B------:R-:W-:Y:S02]  /*126d0*/  VIADD R10, R6.reuse, 0xc04 ;  /* 0x00000c04060a7836 */ /* 0x040fe40000000000 */
[----:B------:R-:W-:Y:S02]  /*126e0*/  IMAD.MOV.U32 R11, RZ, RZ, 0x40000040 ;  /* 0x40000040ff0b7424 */ /* 0x000fe400078e00ff */
[----:B------:R-:W-:Y:S02]  /*126f0*/  VIADD R8, R6, 0xc06 ;  /* 0x00000c0606087836 */ /* 0x000fe40000000000 */
[----:B------:R-:W-:Y:S02]  /*12700*/  IMAD.MOV.U32 R9, RZ, RZ, 0x40000040 ;  /* 0x40000040ff097424 */ /* 0x000fe400078e00ff */
[----:B------:R-:W-:Y:S01]  /*12710*/  IMAD.MOV.U32 R3, RZ, RZ, 0x40000040 ;  /* 0x40000040ff037424 */ /* 0x000fe200078e00ff */
[----:B------:R-:W-:Y:S02]  /*12720*/  WARPGROUP.DEPBAR.LE gsb0, 0x0 ;  /* 0x00008000000079c5 */ /* 0x000fe40000010000 */
[----:B------:R-:W-:-:S06]  /*12730*/  WARPGROUP.ARRIVE ;  /* 0x00000000000079c5 */ /* 0x000fcc0000000000 */
[----:B------:R-:W-:Y:S01]  /*12740*/  HGMMA.64x64x16.F32 R24, gdesc[UR4], R24, gsb0 ;  /* 0x00e00000041879f0 */ /* 0x000fe20008000818 */
[----:B------:R-:W-:Y:S02]  /*12750*/  R2UR UR4, R222 ;  /* 0x00000000de0472ca */ /* 0x000fe400000e0000 */
[----:B------:R-:W-:Y:S02]  /*12760*/  R2UR UR5, R223 ;  /* 0x00000000df0572ca */ /* 0x000fe400000e0000 */
[----:B------:R-:W-:Y:S01]  /*12770*/  R2UR UR6, R4 ;  /* 0x00000000040672ca */ /* 0x000fe200000e0000 */
[----:B------:R-:W-:Y:S01]  /*12780*/  VIADD R4, R2, 0x6 ;  /* 0x0000000602047836 */ /* 0x000fe20000000000 */
[----:B------:R-:W-:Y:S01]  /*12790*/  R2UR UR7, R5 ;  /* 0x00000000050772ca */ /* 0x000fe200000e0000 */
[----:B------:R-:W-:Y:S01]  /*127a0*/  IMAD.MOV.U32 R5, RZ, RZ, 0x40000040 ;  /* 0x40000040ff057424 */ /* 0x000fe200078e00ff */
[----:B------:R-:W-:Y:S02]  /*127b0*/  WARPGROUP.DEPBAR.LE gsb0, 0x0 ;  /* 0x00008000000079c5 */ /* 0x000fe40000010000 */
[----:B------:R-:W-:-:S09]  /*127c0*/  WARPGROUP.ARRIVE ;  /* 0x00000000000079c5 */ /* 0x000fd20000000000 */
[----:B------:R-:W-:Y:S01]  /*127d0*/  HGMMA.64x64x16.F32 R24, gdesc[UR4], R24, gsb0 ;  /* 0x00e00000041879f0 */ /* 0x000fe20008000818 */
[----:B------:R-:W-:Y:S02]  /*127e0*/  R2UR UR4, R216 ;  /* 0x00000000d80472ca */ /* 0x000fe400000e0000 */
[----:B------:R-:W-:Y:S02]  /*127f0*/  R2UR UR5, R217 ;  /* 0x00000000d90572ca */ /* 0x000fe400000e0000 */
[----:B------:R-:W-:Y:S01]  /*12800*/  R2UR UR6, R4 ;  /* 0x00000000040672ca */ /* 0x000fe200000e0000 */
[----:B------:R-:W-:Y:S01]  /*12810*/  VIADD R4, R2, 0x200 ;  /* 0x0000020002047836 */ /* 0x000fe20000000000 */
[----:B------:R-:W-:Y:S02]  /*12820*/  R2UR UR7, R5 ;  /* 0x00000000050772ca */ /* 0x000fe400000e0000 */
[----:B------:R-:W-:Y:S01]  /*12830*/  MOV R5, 0x40000040 ;  /* 0x4000004000057802 */ /* 0x000fe20000000f00 */
[----:B------:R-:W-:-:S02]  /*12840*/  WARPGROUP.DEPBAR.LE gsb0, 0x0 ;  /* 0x00008000000079c5 */ /* 0x000fc40000010000 */
[----:B------:R-:W-:-:S08]  /*12850*/  WARPGROUP.ARRIVE ;  /* 0x00000000000079c5 */ /* 0x000fd00000000000 */
        /* <DEDUP_REMOVED lines=21> */
[----:B------:R-:W-:Y:S02]  /*129b0*/  R2UR UR6, R4 ;  /* 0x00000000040672ca */ /* 0x000fe400000e0000 */
[----:B------:R-:W-:Y:S01]  /*129c0*/  R2UR UR7, R5 ;  /* 0x00000000050772ca */ /* 0x000fe200000e0000 */
[----:B------:R-:W-:Y:S01]  /*129d0*/  IMAD.MOV.U32 R5, RZ, RZ, 0x40000040 ;  /* 0x40000040ff057424 */ /* 0x000fe200078e00ff */
[----:B------:R-:W-:Y:S01]  /*129e0*/  IADD3 R4, R2, 0x206, RZ ;  /* 0x0000020602047810 */ /* 0x000fe20007ffe0ff */
        /* <DEDUP_REMOVED lines=60> */
[C---:B------:R-:W-:Y:S01]  /*12db0*/  VIADD R4, R2.reuse, 0x604 ;  /* 0x0000060402047836 */ /* 0x040fe20000000000 */
[----:B------:R-:W-:Y:S01]  /*12dc0*/  R2UR UR7, R5 ;  /* 0x00000000050772ca */ /* 0x000fe200000e0000 */
[----:B------:R-:W-:Y:S01]  /*12dd0*/  VIADD R2, R2, 0x606 ;  /* 0x0000060602027836 */ /* 0x000fe20000000000 */
[----:B------:R-:W-:Y:S01]  /*12de0*/  MOV R5, 0x40000040 ;  /* 0x4000004000057802 */ /* 0x000fe20000000f00 */
[----:B------:R-:W-:-:S02]  /*12df0*/  WARPGROUP.DEPBAR.LE gsb0, 0x0 ;  /* 0x00008000000079c5 */ /* 0x000fc40000010000 */
[----:B------:R-:W-:-:S08]  /*12e00*/  WARPGROUP.ARRIVE ;  /* 0x00000000000079c5 */ /* 0x000fd00000000000 */
[----:B------:R-:W-:Y:S01]  /*12e10*/  HGMMA.64x64x16.F32 R24, gdesc[UR4], R24, gsb0 ;  /* 0x00e00000041879f0 */ /* 0x000fe20008000818 */
[----:B------:R-:W-:Y:S02]  /*12e20*/  R2UR UR4, R10 ;  /* 0x000000000a0472ca */ /* 0x000fe400000e0000 */
[----:B------:R-:W-:Y:S02]  /*12e30*/  R2UR UR5, R11 ;  /* 0x000000000b0572ca */ /* 0x000fe400000e0000 */
[----:B------:R-:W-:Y:S02]  /*12e40*/  R2UR UR6, R4 ;  /* 0x00000000040672ca */ /* 0x000fe400000e0000 */
[----:B------:R-:W-:Y:S01]  /*12e50*/  R2UR UR7, R5 ;  /* 0x00000000050772ca */ /* 0x000fe200000e0000 */
[----:B------:R-:W-:Y:S02]  /*12e60*/  WARPGROUP.DEPBAR.LE gsb0, 0x0 ;  /* 0x00008000000079c5 */ /* 0x000fe40000010000 */
[----:B------:R-:W-:-:S10]  /*12e70*/  WARPGROUP.ARRIVE ;  /* 0x00000000000079c5 */ /* 0x000fd40000000000 */
[----:B------:R-:W-:Y:S01]  /*12e80*/  HGMMA.64x64x16.F32 R24, gdesc[UR4], R24, gsb0 ;  /* 0x00e00000041879f0 */ /* 0x000fe20008000818 */
[----:B------:R-:W-:Y:S02]  /*12e90*/  R2UR UR4, R8 ;  /* 0x00000000080472ca */ /* 0x000fe400000e0000 */
[----:B------:R-:W-:Y:S02]  /*12ea0*/  R2UR UR5, R9 ;  /* 0x00000000090572ca */ /* 0x000fe400000e0000 */
[----:B------:R-:W-:Y:S02]  /*12eb0*/  R2UR UR6, R2 ;  /* 0x00000000020672ca */ /* 0x000fe400000e0000 */
[----:B------:R-:W-:Y:S02]  /*12ec0*/  R2UR UR7, R3 ;  /* 0x00000000030772ca */ /* 0x000fe400000e0000 */
[----:B------:R-:W0:Y:S02]  /*12ed0*/  LDC R3, c[0x0][0x448] ;  /* 0x00011200ff037b82 */ /* 0x000e240000000800 */
[----:B0-----:R-:W-:-:S13]  /*12ee0*/  ISETP.NE.AND P2, PT, R3, 0x1, PT ;  /* 0x000000010300780c */ /* 0x001fda0003f45270 */
[----:B------:R-:W0:Y:S01]  /*12ef0*/  @P2 LDC R3, c[0x0][0x44c] ;  /* 0x00011300ff032b82 */ /* 0x000e220000000800 */
[----:B------:R-:W-:Y:S02]  /*12f00*/  WARPGROUP.DEPBAR.LE gsb0, 0x0 ;  /* 0x00008000000079c5 */ /* 0x000fe40000010000 */
[----:B------:R-:W-:-:S06]  /*12f10*/  WARPGROUP.ARRIVE ;  /* 0x00000000000079c5 */ /* 0x000fcc0000000000 */
[----:B------:R-:W-:Y:S01]  /*12f20*/  HGMMA.64x64x16.F32 R24, gdesc[UR4], R24, gsb0 ;  /* 0x00e00000041879f0 */ /* 0x000fe20008000818 */
[----:B------:R-:W-:Y:S02]  /*12f30*/  ULDC UR4, c[0x0][0x9d8] ;  /* 0x0002760000047ab9 */ /* 0x000fe40000000800 */
[----:B------:R-:W-:Y:S02]  /*12f40*/  WARPGROUP.DEPBAR.LE gsb0, 0x0 ;  /* 0x00008000000079c5 */ /* 0x000fe40000010000 */
[----:B------:R-:W-:Y:S01]  /*12f50*/  FMUL.FTZ R56, R24, UR4 ;  /* 0x0000000418387c20 */ /* 0x000fe20008410000 */
[----:B------:R-:W-:Y:S01]  /*12f60*/  FMUL.FTZ R2, R36, UR4 ;  /* 0x0000000424027c20 */ /* 0x000fe20008410000 */
[----:B------:R-:W1:Y:S01]  /*12f70*/  @P2 LDC R24, c[0x0][0x450] ;  /* 0x00011400ff182b82 */ /* 0x000e620000000800 */
[----:B------:R-:W-:Y:S01]  /*12f80*/  FMUL.FTZ R23, R30, UR4 ;  /* 0x000000041e177c20 */ /* 0x000fe20008410000 */
[----:B------:R-:W-:Y:S01]  /*12f90*/  FMUL.FTZ R30, R34, UR4 ;  /* 0x00000004221e7c20 */ /* 0x000fe20008410000 */
[----:B------:R-:W-:Y:S01]  /*12fa0*/  FMUL.FTZ R34, R35, UR4 ;  /* 0x0000000423227c20 */ /* 0x000fe20008410000 */
        /* <DEDUP_REMOVED lines=10> */
[----:B--2---:R-:W-:Y:S01]  /*13050*/  IADD3 R2, R63, R80, RZ ;  /* 0x000000503f027210 */ /* 0x004fe20007ffe0ff */
[----:B------:R-:W-:Y:S01]  /*13060*/  FMUL.FTZ R5, R27, UR4 ;  /* 0x000000041b057c20 */ /* 0x000fe20008410000 */
[----:B------:R-:W-:Y:S01]  /*13070*/  FMUL.FTZ R29, R29, UR4 ;  /* 0x000000041d1d7c20 */ /* 0x000fe20008410000 */
[----:B------:R-:W-:Y:S01]  /*13080*/  FMUL.FTZ R33, R33, UR4 ;  /* 0x0000000421217c20 */ /* 0x000fe20008410000 */
[----:B------:R-:W-:Y:S01]  /*13090*/  FMUL.FTZ R37, R37, UR4 ;  /* 0x0000000425257c20 */ /* 0x000fe20008410000 */
[----:B0-----:R-:W-:-:S04]  /*130a0*/  @P2 IMAD.HI.U32 R3, R2, R3, RZ ;  /* 0x0000000302032227 */ /* 0x001fc800078e00ff */
[----:B------:R-:W-:Y:S01]  /*130b0*/  FMUL.FTZ R41, R41, UR4 ;  /* 0x0000000429297c20 */ /* 0x000fe20008410000 */
[----:B------:R0:W2:Y:S01]  /*130c0*/  MUFU.TANH R58, R25 ;  /* 0x00000019003a7308 */ /* 0x0000a20000002400 */
[----:B------:R-:W-:Y:S01]  /*130d0*/  FMUL.FTZ R42, R42, UR4 ;  /* 0x000000042a2a7c20 */ /* 0x000fe20008410000 */
[----:B----4-:R-:W-:Y:S01]  /*130e0*/  IMAD.MOV.U32 R40, RZ, RZ, R2 ;  /* 0x000000ffff287224 */ /* 0x010fe200078e0002 */
[----:B-1----:R-:W-:Y:S01]  /*130f0*/  @P2 SHF.R.U32.HI R40, RZ, R24, R3 ;  /* 0x00000018ff282219 */ /* 0x002fe20000011603 */
[----:B------:R-:W-:Y:S01]  /*13100*/  FMUL.FTZ R43, R43, UR4 ;  /* 0x000000042b2b7c20 */ /* 0x000fe20008410000 */
[----:B------:R-:W-:Y:S01]  /*13110*/  FMUL.FTZ R44, R44, UR4 ;  /* 0x000000042c2c7c20 */ /* 0x000fe20008410000 */
[----:B------:R-:W-:Y:S01]  /*13120*/  FMUL.FTZ R45, R45, UR4 ;  /* 0x000000042d2d7c20 */ /* 0x000fe20008410000 */
[----:B------:R-:W-:Y:S01]  /*13130*/  FMUL.FTZ R46, R46, UR4 ;  /* 0x000000042e2e7c20 */ /* 0x000fe20008410000 */
[----:B------:R1:W4:Y:S01]  /*13140*/  MUFU.TANH R59, R28 ;  /* 0x0000001c003b7308 */ /* 0x0003220000002400 */
[----:B0-----:R-:W0:Y:S01]  /*13150*/  LDC.64 R24, c[0x0][0x9e0] ;  /* 0x00027800ff187b82 */ /* 0x001e220000000a00 */
[----:B------:R-:W-:Y:S01]  /*13160*/  FMUL.FTZ R47, R47, UR4 ;  /* 0x000000042f2f7c20 */ /* 0x000fe20008410000 */
[----:B------:R-:W-:Y:S01]  /*13170*/  FMUL.FTZ R48, R48, UR4 ;  /* 0x0000000430307c20 */ /* 0x000fe20008410000 */
[----:B------:R-:W-:Y:S01]  /*13180*/  FMUL.FTZ R49, R49, UR4 ;  /* 0x0000000431317c20 */ /* 0x000fe20008410000 */
[----:B------:R-:W-:Y:S01]  /*13190*/  FMUL.FTZ R50, R50, UR4 ;  /* 0x0000000432327c20 */ /* 0x000fe20008410000 */
[----:B------:R-:W-:Y:S01]  /*131a0*/  FMUL.FTZ R4, R51, UR4 ;  /* 0x0000000433047c20 */ /* 0x000fe20008410000 */
[----:B------:R-:W-:Y:S01]  /*131b0*/  FMUL.FTZ R52, R52, UR4 ;  /* 0x0000000434347c20 */ /* 0x000fe20008410000 */
[----:B------:R3:W0:Y:S01]  /*131c0*/  MUFU.TANH R31, R32 ;  /* 0x00000020001f7308 */ /* 0x0006220000002400 */
[----:B-1----:R-:W-:-:S02]  /*131d0*/  IMAD.MOV.U32 R28, RZ, RZ, -0x40 ;  /* 0xffffffc0ff1c7424 */ /* 0x002fc400078e00ff */
[----:B------:R-:W-:Y:S01]  /*131e0*/  FMUL.FTZ R53, R53, UR4 ;  /* 0x0000000435357c20 */ /* 0x000fe20008410000 */
[----:B------:R-:W1:Y:S01]  /*131f0*/  SHFL.IDX PT, R70, R40, RZ, 0x1c1f ;  /* 0x001c1fff28467589 */ /* 0x000e6200000e0000 */
[----:B------:R-:W-:Y:S02]  /*13200*/  @!P1 VIADD R2, R57, 0x30840 ;  /* 0x0003084039029836 */ /* 0x000fe40000000000 */
[----:B------:R-:W-:Y:S02]  /*13210*/  IMAD R66, R103, R28, 0x40 ;  /* 0x0000004067427424 */ /* 0x000fe400078e021c */
[----:B------:R-:W-:Y:S01]  /*13220*/  FMUL.FTZ R28, R54, UR4 ;  /* 0x00000004361c7c20 */ /* 0x000fe20008410000 */
[----:B------:R2:W0:Y:S01]  /*13230*/  MUFU.TANH R67, R42 ;  /* 0x0000002a00437308 */ /* 0x0004220000002400 */
[----:B---3--:R-:W-:Y:S01]  /*13240*/  FMUL.FTZ R32, R55, UR4 ;  /* 0x0000000437207c20 */ /* 0x008fe20008410000 */
[----:B------:R-:W-:Y:S01]  /*13250*/  ULDC UR4, c[0x0][0x9dc] ;  /* 0x0002770000047ab9 */ /* 0x000fe20000000800 */
[----:B------:R-:W-:Y:S01]  /*13260*/  @!P1 PRMT R2, RZ, 0x654, R2 ;  /* 0x00000654ff029816 */ /* 0x000fe20000000002 */
[----:B------:R-:W-:Y:S01]  /*13270*/  ULOP3.LUT UR8, URZ, UR4, URZ, 0x33, !UPT ;  /* 0x000000043f087292 */ /* 0x000fe2000f8e333f */
[----:B------:R-:W-:-:S02]  /*13280*/  LEA R54, R103, 0xffffffc0, 0x6 ;  /* 0xffffffc067367811 */ /* 0x000fc400078e30ff */
[----:B------:R3:W-:Y:S01]  /*13290*/  @!P1 SYNCS.ARRIVE.TRANS64.RED.A1T0 RZ, [R2+URZ], RZ ;  /* 0x000000ff02ff99a7 */ /* 0x0007e2000810043f */
[----:B------:R-:W0:Y:S01]  /*132a0*/  MUFU.TANH R56, R56 ;  /* 0x0000003800387308 */ /* 0x000e220000002400 */
[----:B--2---:R-:W-:Y:S01]  /*132b0*/  VIADD R42, R66, 0x1 ;  /* 0x00000001422a7836 */ /* 0x004fe20000000000 */
[----:B0-----:R-:W-:Y:S01]  /*132c0*/  ISETP.GE.AND P3, PT, R25, 0x1, PT ;  /* 0x000000011900780c */ /* 0x001fe20003f66270 */
[----:B------:R-:W-:Y:S02]  /*132d0*/  IMAD.U32 R27, RZ, RZ, UR8 ;  /* 0x00000008ff1b7e24 */ /* 0x000fe4000f8e00ff */
[----:B------:R-:W-:Y:S01]  /*132e0*/  IMAD R42, R229, -0x2, R42 ;  /* 0xfffffffee52a7824 */ /* 0x000fe200078e022a */
[----:B---3--:R-:W-:Y:S02]  /*132f0*/  IADD3 R2, R221, R66, RZ ;  /* 0x00000042dd027210 */ /* 0x008fe40007ffe0ff */
[----:B------:R0:W-:Y:S01]  /*13300*/  STL [R1+0x28], R27 ;  /* 0x0000281b01007387 */ /* 0x0001e20000100800 */
[----:B------:R-:W2:Y:S01]  /*13310*/  MUFU.TANH R0, R0 ;  /* 0x0000000000007308 */ /* 0x000ea20000002400 */
[----:B------:R-:W-:Y:S01]  /*13320*/  IADD3 R3, -R220, R42, R221 ;  /* 0x0000002adc037210 */ /* 0x000fe20007ffe1dd */
[----:B------:R-:W-:-:S04]  /*13330*/  IMAD R55, R229, -0x2, R2 ;  /* 0xfffffffee5377824 */ /* 0x000fc800078e0202 */
[C---:B------:R-:W-:Y:S02]  /*13340*/  IMAD.IADD R68, R3.reuse, 0x1, R24 ;  /* 0x0000000103447824 */ /* 0x040fe400078e0218 */
[----:B------:R-:W3:Y:S01]  /*13350*/  MUFU.TANH R5, R5 ;  /* 0x0000000500057308 */ /* 0x000ee20000002400 */
[----:B------:R-:W-:Y:S02]  /*13360*/  VIADD R57, R3, UR8 ;  /* 0x0000000803397c36 */ /* 0x000fe40008000000 */
[----:B-1----:R-:W-:-:S05]  /*13370*/  VIADDMNMX R42, R70, R68, R55, PT ;  /* 0x00000044462a7246 */ /* 0x002fca0003800137 */
[----:B------:R-:W1:Y:S08]  /*13380*/  MUFU.TANH R23, R23 ;  /* 0x0000001700177308 */ /* 0x000e700000002400 */
        /* <DEDUP_REMOVED lines=21> */
[----:B------:R4:W0:Y:S02]  /*134e0*/  MUFU.TANH R60, R29 ;  /* 0x0000001d003c7308 */ /* 0x0008240000002400 */
[----:B----4-:R-:W-:Y:S01]  /*134f0*/  IMAD.IADD R29, R57, 0x1, R70 ;  /* 0x00000001391d7824 */ /* 0x010fe200078e0246 */
[----:B-123--:R-:W-:Y:S06]  /*13500*/  @!P3 BRA `(.L_x_1938) ;  /* 0x000000000050b947 */ /* 0x00efec0003800000 */
[----:B0-----:R-:W-:Y:S01]  /*13510*/  IADD3 R27, -R220, R221, R70 ;  /* 0x000000dddc1b7210 */ /* 0x001fe20007ffe146 */
[----:B------:R-:W-:Y:S03]  /*13520*/  BSSY B0, `(.L_x_1939) ;  /* 0x000000e000007945 */ /* 0x000fe60003800000 */
        /* <DEDUP_REMOVED lines=9> */
.L_x_1940:
[----:B------:R-:W-:-:S13]  /*135c0*/  ISETP.NE.AND P4, PT, R25, 0x1, PT ;  /* 0x000000011900780c */ /* 0x000fda0003f85270 */
[----:B------:R-:W0:Y:S02]  /*135d0*/  @P4 LDC.64 R2, c[0x0][0x9e8] ;  /* 0x00027a00ff024b82 */ /* 0x000e240000000a00 */
[----:B0-----:R-:W-:-:S05]  /*135e0*/  @P4 IMAD.HI.U32 R2, R27, R2, RZ ;  /* 0x000000021b024227 */ /* 0x001fca00078e00ff */
[----:B------:R-:W-:-:S07]  /*135f0*/  @P4 SHF.R.U32.HI R27, RZ, R3, R2 ;  /* 0x00000003ff1b4219 */ /* 0x000fce0000011602 */
.L_x_1941:
[----:B------:R-:W-:Y:S05]  /*13600*/  BSYNC B0 ;  /* 0x0000000000007941 */ /* 0x000fea0003800000 */
.L_x_1939:
[----:B------:R-:W-:-:S04]  /*13610*/  IMAD R2, R27, R25, -R54 ;  /* 0x000000191b027224 */ /* 0x000fc800078e0a36 */
[----:B------:R-:W-:-:S05]  /*13620*/  IMAD R2, R229, -0x2, R2 ;  /* 0xfffffffee5027824 */ /* 0x000fca00078e0202 */
[----:B------:R-:W-:Y:S02]  /*13630*/  VIMNMX R29, R29, R2, !PT ;  /* 0x000000021d1d7248 */ /* 0x000fe40007fe0100 */
[----:B------:R-:W-:-:S07]  /*13640*/  VIADDMNMX R42, R2, R25, R42, PT ;  /* 0x00000019022a7246 */ /* 0x000fce000380012a */
.L_x_1938:
[C---:B------:R-:W-:Y:S01]  /*13650*/  ISETP.GE.AND P4, PT, R66.reuse, 0x2, PT ;  /* 0x000000024200780c */ /* 0x040fe20003f86270 */
[----:B------:R-:W1:Y:S01]  /*13660*/  SHFL.IDX PT, R40, R40, 0x1, 0x1c1f ;  /* 0x003c1f0028287f89 */ /* 0x000e6200000e0000 */
[----:B------:R-:W-:Y:S02]  /*13670*/  ISETP.GE.AND P6, PT, R66, 0x9, PT ;  /* 0x000000094200780c */ /* 0x000fe40003fc6270 */
[----:B------:R-:W-:-:S04]  /*13680*/  ISETP.GT.AND P5, PT, R29, 0x1, !P4 ;  /* 0x000000011d00780c */ /* 0x000fc800067a4270 */
[----:B------:R-:W-:-:S04]  /*13690*/  ISETP.LT.OR P5, PT, R42, 0x2, P5 ;  /* 0x000000022a00780c */ /* 0x000fc80002fa1670 */
[----:B------:R-:W-:Y:S02]  /*136a0*/  FSEL R73, R58, -INF , !P5 ;  /* 0xff8000003a497808 */ /* 0x000fe40006800000 */
[----:B------:R-:W-:Y:S02]  /*136b0*/  ISETP.GT.AND P5, PT, R29, 0x8, !P6 ;  /* 0x000000081d00780c */ /* 0x000fe400077a4270 */
[----:B------:R-:W-:Y:S02]  /*136c0*/  P2R R58, PR, RZ, 0x40 ;  /* 0x00000040ff3a7803 */ /* 0x000fe40000000000 */
[----:B------:R-:W-:Y:S02]  /*136d0*/  ISETP.LT.OR P5, PT, R42, 0x9, P5 ;  /* 0x000000092a00780c */ /* 0x000fe40002fa1670 */
[----:B------:R-:W-:Y:S02]  /*136e0*/  ISETP.GE.AND P6, PT, R66, 0xa, PT ;  /* 0x0000000a4200780c */ /* 0x000fe40003fc6270 */
[----:B------:R-:W-:-:S02]  /*136f0*/  FSEL R77, R59, -INF , !P5 ;  /* 0xff8000003b4d7808 */ /* 0x000fc40006800000 */
[C---:B------:R-:W-:Y:S02]  /*13700*/  ISETP.GT.AND P5, PT, R29.reuse, 0x9, !P6 ;  /* 0x000000091d00780c */ /* 0x040fe400077a4270 */
[----:B------:R-:W-:Y:S02]  /*13710*/  P2R R59, PR, RZ, 0x40 ;  /* 0x00000040ff3b7803 */ /* 0x000fe40000000000 */
[----:B------:R-:W-:Y:S02]  /*13720*/  ISETP.LT.OR P5, PT, R42, 0xa, P5 ;  /* 0x0000000a2a00780c */ /* 0x000fe40002fa1670 */
[----:B------:R-:W-:Y:S02]  /*13730*/  ISETP.GE.AND P6, PT, R66, 0x11, PT ;  /* 0x000000114200780c */ /* 0x000fe40003fc6270 */
[----:B0-----:R-:W-:Y:S02]  /*13740*/  FSEL R81, R60, -INF , !P5 ;  /* 0xff8000003c517808 */ /* 0x001fe40006800000 */
        /* <DEDUP_REMOVED lines=48> */
[----:B-1----:R-:W-:-:S02]  /*13a50*/  IADD3 R44, R57, R40, RZ ;  /* 0x00000028392c7210 */ /* 0x002fc40007ffe0ff */
        /* <DEDUP_REMOVED lines=12> */
[----:B------:R-:W-:-:S04]  /*13b20*/  ISETP.GT.AND P6, PT, R29, 0x39, !P6 ;  /* 0x000000391d00780c */ /* 0x000fc800077c4270 */
[----:B------:R-:W-:Y:S02]  /*13b30*/  ISETP.LT.OR P6, PT, R42, 0x3a, P6 ;  /* 0x0000003a2a00780c */ /* 0x000fe400037c1670 */
[----:B------:R-:W-:Y:S02]  /*13b40*/  VIADDMNMX R42, R40, R68, R55, PT ;  /* 0x00000044282a7246 */ /* 0x000fe40003800137 */
[----:B------:R-:W-:Y:S01]  /*13b50*/  FSEL R29, R53, -INF , !P6 ;  /* 0xff800000351d7808 */ /* 0x000fe20007000000 */
[----:B------:R-:W-:Y:S08]  /*13b60*/  @!P3 BRA `(.L_x_1942) ;  /* 0x000000000050b947 */ /* 0x000ff00003800000 */
[----:B------:R-:W-:Y:S01]  /*13b70*/  IADD3 R40, -R220, R221, R40 ;  /* 0x000000dddc287210 */ /* 0x000fe20007ffe128 */
        /* <DEDUP_REMOVED lines=10> */
.L_x_1944:
[----:B------:R-:W-:-:S13]  /*13c20*/  ISETP.NE.AND P6, PT, R25, 0x1, PT ;  /* 0x000000011900780c */ /* 0x000fda0003fc5270 */
[----:B------:R-:W0:Y:S02]  /*13c30*/  @P6 LDC.64 R2, c[0x0][0x9e8] ;  /* 0x00027a00ff026b82 */ /* 0x000e240000000a00 */
[----:B0-----:R-:W-:-:S05]  /*13c40*/  @P6 IMAD.HI.U32 R2, R40, R2, RZ ;  /* 0x0000000228026227 */ /* 0x001fca00078e00ff */
[----:B------:R-:W-:-:S07]  /*13c50*/  @P6 SHF.R.U32.HI R40, RZ, R3, R2 ;  /* 0x00000003ff286219 */ /* 0x000fce0000011602 */
.L_x_1945:
[----:B------:R-:W-:Y:S05]  /*13c60*/  BSYNC B0 ;  /* 0x0000000000007941 */ /* 0x000fea0003800000 */
.L_x_1943:
[----:B------:R-:W-:-:S04]  /*13c70*/  IMAD R40, R40, R25, -R54 ;  /* 0x0000001928287224 */ /* 0x000fc800078e0a36 */
[----:B------:R-:W-:-:S05]  /*13c80*/  IMAD R3, R229, -0x2, R40 ;  /* 0xfffffffee5037824 */ /* 0x000fca00078e0228 */
[----:B------:R-:W-:Y:S02]  /*13c90*/  VIMNMX R44, R44, R3, !PT ;  /* 0x000000032c2c7248 */ /* 0x000fe40007fe0100 */
[----:B------:R-:W-:-:S07]  /*13ca0*/  VIADDMNMX R42, R3, R25, R42, PT ;  /* 0x00000019032a7246 */ /* 0x000fce000380012a */
.L_x_1942:
[----:B------:R-:W-:Y:S01]  /*13cb0*/  ISETP.GT.AND P4, PT, R44, 0x1, !P4 ;  /* 0x000000012c00780c */ /* 0x000fe20006784270 */
[----:B------:R-:W-:Y:S01]  /*13cc0*/  ULDC UR4, c[0x0][0x988] ;  /* 0x0002620000047ab9 */ /* 0x000fe20000000800 */
[----:B------:R-:W-:Y:S01]  /*13cd0*/  ISETP.NE.AND P6, PT, R58, RZ, PT ;  /* 0x000000ff3a00720c */ /* 0x000fe20003fc5270 */
[----:B------:R-:W-:Y:S01]  /*13ce0*/  IMAD.U32 R2, RZ, RZ, UR4 ;  /* 0x00000004ff027e24 */ /* 0x000fe2000f8e00ff */
[----:B------:R-:W-:Y:S02]  /*13cf0*/  ISETP.LT.OR P4, PT, R42, 0x2, P4 ;  /* 0x000000022a00780c */ /* 0x000fe40002781670 */
[C---:B------:R-:W-:Y:S02]  /*13d00*/  ISETP.GT.AND P5, PT, R44.reuse, 0x38, !P5 ;  /* 0x000000382c00780c */ /* 0x040fe40006fa4270 */
[----:B------:R-:W-:Y:S02]  /*13d10*/  FSEL R40, R5, -INF , !P4 ;  /* 0xff80000005287808 */ /* 0x000fe40006000000 */
[----:B------:R-:W-:-:S02]  /*13d20*/  ISETP.GT.AND P4, PT, R44, 0x8, !P6 ;  /* 0x000000082c00780c */ /* 0x000fc40007784270 */
[----:B------:R-:W-:Y:S02]  /*13d30*/  ISETP.NE.AND P6, PT, R48, RZ, PT ;  /* 0x000000ff3000720c */ /* 0x000fe40003fc5270 */
[C---:B------:R-:W-:Y:S02]  /*13d40*/  ISETP.LT.OR P4, PT, R42.reuse, 0x9, P4 ;  /* 0x000000092a00780c */ /* 0x040fe40002781670 */
[----:B------:R-:W-:Y:S02]  /*13d50*/  ISETP.LT.OR P5, PT, R42, 0x39, P5 ;  /* 0x000000392a00780c */ /* 0x000fe40002fa1670 */
[----:B------:R-:W-:Y:S02]  /*13d60*/  FSEL R55, R23, -INF , !P4 ;  /* 0xff80000017377808 */ /* 0x000fe40006000000 */
[----:B------:R-:W-:-:S04]  /*13d70*/  ISETP.NE.AND P4, PT, R59, RZ, PT ;  /* 0x000000ff3b00720c */ /* 0x000fc80003f85270 */
[----:B------:R-:W-:-:S04]  /*13d80*/  ISETP.GT.AND P4, PT, R44, 0x9, !P4 ;  /* 0x000000092c00780c */ /* 0x000fc80006784270 */
[----:B------:R-:W-:-:S04]  /*13d90*/  ISETP.LT.OR P4, PT, R42, 0xa, P4 ;  /* 0x0000000a2a00780c */ /* 0x000fc80002781670 */
        /* <DEDUP_REMOVED lines=29> */
[----:B------:R-:W-:Y:S01]  /*13f70*/  ISETP.NE.AND P4, PT, R76, RZ, PT ;  /* 0x000000ff4c00720c */ /* 0x000fe20003f85270 */
[----:B------:R-:W0:Y:S03]  /*13f80*/  @P2 LDC R46, c[0x0][0x450] ;  /* 0x00011400ff2e2b82 */ /* 0x000e260000000800 */
[----:B------:R-:W-:-:S04]  /*13f90*/  ISETP.GT.AND P4, PT, R44, 0x29, !P4 ;  /* 0x000000292c00780c */ /* 0x000fc80006784270 */
[----:B------:R-:W-:-:S04]  /*13fa0*/  ISETP.LT.OR P4, PT, R42, 0x2a, P4 ;  /* 0x0000002a2a00780c */ /* 0x000fc80002781670 */
[----:B------:R-:W-:Y:S02]  /*13fb0*/  FSEL R23, R64, -INF , !P4 ;  /* 0xff80000040177808 */ /* 0x000fe40006000000 */
[----:B------:R-:W-:-:S04]  /*13fc0*/  ISETP.NE.AND P4, PT, R62, RZ, PT ;  /* 0x000000ff3e00720c */ /* 0x000fc80003f85270 */
[----:B------:R-:W-:-:S04]  /*13fd0*/  ISETP.GT.AND P4, PT, R44, 0x30, !P4 ;  /* 0x000000302c00780c */ /* 0x000fc80006784270 */
[----:B------:R-:W-:-:S04]  /*13fe0*/  ISETP.LT.OR P4, PT, R42, 0x31, P4 ;  /* 0x000000312a00780c */ /* 0x000fc80002781670 */
[----:B------:R-:W-:Y:S02]  /*13ff0*/  FSEL R5, R50, -INF , !P4 ;  /* 0xff80000032057808 */ /* 0x000fe40006000000 */
[----:B------:R-:W-:Y:S02]  /*14000*/  ISETP.GT.AND P4, PT, R44, RZ, !P6 ;  /* 0x000000ff2c00720c */ /* 0x000fe40007784270 */
[----:B------:R-:W-:Y:S02]  /*14010*/  ISETP.NE.AND P6, PT, R52, RZ, PT ;  /* 0x000000ff3400720c */ /* 0x000fe40003fc5270 */
[----:B------:R-:W-:Y:S02]  /*14020*/  ISETP.LT.OR P4, PT, R42, 0x1, P4 ;  /* 0x000000012a00780c */ /* 0x000fe40002781670 */
[----:B------:R-:W-:Y:S02]  /*14030*/  ISETP.GT.AND P6, PT, R44, 0x39, !P6 ;  /* 0x000000392c00780c */ /* 0x000fe400077c4270 */
[----:B------:R-:W-:-:S02]  /*14040*/  FSEL R53, R0, -INF , !P4 ;  /* 0xff80000000357808 */ /* 0x000fc40006000000 */
[----:B------:R-:W-:Y:S02]  /*14050*/  FMNMX.FTZ R0, R71, R73, !PT ;  /* 0x0000004947007209 */ /* 0x000fe40007810000 */
[----:B------:R-:W-:Y:S02]  /*14060*/  ISETP.LT.OR P6, PT, R42, 0x3a, P6 ;  /* 0x0000003a2a00780c */ /* 0x000fe400037c1670 */
[----:B------:R-:W-:Y:S02]  /*14070*/  FMNMX.FTZ R0, R77, R0, !PT ;  /* 0x000000004d007209 */ /* 0x000fe40007810000 */
[----:B------:R-:W-:Y:S02]  /*14080*/  FSEL R75, R32, -INF , !P6 ;  /* 0xff800000204b7808 */ /* 0x000fe40007000000 */
        /* <DEDUP_REMOVED lines=12> */
[----:B------:R-:W-:-:S05]  /*14150*/  FMNMX.FTZ R26, R29, R0, !PT ;  /* 0x000000001d1a7209 */ /* 0x000fca0007810000 */
[----:B------:R-:W1:Y:S02]  /*14160*/  SHFL.BFLY PT, R3, R26, 0x2, 0x1f ;  /* 0x0c401f001a037f89 */ /* 0x000e6400000e0000 */
[----:B-1----:R-:W-:-:S05]  /*14170*/  FMNMX.FTZ R30, R26, R3, !PT ;  /* 0x000000031a1e7209 */ /* 0x002fca0007810000 */
[----:B------:R-:W1:Y:S02]  /*14180*/  SHFL.BFLY PT, R3, R30, 0x1, 0x1f ;  /* 0x0c201f001e037f89 */ /* 0x000e6400000e0000 */
[----:B-1----:R-:W-:-:S04]  /*14190*/  FMNMX.FTZ R3, R30, R3, !PT ;  /* 0x000000031e037209 */ /* 0x002fc80007810000 */
[C---:B------:R-:W-:Y:S01]  /*141a0*/  FSETP.NEU.FTZ.AND P4, PT, R3.reuse, -INF , PT ;  /* 0xff8000000300780b */ /* 0x040fe20003f9d000 */
[----:B------:R-:W-:-:S05]  /*141b0*/  FMUL.FTZ R0, R3, R2 ;  /* 0x0000000203007220 */ /* 0x000fca0000410000 */
[----:B------:R-:W-:Y:S02]  /*141c0*/  FSEL R34, R0, RZ, P4 ;  /* 0x000000ff00227208 */ /* 0x000fe40002000000 */
[----:B------:R-:W-:Y:S02]  /*141d0*/  FMNMX.FTZ R0, R53, R40, !PT ;  /* 0x0000002835007209 */ /* 0x000fe40007810000 */
[----:B------:R-:W-:Y:S01]  /*141e0*/  ISETP.NE.AND P4, PT, R78, RZ, PT ;  /* 0x000000ff4e00720c */ /* 0x000fe20003f85270 */
[--C-:B------:R-:W-:Y:S01]  /*141f0*/  FFMA.FTZ R26, R71, R2, -R34.reuse ;  /* 0x00000002471a7223 */ /* 0x100fe20000010822 */
[----:B------:R-:W-:Y:S01]  /*14200*/  FMNMX.FTZ R0, R55, R0, !PT ;  /* 0x0000000037007209 */ /* 0x000fe20007810000 */
[-CC-:B------:R-:W-:Y:S01]  /*14210*/  FFMA.FTZ R30, R81, R2.reuse, -R34.reuse ;  /* 0x00000002511e7223 */ /* 0x180fe20000010822 */
[----:B------:R-:W-:Y:S01]  /*14220*/  ISETP.GT.AND P4, PT, R44, 0x31, !P4 ;  /* 0x000000312c00780c */ /* 0x000fe20006784270 */
[--C-:B------:R-:W-:Y:S01]  /*14230*/  FFMA.FTZ R51, R51, R2, -R34.reuse ;  /* 0x0000000233337223 */ /* 0x100fe20000010822 */
[----:B------:R-:W-:Y:S01]  /*14240*/  FMNMX.FTZ R0, R57, R0, !PT ;  /* 0x0000000039007209 */ /* 0x000fe20007810000 */
[----:B------:R-:W-:Y:S01]  /*14250*/  MUFU.EX2 R26, R26 ;  /* 0x0000001a001a7308 */ /* 0x000fe20000000800 */
[----:B------:R-:W-:Y:S01]  /*14260*/  ISETP.LT.OR P4, PT, R42, 0x32, P4 ;  /* 0x000000322a00780c */ /* 0x000fe20002781670 */
[--C-:B------:R-:W-:Y:S01]  /*14270*/  FFMA.FTZ R29, R29, R2, -R34.reuse ;  /* 0x000000021d1d7223 */ /* 0x100fe20000010822 */
[----:B------:R-:W-:Y:S01]  /*14280*/  FMNMX.FTZ R0, R59, R0, !PT ;  /* 0x000000003b007209 */ /* 0x000fe20007810000 */
[-CC-:B------:R-:W-:Y:S01]  /*14290*/  FFMA.FTZ R47, R47, R2.reuse, -R34.reuse ;  /* 0x000000022f2f7223 */ /* 0x180fe20000010822 */
[----:B------:R-:W-:Y:S01]  /*142a0*/  FSEL R71, R4, -INF , !P4 ;  /* 0xff80000004477808 */ /* 0x000fe20006000000 */
[--C-:B------:R-:W-:Y:S01]  /*142b0*/  FFMA.FTZ R4, R73, R2, -R34.reuse ;  /* 0x0000000249047223 */ /* 0x100fe20000010822 */
[----:B------:R-:W-:Y:S01]  /*142c0*/  FMNMX.FTZ R0, R61, R0, !PT ;  /* 0x000000003d007209 */ /* 0x000fe20007810000 */
[----:B------:R-:W-:Y:S01]  /*142d0*/  MUFU.EX2 R81, R30 ;  /* 0x0000001e00517308 */ /* 0x000fe20000000800 */
[----:B------:R-:W-:Y:S01]  /*142e0*/  FSEL R73, R28, -INF , !P5 ;  /* 0xff8000001c497808 */ /* 0x000fe20006800000 */
[--C-:B------:R-:W-:Y:S01]  /*142f0*/  FFMA.FTZ R28, R77, R2, -R34.reuse ;  /* 0x000000024d1c7223 */ /* 0x100fe20000010822 */
[----:B------:R-:W-:Y:S01]  /*14300*/  FMNMX.FTZ R0, R63, R0, !PT ;  /* 0x000000003f007209 */ /* 0x000fe20007810000 */
[-CC-:B------:R-:W-:Y:S01]  /*14310*/  FFMA.FTZ R45, R45, R2.reuse, -R34.reuse ;  /* 0x000000022d2d7223 */ /* 0x180fe20000010822 */
[-CC-:B------:R-:W-:Y:S01]  /*14320*/  FFMA.FTZ R43, R43, R2.reuse, -R34.reuse ;  /* 0x000000022b2b7223 */ /* 0x180fe20000010822 */
[--C-:B------:R-:W-:Y:S01]  /*14330*/  FFMA.FTZ R31, R31, R2, -R34.reuse ;  /* 0x000000021f1f7223 */ /* 0x100fe20000010822 */
[----:B------:R-:W-:Y:S01]  /*14340*/  FMNMX.FTZ R0, R65, R0, !PT ;  /* 0x0000000041007209 */ /* 0x000fe20007810000 */
[----:B------:R-:W1:Y:S01]  /*14350*/  MUFU.EX2 R79, R4 ;  /* 0x00000004004f7308 */ /* 0x000e620000000800 */
[-CC-:B------:R-:W-:Y:S01]  /*14360*/  FFMA.FTZ R41, R41, R2.reuse, -R34.reuse ;  /* 0x0000000229297223 */ /* 0x180fe20000010822 */
[--C-:B------:R-:W-:Y:S01]  /*14370*/  FFMA.FTZ R39, R39, R2, -R34.reuse ;  /* 0x0000000227277223 */ /* 0x100fe20000010822 */
[----:B------:R-:W-:Y:S01]  /*14380*/  FMNMX.FTZ R0, R67, R0, !PT ;  /* 0x0000000043007209 */ /* 0x000fe20007810000 */
[-CC-:B------:R-:W-:Y:S01]  /*14390*/  FFMA.FTZ R37, R37, R2.reuse, -R34.reuse ;  /* 0x0000000225257223 */ /* 0x180fe20000010822 */
[-CC-:B------:R-:W-:Y:S01]  /*143a0*/  FFMA.FTZ R35, R35, R2.reuse, -R34.reuse ;  /* 0x0000000223237223 */ /* 0x180fe20000010822 */
[--C-:B------:R-:W-:Y:S01]  /*143b0*/  FFMA.FTZ R33, R33, R2, -R34.reuse ;  /* 0x0000000221217223 */ /* 0x100fe20000010822 */
[----:B------:R-:W-:Y:S01]  /*143c0*/  FMNMX.FTZ R0, R69, R0, !PT ;  /* 0x0000000045007209 */ /* 0x000fe20007810000 */
[----:B------:R-:W2:Y:S01]  /*143d0*/  MUFU.EX2 R28, R28 ;  /* 0x0000001c001c7308 */ /* 0x000ea20000000800 */
[----:B------:R-:W-:-:S02]  /*143e0*/  FFMA.FTZ R27, R27, R2, -R34 ;  /* 0x000000021b1b7223 */ /* 0x000fc40000010822 */
[----:B------:R-:W-:-:S04]  /*143f0*/  FMNMX.FTZ R0, R49, R0, !PT ;  /* 0x0000000031007209 */ /* 0x000fc80007810000 */
[----:B------:R-:W-:Y:S01]  /*14400*/  FMNMX.FTZ R0, R23, R0, !PT ;  /* 0x0000000017007209 */ /* 0x000fe20007810000 */
[----:B------:R-:W3:Y:S01]  /*14410*/  MUFU.EX2 R51, R51 ;  /* 0x0000003300337308 */ /* 0x000ee20000000800 */
[----:B-1----:R-:W-:Y:S02]  /*14420*/  F2FP.F16.F32.PACK_AB R196, R79, R26 ;  /* 0x0000001a4fc4723e */ /* 0x002fe400000000ff */
[----:B------:R-:W-:-:S04]  /*14430*/  FMNMX.FTZ R0, R5, R0, !PT ;  /* 0x0000000005007209 */ /* 0x000fc80007810000 */
[----:B------:R-:W-:Y:S01]  /*14440*/  FMNMX.FTZ R0, R71, R0, !PT ;  /* 0x0000000047007209 */ /* 0x000fe20007810000 */
[----:B------:R1:W-:Y:S01]  /*14450*/  MUFU.EX2 R186, R29 ;  /* 0x0000001d00ba7308 */ /* 0x0003e20000000800 */
[----:B--2---:R-:W-:Y:S02]  /*14460*/  F2FP.F16.F32.PACK_AB R198, R81, R28 ;  /* 0x0000001c51c6723e */ /* 0x004fe400000000ff */
[----:B------:R-:W-:-:S04]  /*14470*/  FMNMX.FTZ R0, R73, R0, !PT ;  /* 0x0000000049007209 */ /* 0x000fc80007810000 */
[----:B------:R-:W-:Y:S01]  /*14480*/  FMNMX.FTZ R0, R75, R0, !PT ;  /* 0x000000004b007209 */ /* 0x000fe20007810000 */
[----:B------:R-:W2:Y:S01]  /*14490*/  MUFU.EX2 R192, R47 ;  /* 0x0000002f00c07308 */ /* 0x000ea20000000800 */
[----:B-1----:R-:W-:-:S03]  /*144a0*/  FADD.FTZ R29, R26, R79 ;  /* 0x0000004f1a1d7221 */ /* 0x002fc60000010000 */
[----:B------:R-:W1:Y:S01]  /*144b0*/  SHFL.BFLY PT, R77, R0, 0x2, 0x1f ;  /* 0x0c401f00004d7f89 */ /* 0x000e6200000e0000 */
[----:B------:R-:W-:-:S03]  /*144c0*/  FADD.FTZ R38, R28, R29 ;  /* 0x0000001d1c267221 */ /* 0x000fc60000010000 */
[----:B------:R-:W4:Y:S01]  /*144d0*/  MUFU.EX2 R45, R45 ;  /* 0x0000002d002d7308 */ /* 0x000f220000000800 */
[----:B------:R-:W-:-:S07]  /*144e0*/  FADD.FTZ R42, R81, R38 ;  /* 0x00000026512a7221 */ /* 0x000fce0000010000 */
[----:B------:R-:W5:Y:S08]  /*144f0*/  MUFU.EX2 R194, R43 ;  /* 0x0000002b00c27308 */ /* 0x000f700000000800 */
[----:B------:R3:W-:Y:S01]  /*14500*/  MUFU.EX2 R184, R31 ;  /* 0x0000001f00b87308 */ /* 0x0007e20000000800 */
[----:B-1----:R-:W-:-:S07]  /*14510*/  FMNMX.FTZ R77, R0, R77, !PT ;  /* 0x0000004d004d7209 */ /* 0x002fce0007810000 */
[----:B------:R-:W-:Y:S01]  /*14520*/  MUFU.EX2 R41, R41 ;  /* 0x0000002900297308 */ /* 0x000fe20000000800 */
[----:B------:R-:W1:Y:S01]  /*14530*/  SHFL.BFLY PT, R4, R77, 0x1, 0x1f ;  /* 0x0c201f004d047f89 */ /* 0x000e6200000e0000 */
[----:B---3--:R-:W-:-:S04]  /*14540*/  FADD.FTZ R31, R51, R42 ;  /* 0x0000002a331f7221 */ /* 0x008fc80000010000 */
[C---:B--2---:R-:W-:Y:S01]  /*14550*/  FADD.FTZ R44, R192.reuse, R31 ;  /* 0x0000001fc02c7221 */ /* 0x044fe20000010000 */
[----:B------:R-:W-:Y:S01]  /*14560*/  F2FP.F16.F32.PACK_AB R192, R192, R51 ;  /* 0x00000033c0c0723e */ /* 0x000fe200000000ff */
[----:B------:R2:W-:Y:S02]  /*14570*/  MUFU.EX2 R188, R39 ;  /* 0x0000002700bc7308 */ /* 0x0005e40000000800 */
[----:B----4-:R-:W-:-:S04]  /*14580*/  FADD.FTZ R31, R45, R44 ;  /* 0x0000002c2d1f7221 */ /* 0x010fc80000010000 */
[C---:B-----5:R-:W-:Y:S01]  /*14590*/  FADD.FTZ R44, R194.reuse, R31 ;  /* 0x0000001fc22c7221 */ /* 0x060fe20000010000 */
[----:B------:R-:W-:Y:S01]  /*145a0*/  F2FP.F16.F32.PACK_AB R194, R194, R45 ;  /* 0x0000002dc2c2723e */ /* 0x000fe200000000ff */
[----:B------:R-:W-:Y:S01]  /*145b0*/  MUFU.EX2 R37, R37 ;  /* 0x0000002500257308 */ /* 0x000fe20000000800 */
[----:B--2---:R-:W2:Y:S07]  /*145c0*/  @P2 LDC R39, c[0x0][0x44c] ;  /* 0x00011300ff272b82 */ /* 0x004eae0000000800 */
[----:B------:R3:W-:Y:S01]  /*145d0*/  MUFU.EX2 R190, R35 ;  /* 0x0000002300be7308 */ /* 0x0007e20000000800 */
[----:B-1----:R-:W-:-:S04]  /*145e0*/  FMNMX.FTZ R4, R77, R4, !PT ;  /* 0x000000044d047209 */ /* 0x002fc80007810000 */
[C---:B------:R-:W-:Y:S01]  /*145f0*/  FSETP.NEU.FTZ.AND P4, PT, R4.reuse, -INF , PT ;  /* 0xff8000000400780b */ /* 0x040fe20003f9d000 */
[----:B------:R-:W-:Y:S02]  /*14600*/  FMUL.FTZ R0, R4, R2 ;  /* 0x0000000204007220 */ /* 0x000fe40000410000 */
[----:B------:R-:W-:Y:S01]  /*14610*/  MUFU.EX2 R33, R33 ;  /* 0x0000002100217308 */ /* 0x000fe20000000800 */
[----:B---3--:R-:W-:Y:S02]  /*14620*/  IMAD.MOV.U32 R35, RZ, RZ, R80 ;  /* 0x000000ffff237224 */ /* 0x008fe400078e0050 */
[----:B------:R-:W-:-:S05]  /*14630*/  FSEL R0, R0, RZ, P4 ;  /* 0x000000ff00007208 */ /* 0x000fca0002000000 */
[-CC-:B------:R-:W-:Y:S01]  /*14640*/  FFMA.FTZ R53, R53, R2.reuse, -R0.reuse ;  /* 0x0000000235357223 */ /* 0x180fe20000010800 */
[-CC-:B------:R-:W-:Y:S01]  /*14650*/  FFMA.FTZ R40, R40, R2.reuse, -R0.reuse ;  /* 0x0000000228287223 */ /* 0x180fe20000010800 */
[-CC-:B------:R-:W-:Y:S01]  /*14660*/  FFMA.FTZ R55, R55, R2.reuse, -R0.reuse ;  /* 0x0000000237377223 */ /* 0x180fe20000010800 */
[-CC-:B------:R-:W-:Y:S01]  /*14670*/  FFMA.FTZ R57, R57, R2.reuse, -R0.reuse ;  /* 0x0000000239397223 */ /* 0x180fe20000010800 */
[-CC-:B------:R-:W-:Y:S01]  /*14680*/  FFMA.FTZ R59, R59, R2.reuse, -R0.reuse ;  /* 0x000000023b3b7223 */ /* 0x180fe20000010800 */
[-CC-:B------:R-:W-:Y:S01]  /*14690*/  FFMA.FTZ R61, R61, R2.reuse, -R0.reuse ;  /* 0x000000023d3d7223 */ /* 0x180fe20000010800 */
[----:B------:R-:W-:Y:S01]  /*146a0*/  MUFU.EX2 R53, R53 ;  /* 0x0000003500357308 */ /* 0x000fe20000000800 */
        /* <DEDUP_REMOVED lines=10> */
[----:B------:R-:W-:Y:S01]  /*14750*/  FFMA.FTZ R75, R75, R2, -R0 ;  /* 0x000000024b4b7223 */ /* 0x000fe20000010800 */
[----:B--2---:R-:W-:-:S04]  /*14760*/  @P2 IMAD.HI.U32 R39, R80, R39, RZ ;  /* 0x0000002750272227 */ /* 0x004fc800078e00ff */
[----:B------:R-:W2:Y:S01]  /*14770*/  MUFU.EX2 R55, R55 ;  /* 0x0000003700377308 */ /* 0x000ea20000000800 */
[----:B0-----:R-:W-:-:S05]  /*14780*/  @P2 SHF.R.U32.HI R35, RZ, R46, R39 ;  /* 0x0000002eff232219 */ /* 0x001fca0000011627 */
[----:B------:R-:W-:Y:S02]  /*14790*/  IMAD.IADD R31, R106, 0x1, R35 ;  /* 0x000000016a1f7824 */ /* 0x000fe400078e0223 */
[----:B------:R-:W0:Y:S01]  /*147a0*/  MUFU.EX2 R30, R57 ;  /* 0x00000039001e7308 */ /* 0x000e220000000800 */
[----:B-1----:R-:W-:Y:S01]  /*147b0*/  FADD.FTZ R38, R53, R40 ;  /* 0x0000002835267221 */ /* 0x002fe20000010000 */
[----:B------:R-:W-:Y:S02]  /*147c0*/  F2FP.F16.F32.PACK_AB R197, R40, R53 ;  /* 0x0000003528c5723e */ /* 0x000fe400000000ff */
[----:B------:R-:W-:-:S04]  /*147d0*/  IADD3 R24, R31, R24, RZ ;  /* 0x000000181f187210 */ /* 0x000fc80007ffe0ff */
[----:B------:R-:W1:Y:S01]  /*147e0*/  MUFU.EX2 R59, R59 ;  /* 0x0000003b003b7308 */ /* 0x000e620000000800 */
[----:B--2---:R-:W-:-:S07]  /*147f0*/  FADD.FTZ R29, R55, R38 ;  /* 0x00000026371d7221 */ /* 0x004fce0000010000 */
[----:B------:R-:W2:Y:S01]  /*14800*/  MUFU.EX2 R32, R61 ;  /* 0x0000003d00207308 */ /* 0x000ea20000000800 */
[C---:B0-----:R-:W-:Y:S01]  /*14810*/  FADD.FTZ R42, R30.reuse, R29 ;  /* 0x0000001d1e2a7221 */ /* 0x041fe20000010000 */
[----:B------:R-:W-:-:S06]  /*14820*/  F2FP.F16.F32.PACK_AB R199, R30, R55 ;  /* 0x000000371ec7723e */ /* 0x000fcc00000000ff */
[----:B------:R-:W-:Y:S01]  /*14830*/  MUFU.EX2 R63, R63 ;  /* 0x0000003f003f7308 */ /* 0x000fe20000000800 */
[----:B-1----:R-:W-:-:S07]  /*14840*/  FADD.FTZ R29, R59, R42 ;  /* 0x0000002a3b1d7221 */ /* 0x002fce0000010000 */
[----:B------:R-:W0:Y:S01]  /*14850*/  MUFU.EX2 R34, R65 ;  /* 0x0000004100227308 */ /* 0x000e220000000800 */
[C---:B--2---:R-:W-:Y:S01]  /*14860*/  FADD.FTZ R42, R32.reuse, R29 ;  /* 0x0000001d202a7221 */ /* 0x044fe20000010000 */
[----:B------:R-:W-:Y:S01]  /*14870*/  FADD.FTZ R29, R41, R44 ;  /* 0x0000002c291d7221 */ /* 0x000fe20000010000 */
[----:B------:R-:W-:-:S03]  /*14880*/  F2FP.F16.F32.PACK_AB R193, R32, R59 ;  /* 0x0000003b20c1723e */ /* 0x000fc600000000ff */
[C---:B------:R-:W-:Y:S01]  /*14890*/  FADD.FTZ R44, R188.reuse, R29 ;  /* 0x0000001dbc2c7221 */ /* 0x040fe20000010000 */
[----:B------:R-:W-:Y:S01]  /*148a0*/  F2FP.F16.F32.PACK_AB R188, R188, R41 ;  /* 0x00000029bcbc723e */ /* 0x000fe200000000ff */
[----:B------:R-:W-:Y:S02]  /*148b0*/  MUFU.EX2 R67, R67 ;  /* 0x0000004300437308 */ /* 0x000fe40000000800 */
[----:B------:R-:W-:-:S06]  /*148c0*/  FADD.FTZ R29, R37, R44 ;  /* 0x0000002c251d7221 */ /* 0x000fcc0000010000 */
[----:B------:R-:W1:Y:S01]  /*148d0*/  MUFU.EX2 R36, R69 ;  /* 0x0000004500247308 */ /* 0x000e620000000800 */
[----:B0-----:R-:W-:-:S07]  /*148e0*/  F2FP.F16.F32.PACK_AB R195, R34, R63 ;  /* 0x0000003f22c3723e */ /* 0x001fce00000000ff */
[----:B------:R-:W-:Y:S08]  /*148f0*/  MUFU.EX2 R49, R49 ;  /* 0x0000003100317308 */ /* 0x000ff00000000800 */
[----:B------:R0:W2:Y:S01]  /*14900*/  MUFU.EX2 R38, R23 ;  /* 0x0000001700267308 */ /* 0x0000a20000000800 */
[----:B-1----:R-:W-:-:S07]  /*14910*/  F2FP.F16.F32.PACK_AB R189, R36, R67 ;  /* 0x0000004324bd723e */ /* 0x002fce00000000ff */
[----:B------:R-:W1:Y:S01]  /*14920*/  MUFU.EX2 R5, R5 ;  /* 0x0000000500057308 */ /* 0x000e620000000800 */
[----:B0-----:R-:W-:-:S04]  /*14930*/  FADD.FTZ R23, R63, R42 ;  /* 0x0000002a3f177221 */ /* 0x001fc80000010000 */
[----:B------:R-:W-:-:S03]  /*14940*/  FADD.FTZ R42, R34, R23 ;  /* 0x00000017222a7221 */ /* 0x000fc60000010000 */
[----:B------:R-:W0:Y:S01]  /*14950*/  MUFU.EX2 R0, R71 ;  /* 0x0000004700007308 */ /* 0x000e220000000800 */
[----:B------:R-:W-:Y:S01]  /*14960*/  FADD.FTZ R23, R67, R42 ;  /* 0x0000002a43177221 */ /* 0x000fe20000010000 */
[C---:B------:R-:W-:Y:S01]  /*14970*/  FADD.FTZ R42, R190.reuse, R29 ;  /* 0x0000001dbe2a7221 */ /* 0x040fe20000010000 */
[----:B------:R-:W-:Y:S02]  /*14980*/  F2FP.F16.F32.PACK_AB R190, R190, R37 ;  /* 0x00000025bebe723e */ /* 0x000fe400000000ff */
[----:B------:R-:W-:Y:S01]  /*14990*/  FADD.FTZ R26, R36, R23 ;  /* 0x00000017241a7221 */ /* 0x000fe20000010000 */
[----:B------:R-:W-:Y:S01]  /*149a0*/  FADD.FTZ R29, R33, R42 ;  /* 0x0000002a211d7221 */ /* 0x000fe20000010000 */
[----:B--2---:R-:W-:Y:S01]  /*149b0*/  F2FP.F16.F32.PACK_AB R191, R38, R49 ;  /* 0x0000003126bf723e */ /* 0x004fe200000000ff */
[----:B------:R-:W2:Y:S01]  /*149c0*/  MUFU.EX2 R27, R27 ;  /* 0x0000001b001b7308 */ /* 0x000ea20000000800 */
[----:B------:R-:W-:Y:S01]  /*149d0*/  FADD.FTZ R23, R49, R26 ;  /* 0x0000001a31177221 */ /* 0x000fe20000010000 */
[C---:B------:R-:W-:Y:S01]  /*149e0*/  FADD.FTZ R42, R184.reuse, R29 ;  /* 0x0000001db82a7221 */ /* 0x040fe20000010000 */
[----:B------:R-:W-:-:S02]  /*149f0*/  F2FP.F16.F32.PACK_AB R184, R184, R33 ;  /* 0x00000021b8b8723e */ /* 0x000fc400000000ff */
[----:B------:R-:W-:-:S03]  /*14a00*/  FADD.FTZ R28, R38, R23 ;  /* 0x00000017261c7221 */ /* 0x000fc60000010000 */
[----:B------:R-:W3:Y:S01]  /*14a10*/  MUFU.EX2 R73, R73 ;  /* 0x0000004900497308 */ /* 0x000ee20000000800 */
[----:B-1----:R-:W-:Y:S01]  /*14a20*/  FADD.FTZ R23, R5, R28 ;  /* 0x0000001c05177221 */ /* 0x002fe20000010000 */
[C---:B0-----:R-:W-:Y:S01]  /*14a30*/  F2FP.F16.F32.PACK_AB R185, R0.reuse, R5 ;  /* 0x0000000500b9723e */ /* 0x041fe200000000ff */
[----:B------:R-:W-:Y:S02]  /*14a40*/  VIADD R5, R103, 0xfffffffe ;  /* 0xfffffffe67057836 */ /* 0x000fe40000000000 */
[----:B------:R-:W-:-:S03]  /*14a50*/  FADD.FTZ R28, R0, R23 ;  /* 0x00000017001c7221 */ /* 0x000fc60000010000 */
[----:B------:R-:W0:Y:S01]  /*14a60*/  MUFU.EX2 R26, R75 ;  /* 0x0000004b001a7308 */ /* 0x000e220000000800 */
[----:B--2---:R-:W-:-:S04]  /*14a70*/  FADD.FTZ R29, R27, R42 ;  /* 0x0000002a1b1d7221 */ /* 0x004fc80000010000 */
[C---:B------:R-:W-:Y:S01]  /*14a80*/  FADD.FTZ R228, R186.reuse, R29 ;  /* 0x0000001dbae47221 */ /* 0x040fe20000010000 */
[----:B------:R-:W-:Y:S01]  /*14a90*/  F2FP.F16.F32.PACK_AB R186, R186, R27 ;  /* 0x0000001bbaba723e */ /* 0x000fe200000000ff */
[----:B---3--:R-:W-:-:S04]  /*14aa0*/  FADD.FTZ R227, R73, R28 ;  /* 0x0000001c49e37221 */ /* 0x008fc80000010000 */
[C---:B0-----:R-:W-:Y:S01]  /*14ab0*/  FADD.FTZ R227, R26.reuse, R227 ;  /* 0x000000e31ae37221 */ /* 0x041fe20000010000 */
[----:B------:R-:W-:Y:S01]  /*14ac0*/  F2FP.F16.F32.PACK_AB R187, R26, R73 ;  /* 0x000000491abb723e */ /* 0x000fe200000000ff */
[----:B------:R-:W-:Y:S06]  /*14ad0*/  @!P3 BRA `(.L_x_1946) ;  /* 0x000000000048b947 */ /* 0x000fec0003800000 */
        /* <DEDUP_REMOVED lines=11> */
.L_x_1948:
[----:B------:R-:W-:-:S13]  /*14b90*/  ISETP.NE.AND P4, PT, R25, 0x1, PT ;  /* 0x000000011900780c */ /* 0x000fda0003f85270 */
[----:B------:R-:W0:Y:S02]  /*14ba0*/  @P4 LDC.64 R26, c[0x0][0x9e8] ;  /* 0x00027a00ff1a4b82 */ /* 0x000e240000000a00 */
[----:B0-----:R-:W-:-:S05]  /*14bb0*/  @P4 IMAD.HI.U32 R26, R0, R26, RZ ;  /* 0x0000001a001a4227 */ /* 0x001fca00078e00ff */
[----:B------:R-:W-:-:S07]  /*14bc0*/  @P4 SHF.R.U32.HI R0, RZ, R27, R26 ;  /* 0x0000001bff004219 */ /* 0x000fce000001161a */
.L_x_1949:
[----:B------:R-:W-:Y:S05]  /*14bd0*/  BSYNC B0 ;  /* 0x0000000000007941 */ /* 0x000fea0003800000 */
.L_x_1947:
[----:B------:R-:W-:-:S05]  /*14be0*/  IMAD R25, R0, R25, R25 ;  /* 0x0000001900197224 */ /* 0x000fca00078e0219 */
[----:B------:R-:W-:-:S07]  /*14bf0*/  VIMNMX R24, R24, R25, PT ;  /* 0x0000001918187248 */ /* 0x000fce0003fe0100 */
.L_x_1946:
[----:B------:R-:W2:Y:S01]  /*14c00*/  LDL R25, [R1+0x50] ;  /* 0x0000500001197983 */ /* 0x000ea20000100800 */
[----:B------:R-:W-:Y:S01]  /*14c10*/  SHF.R.S32.HI R23, RZ, 0x1f, R24 ;  /* 0x0000001fff177819 */ /* 0x000fe20000011418 */
[----:B------:R-:W-:Y:S01]  /*14c20*/  BSSY B0, `(.L_x_1950) ;  /* 0x0000352000007945 */ /* 0x000fe20003800000 */
[----:B------:R-:W-:Y:S01]  /*14c30*/  IMAD.MOV.U32 R0, RZ, RZ, 0x3f800000 ;  /* 0x3f800000ff007424 */ /* 0x000fe200078e00ff */
[----:B------:R-:W-:Y:S02]  /*14c40*/  CS2R R150, SRZ ;  /* 0x0000000000967805 */ /* 0x000fe4000001ff00 */
[----:B------:R-:W-:Y:S01]  /*14c50*/  LEA.HI R24, R23, R24, RZ, 0x6 ;  /* 0x0000001817187211 */ /* 0x000fe200078f30ff */
[----:B------:R-:W-:Y:S01]  /*14c60*/  IMAD.MOV.U32 R23, RZ, RZ, 0x3f800000 ;  /* 0x3f800000ff177424 */ /* 0x000fe200078e00ff */
[----:B------:R-:W-:Y:S02]  /*14c70*/  CS2R R148, SRZ ;  /* 0x0000000000947805 */ /* 0x000fe4000001ff00 */
[----:B------:R-:W-:-:S02]  /*14c80*/  CS2R R146, SRZ ;  /* 0x0000000000927805 */ /* 0x000fc4000001ff00 */
[----:B------:R-:W-:Y:S02]  /*14c90*/  SHF.R.S32.HI R24, RZ, 0x6, R24 ;  /* 0x00000006ff187819 */ /* 0x000fe40000011418 */
        /* <DEDUP_REMOVED lines=60> */
[----:B--2---:R-:W-:-:S04]  /*15060*/  VIMNMX R25, R25, R24, !PT ;  /* 0x0000001819197248 */ /* 0x004fc80007fe0100 */
[----:B------:R-:W-:Y:S01]  /*15070*/  ISETP.GE.AND P4, PT, R5, R25, PT ;  /* 0x000000190500720c */ /* 0x000fe20003f86270 */
[----:B------:R0:W-:Y:S02]  /*15080*/  STL [R1+0x1c], R25 ;  /* 0x00001c1901007387 */ /* 0x0001e40000100800 */
[----:B0-----:R-:W-:-:S10]  /*15090*/  CS2R R24, SRZ ;  /* 0x0000000000187805 */ /* 0x001fd4000001ff00 */
[----:B------:R-:W-:Y:S05]  /*150a0*/  @!P4 BRA `(.L_x_1951) ;  /* 0x000000300024c947 */ /* 0x000fea0003800000 */
[----:B------:R-:W-:Y:S01]  /*150b0*/  BSSY B1, `(.L_x_1952) ;  /* 0x0000304000017945 */ /* 0x000fe20003800000 */
[----:B------:R-:W-:Y:S01]  /*150c0*/  MOV R0, 0x3f800000 ;  /* 0x3f80000000007802 */ /* 0x000fe20000000f00 */
[----:B------:R-:W-:-:S07]  /*150d0*/  IMAD.MOV.U32 R151, RZ, RZ, RZ ;  /* 0x000000ffff977224 */ /* 0x000fce00078e00ff */
.L_x_1971:
[----:B------:R-:W-:-:S05]  /*150e0*/  VIADD R231, R22, 0x1 ;  /* 0x0000000116e77836 */ /* 0x000fca0000000000 */
[----:B------:R-:W-:-:S04]  /*150f0*/  ISETP.NE.AND P4, PT, R231, 0x2, PT ;  /* 0x00000002e700780c */ /* 0x000fc80003f85270 */
[----:B------:R-:W-:Y:S02]  /*15100*/  SEL R230, RZ, 0x1, P4 ;  /* 0x00000001ffe67807 */ /* 0x000fe40002000000 */
[----:B------:R-:W-:Y:S02]  /*15110*/  SEL R231, R231, RZ, P4 ;  /* 0x000000ffe7e77207 */ /* 0x000fe40002000000 */
[----:B------:R-:W-:Y:S01]  /*15120*/  LOP3.LUT R230, R219, R230, RZ, 0x3c, !PT ;  /* 0x000000e6dbe67212 */ /* 0x000fe200078e3cff */
[----:B------:R-:W-:Y:S06]  /*15130*/  @!P0 BRA `(.L_x_1953) ;  /* 0x0000000000048947 */ /* 0x000fec0003800000 */
[----:B------:R-:W-:Y:S01]  /*15140*/  BPT.TRAP 0x1 ;  /* 0x000000040000795c */ /* 0x000fe20000300000 */
.L_x_1953:
[----:B------:R-:W-:Y:S01]  /*15150*/  IMAD R2, R231, 0x8, R16 ;  /* 0x00000008e7027824 */ /* 0x000fe200078e0210 */
[----:B------:R-:W-:-:S04]  /*15160*/  SHF.L.U32 R153, R230, 0x1f, RZ ;  /* 0x0000001fe6997819 */ /* 0x000fc800000006ff */
[----:B------:R0:W1:Y:S01]  /*15170*/  SYNCS.PHASECHK.TRANS64.TRYWAIT P4, [R2+URZ+0x30830], R153 ;  /* 0x03083099020075a7 */ /* 0x000062000808017f */
[----:B------:R-:W-:Y:S05]  /*15180*/  @!P0 BRA `(.L_x_1954) ;  /* 0x0000000000048947 */ /* 0x000fea0003800000 */
[----:B------:R-:W-:Y:S01]  /*15190*/  BPT.TRAP 0x1 ;  /* 0x000000040000795c */ /* 0x000fe20000300000 */
.L_x_1954:
[----:B------:R-:W2:Y:S01]  /*151a0*/  LDL R152, [R1+0x24] ;  /* 0x0000240001987983 */ /* 0x000ea20000100800 */
[----:B------:R-:W-:Y:S01]  /*151b0*/  BSSY B2, `(.L_x_1955) ;  /* 0x0000007000027945 */ /* 0x000fe20003800000 */
[----:B--2---:R-:W-:-:S04]  /*151c0*/  IMAD R152, R231, 0x800, R152 ;  /* 0x00000800e7987824 */ /* 0x004fc800078e0298 */
[C---:B------:R-:W-:Y:S01]  /*151d0*/  VIADD R157, R152.reuse, 0x4 ;  /* 0x00000004989d7836 */ /* 0x040fe20000000000 */
[----:B------:R-:W-:Y:S01]  /*151e0*/  IADD3 R154, R152, 0x2, RZ ;  /* 0x00000002989a7810 */ /* 0x000fe20007ffe0ff */
[----:B-1----:R-:W-:Y:S06]  /*151f0*/  @P4 BRA `(.L_x_1956) ;  /* 0x0000000000084947 */ /* 0x002fec0003800000 */
[----:B------:R-:W1:Y:S02]  /*15200*/  SYNCS.PHASECHK.TRANS64.TRYWAIT P4, [R2+URZ+0x30830], R153 ;  /* 0x03083099020075a7 */ /* 0x000e64000808017f */
[----:B-1----:R-:W-:Y:S05]  /*15210*/  @!P4 BRA `(.L_x_1957) ;  /* 0x0000016c00b0c947 */ /* 0x002fea0003800000 */
.L_x_1956:
[----:B------:R-:W-:Y:S05]  /*15220*/  BSYNC B2 ;  /* 0x0000000000027941 */ /* 0x000fea0003800000 */
.L_x_1955:
[----:B------:R-:W-:Y:S01]  /*15230*/  R2UR UR4, R154 ;  /* 0x000000009a0472ca */ /* 0x000fe200000e0000 */
[----:B------:R-:W-:Y:S01]  /*15240*/  STL [R1+0xb8], R5 ;  /* 0x0000b80501007387 */ /* 0x000fe20000100800 */
[----:B------:R-:W-:Y:S01]  /*15250*/  MOV R154, R157 ;  /* 0x0000009d009a7202 */ /* 0x000fe20000000f00 */
[----:B------:R-:W-:Y:S02]  /*15260*/  IMAD.MOV.U32 R155, RZ, RZ, 0x40000040 ;  /* 0x40000040ff9b7424 */ /* 0x000fe400078e00ff */
[-C--:B------:R-:W-:Y:S01]  /*15270*/  FMUL.FTZ R24, R24, R23.reuse ;  /* 0x0000001718187220 */ /* 0x080fe20000410000 */
[----:B------:R2:W-:Y:S01]  /*15280*/  STL [R1+0xb4], R4 ;  /* 0x0000b40401007387 */ /* 0x0005e20000100800 */
[C---:B------:R-:W-:Y:S02]  /*15290*/  VIADD R156, R152.reuse, 0x6 ;  /* 0x00000006989c7836 */ /* 0x040fe40000000000 */
[-C--:B------:R-:W-:Y:S01]  /*152a0*/  FMUL.FTZ R25, R25, R23.reuse ;  /* 0x0000001719197220 */ /* 0x080fe20000410000 */
[C---:B------:R-:W-:Y:S01]  /*152b0*/  R2UR UR5, R155.reuse ;  /* 0x000000009b0572ca */ /* 0x040fe200000e0000 */
[----:B------:R-:W-:Y:S01]  /*152c0*/  STL [R1+0xb0], R3 ;  /* 0x0000b00301007387 */ /* 0x000fe20000100800 */
[----:B------:R-:W-:Y:S01]  /*152d0*/  VIADD R158, R152, 0x204 ;  /* 0x00000204989e7836 */ /* 0x000fe20000000000 */
[----:B------:R-:W-:Y:S01]  /*152e0*/  R2UR UR58, R156 ;  /* 0x000000009c3a72ca */ /* 0x000fe200000e0000 */
[----:B------:R-:W-:Y:S01]  /*152f0*/  VIADD R156, R152, 0x202 ;  /* 0x00000202989c7836 */ /* 0x000fe20000000000 */
[----:B------:R3:W-:Y:S01]  /*15300*/  STL [R1+0xac], R2 ;  /* 0x0000ac0201007387 */ /* 0x0007e20000100800 */
[----:B01----:R-:W-:Y:S01]  /*15310*/  IMAD.MOV.U32 R153, RZ, RZ, 0x40000040 ;  /* 0x40000040ff997424 */ /* 0x003fe200078e00ff */
[----:B--2---:R-:W-:Y:S01]  /*15320*/  MOV R4, UR38 ;  /* 0x0000002600047c02 */ /* 0x004fe20008000f00 */
[----:B------:R-:W-:Y:S01]  /*15330*/  IMAD.MOV.U32 R157, RZ, RZ, 0x40000040 ;  /* 0x40000040ff9d7424 */ /* 0x000fe200078e00ff */
[----:B------:R-:W-:Y:S01]  /*15340*/  R2UR UR38, R154 ;  /* 0x000000009a2672ca */ /* 0x000fe200000e0000 */
[----:B------:R-:W-:Y:S01]  /*15350*/  VIADD R154, R152, 0x200 ;  /* 0x00000200989a7836 */ /* 0x000fe20000000000 */
[----:B------:R-:W-:Y:S01]  /*15360*/  R2UR UR14, R158 ;  /* 0x000000009e0e72ca */ /* 0x000fe200000e0000 */
[----:B------:R-:W-:Y:S01]  /*15370*/  VIADD R158, R152, 0x400 ;  /* 0x00000400989e7836 */ /* 0x000fe20000000000 */
[----:B------:R-:W-:Y:S01]  /*15380*/  R2UR UR10, R156 ;  /* 0x000000009c0a72ca */ /* 0x000fe200000e0000 */
[----:B------:R-:W-:Y:S01]  /*15390*/  VIADD R156, R152, 0x402 ;  /* 0x00000402989c7836 */ /* 0x000fe20000000000 */
[----:B---3--:R-:W-:Y:S01]  /*153a0*/  MOV R2, UR39 ;  /* 0x0000002700027c02 */ /* 0x008fe20008000f00 */
[----:B------:R-:W-:Y:S01]  /*153b0*/  IMAD.MOV.U32 R159, RZ, RZ, 0x40000040 ;  /* 0x40000040ff9f7424 */ /* 0x000fe200078e00ff */
[----:B------:R-:W-:Y:S01]  /*153c0*/  R2UR UR39, R155 ;  /* 0x000000009b2772ca */ /* 0x000fe200000e0000 */
[-C--:B------:R-:W-:Y:S01]  /*153d0*/  FMUL.FTZ R28, R28, R23.reuse ;  /* 0x000000171c1c7220 */ /* 0x080fe20000410000 */
[----:B------:R-:W-:Y:S01]  /*153e0*/  R2UR UR6, R154 ;  /* 0x000000009a0672ca */ /* 0x000fe200000e0000 */
[----:B------:R0:W-:Y:S01]  /*153f0*/  STL [R1+0x18], R2 ;  /* 0x0000180201007387 */ /* 0x0001e20000100800 */
[----:B------:R-:W-:Y:S01]  /*15400*/  IADD3 R154, R152, 0x206, RZ ;  /* 0x00000206989a7810 */ /* 0x000fe20007ffe0ff */
[-C--:B------:R-:W-:Y:S01]  /*15410*/  FMUL.FTZ R29, R29, R23.reuse ;  /* 0x000000171d1d7220 */ /* 0x080fe20000410000 */
[----:B------:R-:W-:Y:S01]  /*15420*/  R2UR UR22, R158 ;  /* 0x000000009e1672ca */ /* 0x000fe200000e0000 */
[-C--:B------:R-:W-:Y:S01]  /*15430*/  FMUL.FTZ R32, R32, R23.reuse ;  /* 0x0000001720207220 */ /* 0x080fe20000410000 */
[----:B------:R-:W-:Y:S01]  /*15440*/  R2UR UR18, R154 ;  /* 0x000000009a1272ca */ /* 0x000fe200000e0000 */
[C---:B------:R-:W-:Y:S01]  /*15450*/  VIADD R154, R152.reuse, 0x404 ;  /* 0x00000404989a7836 */ /* 0x040fe20000000000 */
[----:B------:R-:W-:Y:S01]  /*15460*/  MOV R232, UR38 ;  /* 0x0000002600e87c02 */ /* 0x000fe20008000f00 */
[----:B------:R-:W-:Y:S01]  /*15470*/  UMOV UR38, UR4 ;  /* 0x0000000400267c82 */ /* 0x000fe20008000000 */
[----:B------:R-:W-:Y:S01]  /*15480*/  IADD3 R158, R152, 0x406, RZ ;  /* 0x00000406989e7810 */ /* 0x000fe20007ffe0ff */
[-C--:B------:R-:W-:Y:S01]  /*15490*/  FMUL.FTZ R33, R33, R23.reuse ;  /* 0x0000001721217220 */ /* 0x080fe20000410000 */
[----:B------:R-:W-:Y:S01]  /*154a0*/  R2UR UR30, R154 ;  /* 0x000000009a1e72ca */ /* 0x000fe200000e0000 */
[----:B------:R-:W-:Y:S01]  /*154b0*/  VIADD R154, R152, 0x600 ;  /* 0x00000600989a7836 */ /* 0x000fe20000000000 */
[----:B------:R-:W-:Y:S01]  /*154c0*/  MOV R233, UR39 ;  /* 0x0000002700e97c02 */ /* 0x000fe20008000f00 */
[----:B------:R-:W-:Y:S01]  /*154d0*/  UMOV UR39, UR5 ;  /* 0x0000000500277c82 */ /* 0x000fe20008000000 */
[----:B------:R-:W-:Y:S01]  /*154e0*/  MOV R3, UR37 ;  /* 0x0000002500037c02 */ /* 0x000fe20008000f00 */
[-C--:B------:R-:W-:Y:S01]  /*154f0*/  FMUL.FTZ R36, R36, R23.reuse ;  /* 0x0000001724247220 */ /* 0x080fe20000410000 */
[----:B0-----:R-:W-:Y:S01]  /*15500*/  MOV R2, UR36 ;  /* 0x0000002400027c02 */ /* 0x001fe20008000f00 */
[-C--:B------:R-:W-:Y:S01]  /*15510*/  FMUL.FTZ R37, R37, R23.reuse ;  /* 0x0000001725257220 */ /* 0x080fe20000410000 */
[----:B------:R-:W-:Y:S01]  /*15520*/  MOV R160, UR39 ;  /* 0x0000002700a07c02 */ /* 0x000fe20008000f00 */
[-C--:B------:R-:W-:Y:S01]  /*15530*/  FMUL.FTZ R40, R40, R23.reuse ;  /* 0x0000001728287220 */ /* 0x080fe20000410000 */
[----:B------:R-:W-:Y:S01]  /*15540*/  MOV R5, UR38 ;  /* 0x0000002600057c02 */ /* 0x000fe20008000f00 */
[-C--:B------:R-:W-:Y:S01]  /*15550*/  FMUL.FTZ R41, R41, R23.reuse ;  /* 0x0000001729297220 */ /* 0x080fe20000410000 */
[----:B------:R-:W-:Y:S01]  /*15560*/  R2UR UR26, R156 ;  /* 0x000000009c1a72ca */ /* 0x000fe200000e0000 */
[----:B------:R-:W-:Y:S01]  /*15570*/  VIADD R156, R152, 0x604 ;  /* 0x00000604989c7836 */ /* 0x000fe20000000000 */
[----:B------:R-:W-:Y:S01]  /*15580*/  R2UR UR34, R158 ;  /* 0x000000009e2272ca */ /* 0x000fe200000e0000 */
[----:B------:R-:W-:Y:S01]  /*15590*/  VIADD R158, R152, 0x602 ;  /* 0x00000602989e7836 */ /* 0x000fe20000000000 */
[----:B------:R-:W-:Y:S01]  /*155a0*/  R2UR UR42, R154 ;  /* 0x000000009a2a72ca */ /* 0x000fe200000e0000 */
[C---:B------:R-:W-:Y:S01]  /*155b0*/  VIADD R154, R152.reuse, 0x606 ;  /* 0x00000606989a7836 */ /* 0x040fe20000000000 */
[----:B------:R-:W-:Y:S01]  /*155c0*/  R2UR UR38, R152 ;  /* 0x00000000982672ca */ /* 0x000fe200000e0000 */
[-C--:B------:R-:W-:Y:S01]  /*155d0*/  FMUL.FTZ R44, R44, R23.reuse ;  /* 0x000000172c2c7220 */ /* 0x080fe20000410000 */
[----:B------:R-:W-:Y:S01]  /*155e0*/  R2UR UR39, R153 ;  /* 0x00000000992772ca */ /* 0x000fe200000e0000 */
[-C--:B------:R-:W-:Y:S01]  /*155f0*/  FMUL.FTZ R45, R45, R23.reuse ;  /* 0x000000172d2d7220 */ /* 0x080fe20000410000 */
[----:B------:R-:W-:Y:S01]  /*15600*/  R2UR UR36, R6 ;  /* 0x00000000062472ca */ /* 0x000fe200000e0000 */
[-C--:B------:R-:W-:Y:S01]  /*15610*/  FMUL.FTZ R48, R48, R23.reuse ;  /* 0x0000001730307220 */ /* 0x080fe20000410000 */
[----:B------:R-:W-:Y:S01]  /*15620*/  R2UR UR37, R7 ;  /* 0x00000000072572ca */ /* 0x000fe200000e0000 */
        /* <DEDUP_REMOVED lines=96> */
[----:B------:R-:W-:Y:S01]  /*15c30*/  MOV R0, R160 ;  /* 0x000000a000007202 */ /* 0x000fe20000000f00 */
[-C--:B------:R-:W-:Y:S01]  /*15c40*/  FMUL.FTZ R81, R81, R23.reuse ;  /* 0x0000001751517220 */ /* 0x080fe20000410000 */
[----:B------:R-:W-:Y:S01]  /*15c50*/  WARPGROUP.ARRIVE ;  /* 0x00000000000079c5 */ /* 0x000fe20000000000 */
[-C--:B------:R-:W-:Y:S01]  /*15c60*/  FMUL.FTZ R84, R84, R23.reuse ;  /* 0x0000001754547220 */ /* 0x080fe20000410000 */
[-C--:B------:R-:W-:Y:S01]  /*15c70*/  FMUL.FTZ R85, R85, R23.reuse ;  /* 0x0000001755557220 */ /* 0x080fe20000410000 */
[-C--:B------:R-:W-:Y:S01]  /*15c80*/  FMUL.FTZ R88, R88, R23.reuse ;  /* 0x0000001758587220 */ /* 0x080fe20000410000 */
[-C--:B------:R-:W-:Y:S01]  /*15c90*/  FMUL.FTZ R89, R89, R23.reuse ;  /* 0x0000001759597220 */ /* 0x080fe20000410000 */
[-C--:B------:R-:W-:Y:S01]  /*15ca0*/  FMUL.FTZ R92, R92, R23.reuse ;  /* 0x000000175c5c7220 */ /* 0x080fe20000410000 */
[----:B------:R-:W-:Y:S01]  /*15cb0*/  HGMMA.64x64x16.F32 R152, gdesc[UR36], RZ, !UPT, gsb0 ;  /* 0x00e00000249879f0 */ /* 0x000fe2000c0008ff */
        /* <DEDUP_REMOVED lines=34> */
[----:B------:R-:W2:Y:S01]  /*15ee0*/  LDL.LU R23, [R1+0x18] ;  /* 0x0000180001177983 */ /* 0x000ea20000300800 */
[----:B------:R-:W-:-:S02]  /*15ef0*/  R2UR UR57, R217 ;  /* 0x00000000d93972ca */ /* 0x000fc400000e0000 */
[----:B------:R-:W-:Y:S01]  /*15f00*/  R2UR UR4, R214 ;  /* 0x00000000d60472ca */ /* 0x000fe200000e0000 */
[----:B------:R0:W5:Y:S01]  /*15f10*/  LDL.LU R5, [R1+0xb8] ;  /* 0x0000b80001057983 */ /* 0x0001620000300800 */
[----:B------:R-:W-:Y:S02]  /*15f20*/  WARPGROUP.DEPBAR.LE gsb0, 0x0 ;  /* 0x00008000000079c5 */ /* 0x000fe40000010000 */
[----:B------:R-:W-:-:S06]  /*15f30*/  WARPGROUP.ARRIVE ;  /* 0x00000000000079c5 */ /* 0x000fcc0000000000 */
[----:B------:R-:W-:Y:S01]  /*15f40*/  HGMMA.64x64x16.F32 R152, gdesc[UR36], R152, gsb0 ;  /* 0x00e00000249879f0 */ /* 0x000fe20008000898 */
[----:B------:R-:W-:Y:S02]  /*15f50*/  R2UR UR39, R233 ;  /* 0x00000000e92772ca */ /* 0x000fe400000e0000 */
[----:B------:R-:W-:Y:S02]  /*15f60*/  R2UR UR38, R232 ;  /* 0x00000000e82672ca */ /* 0x000fe400000e0000 */
[----:B------:R-:W-:Y:S02]  /*15f70*/  R2UR UR36, R222 ;  /* 0x00000000de2472ca */ /* 0x000fe400000e0000 */
[----:B------:R-:W-:Y:S01]  /*15f80*/  R2UR UR37, R223 ;  /* 0x00000000df2572ca */ /* 0x000fe200000e0000 */
[----:B------:R-:W-:Y:S02]  /*15f90*/  WARPGROUP.DEPBAR.LE gsb0, 0x0 ;  /* 0x00008000000079c5 */ /* 0x000fe40000010000 */
[----:B------:R-:W-:-:S10]  /*15fa0*/  WARPGROUP.ARRIVE ;  /* 0x00000000000079c5 */ /* 0x000fd40000000000 */
[----:B------:R-:W-:Y:S03]  /*15fb0*/  HGMMA.64x64x16.F32 R152, gdesc[UR36], R152, gsb0 ;  /* 0x00e00000249879f0 */ /* 0x000fe60008000898 */
[----:B------:R-:W-:Y:S02]  /*15fc0*/  WARPGROUP.DEPBAR.LE gsb0, 0x0 ;  /* 0x00008000000079c5 */ /* 0x000fe40000010000 */
[----:B------:R-:W-:-:S06]  /*15fd0*/  WARPGROUP.ARRIVE ;  /* 0x00000000000079c5 */ /* 0x000fcc0000000000 */
[----:B------:R-:W-:Y:S01]  /*15fe0*/  HGMMA.64x64x16.F32 R152, gdesc[UR56], R152, gsb0 ;  /* 0x00e00000389879f0 */ /* 0x000fe20008000898 */
[----:B------:R-:W-:Y:S02]  /*15ff0*/  R2UR UR5, R215 ;  /* 0x00000000d70572ca */ /* 0x000fe400000e0000 */
[----:B------:R-:W-:Y:S02]  /*16000*/  WARPGROUP.DEPBAR.LE gsb0, 0x0 ;  /* 0x00008000000079c5 */ /* 0x000fe40000010000 */
[----:B------:R-:W-:-:S09]  /*16010*/  WARPGROUP.ARRIVE ;  /* 0x00000000000079c5 */ /* 0x000fd20000000000 */
[----:B------:R-:W-:Y:S01]  /*16020*/  HGMMA.64x64x16.F32 R152, gdesc[UR4], R152, gsb0 ;  /* 0x00e00000049879f0 */ /* 0x000fe20008000898 */
[----:B------:R-:W-:Y:S02]  /*16030*/  R2UR UR8, R212 ;  /* 0x00000000d40872ca */ /* 0x000fe400000e0000 */
[----:B------:R-:W-:Y:S01]  /*16040*/  R2UR UR9, R213 ;  /* 0x00000000d50972ca */ /* 0x000fe200000e0000 */
[----:B------:R-:W-:Y:S02]  /*16050*/  WARPGROUP.DEPBAR.LE gsb0, 0x0 ;  /* 0x00008000000079c5 */ /* 0x000fe40000010000 */
[----:B------:R-:W-:-:S10]  /*16060*/  WARPGROUP.ARRIVE ;  /* 0x00000000000079c5 */ /* 0x000fd40000000000 */
        /* <DEDUP_REMOVED lines=34> */
[----:B------:R0:W5:Y:S01]  /*16290*/  LDL.LU R4, [R1+0xb4] ;  /* 0x0000b40001047983 */ /* 0x0001620000300800 */
[----:B------:R-:W-:Y:S02]  /*162a0*/  R2UR UR37, R3 ;  /* 0x00000000032572ca */ /* 0x000fe400000e0000 */
[----:B------:R-:W-:Y:S01]  /*162b0*/  R2UR UR36, R2 ;  /* 0x00000000022472ca */ /* 0x000fe200000e0000 */
[----:B------:R0:W5:Y:S04]  /*162c0*/  LDL.LU R3, [R1+0xb0] ;  /* 0x0000b00001037983 */ /* 0x0001680000300800 */
[----:B------:R0:W5:Y:S01]  /*162d0*/  LDL.LU R2, [R1+0xac] ;  /* 0x0000ac0001027983 */ /* 0x0001620000300800 */
[----:B------:R-:W-:-:S02]  /*162e0*/  WARPGROUP.DEPBAR.LE gsb0, 0x0 ;  /* 0x00008000000079c5 */ /* 0x000fc40000010000 */
[----:B------:R-:W-:-:S06]  /*162f0*/  WARPGROUP.ARRIVE ;  /* 0x00000000000079c5 */ /* 0x000fcc0000000000 */
        /* <DEDUP_REMOVED lines=16> */
[----:B--2---:R-:W-:Y:S02]  /*16400*/  R2UR UR39, R23 ;  /* 0x00000000172772ca */ /* 0x004fe400000e0000 */
[----:B------:R-:W-:Y:S02]  /*16410*/  WARPGROUP.DEPBAR.LE gsb0, 0x0 ;  /* 0x00008000000079c5 */ /* 0x000fe40000010000 */
[----:B0-----:R-:W-:Y:S11]  /*16420*/  @!P0 BRA `(.L_x_1958) ;  /* 0x0000000000048947 */ /* 0x001ff60003800000 */
[----:B------:R-:W-:Y:S01]  /*16430*/  BPT.TRAP 0x1 ;  /* 0x000000040000795c */ /* 0x000fe20000300000 */
.L_x_1958:
[----:B------:R-:W-:Y:S01]  /*16440*/  SHF.L.U32 R23, R219, 0x1f, RZ ;  /* 0x0000001fdb177819 */ /* 0x000fe200000006ff */
[----:B------:R-:W-:-:S04]  /*16450*/  IMAD R0, R22, 0x8, R16 ;  /* 0x0000000816007824 */ /* 0x000fc800078e0210 */
[----:B------:R0:W1:Y:S01]  /*16460*/  SYNCS.PHASECHK.TRANS64.TRYWAIT P4, [R0+URZ+0x30850], R23 ;  /* 0x03085017000075a7 */ /* 0x000062000808017f */
[----:B------:R-:W-:Y:S05]  /*16470*/  @!P0 BRA `(.L_x_1959) ;  /* 0x0000000000048947 */ /* 0x000fea0003800000 */
[----:B------:R-:W-:Y:S01]  /*16480*/  BPT.TRAP 0x1 ;  /* 0x000000040000795c */ /* 0x000fe20000300000 */
.L_x_1959:
[----:B------:R-:W-:Y:S04]  /*16490*/  BSSY B2, `(.L_x_1960) ;  /* 0x0000004000027945 */ /* 0x000fe80003800000 */
[----:B-1----:R-:W-:Y:S05]  /*164a0*/  @P4 BRA `(.L_x_1961) ;  /* 0x0000000000084947 */ /* 0x002fea0003800000 */
[----:B------:R-:W1:Y:S02]  /*164b0*/  SYNCS.PHASECHK.TRANS64.TRYWAIT P4, [R0+URZ+0x30850], R23 ;  /* 0x03085017000075a7 */ /* 0x000e64000808017f */
[----:B-1----:R-:W-:Y:S05]  /*164c0*/  @!P4 BRA `(.L_x_1962) ;  /* 0x0000015c0018c947 */ /* 0x002fea0003800000 */
.L_x_1961:
[----:B------:R-:W-:Y:S05]  /*164d0*/  BSYNC B2 ;  /* 0x0000000000027941 */ /* 0x000fea0003800000 */
.L_x_1960:
[----:B01----:R-:W-:Y:S01]  /*164e0*/  VIADD R23, R16, 0x400 ;  /* 0x0000040010177836 */ /* 0x003fe20000000000 */
[----:B------:R-:W-:Y:S01]  /*164f0*/  WARPGROUP.ARRIVE ;  /* 0x00000000000079c5 */ /* 0x000fe20000000000 */
[----:B------:R-:W2:Y:S01]  /*16500*/  LDL R232, [R1+0x34] ;  /* 0x0000340001e87983 */ /* 0x000ea20000100800 */
[----:B------:R-:W-:Y:S02]  /*16510*/  ULDC UR5, c[0x0][0x9d8] ;  /* 0x0002760000057ab9 */ /* 0x000fe40000000800 */
[----:B------:R-:W-:Y:S01]  /*16520*/  SHF.R.U32.HI R23, RZ, 0x4, R23 ;  /* 0x00000004ff177819 */ /* 0x000fe20000011617 */
[----:B------:R-:W2:Y:S03]  /*16530*/  LDL R219, [R1+0x4c] ;  /* 0x00004c0001db7983 */ /* 0x000ea60000100800 */
[----:B------:R-:W-:Y:S01]  /*16540*/  LOP3.LUT R23, R23, 0x3fff, RZ, 0xc0, !PT ;  /* 0x00003fff17177812 */ /* 0x000fe200078ec0ff */
[----:B------:R-:W3:Y:S03]  /*16550*/  LDL R233, [R1+0x28] ;  /* 0x0000280001e97983 */ /* 0x000ee60000100800 */
[----:B------:R-:W-:-:S05]  /*16560*/  LOP3.LUT R23, R23, 0x2000000, RZ, 0xfc, !PT ;  /* 0x0200000017177812 */ /* 0x000fca00078efcff */
[----:B------:R-:W-:Y:S02]  /*16570*/  IMAD R22, R22, 0x800, R23 ;  /* 0x0000080016167824 */ /* 0x000fe400078e0217 */
[----:B------:R-:W-:-:S03]  /*16580*/  IMAD.MOV.U32 R23, RZ, RZ, 0x40000040 ;  /* 0x40000040ff177424 */ /* 0x000fc600078e00ff */
[----:B------:R-:W-:Y:S02]  /*16590*/  R2UR UR6, R22 ;  /* 0x00000000160672ca */ /* 0x000fe400000e0000 */
[----:B------:R-:W-:-:S13]  /*165a0*/  R2UR UR7, R23 ;  /* 0x00000000170772ca */ /* 0x000fda00000e0000 */
[----:B------:R-:W-:Y:S03]  /*165b0*/  HGMMA.64x256x16.F32 R24, R196, gdesc[UR4].tnspB, R24, gsb0 ;  /* 0x43e00004c4187df0 */ /* 0x000fe60008000818 */
[----:B------:R-:W-:Y:S02]  /*165c0*/  WARPGROUP.DEPBAR.LE gsb0, 0x0 ;  /* 0x00008000000079c5 */ /* 0x000fe40000010000 */
[----:B------:R-:W-:Y:S01]  /*165d0*/  IMAD.MOV.U32 R197, RZ, RZ, 0x40000040 ;  /* 0x40000040ffc57424 */ /* 0x000fe200078e00ff */
[----:B------:R-:W-:-:S04]  /*165e0*/  IADD3 R196, R22, 0x80, RZ ;  /* 0x0000008016c47810 */ /* 0x000fc80007ffe0ff */
[----:B------:R-:W-:Y:S02]  /*165f0*/  R2UR UR6, R196 ;  /* 0x00000000c40672ca */ /* 0x000fe400000e0000 */
[----:B------:R-:W-:Y:S01]  /*16600*/  R2UR UR7, R197 ;  /* 0x00000000c50772ca */ /* 0x000fe200000e0000 */
[----:B------:R-:W-:-:S15]  /*16610*/  WARPGROUP.ARRIVE ;  /* 0x00000000000079c5 */ /* 0x000fde0000000000 */
[----:B------:R-:W-:Y:S01]  /*16620*/  HGMMA.64x256x16.F32 R24, R192, gdesc[UR4].tnspB, R24, gsb0 ;  /* 0x43e00004c0187df0 */ /* 0x000fe20008000818 */
[----:B------:R-:W-:Y:S02]  /*16630*/  MOV R23, 0x40000040 ;  /* 0x4000004000177802 */ /* 0x000fe40000000f00 */
[----:B------:R-:W-:Y:S02]  /*16640*/  WARPGROUP.DEPBAR.LE gsb0, 0x0 ;  /* 0x00008000000079c5 */ /* 0x000fe40000010000 */
[----:B------:R-:W-:Y:S02]  /*16650*/  VIADD R192, R22, 0x100 ;  /* 0x0000010016c07836 */ /* 0x000fe40000000000 */
[----:B------:R-:W-:-:S03]  /*16660*/  IMAD.MOV.U32 R193, RZ, RZ, 0x40000040 ;  /* 0x40000040ffc17424 */ /* 0x000fc600078e00ff */
[----:B------:R-:W-:Y:S02]  /*16670*/  R2UR UR6, R192 ;  /* 0x00000000c00672ca */ /* 0x000fe400000e0000 */
[----:B------:R-:W-:Y:S01]  /*16680*/  R2UR UR7, R193 ;  /* 0x00000000c10772ca */ /* 0x000fe200000e0000 */
[----:B------:R-:W-:-:S15]  /*16690*/  WARPGROUP.ARRIVE ;  /* 0x00000000000079c5 */ /* 0x000fde0000000000 */
[----:B------:R-:W-:Y:S01]  /*166a0*/  HGMMA.64x256x16.F32 R24, R188, gdesc[UR4].tnspB, R24, gsb0 ;  /* 0x43e00004bc187df0 */ /* 0x000fe20008000818 */
[----:B------:R-:W-:Y:S01]  /*166b0*/  VIADD R22, R22, 0x180 ;  /* 0x0000018016167836 */ /* 0x000fe20000000000 */
[----:B------:R-:W-:Y:S02]  /*166c0*/  R2UR UR7, R23 ;  /* 0x00000000170772ca */ /* 0x000fe400000e0000 */
[----:B------:R-:W0:Y:S02]  /*166d0*/  @P2 LDC R23, c[0x0][0x450] ;  /* 0x00011400ff172b82 */ /* 0x000e240000000800 */
[----:B------:R-:W-:-:S06]  /*166e0*/  R2UR UR6, R22 ;  /* 0x00000000160672ca */ /* 0x000fcc00000e0000 */
[----:B------:R-:W1:Y:S01]  /*166f0*/  @P2 LDC R22, c[0x0][0x44c] ;  /* 0x00011300ff162b82 */ /* 0x000e620000000800 */
[----:B-----5:R-:W-:-:S05]  /*16700*/  @!P1 VIADD R2, R2, 0x30840 ;  /* 0x0003084002029836 */ /* 0x020fca0000000000 */
[----:B------:R-:W-:Y:S01]  /*16710*/  @!P1 PRMT R2, RZ, 0x654, R2 ;  /* 0x00000654ff029816 */ /* 0x000fe20000000002 */
[----:B------:R-:W-:Y:S01]  /*16720*/  FMUL.FTZ R153, R153, UR5 ;  /* 0x0000000599997c20 */ /* 0x000fe20008410000 */
[----:B------:R-:W-:Y:S01]  /*16730*/  FMUL.FTZ R158, R158, UR5 ;  /* 0x000000059e9e7c20 */ /* 0x000fe20008410000 */
[----:B------:R-:W-:Y:S01]  /*16740*/  FMUL.FTZ R159, R159, UR5 ;  /* 0x000000059f9f7c20 */ /* 0x000fe20008410000 */
[----:B------:R-:W-:Y:S01]  /*16750*/  FMUL.FTZ R160, R160, UR5 ;  /* 0x00000005a0a07c20 */ /* 0x000fe20008410000 */
[----:B------:R-:W-:Y:S01]  /*16760*/  FMUL.FTZ R165, R165, UR5 ;  /* 0x00000005a5a57c20 */ /* 0x000fe20008410000 */
[----:B------:R-:W-:Y:S01]  /*16770*/  FMUL.FTZ R169, R169, UR5 ;  /* 0x00000005a9a97c20 */ /* 0x000fe20008410000 */
[----:B------:R-:W-:Y:S01]  /*16780*/  FMUL.FTZ R173, R173, UR5 ;  /* 0x00000005adad7c20 */ /* 0x000fe20008410000 */
[----:B---3--:R-:W-:Y:S01]  /*16790*/  R2UR UR4, R233 ;  /* 0x00000000e90472ca */ /* 0x008fe200000e0000 */
[----:B------:R-:W3:Y:S08]  /*167a0*/  MUFU.TANH R153, R153 ;  /* 0x0000009900997308 */ /* 0x000ef00000002400 */
[----:B------:R-:W4:Y:S08]  /*167b0*/  MUFU.TANH R158, R158 ;  /* 0x0000009e009e7308 */ /* 0x000f300000002400 */
[----:B------:R-:W0:Y:S08]  /*167c0*/  MUFU.TANH R159, R159 ;  /* 0x0000009f009f7308 */ /* 0x000e300000002400 */
[----:B------:R-:W0:Y:S08]  /*167d0*/  MUFU.TANH R160, R160 ;  /* 0x000000a000a07308 */ /* 0x000e300000002400 */
[----:B------:R-:W0:Y:S08]  /*167e0*/  MUFU.TANH R165, R165 ;  /* 0x000000a500a57308 */ /* 0x000e300000002400 */
[----:B------:R-:W0:Y:S01]  /*167f0*/  MUFU.TANH R169, R169 ;  /* 0x000000a900a97308 */ /* 0x000e220000002400 */
[----:B------:R-:W-:-:S02]  /*16800*/  WARPGROUP.DEPBAR.LE gsb0, 0x0 ;  /* 0x00008000000079c5 */ /* 0x000fc40000010000 */
[----:B------:R-:W-:-:S06]  /*16810*/  WARPGROUP.ARRIVE ;  /* 0x00000000000079c5 */ /* 0x000fcc0000000000 */
[----:B------:R-:W-:Y:S01]  /*16820*/  HGMMA.64x256x16.F32 R24, R184, gdesc[UR4].tnspB, R24, gsb0 ;  /* 0x43e00004b8187df0 */ /* 0x000fe20008000818 */
[----:B------:R-:W-:Y:S01]  /*16830*/  FMUL.FTZ R188, R172, UR5 ;  /* 0x00000005acbc7c20 */ /* 0x000fe20008410000 */
[----:B------:R-:W-:Y:S01]  /*16840*/  FMUL.FTZ R172, R178, UR5 ;  /* 0x00000005b2ac7c20 */ /* 0x000fe20008410000 */
[----:B------:R-:W-:Y:S01]  /*16850*/  FMUL.FTZ R178, R180, UR5 ;  /* 0x00000005b4b27c20 */ /* 0x000fe20008410000 */
[----:B------:R-:W0:Y:S08]  /*16860*/  MUFU.TANH R173, R173 ;  /* 0x000000ad00ad7308 */ /* 0x000e300000002400 */
[----:B------:R-:W0:Y:S08]  /*16870*/  MUFU.TANH R188, R188 ;  /* 0x000000bc00bc7308 */ /* 0x000e300000002400 */
[----:B------:R-:W0:Y:S08]  /*16880*/  MUFU.TANH R172, R172 ;  /* 0x000000ac00ac7308 */ /* 0x000e300000002400 */
[----:B------:R-:W3:Y:S01]  /*16890*/  MUFU.TANH R178, R178 ;  /* 0x000000b200b27308 */ /* 0x000ee20000002400 */
[----:B------:R-:W-:-:S02]  /*168a0*/  WARPGROUP.DEPBAR.LE gsb0, 0x0 ;  /* 0x00008000000079c5 */ /* 0x000fc40000010000 */
[----:B--2---:R-:W-:Y:S01]  /*168b0*/  IMAD.IADD R184, R219, 0x1, R232 ;  /* 0x00000001dbb87824 */ /* 0x004fe200078e02e8 */
[----:B------:R2:W-:Y:S03]  /*168c0*/  @!P1 SYNCS.ARRIVE.TRANS64.RED.A1T0 RZ, [R2+URZ], RZ ;  /* 0x000000ff02ff99a7 */ /* 0x0005e6000810043f */
[----:B-1----:R-:W-:-:S04]  /*168d0*/  @P2 IMAD.HI.U32 R185, R184, R22, RZ ;  /* 0x00000016b8b92227 */ /* 0x002fc800078e00ff */
[----:B------:R-:W-:Y:S01]  /*168e0*/  IMAD.MOV.U32 R22, RZ, RZ, R184 ;  /* 0x000000ffff167224 */ /* 0x000fe200078e00b8 */
[----:B0-----:R-:W-:Y:S01]  /*168f0*/  @P2 SHF.R.U32.HI R22, RZ, R23, R185 ;  /* 0x00000017ff162219 */ /* 0x001fe200000116b9 */
[----:B------:R-:W-:Y:S01]  /*16900*/  FMUL.FTZ R185, R161, UR5 ;  /* 0x00000005a1b97c20 */ /* 0x000fe20008410000 */
[----:B--2---:R-:W-:Y:S02]  /*16910*/  IMAD.SHL.U32 R2, R5, 0x40, RZ ;  /* 0x0000004005027824 */ /* 0x004fe400078e00ff */
[----:B------:R-:W-:Y:S01]  /*16920*/  FMUL.FTZ R23, R152, UR5 ;  /* 0x0000000598177c20 */ /* 0x000fe20008410000 */
[----:B------:R-:W-:Y:S01]  /*16930*/  FMUL.FTZ R161, R162, UR5 ;  /* 0x00000005a2a17c20 */ /* 0x000fe20008410000 */
[----:B------:R-:W0:Y:S01]  /*16940*/  SHFL.IDX PT, R189, R22, RZ, 0x1c1f ;  /* 0x001c1fff16bd7589 */ /* 0x000e2200000e0000 */
        /* <DEDUP_REMOVED lines=19> */
[----:B------:R-:W-:Y:S01]  /*16a80*/  FMUL.FTZ R177, R183, UR5 ;  /* 0x00000005b7b17c20 */ /* 0x000fe20008410000 */
[----:B------:R-:W-:Y:S01]  /*16a90*/  IMAD R156, R229, -0x2, R156 ;  /* 0xfffffffee59c7824 */ /* 0x000fe200078e029c */
[----:B------:R-:W1:Y:S01]  /*16aa0*/  MUFU.TANH R23, R23 ;  /* 0x0000001700177308 */ /* 0x000e620000002400 */
[----:B------:R-:W-:-:S03]  /*16ab0*/  ULDC UR5, c[0x0][0x9e0] ;  /* 0x0002780000057ab9 */ /* 0x000fc60000000800 */
[----:B------:R-:W-:-:S04]  /*16ac0*/  IADD3 R156, -R220, R156, R221 ;  /* 0x0000009cdc9c7210 */ /* 0x000fc80007ffe1dd */
[----:B------:R-:W2:Y:S01]  /*16ad0*/  MUFU.TANH R152, R152 ;  /* 0x0000009800987308 */ /* 0x000ea20000002400 */
[----:B------:R-:W-:-:S07]  /*16ae0*/  IADD3 R183, R156, UR5, RZ ;  /* 0x000000059cb77c10 */ /* 0x000fce000fffe0ff */
        /* <DEDUP_REMOVED lines=18> */
[----:B------:R-:W1:Y:S08]  /*16c10*/  MUFU.TANH R175, R175 ;  /* 0x000000af00af7308 */ /* 0x000e700000002400 */
[----:B------:R-:W1:Y:S01]  /*16c20*/  MUFU.TANH R177, R177 ;  /* 0x000000b100b17308 */ /* 0x000e620000002400 */
[----:B------:R-:W-:-:S02]  /*16c30*/  VIADD R182, R156, UR4 ;  /* 0x000000049cb67c36 */ /* 0x000fc40008000000 */
[--C-:B0-----:R-:W-:Y:S02]  /*16c40*/  IMAD.IADD R181, R183, 0x1, R189.reuse ;  /* 0x00000001b7b57824 */ /* 0x101fe400078e02bd */
[----:B------:R-:W-:Y:S01]  /*16c50*/  IMAD.IADD R180, R182, 0x1, R189 ;  /* 0x00000001b6b47824 */ /* 0x000fe200078e02bd */
[----:B--234-:R-:W-:Y:S06]  /*16c60*/  @!P3 BRA `(.L_x_1963) ;  /* 0x000000000060b947 */ /* 0x01cfec0003800000 */
[----:B------:R-:W-:Y:S01]  /*16c70*/  IADD3 R189, -R220, R221, R189 ;  /* 0x000000dddcbd7210 */ /* 0x000fe20007ffe1bd */
[----:B------:R-:W-:Y:S03]  /*16c80*/  BSSY B2, `(.L_x_1964) ;  /* 0x0000012000027945 */ /* 0x000fe60003800000 */
[----:B------:R-:W-:-:S13]  /*16c90*/  ISETP.GT.AND P4, PT, R189, -0x1, PT ;  /* 0xffffffffbd00780c */ /* 0x000fda0003f84270 */
[----:B------:R-:W-:Y:S05]  /*16ca0*/  @P4 BRA `(.L_x_1965) ;  /* 0x0000000000244947 */ /* 0x000fea0003800000 */
[----:B------:R-:W-:Y:S01]  /*16cb0*/  ULDC UR4, c[0x0][0x9e4] ;  /* 0x0002790000047ab9 */ /* 0x000fe20000000800 */
[----:B------:R-:W-:Y:S01]  /*16cc0*/  LOP3.LUT R189, RZ, R189, RZ, 0x33, !PT ;  /* 0x000000bdffbd7212 */ /* 0x000fe200078e33ff */
[----:B------:R-:W-:-:S05]  /*16cd0*/  IMAD.U32 R190, RZ, RZ, UR4 ;  /* 0x00000004ffbe7e24 */ /* 0x000fca000f8e00ff */
[----:B------:R-:W-:-:S13]  /*16ce0*/  ISETP.NE.AND P4, PT, R190, 0x1, PT ;  /* 0x00000001be00780c */ /* 0x000fda0003f85270 */
[----:B------:R-:W0:Y:S02]  /*16cf0*/  @P4 LDC.64 R156, c[0x0][0x9e8] ;  /* 0x00027a00ff9c4b82 */ /* 0x000e240000000a00 */
[----:B0-----:R-:W-:-:S05]  /*16d00*/  @P4 IMAD.HI.U32 R156, R189, R156, RZ ;  /* 0x0000009cbd9c4227 */ /* 0x001fca00078e00ff */
[----:B------:R-:W-:-:S04]  /*16d10*/  @P4 SHF.R.U32.HI R189, RZ, R157, R156 ;  /* 0x0000009dffbd4219 */ /* 0x000fc8000001169c */
[----:B------:R-:W-:Y:S01]  /*16d20*/  LOP3.LUT R189, RZ, R189, RZ, 0x33, !PT ;  /* 0x000000bdffbd7212 */ /* 0x000fe200078e33ff */
[----:B------:R-:W-:Y:S06]  /*16d30*/  BRA `(.L_x_1966) ;  /* 0x0000000000187947 */ /* 0x000fec0003800000 */
.L_x_1965:
[----:B------:R-:W-:Y:S02]  /*16d40*/  ULDC UR4, c[0x0][0x9e4] ;  /* 0x0002790000047ab9 */ /* 0x000fe40000000800 */
[----:B------:R-:W-:-:S04]  /*16d50*/  MOV R190, UR4 ;  /* 0x0000000400be7c02 */ /* 0x000fc80008000f00 */
[----:B------:R-:W-:-:S13]  /*16d60*/  ISETP.NE.AND P4, PT, R190, 0x1, PT ;  /* 0x00000001be00780c */ /* 0x000fda0003f85270 */
[----:B------:R-:W0:Y:S02]  /*16d70*/  @P4 LDC.64 R156, c[0x0][0x9e8] ;  /* 0x00027a00ff9c4b82 */ /* 0x000e240000000a00 */
[----:B0-----:R-:W-:-:S05]  /*16d80*/  @P4 IMAD.HI.U32 R156, R189, R156, RZ ;  /* 0x0000009cbd9c4227 */ /* 0x001fca00078e00ff */
[----:B------:R-:W-:-:S07]  /*16d90*/  @P4 SHF.R.U32.HI R189, RZ, R157, R156 ;  /* 0x0000009dffbd4219 */ /* 0x000fce000001169c */
.L_x_1966:
[----:B------:R-:W-:Y:S05]  /*16da0*/  BSYNC B2 ;  /* 0x0000000000027941 */ /* 0x000fea0003800000 */
.L_x_1964:
[----:B------:R-:W-:-:S04]  /*16db0*/  IMAD R189, R189, R190, -R2 ;  /* 0x000000bebdbd7224 */ /* 0x000fc800078e0a02 */
[----:B------:R-:W-:-:S05]  /*16dc0*/  IMAD R189, R229, -0x2, R189 ;  /* 0xfffffffee5bd7824 */ /* 0x000fca00078e02bd */
[----:B------:R-:W-:Y:S02]  /*16dd0*/  VIMNMX R180, R180, R189, !PT ;  /* 0x000000bdb4b47248 */ /* 0x000fe40007fe0100 */
[----:B------:R-:W-:-:S07]  /*16de0*/  VIADDMNMX R181, R189, R190, R181, PT ;  /* 0x000000bebdb57246 */ /* 0x000fce00038001b5 */
.L_x_1963:
[----:B------:R-:W-:Y:S01]  /*16df0*/  ISETP.GT.AND P4, PT, R5, -0x1, PT ;  /* 0xffffffff0500780c */ /* 0x000fe20003f84270 */
[----:B------:R-:W0:Y:S03]  /*16e00*/  SHFL.IDX PT, R22, R22, 0x1, 0x1c1f ;  /* 0x003c1f0016167f89 */ /* 0x000e2600000e0000 */
[C---:B------:R-:W-:Y:S02]  /*16e10*/  ISETP.GT.AND P6, PT, R180.reuse, RZ, P4 ;  /* 0x000000ffb400720c */ /* 0x040fe400027c4270 */
[----:B------:R-:W-:Y:S02]  /*16e20*/  ISETP.GT.AND P5, PT, R180, 0x1, P4 ;  /* 0x00000001b400780c */ /* 0x000fe400027a4270 */
[C---:B------:R-:W-:Y:S02]  /*16e30*/  ISETP.LT.OR P6, PT, R181.reuse, 0x1, P6 ;  /* 0x00000001b500780c */ /* 0x040fe400037c1670 */
[----:B------:R-:W-:-:S02]  /*16e40*/  ISETP.LT.OR P5, PT, R181, 0x2, P5 ;  /* 0x00000002b500780c */ /* 0x000fc40002fa1670 */
[----:B-1----:R-:W-:Y:S02]  /*16e50*/  FSEL R156, R23, -INF , !P6 ;  /* 0xff800000179c7808 */ /* 0x002fe40007000000 */
[----:B------:R-:W-:Y:S02]  /*16e60*/  FSEL R153, R153, -INF , !P5 ;  /* 0xff80000099997808 */ /* 0x000fe40006800000 */
[C---:B------:R-:W-:Y:S02]  /*16e70*/  ISETP.GT.AND P6, PT, R180.reuse, 0x8, P4 ;  /* 0x00000008b400780c */ /* 0x040fe400027c4270 */
[----:B------:R-:W-:Y:S02]  /*16e80*/  ISETP.GT.AND P5, PT, R180, 0x9, P4 ;  /* 0x00000009b400780c */ /* 0x000fe400027a4270 */
[C---:B------:R-:W-:Y:S02]  /*16e90*/  ISETP.LT.OR P6, PT, R181.reuse, 0x9, P6 ;  /* 0x00000009b500780c */ /* 0x040fe400037c1670 */
[----:B------:R-:W-:-:S02]  /*16ea0*/  ISETP.LT.OR P5, PT, R181, 0xa, P5 ;  /* 0x0000000ab500780c */ /* 0x000fc40002fa1670 */
[----:B------:R-:W-:Y:S01]  /*16eb0*/  FSEL R155, R155, -INF , !P6 ;  /* 0xff8000009b9b7808 */ /* 0x000fe20007000000 */
[--C-:B0-----:R-:W-:Y:S01]  /*16ec0*/  IMAD.IADD R183, R183, 0x1, R22.reuse ;  /* 0x00000001b7b77824 */ /* 0x101fe200078e0216 */
[----:B------:R-:W-:Y:S01]  /*16ed0*/  FSEL R184, R184, -INF , !P5 ;  /* 0xff800000b8b87808 */ /* 0x000fe20006800000 */
[----:B------:R-:W-:Y:S01]  /*16ee0*/  IMAD.IADD R182, R182, 0x1, R22 ;  /* 0x00000001b6b67824 */ /* 0x000fe200078e0216 */
        /* <DEDUP_REMOVED lines=35> */
[----:B------:R-:W-:Y:S01]  /*17120*/  FSEL R179, R179, -INF , !P5 ;  /* 0xff800000b3b37808 */ /* 0x000fe20006800000 */
[----:B------:R-:W-:Y:S08]  /*17130*/  @!P3 BRA `(.L_x_1967) ;  /* 0x000000000060b947 */ /* 0x000ff00003800000 */
        /* <DEDUP_REMOVED lines=13> */
.L_x_1969:
[----:B------:R-:W-:Y:S02]  /*17210*/  ULDC UR4, c[0x0][0x9e4] ;  /* 0x0002790000047ab9 */ /* 0x000fe40000000800 */
[----:B------:R-:W-:-:S05]  /*17220*/  IMAD.U32 R180, RZ, RZ, UR4 ;  /* 0x00000004ffb47e24 */ /* 0x000fca000f8e00ff */
[----:B------:R-:W-:-:S13]  /*17230*/  ISETP.NE.AND P5, PT, R180, 0x1, PT ;  /* 0x00000001b400780c */ /* 0x000fda0003fa5270 */
[----:B------:R-:W0:Y:S02]  /*17240*/  @P5 LDC.64 R22, c[0x0][0x9e8] ;  /* 0x00027a00ff165b82 */ /* 0x000e240000000a00 */
[----:B0-----:R-:W-:-:S05]  /*17250*/  @P5 IMAD.HI.U32 R22, R157, R22, RZ ;  /* 0x000000169d165227 */ /* 0x001fca00078e00ff */
[----:B------:R-:W-:-:S07]  /*17260*/  @P5 SHF.R.U32.HI R157, RZ, R23, R22 ;  /* 0x00000017ff9d5219 */ /* 0x000fce0000011616 */
.L_x_1970:
[----:B------:R-:W-:Y:S05]  /*17270*/  BSYNC B2 ;  /* 0x0000000000027941 */ /* 0x000fea0003800000 */
.L_x_1968:
[----:B------:R-:W-:-:S04]  /*17280*/  IMAD R2, R157, R180, -R2 ;  /* 0x000000b49d027224 */ /* 0x000fc800078e0a02 */
[----:B------:R-:W-:-:S05]  /*17290*/  IMAD R2, R229, -0x2, R2 ;  /* 0xfffffffee5027824 */ /* 0x000fca00078e0202 */
[----:B------:R-:W-:Y:S02]  /*172a0*/  VIMNMX R182, R182, R2, !PT ;  /* 0x00000002b6b67248 */ /* 0x000fe40007fe0100 */
[----:B------:R-:W-:-:S07]  /*172b0*/  VIADDMNMX R183, R2, R180, R183, PT ;  /* 0x000000b402b77246 */ /* 0x000fce00038001b7 */
.L_x_1967:
[----:B------:R-:W-:Y:S01]  /*172c0*/  @!P1 IADD3 R0, R0, 0x30860, RZ ;  /* 0x0003086000009810 */ /* 0x000fe20007ffe0ff */
[----:B------:R-:W2:Y:S01]  /*172d0*/  LDL R180, [R1+0x1c] ;  /* 0x00001c0001b47983 */ /* 0x000ea20000100800 */
[----:B------:R-:W-:Y:S01]  /*172e0*/  ULDC UR4, c[0x0][0x988] ;  /* 0x0002620000047ab9 */ /* 0x000fe20000000800 */
[----:B------:R-:W-:Y:S01]  /*172f0*/  IMAD.MOV.U32 R219, RZ, RZ, R230 ;  /* 0x000000ffffdb7224 */ /* 0x000fe200078e00e6 */
[----:B------:R-:W-:-:S04]  /*17300*/  @!P1 PRMT R0, RZ, 0x654, R0 ;  /* 0x00000654ff009816 */ /* 0x000fc80000000000 */
[----:B------:R0:W-:Y:S02]  /*17310*/  @!P1 SYNCS.ARRIVE.TRANS64.RED.A1T0 RZ, [R0+URZ], RZ ;  /* 0x000000ff00ff99a7 */ /* 0x0001e4000810043f */
[----:B0-----:R-:W-:-:S04]  /*17320*/  FMNMX.FTZ R0, R156, R3, !PT ;  /* 0x000000039c007209 */ /* 0x001fc80007810000 */
        /* <DEDUP_REMOVED lines=15> */
[----:B------:R-:W0:Y:S02]  /*17420*/  SHFL.BFLY PT, R2, R0, 0x2, 0x1f ;  /* 0x0c401f0000027f89 */ /* 0x000e2400000e0000 */
[----:B0-----:R-:W-:-:S05]  /*17430*/  FMNMX.FTZ R2, R0, R2, !PT ;  /* 0x0000000200027209 */ /* 0x001fca0007810000 */
[----:B------:R-:W0:Y:S02]  /*17440*/  SHFL.BFLY PT, R157, R2, 0x1, 0x1f ;  /* 0x0c201f00029d7f89 */ /* 0x000e2400000e0000 */
[----:B0-----:R-:W-:Y:S01]  /*17450*/  FMNMX.FTZ R157, R2, R157, !PT ;  /* 0x0000009d029d7209 */ /* 0x001fe20007810000 */
[----:B------:R-:W-:-:S03]  /*17460*/  IMAD.U32 R2, RZ, RZ, UR4 ;  /* 0x00000004ff027e24 */ /* 0x000fc6000f8e00ff */
[----:B------:R-:W-:-:S04]  /*17470*/  FSETP.NEU.FTZ.AND P5, PT, R157, -INF , PT ;  /* 0xff8000009d00780b */ /* 0x000fc80003fbd000 */
[----:B------:R-:W-:-:S05]  /*17480*/  FSEL R0, R157, RZ, P5 ;  /* 0x000000ff9d007208 */ /* 0x000fca0002800000 */
[----:B------:R-:W-:Y:S01]  /*17490*/  FADD.FTZ R3, -R0, R3 ;  /* 0x0000000300037221 */ /* 0x000fe20000010100 */
[----:B------:R-:W-:-:S03]  /*174a0*/  FMUL.FTZ R0, R157, R2 ;  /* 0x000000029d007220 */ /* 0x000fc60000410000 */
[-C--:B------:R-:W-:Y:S02]  /*174b0*/  FMUL.FTZ R3, R3, R2.reuse ;  /* 0x0000000203037220 */ /* 0x080fe40000410000 */
[----:B------:R-:W-:Y:S02]  /*174c0*/  FSEL R0, R0, RZ, P5 ;  /* 0x000000ff00007208 */ /* 0x000fe40002800000 */
[----:B------:R-:W-:Y:S01]  /*174d0*/  ISETP.GT.AND P5, PT, R182, 0x1, P4 ;  /* 0x00000001b600780c */ /* 0x000fe200027a4270 */
[----:B------:R-:W-:Y:S02]  /*174e0*/  MUFU.EX2 R23, R3 ;  /* 0x0000000300177308 */ /* 0x000fe40000000800 */
[-CC-:B------:R-:W-:Y:S01]  /*174f0*/  FFMA.FTZ R156, R156, R2.reuse, -R0.reuse ;  /* 0x000000029c9c7223 */ /* 0x180fe20000010800 */
[----:B------:R-:W-:Y:S01]  /*17500*/  ISETP.LT.OR P6, PT, R183, 0x2, P5 ;  /* 0x00000002b700780c */ /* 0x000fe20002fc1670 */
[-CC-:B------:R-:W-:Y:S01]  /*17510*/  FFMA.FTZ R153, R153, R2.reuse, -R0.reuse ;  /* 0x0000000299997223 */ /* 0x180fe20000010800 */
[----:B------:R-:W-:Y:S01]  /*17520*/  ISETP.GT.AND P5, PT, R182, 0x8, P4 ;  /* 0x00000008b600780c */ /* 0x000fe200027a4270 */
[-CC-:B------:R-:W-:Y:S01]  /*17530*/  FFMA.FTZ R155, R155, R2.reuse, -R0.reuse ;  /* 0x000000029b9b7223 */ /* 0x180fe20000010800 */
[----:B------:R-:W-:Y:S01]  /*17540*/  FSEL R154, R154, -INF , !P6 ;  /* 0xff8000009a9a7808 */ /* 0x000fe20007000000 */
[----:B------:R-:W0:Y:S01]  /*17550*/  MUFU.EX2 R156, R156 ;  /* 0x0000009c009c7308 */ /* 0x000e220000000800 */
[----:B------:R-:W-:Y:S01]  /*17560*/  ISETP.GT.AND P6, PT, R182, 0x9, P4 ;  /* 0x00000009b600780c */ /* 0x000fe200027c4270 */
[-CC-:B------:R-:W-:Y:S01]  /*17570*/  FFMA.FTZ R184, R184, R2.reuse, -R0.reuse ;  /* 0x00000002b8b87223 */ /* 0x180fe20000010800 */
[C---:B------:R-:W-:Y:S01]  /*17580*/  ISETP.LT.OR P5, PT, R183.reuse, 0x9, P5 ;  /* 0x00000009b700780c */ /* 0x040fe20002fa1670 */
[-CC-:B------:R-:W-:Y:S01]  /*17590*/  FFMA.FTZ R160, R160, R2.reuse, -R0.reuse ;  /* 0x00000002a0a07223 */ /* 0x180fe20000010800 */
[----:B------:R-:W-:Y:S01]  /*175a0*/  ISETP.LT.OR P6, PT, R183, 0xa, P6 ;  /* 0x0000000ab700780c */ /* 0x000fe200037c1670 */
[-CC-:B------:R-:W-:Y:S01]  /*175b0*/  FFMA.FTZ R185, R185, R2.reuse, -R0.reuse ;  /* 0x00000002b9b97223 */ /* 0x180fe20000010800 */
[----:B------:R-:W-:Y:S01]  /*175c0*/  FSEL R158, R158, -INF , !P5 ;  /* 0xff8000009e9e7808 */ /* 0x000fe20006800000 */
[----:B------:R-:W1:Y:S01]  /*175d0*/  MUFU.EX2 R153, R153 ;  /* 0x0000009900997308 */ /* 0x000e620000000800 */
[----:B------:R-:W-:Y:S01]  /*175e0*/  FSEL R159, R159, -INF , !P6 ;  /* 0xff8000009f9f7808 */ /* 0x000fe20007000000 */
[-CC-:B------:R-:W-:Y:S01]  /*175f0*/  FFMA.FTZ R186, R186, R2.reuse, -R0.reuse ;  /* 0x00000002baba7223 */ /* 0x180fe20000010800 */
[C---:B------:R-:W-:Y:S01]  /*17600*/  ISETP.GT.AND P6, PT, R182.reuse, 0x11, P4 ;  /* 0x00000011b600780c */ /* 0x040fe200027c4270 */
[-CC-:B------:R-:W-:Y:S01]  /*17610*/  FFMA.FTZ R165, R165, R2.reuse, -R0.reuse ;  /* 0x00000002a5a57223 */ /* 0x180fe20000010800 */
[----:B------:R-:W-:Y:S01]  /*17620*/  ISETP.GT.AND P5, PT, R182, 0x10, P4 ;  /* 0x00000010b600780c */ /* 0x000fe200027a4270 */
[----:B------:R-:W-:Y:S01]  /*17630*/  FFMA.FTZ R187, R187, R2, -R0 ;  /* 0x00000002bbbb7223 */ /* 0x000fe20000010800 */
[C---:B------:R-:W-:Y:S01]  /*17640*/  ISETP.LT.OR P6, PT, R183.reuse, 0x12, P6 ;  /* 0x00000012b700780c */ /* 0x040fe200037c1670 */
[----:B------:R-:W-:Y:S01]  /*17650*/  MUFU.EX2 R155, R155 ;  /* 0x0000009b009b7308 */ /* 0x000fe20000000800 */
[----:B------:R-:W-:Y:S01]  /*17660*/  ISETP.LT.OR P5, PT, R183, 0x11, P5 ;  /* 0x00000011b700780c */ /* 0x000fe20002fa1670 */
[----:B0-----:R-:W-:Y:S01]  /*17670*/  FFMA.FTZ R22, R23, R228, R156 ;  /* 0x000000e417167223 */ /* 0x001fe2000001009c */
[----:B------:R-:W-:Y:S01]  /*17680*/  FSEL R162, R162, -INF , !P6 ;  /* 0xff800000a2a27808 */ /* 0x000fe20007000000 */
[-CC-:B------:R-:W-:Y:S01]  /*17690*/  FFMA.FTZ R169, R169, R2.reuse, -R0.reuse ;  /* 0x00000002a9a97223 */ /* 0x180fe20000010800 */
[----:B------:R-:W-:Y:S01]  /*176a0*/  ISETP.GT.AND P6, PT, R182, 0x19, P4 ;  /* 0x00000019b600780c */ /* 0x000fe200027c4270 */
[-C--:B------:R-:W-:Y:S01]  /*176b0*/  FFMA.FTZ R188, R188, R2.reuse, -R0 ;  /* 0x00000002bcbc7223 */ /* 0x080fe20000010800 */
[----:B------:R-:W-:Y:S01]  /*176c0*/  FSEL R161, R161, -INF , !P5 ;  /* 0xff800000a1a17808 */ /* 0x000fe20006800000 */
[----:B------:R-:W0:Y:S01]  /*176d0*/  MUFU.EX2 R184, R184 ;  /* 0x000000b800b87308 */ /* 0x000e220000000800 */
[----:B------:R-:W-:Y:S01]  /*176e0*/  ISETP.LT.OR P6, PT, R183, 0x1a, P6 ;  /* 0x0000001ab700780c */ /* 0x000fe200037c1670 */
[----:B-1----:R-:W-:Y:S01]  /*176f0*/  FADD.FTZ R22, R153, R22 ;  /* 0x0000001699167221 */ /* 0x002fe20000010000 */
[----:B------:R-:W-:Y:S01]  /*17700*/  ISETP.GT.AND P5, PT, R182, 0x18, P4 ;  /* 0x00000018b600780c */ /* 0x000fe200027a4270 */
[-CC-:B------:R-:W-:Y:S01]  /*17710*/  FFMA.FTZ R173, R173, R2.reuse, -R0.reuse ;  /* 0x00000002adad7223 */ /* 0x180fe20000010800 */
[----:B------:R-:W-:Y:S01]  /*17720*/  FSEL R164, R164, -INF , !P6 ;  /* 0xff800000a4a47808 */ /* 0x000fe20007000000 */
[-CC-:B------:R-:W-:Y:S01]  /*17730*/  FFMA.FTZ R174, R174, R2.reuse, -R0.reuse ;  /* 0x00000002aeae7223 */ /* 0x180fe20000010800 */
[----:B------:R-:W-:Y:S01]  /*17740*/  ISETP.GT.AND P6, PT, R182, 0x21, P4 ;  /* 0x00000021b600780c */ /* 0x000fe200027c4270 */
[----:B------:R-:W-:Y:S01]  /*17750*/  MUFU.EX2 R160, R160 ;  /* 0x000000a000a07308 */ /* 0x000fe20000000800 */
[C---:B------:R-:W-:Y:S01]  /*17760*/  ISETP.LT.OR P5, PT, R183.reuse, 0x19, P5 ;  /* 0x00000019b700780c */ /* 0x040fe20002fa1670 */
[-CC-:B------:R-:W-:Y:S01]  /*17770*/  FFMA.FTZ R176, R176, R2.reuse, -R0.reuse ;  /* 0x00000002b0b07223 */ /* 0x180fe20000010800 */
[----:B------:R-:W-:Y:S01]  /*17780*/  ISETP.LT.OR P6, PT, R183, 0x22, P6 ;  /* 0x00000022b700780c */ /* 0x000fe200037c1670 */
[-CC-:B------:R-:W-:Y:S01]  /*17790*/  FFMA.FTZ R178, R178, R2.reuse, -R0.reuse ;  /* 0x00000002b2b27223 */ /* 0x180fe20000010800 */
[----:B------:R-:W-:Y:S01]  /*177a0*/  FSEL R163, R163, -INF , !P5 ;  /* 0xff800000a3a37808 */ /* 0x000fe20006800000 */
[----:B------:R-:W-:Y:S01]  /*177b0*/  FFMA.FTZ R0, R179, R2, -R0 ;  /* 0x00000002b3007223 */ /* 0x000fe20000010800 */
[----:B------:R-:W-:Y:S01]  /*177c0*/  FSEL R167, R167, -INF , !P6 ;  /* 0xff800000a7a77808 */ /* 0x000fe20007000000 */
[----:B------:R-:W1:Y:S01]  /*177d0*/  MUFU.EX2 R185, R185 ;  /* 0x000000b900b97308 */ /* 0x000e620000000800 */
[----:B------:R-:W-:-:S02]  /*177e0*/  ISETP.GT.AND P6, PT, R182, 0x29, P4 ;  /* 0x00000029b600780c */ /* 0x000fc400027c4270 */
[----:B------:R-:W-:Y:S02]  /*177f0*/  ISETP.GT.AND P5, PT, R182, 0x20, P4 ;  /* 0x00000020b600780c */ /* 0x000fe400027a4270 */
[C---:B------:R-:W-:Y:S02]  /*17800*/  ISETP.LT.OR P6, PT, R183.reuse, 0x2a, P6 ;  /* 0x0000002ab700780c */ /* 0x040fe400037c1670 */
[----:B------:R-:W-:Y:S01]  /*17810*/  ISETP.LT.OR P5, PT, R183, 0x21, P5 ;  /* 0x00000021b700780c */ /* 0x000fe20002fa1670 */
[----:B------:R-:W-:Y:S01]  /*17820*/  MUFU.EX2 R186, R186 ;  /* 0x000000ba00ba7308 */ /* 0x000fe20000000800 */
[----:B------:R-:W-:Y:S02]  /*17830*/  FSEL R170, R170, -INF , !P6 ;  /* 0xff800000aaaa7808 */ /* 0x000fe40007000000 */
[----:B------:R-:W-:Y:S02]  /*17840*/  ISETP.GT.AND P6, PT, R182, RZ, P4 ;  /* 0x000000ffb600720c */ /* 0x000fe400027c4270 */
[----:B------:R-:W-:-:S02]  /*17850*/  FSEL R166, R166, -INF , !P5 ;  /* 0xff800000a6a67808 */ /* 0x000fc40006800000 */
[C---:B------:R-:W-:Y:S01]  /*17860*/  ISETP.LT.OR P6, PT, R183.reuse, 0x1, P6 ;  /* 0x00000001b700780c */ /* 0x040fe200037c1670 */
[----:B------:R-:W3:Y:S01]  /*17870*/  MUFU.EX2 R165, R165 ;  /* 0x000000a500a57308 */ /* 0x000ee20000000800 */
[----:B------:R-:W-:Y:S02]  /*17880*/  ISETP.GT.AND P5, PT, R182, 0x28, P4 ;  /* 0x00000028b600780c */ /* 0x000fe400027a4270 */
[----:B------:R-:W-:Y:S02]  /*17890*/  FSEL R3, R152, -INF , !P6 ;  /* 0xff80000098037808 */ /* 0x000fe40007000000 */
[----:B------:R-:W-:Y:S02]  /*178a0*/  ISETP.LT.OR P5, PT, R183, 0x29, P5 ;  /* 0x00000029b700780c */ /* 0x000fe40002fa1670 */
[----:B------:R-:W-:Y:S01]  /*178b0*/  FMNMX.FTZ R152, R3, R4, !PT ;  /* 0x0000000403987209 */ /* 0x000fe20007810000 */
[----:B------:R-:W-:Y:S01]  /*178c0*/  MUFU.EX2 R187, R187 ;  /* 0x000000bb00bb7308 */ /* 0x000fe20000000800 */
[----:B------:R-:W-:-:S02]  /*178d0*/  FSEL R168, R168, -INF , !P5 ;  /* 0xff800000a8a87808 */ /* 0x000fc40006800000 */
[----:B------:R-:W-:Y:S02]  /*178e0*/  FMNMX.FTZ R152, R154, R152, !PT ;  /* 0x000000989a987209 */ /* 0x000fe40007810000 */
[----:B------:R-:W-:Y:S02]  /*178f0*/  ISETP.GT.AND P5, PT, R182, 0x30, P4 ;  /* 0x00000030b600780c */ /* 0x000fe400027a4270 */
[----:B------:R-:W-:Y:S01]  /*17900*/  FMNMX.FTZ R152, R158, R152, !PT ;  /* 0x000000989e987209 */ /* 0x000fe20007810000 */
[----:B------:R-:W4:Y:S01]  /*17910*/  MUFU.EX2 R169, R169 ;  /* 0x000000a900a97308 */ /* 0x000f220000000800 */
[----:B------:R-:W-:Y:S02]  /*17920*/  ISETP.LT.OR P5, PT, R183, 0x31, P5 ;  /* 0x00000031b700780c */ /* 0x000fe40002fa1670 */
[----:B------:R-:W-:Y:S02]  /*17930*/  FMNMX.FTZ R152, R159, R152, !PT ;  /* 0x000000989f987209 */ /* 0x000fe40007810000 */
[----:B------:R-:W-:-:S02]  /*17940*/  FSEL R172, R172, -INF , !P5 ;  /* 0xff800000acac7808 */ /* 0x000fc40006800000 */
[----:B------:R-:W-:Y:S01]  /*17950*/  FMNMX.FTZ R152, R161, R152, !PT ;  /* 0x00000098a1987209 */ /* 0x000fe20007810000 */
[----:B------:R4:W-:Y:S01]  /*17960*/  MUFU.EX2 R190, R188 ;  /* 0x000000bc00be7308 */ /* 0x0009e20000000800 */
[----:B------:R-:W-:Y:S02]  /*17970*/  ISETP.GT.AND P5, PT, R182, 0x31, P4 ;  /* 0x00000031b600780c */ /* 0x000fe400027a4270 */
[----:B------:R-:W-:Y:S02]  /*17980*/  FMNMX.FTZ R152, R162, R152, !PT ;  /* 0x00000098a2987209 */ /* 0x000fe40007810000 */
[----:B------:R-:W-:Y:S02]  /*17990*/  ISETP.GT.AND P6, PT, R182, 0x38, P4 ;  /* 0x00000038b600780c */ /* 0x000fe400027c4270 */
[----:B------:R-:W-:Y:S01]  /*179a0*/  FMNMX.FTZ R152, R163, R152, !PT ;  /* 0x00000098a3987209 */ /* 0x000fe20007810000 */
[----:B------:R-:W-:Y:S01]  /*179b0*/  MUFU.EX2 R173, R173 ;  /* 0x000000ad00ad7308 */ /* 0x000fe20000000800 */
[----:B------:R-:W-:-:S02]  /*179c0*/  ISETP.LT.OR P5, PT, R183, 0x32, P5 ;  /* 0x00000032b700780c */ /* 0x000fc40002fa1670 */
[----:B------:R-:W-:Y:S02]  /*179d0*/  FMNMX.FTZ R152, R164, R152, !PT ;  /* 0x00000098a4987209 */ /* 0x000fe40007810000 */
[----:B------:R-:W-:Y:S02]  /*179e0*/  ISETP.GT.AND P4, PT, R182, 0x39, P4 ;  /* 0x00000039b600780c */ /* 0x000fe40002784270 */
[----:B------:R-:W-:Y:S01]  /*179f0*/  FMNMX.FTZ R152, R166, R152, !PT ;  /* 0x00000098a6987209 */ /* 0x000fe20007810000 */
[----:B------:R-:W-:Y:S01]  /*17a00*/  MUFU.EX2 R174, R174 ;  /* 0x000000ae00ae7308 */ /* 0x000fe20000000800 */
[----:B------:R-:W-:Y:S02]  /*17a10*/  ISETP.LT.OR P6, PT, R183, 0x39, P6 ;  /* 0x00000039b700780c */ /* 0x000fe400037c1670 */
[----:B------:R-:W-:Y:S02]  /*17a20*/  FMNMX.FTZ R152, R167, R152, !PT ;  /* 0x00000098a7987209 */ /* 0x000fe40007810000 */
[----:B------:R-:W-:-:S02]  /*17a30*/  FSEL R171, R171, -INF , !P5 ;  /* 0xff800000abab7808 */ /* 0x000fc40006800000 */
[----:B------:R-:W-:Y:S01]  /*17a40*/  FMNMX.FTZ R152, R168, R152, !PT ;  /* 0x00000098a8987209 */ /* 0x000fe20007810000 */
[----:B------:R-:W5:Y:S01]  /*17a50*/  MUFU.EX2 R176, R176 ;  /* 0x000000b000b07308 */ /* 0x000f620000000800 */
[----:B------:R-:W-:Y:S02]  /*17a60*/  ISETP.LT.OR P4, PT, R183, 0x3a, P4 ;  /* 0x0000003ab700780c */ /* 0x000fe40002781670 */
[----:B------:R-:W-:Y:S02]  /*17a70*/  FMNMX.FTZ R152, R170, R152, !PT ;  /* 0x00000098aa987209 */ /* 0x000fe40007810000 */
[----:B------:R-:W-:Y:S02]  /*17a80*/  FSEL R175, R175, -INF , !P6 ;  /* 0xff800000afaf7808 */ /* 0x000fe40007000000 */
[----:B------:R-:W-:Y:S01]  /*17a90*/  FMNMX.FTZ R152, R172, R152, !PT ;  /* 0x00000098ac987209 */ /* 0x000fe20007810000 */
[----:B------:R-:W-:Y:S01]  /*17aa0*/  MUFU.EX2 R178, R178 ;  /* 0x000000b200b27308 */ /* 0x000fe20000000800 */
[----:B------:R-:W-:-:S02]  /*17ab0*/  FSEL R177, R177, -INF , !P4 ;  /* 0xff800000b1b17808 */ /* 0x000fc40006000000 */
[----:B------:R-:W-:Y:S02]  /*17ac0*/  FMNMX.FTZ R152, R171, R152, !PT ;  /* 0x00000098ab987209 */ /* 0x000fe40007810000 */
[----:B------:R-:W-:Y:S02]  /*17ad0*/  F2FP.F16.F32.PACK_AB R196, R153, R156 ;  /* 0x0000009c99c4723e */ /* 0x000fe400000000ff */
[----:B------:R-:W-:Y:S02]  /*17ae0*/  FMNMX.FTZ R152, R175, R152, !PT ;  /* 0x00000098af987209 */ /* 0x000fe40007810000 */
[----:B0-----:R-:W-:Y:S02]  /*17af0*/  F2FP.F16.F32.PACK_AB R198, R184, R155 ;  /* 0x0000009bb8c6723e */ /* 0x001fe400000000ff */
[----:B------:R-:W-:Y:S02]  /*17b00*/  FMNMX.FTZ R153, R177, R152, !PT ;  /* 0x00000098b1997209 */ /* 0x000fe40007810000 */
[----:B-1----:R-:W-:-:S02]  /*17b10*/  F2FP.F16.F32.PACK_AB R192, R185, R160 ;  /* 0x000000a0b9c0723e */ /* 0x002fc400000000ff */
[----:B---3--:R-:W-:Y:S01]  /*17b20*/  F2FP.F16.F32.PACK_AB R194, R165, R186 ;  /* 0x000000baa5c2723e */ /* 0x008fe200000000ff */
[----:B------:R-:W0:Y:S01]  /*17b30*/  SHFL.BFLY PT, R152, R153, 0x2, 0x1f ;  /* 0x0c401f0099987f89 */ /* 0x000e2200000e0000 */
[----:B----4-:R-:W-:Y:S02]  /*17b40*/  F2FP.F16.F32.PACK_AB R188, R169, R187 ;  /* 0x000000bba9bc723e */ /* 0x010fe400000000ff */
[----:B0-----:R-:W-:-:S05]  /*17b50*/  FMNMX.FTZ R153, R153, R152, !PT ;  /* 0x0000009899997209 */ /* 0x001fca0007810000 */
[----:B------:R-:W0:Y:S02]  /*17b60*/  SHFL.BFLY PT, R152, R153, 0x1, 0x1f ;  /* 0x0c201f0099987f89 */ /* 0x000e2400000e0000 */
[----:B0-----:R-:W-:Y:S02]  /*17b70*/  FMNMX.FTZ R152, R153, R152, !PT ;  /* 0x0000009899987209 */ /* 0x001fe40007810000 */
[----:B------:R0:W1:Y:S02]  /*17b80*/  MUFU.EX2 R153, R0 ;  /* 0x0000000000997308 */ /* 0x0000640000000800 */
[C---:B------:R-:W-:Y:S01]  /*17b90*/  FSETP.NEU.FTZ.AND P4, PT, R152.reuse, -INF , PT ;  /* 0xff8000009800780b */ /* 0x040fe20003f9d000 */
[----:B------:R-:W-:-:S05]  /*17ba0*/  FMUL.FTZ R156, R152, R2 ;  /* 0x00000002989c7220 */ /* 0x000fca0000410000 */
[----:B------:R-:W-:Y:S01]  /*17bb0*/  FSEL R156, R156, RZ, P4 ;  /* 0x000000ff9c9c7208 */ /* 0x000fe20002000000 */
[----:B0-----:R-:W-:Y:S01]  /*17bc0*/  FADD.FTZ R0, R155, R22 ;  /* 0x000000169b007221 */ /* 0x001fe20000010000 */
[----:B------:R-:W-:Y:S02]  /*17bd0*/  FSEL R22, R152, RZ, P4 ;  /* 0x000000ff98167208 */ /* 0x000fe40002000000 */
[----:B--2---:R-:W-:Y:S01]  /*17be0*/  ISETP.GT.AND P4, PT, R5, R180, PT ;  /* 0x000000b40500720c */ /* 0x004fe20003f84270 */
[----:B------:R-:W-:Y:S01]  /*17bf0*/  FADD.FTZ R0, R184, R0 ;  /* 0x00000000b8007221 */ /* 0x000fe20000010000 */
[-C--:B------:R-:W-:Y:S01]  /*17c00*/  FFMA.FTZ R3, R3, R2.reuse, -R156 ;  /* 0x0000000203037223 */ /* 0x080fe2000001089c */
[----:B------:R-:W-:Y:S01]  /*17c10*/  FADD.FTZ R22, -R22, R4 ;  /* 0x0000000416167221 */ /* 0x000fe20000010100 */
[-C--:B------:R-:W-:Y:S01]  /*17c20*/  FFMA.FTZ R154, R154, R2.reuse, -R156 ;  /* 0x000000029a9a7223 */ /* 0x080fe2000001089c */
[----:B------:R-:W-:Y:S01]  /*17c30*/  FADD.FTZ R0, R160, R0 ;  /* 0x00000000a0007221 */ /* 0x000fe20000010000 */
[-C--:B------:R-:W-:Y:S01]  /*17c40*/  FFMA.FTZ R158, R158, R2.reuse, -R156 ;  /* 0x000000029e9e7223 */ /* 0x080fe2000001089c */
[-C--:B------:R-:W-:Y:S01]  /*17c50*/  FMUL.FTZ R22, R22, R2.reuse ;  /* 0x0000000216167220 */ /* 0x080fe20000410000 */
[----:B------:R-:W-:Y:S01]  /*17c60*/  MUFU.EX2 R3, R3 ;  /* 0x0000000300037308 */ /* 0x000fe20000000800 */
[----:B------:R-:W-:Y:S01]  /*17c70*/  FADD.FTZ R0, R185, R0 ;  /* 0x00000000b9007221 */ /* 0x000fe20000010000 */
[-CC-:B------:R-:W-:Y:S01]  /*17c80*/  FFMA.FTZ R159, R159, R2.reuse, -R156.reuse ;  /* 0x000000029f9f7223 */ /* 0x180fe2000001089c */
[-CC-:B------:R-:W-:Y:S01]  /*17c90*/  FFMA.FTZ R161, R161, R2.reuse, -R156.reuse ;  /* 0x00000002a1a17223 */ /* 0x180fe2000001089c */
[-C--:B------:R-:W-:Y:S01]  /*17ca0*/  FFMA.FTZ R162, R162, R2.reuse, -R156 ;  /* 0x00000002a2a27223 */ /* 0x080fe2000001089c */
[----:B------:R-:W-:Y:S01]  /*17cb0*/  FADD.FTZ R4, R186, R0 ;  /* 0x00000000ba047221 */ /* 0x000fe20000010000 */
[-CC-:B------:R-:W-:Y:S01]  /*17cc0*/  FFMA.FTZ R163, R163, R2.reuse, -R156.reuse ;  /* 0x00000002a3a37223 */ /* 0x180fe2000001089c */
[-CC-:B------:R-:W-:Y:S01]  /*17cd0*/  FFMA.FTZ R164, R164, R2.reuse, -R156.reuse ;  /* 0x00000002a4a47223 */ /* 0x180fe2000001089c */
[----:B------:R-:W0:Y:S01]  /*17ce0*/  MUFU.EX2 R0, R22 ;  /* 0x0000001600007308 */ /* 0x000e220000000800 */
[-CC-:B------:R-:W-:Y:S01]  /*17cf0*/  FFMA.FTZ R166, R166, R2.reuse, -R156.reuse ;  /* 0x00000002a6a67223 */ /* 0x180fe2000001089c */
[-CC-:B------:R-:W-:Y:S01]  /*17d00*/  FFMA.FTZ R167, R167, R2.reuse, -R156.reuse ;  /* 0x00000002a7a77223 */ /* 0x180fe2000001089c */
[-CC-:B------:R-:W-:Y:S01]  /*17d10*/  FFMA.FTZ R168, R168, R2.reuse, -R156.reuse ;  /* 0x00000002a8a87223 */ /* 0x180fe2000001089c */
[-CC-:B------:R-:W-:Y:S01]  /*17d20*/  FFMA.FTZ R170, R170, R2.reuse, -R156.reuse ;  /* 0x00000002aaaa7223 */ /* 0x180fe2000001089c */
[-C--:B------:R-:W-:Y:S01]  /*17d30*/  FFMA.FTZ R172, R172, R2.reuse, -R156 ;  /* 0x00000002acac7223 */ /* 0x080fe2000001089c */
[----:B------:R-:W-:Y:S01]  /*17d40*/  FADD.FTZ R4, R165, R4 ;  /* 0x00000004a5047221 */ /* 0x000fe20000010000 */
[-CC-:B------:R-:W-:Y:S01]  /*17d50*/  FFMA.FTZ R171, R171, R2.reuse, -R156.reuse ;  /* 0x00000002abab7223 */ /* 0x180fe2000001089c */
[----:B------:R-:W2:Y:S01]  /*17d60*/  MUFU.EX2 R154, R154 ;  /* 0x0000009a009a7308 */ /* 0x000ea20000000800 */
[-C--:B------:R-:W-:Y:S01]  /*17d70*/  FFMA.FTZ R175, R175, R2.reuse, -R156 ;  /* 0x00000002afaf7223 */ /* 0x080fe2000001089c */
[----:B------:R-:W-:Y:S01]  /*17d80*/  FADD.FTZ R4, R187, R4 ;  /* 0x00000004bb047221 */ /* 0x000fe20000010000 */
[----:B------:R-:W-:Y:S01]  /*17d90*/  FFMA.FTZ R156, R177, R2, -R156 ;  /* 0x00000002b19c7223 */ /* 0x000fe2000001089c */
[----:B-----5:R-:W-:Y:S01]  /*17da0*/  F2FP.F16.F32.PACK_AB R184, R176, R174 ;  /* 0x000000aeb0b8723e */ /* 0x020fe200000000ff */
[----:B------:R-:W-:-:S02]  /*17db0*/  VIADD R5, R5, 0xffffffff ;  /* 0xffffffff05057836 */ /* 0x000fc40000000000 */
[----:B------:R-:W-:Y:S01]  /*17dc0*/  FADD.FTZ R4, R169, R4 ;  /* 0x00000004a9047221 */ /* 0x000fe20000010000 */
[----:B-1----:R-:W-:Y:S01]  /*17dd0*/  F2FP.F16.F32.PACK_AB R186, R153, R178 ;  /* 0x000000b299ba723e */ /* 0x002fe200000000ff */
[----:B------:R-:W1:Y:S01]  /*17de0*/  MUFU.EX2 R158, R158 ;  /* 0x0000009e009e7308 */ /* 0x000e620000000800 */
[----:B0-----:R-:W-:Y:S01]  /*17df0*/  FFMA.FTZ R227, R0, R227, R3 ;  /* 0x000000e300e37223 */ /* 0x001fe20000010003 */
[----:B------:R-:W-:Y:S01]  /*17e00*/  FADD.FTZ R4, R190, R4 ;  /* 0x00000004be047221 */ /* 0x000fe20000010000 */
[C---:B------:R-:W-:Y:S01]  /*17e10*/  F2FP.F16.F32.PACK_AB R190, R173.reuse, R190 ;  /* 0x000000beadbe723e */ /* 0x040fe200000000ff */
[----:B------:R-:W-:Y:S02]  /*17e20*/  IMAD.MOV.U32 R22, RZ, RZ, R231 ;  /* 0x000000ffff167224 */ /* 0x000fe400078e00e7 */
[----:B------:R-:W-:Y:S02]  /*17e30*/  FADD.FTZ R4, R173, R4 ;  /* 0x00000004ad047221 */ /* 0x000fe40000010000 */
[----:B------:R-:W0:Y:S01]  /*17e40*/  MUFU.EX2 R159, R159 ;  /* 0x0000009f009f7308 */ /* 0x000e220000000800 */
[----:B--2---:R-:W-:Y:S01]  /*17e50*/  FADD.FTZ R227, R154, R227 ;  /* 0x000000e39ae37221 */ /* 0x004fe20000010000 */
[----:B------:R-:W-:Y:S01]  /*17e60*/  FADD.FTZ R4, R174, R4 ;  /* 0x00000004ae047221 */ /* 0x000fe20000010000 */
[----:B------:R-:W-:-:S02]  /*17e70*/  F2FP.F16.F32.PACK_AB R197, R154, R3 ;  /* 0x000000039ac5723e */ /* 0x000fc400000000ff */
[----:B------:R-:W-:Y:S01]  /*17e80*/  MOV R3, R157 ;  /* 0x0000009d00037202 */ /* 0x000fe20000000f00 */
[----:B------:R-:W-:Y:S02]  /*17e90*/  FADD.FTZ R4, R176, R4 ;  /* 0x00000004b0047221 */ /* 0x000fe40000010000 */
[----:B------:R-:W2:Y:S01]  /*17ea0*/  MUFU.EX2 R161, R161 ;  /* 0x000000a100a17308 */ /* 0x000ea20000000800 */
[----:B-1----:R-:W-:Y:S01]  /*17eb0*/  FADD.FTZ R227, R158, R227 ;  /* 0x000000e39ee37221 */ /* 0x002fe20000010000 */
[----:B------:R-:W-:-:S04]  /*17ec0*/  FADD.FTZ R4, R178, R4 ;  /* 0x00000004b2047221 */ /* 0x000fc80000010000 */
[----:B------:R-:W-:Y:S01]  /*17ed0*/  FADD.FTZ R228, R153, R4 ;  /* 0x0000000499e47221 */ /* 0x000fe20000010000 */
[----:B------:R-:W-:Y:S01]  /*17ee0*/  IMAD.MOV.U32 R4, RZ, RZ, R152 ;  /* 0x000000ffff047224 */ /* 0x000fe200078e0098 */
        /* <DEDUP_REMOVED lines=27> */
[----:B------:R-:W-:-:S03]  /*180a0*/  F2FP.F16.F32.PACK_AB R185, R171, R172 ;  /* 0x000000acabb9723e */ /* 0x000fc600000000ff */
[----:B-1----:R-:W-:-:S04]  /*180b0*/  FADD.FTZ R227, R175, R227 ;  /* 0x000000e3afe37221 */ /* 0x002fc80000010000 */
[C---:B0-----:R-:W-:Y:S01]  /*180c0*/  FADD.FTZ R227, R156.reuse, R227 ;  /* 0x000000e39ce37221 */ /* 0x041fe20000010000 */
[----:B------:R-:W-:Y:S01]  /*180d0*/  F2FP.F16.F32.PACK_AB R187, R156, R175 ;  /* 0x000000af9cbb723e */ /* 0x000fe200000000ff */
[----:B------:R-:W-:Y:S06]  /*180e0*/  @P4 BRA `(.L_x_1971) ;  /* 0xffffffcc00fc4947 */ /* 0x000fec000383ffff */
[----:B------:R-:W-:Y:S05]  /*180f0*/  BSYNC B1 ;  /* 0x0000000000017941 */ /* 0x000fea0003800000 */
.L_x_1952:
[----:B------:R-:W-:Y:S01]  /*18100*/  IMAD.MOV.U32 R4, RZ, RZ, R152 ;  /* 0x000000ffff047224 */ /* 0x000fe200078e0098 */
[----:B------:R-:W-:Y:S01]  /*18110*/  MOV R219, R230 ;  /* 0x000000e600db7202 */ /* 0x000fe20000000f00 */
[----:B------:R-:W-:Y:S02]  /*18120*/  IMAD.MOV.U32 R3, RZ, RZ, R157 ;  /* 0x000000ffff037224 */ /* 0x000fe400078e009d */
[----:B------:R-:W-:-:S07]  /*18130*/  IMAD.MOV.U32 R22, RZ, RZ, R231 ;  /* 0x000000ffff167224 */ /* 0x000fce00078e00e7 */
.L_x_1951:
[----:B------:R-:W-:Y:S05]  /*18140*/  BSYNC B0 ;  /* 0x0000000000007941 */ /* 0x000fea0003800000 */
.L_x_1950:
[----:B------:R-:W2:Y:S01]  /*18150*/  LDL R153, [R1+0x34] ;  /* 0x0000340001997983 */ /* 0x000ea20000100800 */
[----:B------:R-:W0:Y:S01]  /*18160*/  LDC R152, c[0x0][0x448] ;  /* 0x00011200ff987b82 */ /* 0x000e220000000800 */
[----:B------:R-:W-:-:S07]  /*18170*/  ULDC UR4, c[0x0][0x9dc] ;  /* 0x0002770000047ab9 */ /* 0x000fce0000000800 */
[----:B------:R-:W1:Y:S01]  /*18180*/  LDC R156, c[0x0][0x9e4] ;  /* 0x00027900ff9c7b82 */ /* 0x000e620000000800 */
[----:B0-----:R-:W-:Y:S02]  /*18190*/  ISETP.NE.AND P5, PT, R152, 0x1, PT ;  /* 0x000000019800780c */ /* 0x001fe40003fa5270 */
[----:B-1----:R-:W-:-:S11]  /*181a0*/  ISETP.GE.AND P6, PT, R156, 0x1, PT ;  /* 0x000000019c00780c */ /* 0x002fd60003fc6270 */
[----:B------:R-:W0:Y:S08]  /*181b0*/  @P5 LDC R154, c[0x0][0x44c] ;  /* 0x00011300ff9a5b82 */ /* 0x000e300000000800 */
[----:B------:R-:W1:Y:S01]  /*181c0*/  @P5 LDC R152, c[0x0][0x450] ;  /* 0x00011400ff985b82 */ /* 0x000e620000000800 */
[----:B--2---:R-:W-:-:S04]  /*181d0*/  VIADD R153, R153, 0x7f ;  /* 0x0000007f99997836 */ /* 0x004fc80000000000 */
[----:B0-----:R-:W-:-:S05]  /*181e0*/  @P5 IMAD.HI.U32 R154, R153, R154, RZ ;  /* 0x0000009a999a5227 */ /* 0x001fca00078e00ff */
[----:B-1----:R-:W-:Y:S02]  /*181f0*/  @P5 SHF.R.U32.HI R153, RZ, R152, R154 ;  /* 0x00000098ff995219 */ /* 0x002fe4000001169a */
[----:B------:R-:W-:-:S05]  /*18200*/  IADD3 R152, R221, 0x1, -R220 ;  /* 0x00000001dd987810 */ /* 0x000fca0007ffe8dc */
[----:B------:R-:W-:-:S04]  /*18210*/  IMAD.IADD R153, R152, 0x1, R153 ;  /* 0x0000000198997824 */ /* 0x000fc800078e0299 */
[----:B------:R-:W-:Y:S01]  /*18220*/  VIADD R154, R153, -UR4 ;  /* 0x80000004999a7c36 */ /* 0x000fe20008000000 */
[----:B------:R-:W-:Y:S06]  /*18230*/  @!P6 BRA `(.L_x_1972) ;  /* 0x000000000048e947 */ /* 0x000fec0003800000 */
[----:B------:R-:W-:Y:S01]  /*18240*/  IMAD.MOV.U32 R155, RZ, RZ, R153 ;  /* 0x000000ffff9b7224 */ /* 0x000fe200078e0099 */
[----:B------:R-:W-:Y:S04]  /*18250*/  BSSY B0, `(.L_x_1973) ;  /* 0x000000e000007945 */ /* 0x000fe80003800000 */
        /* <DEDUP_REMOVED lines=9> */
.L_x_1974:
[----:B------:R-:W-:-:S13]  /*182f0*/  ISETP.NE.AND P2, PT, R156, 0x1, PT ;  /* 0x000000019c00780c */ /* 0x000fda0003f45270 */
[----:B------:R-:W0:Y:S02]  /*18300*/  @P2 LDC.64 R152, c[0x0][0x9e8] ;  /* 0x00027a00ff982b82 */ /* 0x000e240000000a00 */
[----:B0-----:R-:W-:-:S05]  /*18310*/  @P2 IMAD.HI.U32 R152, R155, R152, RZ ;  /* 0x000000989b982227 */ /* 0x001fca00078e00ff */
[----:B------:R-:W-:-:S07]  /*18320*/  @P2 SHF.R.U32.HI R155, RZ, R153, R152 ;  /* 0x00000099ff9b2219 */ /* 0x000fce0000011698 */
.L_x_1975:
[----:B------:R-:W-:Y:S05]  /*18330*/  BSYNC B0 ;  /* 0x0000000000007941 */ /* 0x000fea0003800000 */
.L_x_1973:
[----:B------:R-:W-:-:S05]  /*18340*/  IMAD R155, R155, R156, RZ ;  /* 0x0000009c9b9b7224 */ /* 0x000fca00078e02ff */
[----:B------:R-:W-:-:S07]  /*18350*/  VIMNMX R154, R154, R155, !PT ;  /* 0x0000009b9a9a7248 */ /* 0x000fce0007fe0100 */
.L_x_1972:
[----:B------:R-:W2:Y:S01]  /*18360*/  LDL R153, [R1+0x50] ;  /* 0x0000500001997983 */ /* 0x000ea20000100800 */
[----:B------:R-:W-:Y:S01]  /*18370*/  IADD3 R154, R154, 0x3f, RZ ;  /* 0x0000003f9a9a7810 */ /* 0x000fe20007ffe0ff */
[----:B------:R-:W-:Y:S03]  /*18380*/  BSSY B0, `(.L_x_1976) ;  /* 0x0000263000007945 */ /* 0x000fe60003800000 */
[----:B------:R-:W-:-:S04]  /*18390*/  SHF.R.S32.HI R152, RZ, 0x1f, R154 ;  /* 0x0000001fff987819 */ /* 0x000fc8000001149a */
[----:B------:R-:W-:-:S04]  /*183a0*/  LEA.HI R152, R152, R154, RZ, 0x6 ;  /* 0x0000009a98987211 */ /* 0x000fc800078f30ff */
[----:B------:R-:W-:-:S04]  /*183b0*/  SHF.R.S32.HI R152, RZ, 0x6, R152 ;  /* 0x00000006ff987819 */ /* 0x000fc80000011498 */
[----:B--2---:R-:W-:-:S04]  /*183c0*/  VIMNMX R153, R153, R152, !PT ;  /* 0x0000009899997248 */ /* 0x004fc80007fe0100 */
[----:B------:R-:W-:Y:S01]  /*183d0*/  ISETP.GE.AND P2, PT, R5, R153, PT ;  /* 0x000000990500720c */ /* 0x000fe20003f46270 */
[----:B------:R0:W-:-:S12]  /*183e0*/  STL [R1+0x20], R153 ;  /* 0x0000209901007387 */ /* 0x0001d80000100800 */
[----:B0-----:R-:W-:Y:S05]  /*183f0*/  @!P2 BRA `(.L_x_1977) ;  /* 0x00000024006ca947 */ /* 0x001fea0003800000 */
[----:B------:R-:W-:Y:S01]  /*18400*/  BSSY B1, `(.L_x_1978) ;  /* 0x0000259000017945 */ /* 0x000fe20003800000 */
[----:B------:R-:W-:Y:S01]  /*18410*/  IMAD.MOV.U32 R233, RZ, RZ, R5 ;  /* 0x000000ffffe97224 */ /* 0x000fe200078e0005 */
[----:B------:R-:W-:Y:S01]  /*18420*/  MOV R5, R22 ;  /* 0x0000001600057202 */ /* 0x000fe20000000f00 */
[----:B------:R-:W-:Y:S02]  /*18430*/  IMAD.MOV.U32 R231, RZ, RZ, R4 ;  /* 0x000000ffffe77224 */ /* 0x000fe400078e0004 */
[----:B------:R-:W-:Y:S02]  /*18440*/  IMAD.MOV.U32 R230, RZ, RZ, R3 ;  /* 0x000000ffffe67224 */ /* 0x000fe400078e0003 */
[----:B------:R-:W-:-:S07]  /*18450*/  IMAD.MOV.U32 R232, RZ, RZ, R219 ;  /* 0x000000ffffe87224 */ /* 0x000fce00078e00db */
.L_x_1989:
[----:B------:R-:W-:-:S05]  /*18460*/  VIADD R22, R5, 0x1 ;  /* 0x0000000105167836 */ /* 0x000fca0000000000 */
[----:B------:R-:W-:-:S04]  /*18470*/  ISETP.NE.AND P2, PT, R22, 0x2, PT ;  /* 0x000000021600780c */ /* 0x000fc80003f45270 */
[----:B------:R-:W-:Y:S02]  /*18480*/  SEL R219, RZ, 0x1, P2 ;  /* 0x00000001ffdb7807 */ /* 0x000fe40001000000 */
[----:B------:R-:W-:Y:S02]  /*18490*/  SEL R22, R22, RZ, P2 ;  /* 0x000000ff16167207 */ /* 0x000fe40001000000 */
[----:B------:R-:W-:Y:S01]  /*184a0*/  LOP3.LUT R219, R232, R219, RZ, 0x3c, !PT ;  /* 0x000000dbe8db7212 */ /* 0x000fe200078e3cff */
[----:B------:R-:W-:Y:S06]  /*184b0*/  @!P0 BRA `(.L_x_1979) ;  /* 0x0000000000048947 */ /* 0x000fec0003800000 */
[----:B------:R-:W-:Y:S01]  /*184c0*/  BPT.TRAP 0x1 ;  /* 0x000000040000795c */ /* 0x000fe20000300000 */
.L_x_1979:
[----:B------:R-:W-:Y:S01]  /*184d0*/  IMAD R3, R22, 0x8, R16 ;  /* 0x0000000816037824 */ /* 0x000fe200078e0210 */
[----:B------:R-:W-:-:S04]  /*184e0*/  SHF.L.U32 R153, R219, 0x1f, RZ ;  /* 0x0000001fdb997819 */ /* 0x000fc800000006ff */
[----:B------:R0:W1:Y:S01]  /*184f0*/  SYNCS.PHASECHK.TRANS64.TRYWAIT P2, [R3+URZ+0x30830], R153 ;  /* 0x03083099030075a7 */ /* 0x000062000804017f */
[----:B------:R-:W-:Y:S05]  /*18500*/  @!P0 BRA `(.L_x_1980) ;  /* 0x0000000000048947 */ /* 0x000fea0003800000 */
[----:B------:R-:W-:Y:S01]  /*18510*/  BPT.TRAP 0x1 ;  /* 0x000000040000795c */ /* 0x000fe20000300000 */
.L_x_1980:
        /* <DEDUP_REMOVED lines=8> */
.L_x_1982:
[----:B------:R-:W-:Y:S05]  /*185a0*/  BSYNC B2 ;  /* 0x0000000000027941 */ /* 0x000fea0003800000 */
.L_x_1981:
[----:B------:R-:W-:Y:S01]  /*185b0*/  R2UR UR4, R152 ;  /* 0x00000000980472ca */ /* 0x000fe200000e0000 */
[----:B------:R-:W-:Y:S01]  /*185c0*/  IMAD.MOV.U32 R152, RZ, RZ, R4 ;  /* 0x000000ffff987224 */ /* 0x000fe200078e0004 */
[----:B------:R2:W-:Y:S01]  /*185d0*/  STL [R1+0xb4], R17 ;  /* 0x0000b41101007387 */ /* 0x0005e20000100800 */
[----:B01----:R-:W-:Y:S01]  /*185e0*/  IMAD.MOV.U32 R153, RZ, RZ, 0x40000040 ;  /* 0x40000040ff997424 */ /* 0x003fe200078e00ff */
[----:B------:R-:W-:Y:S01]  /*185f0*/  MOV R161, UR39 ;  /* 0x0000002700a17c02 */ /* 0x000fe20008000f00 */
[C---:B------:R-:W-:Y:S01]  /*18600*/  VIADD R154, R2.reuse, 0x6 ;  /* 0x00000006029a7836 */ /* 0x040fe20000000000 */
[----:B------:R0:W-:Y:S01]  /*18610*/  STL [R1+0xb0], R16 ;  /* 0x0000b01001007387 */ /* 0x0001e20000100800 */
[----:B------:R-:W-:Y:S01]  /*18620*/  VIADD R156, R2, 0x204 ;  /* 0x00000204029c7836 */ /* 0x000fe20000000000 */
[C---:B------:R-:W-:Y:S01]  /*18630*/  R2UR UR39, R153.reuse ;  /* 0x00000000992772ca */ /* 0x040fe200000e0000 */
[----:B------:R-:W-:Y:S01]  /*18640*/  IMAD.MOV.U32 R3, RZ, RZ, 0x40000040 ;  /* 0x40000040ff037424 */ /* 0x000fe200078e00ff */
[----:B------:R-:W-:Y:S01]  /*18650*/  R2UR UR5, R153 ;  /* 0x00000000990572ca */ /* 0x000fe200000e0000 */
[----:B------:R1:W-:Y:S01]  /*18660*/  STL [R1+0xac], R5 ;  /* 0x0000ac0501007387 */ /* 0x0003e20000100800 */
[----:B--2---:R-:W-:Y:S01]  /*18670*/  MOV R17, UR38 ;  /* 0x0000002600117c02 */ /* 0x004fe20008000f00 */
[----:B------:R-:W-:Y:S01]  /*18680*/  IMAD.MOV.U32 R155, RZ, RZ, 0x40000040 ;  /* 0x40000040ff9b7424 */ /* 0x000fe200078e00ff */
[----:B------:R-:W-:Y:S01]  /*18690*/  R2UR UR38, R152 ;  /* 0x00000000982672ca */ /* 0x000fe200000e0000 */
[-C--:B------:R-:W-:Y:S01]  /*186a0*/  FMUL.FTZ R24, R24, R23.reuse ;  /* 0x0000001718187220 */ /* 0x080fe20000410000 */
[----:B------:R-:W-:Y:S01]  /*186b0*/  IADD3 R152, R2, 0x200, RZ ;  /* 0x0000020002987810 */ /* 0x000fe20007ffe0ff */
[-C--:B------:R-:W-:Y:S01]  /*186c0*/  FMUL.FTZ R25, R25, R23.reuse ;  /* 0x0000001719197220 */ /* 0x080fe20000410000 */
[----:B------:R-:W-:Y:S01]  /*186d0*/  R2UR UR58, R154 ;  /* 0x000000009a3a72ca */ /* 0x000fe200000e0000 */
[----:B------:R-:W-:Y:S01]  /*186e0*/  VIADD R154, R2, 0x202 ;  /* 0x00000202029a7836 */ /* 0x000fe20000000000 */
        /* <DEDUP_REMOVED lines=10> */
[----:B------:R-:W-:Y:S01]  /*18790*/  MOV R159, UR39 ;  /* 0x00000027009f7c02 */ /* 0x000fe20008000f00 */
[----:B------:R-:W-:Y:S01]  /*187a0*/  UMOV UR39, UR5 ;  /* 0x0000000500277c82 */ /* 0x000fe20008000000 */
[----:B------:R-:W-:Y:S01]  /*187b0*/  R2UR UR30, R152 ;  /* 0x00000000981e72ca */ /* 0x000fe200000e0000 */
[-C--:B------:R-:W-:Y:S01]  /*187c0*/  FMUL.FTZ R28, R28, R23.reuse ;  /* 0x000000171c1c7220 */ /* 0x080fe20000410000 */
[----:B------:R-:W-:Y:S01]  /*187d0*/  MOV R4, UR38 ;  /* 0x0000002600047c02 */ /* 0x000fe20008000f00 */
[----:B------:R-:W-:Y:S01]  /*187e0*/  UMOV UR38, UR4 ;  /* 0x0000000400267c82 */ /* 0x000fe20008000000 */
[----:B------:R-:W-:Y:S01]  /*187f0*/  IADD3 R152, R2, 0x600, RZ ;  /* 0x0000060002987810 */ /* 0x000fe20007ffe0ff */
[-C--:B------:R-:W-:Y:S01]  /*18800*/  FMUL.FTZ R29, R29, R23.reuse ;  /* 0x000000171d1d7220 */ /* 0x080fe20000410000 */
[----:B0-----:R-:W-:Y:S01]  /*18810*/  MOV R16, UR37 ;  /* 0x0000002500107c02 */ /* 0x001fe20008000f00 */
[-C--:B------:R-:W-:Y:S01]  /*18820*/  FMUL.FTZ R32, R32, R23.reuse ;  /* 0x0000001720207220 */ /* 0x080fe20000410000 */
[----:B-1----:R-:W-:Y:S01]  /*18830*/  MOV R5, UR36 ;  /* 0x0000002400057c02 */ /* 0x002fe20008000f00 */
        /* <DEDUP_REMOVED lines=19> */
[----:B------:R-:W-:Y:S01]  /*18970*/  MOV R157, 0x40000040 ;  /* 0x40000040009d7802 */ /* 0x000fe20000000f00 */
        /* <DEDUP_REMOVED lines=117> */
[----:B------:R-:W-:Y:S01]  /*190d0*/  IMAD.MOV.U32 R23, RZ, RZ, R161 ;  /* 0x000000ffff177224 */ /* 0x000fe200078e00a1 */
[----:B------:R-:W-:Y:S01]  /*190e0*/  R2UR UR7, R153 ;  /* 0x00000000990772ca */ /* 0x000fe200000e0000 */
[----:B------:R-:W-:Y:S01]  /*190f0*/  IMAD.MOV.U32 R3, RZ, RZ, R159 ;  /* 0x000000ffff037224 */ /* 0x000fe200078e009f */
[----:B------:R-:W-:Y:S01]  /*19100*/  R2UR UR11, R155 ;  /* 0x000000009b0b72ca */ /* 0x000fe200000e0000 */
[----:B------:R-:W-:Y:S01]  /*19110*/  IMAD.MOV.U32 R0, RZ, RZ, R158 ;  /* 0x000000ffff007224 */ /* 0x000fe200078e009e */
[----:B------:R-:W-:-:S02]  /*19120*/  R2UR UR15, R157 ;  /* 0x000000009d0f72ca */ /* 0x000fc400000e0000 */
[----:B------:R-:W-:Y:S02]  /*19130*/  R2UR UR19, R153 ;  /* 0x00000000991372ca */ /* 0x000fe400000e0000 */
[----:B------:R-:W-:Y:S02]  /*19140*/  R2UR UR23, R157 ;  /* 0x000000009d1772ca */ /* 0x000fe400000e0000 */
[----:B------:R-:W-:Y:S02]  /*19150*/  R2UR UR27, R155 ;  /* 0x000000009b1b72ca */ /* 0x000fe400000e0000 */
[----:B------:R-:W-:Y:S02]  /*19160*/  R2UR UR31, R153 ;  /* 0x00000000991f72ca */ /* 0x000fe400000e0000 */
[----:B------:R-:W-:Y:S02]  /*19170*/  R2UR UR35, R157 ;  /* 0x000000009d2372ca */ /* 0x000fe400000e0000 */
[----:B------:R-:W-:-:S02]  /*19180*/  R2UR UR43, R153 ;  /* 0x00000000992b72ca */ /* 0x000fc400000e0000 */
[----:B------:R-:W-:Y:S02]  /*19190*/  R2UR UR46, R156 ;  /* 0x000000009c2e72ca */ /* 0x000fe400000e0000 */
[----:B------:R-:W-:Y:S02]  /*191a0*/  R2UR UR47, R157 ;  /* 0x000000009d2f72ca */ /* 0x000fe400000e0000 */
[----:B------:R-:W-:Y:S02]  /*191b0*/  R2UR UR50, R154 ;  /* 0x000000009a3272ca */ /* 0x000fe400000e0000 */
[----:B------:R-:W-:Y:S02]  /*191c0*/  R2UR UR51, R155 ;  /* 0x000000009b3372ca */ /* 0x000fe400000e0000 */
[----:B------:R-:W-:Y:S02]  /*191d0*/  R2UR UR54, R152 ;  /* 0x00000000983672ca */ /* 0x000fe400000e0000 */
[----:B------:R-:W-:-:S02]  /*191e0*/  R2UR UR55, R153 ;  /* 0x00000000993772ca */ /* 0x000fc400000e0000 */
[----:B------:R-:W-:Y:S02]  /*191f0*/  MOV R2, R160 ;  /* 0x000000a000027202 */ /* 0x000fe40000000f00 */
[----:B------:R-:W-:-:S06]  /*19200*/  WARPGROUP.ARRIVE ;  /* 0x00000000000079c5 */ /* 0x000fcc0000000000 */
[----:B------:R-:W-:Y:S01]  /*19210*/  HGMMA.64x64x16.F32 R152, gdesc[UR36], RZ, !UPT, gsb0 ;  /* 0x00e00000249879f0 */ /* 0x000fe2000c0008ff */
        /* <DEDUP_REMOVED lines=35> */
[----:B------:R0:W5:Y:S01]  /*19450*/  LDL.LU R17, [R1+0xb4] ;  /* 0x0000b40001117983 */ /* 0x0001620000300800 */
[----:B------:R-:W-:Y:S02]  /*19460*/  R2UR UR37, R16 ;  /* 0x00000000102572ca */ /* 0x000fe400000e0000 */
[----:B------:R-:W-:Y:S01]  /*19470*/  R2UR UR36, R5 ;  /* 0x00000000052472ca */ /* 0x000fe200000e0000 */
[----:B------:R0:W5:Y:S01]  /*19480*/  LDL.LU R16, [R1+0xb0] ;  /* 0x0000b00001107983 */ /* 0x0001620000300800 */
[----:B------:R-:W-:-:S02]  /*19490*/  R2UR UR44, R12 ;  /* 0x000000000c2c72ca */ /* 0x000fc400000e0000 */
[----:B------:R-:W-:Y:S01]  /*194a0*/  R2UR UR45, R13 ;  /* 0x000000000d2d72ca */ /* 0x000fe200000e0000 */
[----:B------:R0:W5:Y:S01]  /*194b0*/  LDL.LU R5, [R1+0xac] ;  /* 0x0000ac0001057983 */ /* 0x0001620000300800 */
[----:B------:R-:W-:Y:S02]  /*194c0*/  R2UR UR48, R10 ;  /* 0x000000000a3072ca */ /* 0x000fe400000e0000 */
[----:B------:R-:W-:Y:S02]  /*194d0*/  R2UR UR49, R11 ;  /* 0x000000000b3172ca */ /* 0x000fe400000e0000 */
[----:B------:R-:W-:Y:S02]  /*194e0*/  R2UR UR52, R8 ;  /* 0x00000000083472ca */ /* 0x000fe400000e0000 */
[----:B------:R-:W-:Y:S02]  /*194f0*/  R2UR UR53, R9 ;  /* 0x00000000093572ca */ /* 0x000fe400000e0000 */
[----:B------:R-:W-:Y:S01]  /*19500*/  R2UR UR39, R23 ;  /* 0x00000000172772ca */ /* 0x000fe200000e0000 */
[----:B------:R-:W-:-:S02]  /*19510*/  WARPGROUP.DEPBAR.LE gsb0, 0x0 ;  /* 0x00008000000079c5 */ /* 0x000fc40000010000 */
        /* <DEDUP_REMOVED lines=39> */
[----:B0-----:R-:W-:Y:S05]  /*19790*/  @!P0 BRA `(.L_x_1984) ;  /* 0x0000000000048947 */ /* 0x001fea0003800000 */
[----:B------:R-:W-:Y:S01]  /*197a0*/  BPT.TRAP 0x1 ;  /* 0x000000040000795c */ /* 0x000fe20000300000 */
.L_x_1984:
[----:B------:R-:W-:Y:S01]  /*197b0*/  SHF.L.U32 R0, R232, 0x1f, RZ ;  /* 0x0000001fe8007819 */ /* 0x000fe200000006ff */
[----:B-----5:R-:W-:-:S04]  /*197c0*/  IMAD R232, R5, 0x8, R16 ;  /* 0x0000000805e87824 */ /* 0x020fc800078e0210 */
[----:B------:R0:W1:Y:S01]  /*197d0*/  SYNCS.PHASECHK.TRANS64.TRYWAIT P2, [R232+URZ+0x30850], R0 ;  /* 0x03085000e80075a7 */ /* 0x000062000804017f */
[----:B------:R-:W-:Y:S05]  /*197e0*/  @!P0 BRA `(.L_x_1985) ;  /* 0x0000000000048947 */ /* 0x000fea0003800000 */
[----:B------:R-:W-:Y:S01]  /*197f0*/  BPT.TRAP 0x1 ;  /* 0x000000040000795c */ /* 0x000fe20000300000 */
.L_x_1985:
[----:B------:R-:W-:Y:S04]  /*19800*/  BSSY B2, `(.L_x_1986) ;  /* 0x0000004000027945 */ /* 0x000fe80003800000 */
[----:B-1----:R-:W-:Y:S05]  /*19810*/  @P2 BRA `(.L_x_1987) ;  /* 0x0000000000082947 */ /* 0x002fea0003800000 */
[----:B------:R-:W1:Y:S02]  /*19820*/  SYNCS.PHASECHK.TRANS64.TRYWAIT P2, [R232+URZ+0x30850], R0 ;  /* 0x03085000e80075a7 */ /* 0x000e64000804017f */
[----:B-1----:R-:W-:Y:S05]  /*19830*/  @!P2 BRA `(.L_x_1988) ;  /* 0x000001280064a947 */ /* 0x002fea0003800000 */
.L_x_1987:
[----:B------:R-:W-:Y:S05]  /*19840*/  BSYNC B2 ;  /* 0x0000000000027941 */ /* 0x000fea0003800000 */
.L_x_1986:
[----:B01----:R-:W-:Y:S01]  /*19850*/  VIADD R0, R16, 0x400 ;  /* 0x0000040010007836 */ /* 0x003fe20000000000 */
[----:B------:R-:W-:Y:S01]  /*19860*/  WARPGROUP.ARRIVE ;  /* 0x00000000000079c5 */ /* 0x000fe20000000000 */
[----:B------:R-:W-:Y:S01]  /*19870*/  IMAD.MOV.U32 R3, RZ, RZ, 0x40000040 ;  /* 0x40000040ff037424 */ /* 0x000fe200078e00ff */
[----:B------:R-:W-:Y:S02]  /*19880*/  ULDC UR4, c[0x0][0x9d8] ;  /* 0x0002760000047ab9 */ /* 0x000fe40000000800 */
[----:B------:R-:W-:Y:S02]  /*19890*/  SHF.R.U32.HI R0, RZ, 0x4, R0 ;  /* 0x00000004ff007819 */ /* 0x000fe40000011600 */
[----:B------:R-:W-:Y:S01]  /*198a0*/  R2UR UR7, R3 ;  /* 0x00000000030772ca */ /* 0x000fe200000e0000 */
[----:B------:R-:W-:Y:S01]  /*198b0*/  IMAD.MOV.U32 R3, RZ, RZ, 0x40000040 ;  /* 0x40000040ff037424 */ /* 0x000fe200078e00ff */
[----:B------:R-:W-:-:S04]  /*198c0*/  LOP3.LUT R0, R0, 0x3fff, RZ, 0xc0, !PT ;  /* 0x00003fff00007812 */ /* 0x000fc800078ec0ff */
[----:B------:R-:W-:-:S04]  /*198d0*/  LOP3.LUT R0, R0, 0x2000000, RZ, 0xfc, !PT ;  /* 0x0200000000007812 */ /* 0x000fc800078efcff */
[----:B------:R-:W-:Y:S01]  /*198e0*/  LEA R2, R5, R0, 0xb ;  /* 0x0000000005027211 */ /* 0x000fe200078e58ff */
[----:B------:R-:W-:-:S03]  /*198f0*/  IMAD.MOV.U32 R5, RZ, RZ, 0x40000040 ;  /* 0x40000040ff057424 */ /* 0x000fc600078e00ff */
[C---:B------:R-:W-:Y:S01]  /*19900*/  R2UR UR6, R2.reuse ;  /* 0x00000000020672ca */ /* 0x040fe200000e0000 */
[----:B------:R-:W-:-:S12]  /*19910*/  VIADD R4, R2, 0x80 ;  /* 0x0000008002047836 */ /* 0x000fd80000000000 */
        /* <DEDUP_REMOVED lines=10> */
[----:B------:R-:W-:Y:S02]  /*199c0*/  R2UR UR6, R4 ;  /* 0x00000000040672ca */ /* 0x000fe400000e0000 */
[----:B------:R-:W-:Y:S01]  /*199d0*/  R2UR UR7, R5 ;  /* 0x00000000050772ca */ /* 0x000fe200000e0000 */
[----:B------:R-:W-:Y:S02]  /*199e0*/  WARPGROUP.DEPBAR.LE gsb0, 0x0 ;  /* 0x00008000000079c5 */ /* 0x000fe40000010000 */
[----:B------:R-:W-:-:S15]  /*199f0*/  WARPGROUP.ARRIVE ;  /* 0x00000000000079c5 */ /* 0x000fde0000000000 */
[----:B------:R-:W-:-:S07]  /*19a00*/  NOP ;  /* 0x0000000000007918 */ /* 0x000fce0000000000 */
[----:B------:R-:W-:Y:S01]  /*19a10*/  HGMMA.64x256x16.F32 R24, R188, gdesc[UR4].tnspB, R24, gsb0 ;  /* 0x43e00004bc187df0 */ /* 0x000fe20008000818 */
[----:B------:R-:W-:Y:S02]  /*19a20*/  R2UR UR6, R2 ;  /* 0x00000000020672ca */ /* 0x000fe400000e0000 */
[----:B------:R-:W-:Y:S01]  /*19a30*/  R2UR UR7, R3 ;  /* 0x00000000030772ca */ /* 0x000fe200000e0000 */
[----:B------:R-:W-:Y:S01]  /*19a40*/  FMUL.FTZ R0, R152, UR4 ;  /* 0x0000000498007c20 */ /* 0x000fe20008410000 */
[----:B------:R-:W-:Y:S01]  /*19a50*/  FMUL.FTZ R4, R153, UR4 ;  /* 0x0000000499047c20 */ /* 0x000fe20008410000 */
[----:B------:R-:W-:Y:S01]  /*19a60*/  FMUL.FTZ R5, R154, UR4 ;  /* 0x000000049a057c20 */ /* 0x000fe20008410000 */
[----:B------:R-:W-:-:S03]  /*19a70*/  FMUL.FTZ R154, R156, UR4 ;  /* 0x000000049c9a7c20 */ /* 0x000fc60008410000 */
[----:B------:R-:W0:Y:S01]  /*19a80*/  MUFU.TANH R0, R0 ;  /* 0x0000000000007308 */ /* 0x000e220000002400 */
[----:B------:R-:W-:Y:S01]  /*19a90*/  FMUL.FTZ R152, R155, UR4 ;  /* 0x000000049b987c20 */ /* 0x000fe20008410000 */
[----:B------:R-:W-:-:S06]  /*19aa0*/  FMUL.FTZ R155, R157, UR4 ;  /* 0x000000049d9b7c20 */ /* 0x000fcc0008410000 */
[----:B------:R-:W1:Y:S01]  /*19ab0*/  MUFU.TANH R4, R4 ;  /* 0x0000000400047308 */ /* 0x000e620000002400 */
[----:B------:R-:W-:Y:S01]  /*19ac0*/  FMUL.FTZ R157, R160, UR4 ;  /* 0x00000004a09d7c20 */ /* 0x000fe20008410000 */
[----:B------:R-:W-:-:S06]  /*19ad0*/  FMUL.FTZ R153, R158, UR4 ;  /* 0x000000049e997c20 */ /* 0x000fcc0008410000 */
[----:B------:R-:W2:Y:S01]  /*19ae0*/  MUFU.TANH R154, R154 ;  /* 0x0000009a009a7308 */ /* 0x000ea20000002400 */
[----:B------:R-:W-:Y:S01]  /*19af0*/  FMUL.FTZ R158, R161, UR4 ;  /* 0x00000004a19e7c20 */ /* 0x000fe20008410000 */
[----:B------:R-:W-:Y:S01]  /*19b00*/  FMUL.FTZ R156, R159, UR4 ;  /* 0x000000049f9c7c20 */ /* 0x000fe20008410000 */
[----:B0-----:R-:W-:-:S05]  /*19b10*/  FMNMX.FTZ R2, R0, R230, !PT ;  /* 0x000000e600027209 */ /* 0x001fca0007810000 */
[----:B------:R-:W0:Y:S01]  /*19b20*/  MUFU.TANH R155, R155 ;  /* 0x0000009b009b7308 */ /* 0x000e220000002400 */
[----:B------:R-:W-:Y:S01]  /*19b30*/  FMUL.FTZ R159, R164, UR4 ;  /* 0x00000004a49f7c20 */ /* 0x000fe20008410000 */
[----:B-1----:R-:W-:-:S06]  /*19b40*/  FMNMX.FTZ R2, R4, R2, !PT ;  /* 0x0000000204027209 */ /* 0x002fcc0007810000 */
[----:B------:R-:W1:Y:S01]  /*19b50*/  MUFU.TANH R157, R157 ;  /* 0x0000009d009d7308 */ /* 0x000e620000002400 */
[----:B------:R-:W-:Y:S01]  /*19b60*/  FMUL.FTZ R160, R165, UR4 ;  /* 0x00000004a5a07c20 */ /* 0x000fe20008410000 */
[----:B--2---:R-:W-:-:S06]  /*19b70*/  FMNMX.FTZ R2, R154, R2, !PT ;  /* 0x000000029a027209 */ /* 0x004fcc0007810000 */
[----:B------:R-:W2:Y:S01]  /*19b80*/  MUFU.TANH R158, R158 ;  /* 0x0000009e009e7308 */ /* 0x000ea20000002400 */
[----:B------:R-:W-:Y:S01]  /*19b90*/  FMUL.FTZ R161, R168, UR4 ;  /* 0x00000004a8a17c20 */ /* 0x000fe20008410000 */
[----:B0-----:R-:W-:-:S06]  /*19ba0*/  FMNMX.FTZ R2, R155, R2, !PT ;  /* 0x000000029b027209 */ /* 0x001fcc0007810000 */
[----:B------:R-:W0:Y:S01]  /*19bb0*/  MUFU.TANH R159, R159 ;  /* 0x0000009f009f7308 */ /* 0x000e220000002400 */
[----:B------:R-:W-:Y:S01]  /*19bc0*/  FMUL.FTZ R164, R169, UR4 ;  /* 0x00000004a9a47c20 */ /* 0x000fe20008410000 */
[----:B-1----:R-:W-:-:S06]  /*19bd0*/  FMNMX.FTZ R2, R157, R2, !PT ;  /* 0x000000029d027209 */ /* 0x002fcc0007810000 */
[----:B------:R-:W1:Y:S01]  /*19be0*/  MUFU.TANH R160, R160 ;  /* 0x000000a000a07308 */ /* 0x000e620000002400 */
[----:B------:R-:W-:Y:S01]  /*19bf0*/  FMUL.FTZ R165, R172, UR4 ;  /* 0x00000004aca57c20 */ /* 0x000fe20008410000 */
[----:B--2---:R-:W-:-:S06]  /*19c00*/  FMNMX.FTZ R2, R158, R2, !PT ;  /* 0x000000029e027209 */ /* 0x004fcc0007810000 */
[----:B------:R-:W2:Y:S01]  /*19c10*/  MUFU.TANH R161, R161 ;  /* 0x000000a100a17308 */ /* 0x000ea20000002400 */
[----:B------:R-:W-:Y:S02]  /*19c20*/  WARPGROUP.DEPBAR.LE gsb0, 0x0 ;  /* 0x00008000000079c5 */ /* 0x000fe40000010000 */
[----:B------:R-:W-:-:S06]  /*19c30*/  WARPGROUP.ARRIVE ;  /* 0x00000000000079c5 */ /* 0x000fcc0000000000 */
[----:B------:R-:W-:Y:S01]  /*19c40*/  HGMMA.64x256x16.F32 R24, R184, gdesc[UR4].tnspB, R24, gsb0 ;  /* 0x43e00004b8187df0 */ /* 0x000fe20008000818 */
[----:B------:R-:W3:Y:S01]  /*19c50*/  MUFU.TANH R164, R164 ;  /* 0x000000a400a47308 */ /* 0x000ee20000002400 */
[----:B------:R-:W-:Y:S01]  /*19c60*/  FMUL.FTZ R168, R173, UR4 ;  /* 0x00000004ada87c20 */ /* 0x000fe20008410000 */
[----:B0-----:R-:W-:Y:S01]  /*19c70*/  FMNMX.FTZ R2, R159, R2, !PT ;  /* 0x000000029f027209 */ /* 0x001fe20007810000 */
[----:B------:R-:W-:-:S05]  /*19c80*/  FMUL.FTZ R169, R176, UR4 ;  /* 0x00000004b0a97c20 */ /* 0x000fca0008410000 */
[----:B------:R-:W0:Y:S01]  /*19c90*/  MUFU.TANH R165, R165 ;  /* 0x000000a500a57308 */ /* 0x000e220000002400 */
[----:B-1----:R-:W-:Y:S01]  /*19ca0*/  FMNMX.FTZ R2, R160, R2, !PT ;  /* 0x00000002a0027209 */ /* 0x002fe20007810000 */
[----:B------:R-:W-:-:S06]  /*19cb0*/  FMUL.FTZ R173, R177, UR4 ;  /* 0x00000004b1ad7c20 */ /* 0x000fcc0008410000 */
[----:B------:R-:W1:Y:S01]  /*19cc0*/  MUFU.TANH R168, R168 ;  /* 0x000000a800a87308 */ /* 0x000e620000002400 */
[----:B--2---:R-:W-:Y:S01]  /*19cd0*/  FMNMX.FTZ R2, R161, R2, !PT ;  /* 0x00000002a1027209 */ /* 0x004fe20007810000 */
[----:B------:R-:W-:-:S06]  /*19ce0*/  FMUL.FTZ R172, R180, UR4 ;  /* 0x00000004b4ac7c20 */ /* 0x000fcc0008410000 */
[----:B------:R-:W2:Y:S01]  /*19cf0*/  MUFU.TANH R169, R169 ;  /* 0x000000a900a97308 */ /* 0x000ea20000002400 */
[----:B---3--:R-:W-:Y:S01]  /*19d00*/  FMNMX.FTZ R2, R164, R2, !PT ;  /* 0x00000002a4027209 */ /* 0x008fe20007810000 */
[----:B------:R-:W-:-:S06]  /*19d10*/  FMUL.FTZ R176, R181, UR4 ;  /* 0x00000004b5b07c20 */ /* 0x000fcc0008410000 */
[----:B------:R-:W3:Y:S01]  /*19d20*/  MUFU.TANH R173, R173 ;  /* 0x000000ad00ad7308 */ /* 0x000ee20000002400 */
[----:B0-----:R-:W-:-:S07]  /*19d30*/  FMNMX.FTZ R2, R165, R2, !PT ;  /* 0x00000002a5027209 */ /* 0x001fce0007810000 */
[----:B------:R-:W0:Y:S01]  /*19d40*/  MUFU.TANH R172, R172 ;  /* 0x000000ac00ac7308 */ /* 0x000e220000002400 */
[----:B-1----:R-:W-:-:S07]  /*19d50*/  FMNMX.FTZ R2, R168, R2, !PT ;  /* 0x00000002a8027209 */ /* 0x002fce0007810000 */
[----:B------:R-:W1:Y:S01]  /*19d60*/  MUFU.TANH R176, R176 ;  /* 0x000000b000b07308 */ /* 0x000e620000002400 */
[----:B--2---:R-:W-:-:S04]  /*19d70*/  FMNMX.FTZ R2, R169, R2, !PT ;  /* 0x00000002a9027209 */ /* 0x004fc80007810000 */
[----:B---3--:R-:W-:-:S04]  /*19d80*/  FMNMX.FTZ R2, R173, R2, !PT ;  /* 0x00000002ad027209 */ /* 0x008fc80007810000 */
[----:B0-----:R-:W-:-:S04]  /*19d90*/  FMNMX.FTZ R2, R172, R2, !PT ;  /* 0x00000002ac027209 */ /* 0x001fc80007810000 */
[----:B-1----:R-:W-:-:S05]  /*19da0*/  FMNMX.FTZ R2, R176, R2, !PT ;  /* 0x00000002b0027209 */ /* 0x002fca0007810000 */
[----:B------:R-:W0:Y:S01]  /*19db0*/  SHFL.BFLY PT, R3, R2, 0x2, 0x1f ;  /* 0x0c401f0002037f89 */ /* 0x000e2200000e0000 */
[----:B------:R-:W1:Y:S01]  /*19dc0*/  MUFU.TANH R5, R5 ;  /* 0x0000000500057308 */ /* 0x000e620000002400 */
[----:B------:R-:W-:-:S07]  /*19dd0*/  FMUL.FTZ R162, R162, UR4 ;  /* 0x00000004a2a27c20 */ /* 0x000fce0008410000 */
[----:B------:R-:W2:Y:S01]  /*19de0*/  MUFU.TANH R152, R152 ;  /* 0x0000009800987308 */ /* 0x000ea20000002400 */
[----:B------:R-:W-:-:S07]  /*19df0*/  FMUL.FTZ R163, R163, UR4 ;  /* 0x00000004a3a37c20 */ /* 0x000fce0008410000 */
[----:B------:R-:W3:Y:S01]  /*19e00*/  MUFU.TANH R153, R153 ;  /* 0x0000009900997308 */ /* 0x000ee20000002400 */
[----:B0-----:R-:W-:-:S07]  /*19e10*/  FMNMX.FTZ R3, R2, R3, !PT ;  /* 0x0000000302037209 */ /* 0x001fce0007810000 */
[----:B------:R-:W0:Y:S01]  /*19e20*/  MUFU.TANH R156, R156 ;  /* 0x0000009c009c7308 */ /* 0x000e220000002400 */
[----:B-1----:R-:W-:Y:S01]  /*19e30*/  FMNMX.FTZ R23, R5, R231, !PT ;  /* 0x000000e705177209 */ /* 0x002fe20007810000 */
[----:B------:R-:W1:Y:S01]  /*19e40*/  SHFL.BFLY PT, R2, R3, 0x1, 0x1f ;  /* 0x0c201f0003027f89 */ /* 0x000e6200000e0000 */
[----:B------:R-:W-:-:S05]  /*19e50*/  FMUL.FTZ R166, R166, UR4 ;  /* 0x00000004a6a67c20 */ /* 0x000fca0008410000 */
[----:B------:R-:W4:Y:S01]  /*19e60*/  MUFU.TANH R162, R162 ;  /* 0x000000a200a27308 */ /* 0x000f220000002400 */
[----:B--2---:R-:W-:Y:S01]  /*19e70*/  FMNMX.FTZ R23, R152, R23, !PT ;  /* 0x0000001798177209 */ /* 0x004fe20007810000 */
[----:B------:R-:W-:-:S06]  /*19e80*/  FMUL.FTZ R167, R167, UR4 ;  /* 0x00000004a7a77c20 */ /* 0x000fcc0008410000 */
[----:B------:R-:W2:Y:S01]  /*19e90*/  MUFU.TANH R163, R163 ;  /* 0x000000a300a37308 */ /* 0x000ea20000002400 */
[----:B---3--:R-:W-:Y:S01]  /*19ea0*/  FMNMX.FTZ R23, R153, R23, !PT ;  /* 0x0000001799177209 */ /* 0x008fe20007810000 */
[----:B------:R-:W-:-:S06]  /*19eb0*/  FMUL.FTZ R170, R170, UR4 ;  /* 0x00000004aaaa7c20 */ /* 0x000fcc0008410000 */
[----:B------:R-:W3:Y:S01]  /*19ec0*/  MUFU.TANH R166, R166 ;  /* 0x000000a600a67308 */ /* 0x000ee20000002400 */
[----:B0-----:R-:W-:Y:S01]  /*19ed0*/  FMNMX.FTZ R23, R156, R23, !PT ;  /* 0x000000179c177209 */ /* 0x001fe20007810000 */
[----:B------:R-:W-:-:S06]  /*19ee0*/  FMUL.FTZ R171, R171, UR4 ;  /* 0x00000004abab7c20 */ /* 0x000fcc0008410000 */
[----:B------:R-:W0:Y:S01]  /*19ef0*/  MUFU.TANH R167, R167 ;  /* 0x000000a700a77308 */ /* 0x000e220000002400 */
[----:B----4-:R-:W-:Y:S01]  /*19f00*/  FMNMX.FTZ R23, R162, R23, !PT ;  /* 0x00000017a2177209 */ /* 0x010fe20007810000 */
[----:B------:R-:W-:-:S06]  /*19f10*/  FMUL.FTZ R174, R174, UR4 ;  /* 0x00000004aeae7c20 */ /* 0x000fcc0008410000 */
[----:B------:R-:W4:Y:S01]  /*19f20*/  MUFU.TANH R170, R170 ;  /* 0x000000aa00aa7308 */ /* 0x000f220000002400 */
[----:B--2---:R-:W-:Y:S01]  /*19f30*/  FMNMX.FTZ R23, R163, R23, !PT ;  /* 0x00000017a3177209 */ /* 0x004fe20007810000 */
[----:B------:R-:W-:Y:S01]  /*19f40*/  FMUL.FTZ R175, R175, UR4 ;  /* 0x00000004afaf7c20 */ /* 0x000fe20008410000 */
[----:B------:R-:W-:Y:S01]  /*19f50*/  FMUL.FTZ R177, R178, UR4 ;  /* 0x00000004b2b17c20 */ /* 0x000fe20008410000 */
[----:B-1----:R-:W-:Y:S01]  /*19f60*/  FMNMX.FTZ R3, R3, R2, !PT ;  /* 0x0000000203037209 */ /* 0x002fe20007810000 */
[----:B------:R-:W-:-:S03]  /*19f70*/  FMUL.FTZ R178, R179, UR4 ;  /* 0x00000004b3b27c20 */ /* 0x000fc60008410000 */
[----:B------:R-:W1:Y:S01]  /*19f80*/  MUFU.TANH R171, R171 ;  /* 0x000000ab00ab7308 */ /* 0x000e620000002400 */
[----:B------:R-:W-:Y:S02]  /*19f90*/  WARPGROUP.DEPBAR.LE gsb0, 0x0 ;  /* 0x00008000000079c5 */ /* 0x000fe40000010000 */
[----:B------:R-:W2:Y:S05]  /*19fa0*/  LDL R187, [R1+0x20] ;  /* 0x0000200001bb7983 */ /* 0x000eaa0000100800 */
[----:B------:R-:W5:Y:S01]  /*19fb0*/  MUFU.TANH R174, R174 ;  /* 0x000000ae00ae7308 */ /* 0x000f620000002400 */
[----:B------:R-:W-:Y:S01]  /*19fc0*/  FMUL.FTZ R179, R182, UR4 ;  /* 0x00000004b6b37c20 */ /* 0x000fe20008410000 */
[----:B------:R-:W-:Y:S01]  /*19fd0*/  FMUL.FTZ R180, R183, UR4 ;  /* 0x00000004b7b47c20 */ /* 0x000fe20008410000 */
[----:B------:R-:W-:Y:S01]  /*19fe0*/  ULDC UR4, c[0x0][0x988] ;  /* 0x0002620000047ab9 */ /* 0x000fe20000000800 */
[----:B---3--:R-:W-:Y:S01]  /*19ff0*/  FMNMX.FTZ R23, R166, R23, !PT ;  /* 0x00000017a6177209 */ /* 0x008fe20007810000 */
[----:B------:R-:W-:Y:S01]  /*1a000*/  FADD.FTZ R181, -R3, R230 ;  /* 0x000000e603b57221 */ /* 0x000fe20000010100 */
[----:B------:R-:W-:-:S02]  /*1a010*/  IMAD.U32 R2, RZ, RZ, UR4 ;  /* 0x00000004ff027e24 */ /* 0x000fc4000f8e00ff */
[----:B------:R-:W3:Y:S01]  /*1a020*/  MUFU.TANH R175, R175 ;  /* 0x000000af00af7308 */ /* 0x000ee20000002400 */
[----:B0-----:R-:W-:Y:S01]  /*1a030*/  FMNMX.FTZ R182, R167, R23, !PT ;  /* 0x00000017a7b67209 */ /* 0x001fe20007810000 */
[----:B------:R-:W-:Y:S01]  /*1a040*/  FMUL.FTZ R181, R181, R2 ;  /* 0x00000002b5b57220 */ /* 0x000fe20000410000 */
[----:B------:R-:W-:Y:S02]  /*1a050*/  @!P1 VIADD R232, R232, 0x30860 ;  /* 0x00030860e8e89836 */ /* 0x000fe40000000000 */
[----:B----4-:R-:W-:Y:S01]  /*1a060*/  FMNMX.FTZ R182, R170, R182, !PT ;  /* 0x000000b6aab67209 */ /* 0x010fe20007810000 */
[----:B------:R-:W-:Y:S02]  /*1a070*/  IMAD.MOV.U32 R230, RZ, RZ, R3 ;  /* 0x000000ffffe67224 */ /* 0x000fe400078e0003 */
[----:B------:R-:W0:Y:S01]  /*1a080*/  MUFU.TANH R177, R177 ;  /* 0x000000b100b17308 */ /* 0x000e220000002400 */
[----:B-1----:R-:W-:Y:S02]  /*1a090*/  FMNMX.FTZ R182, R171, R182, !PT ;  /* 0x000000b6abb67209 */ /* 0x002fe40007810000 */
[----:B------:R-:W-:-:S05]  /*1a0a0*/  @!P1 PRMT R232, RZ, 0x654, R232 ;  /* 0x00000654ffe89816 */ /* 0x000fca00000000e8 */
[----:B------:R1:W-:Y:S08]  /*1a0b0*/  MUFU.EX2 R23, R181 ;  /* 0x000000b500177308 */ /* 0x0003f00000000800 */
[----:B------:R-:W4:Y:S01]  /*1a0c0*/  MUFU.TANH R178, R178 ;  /* 0x000000b200b27308 */ /* 0x000f220000002400 */
[----:B-1----:R-:W-:-:S04]  /*1a0d0*/  FMUL.FTZ R181, R3, R2 ;  /* 0x0000000203b57220 */ /* 0x002fc80000410000 */
[--C-:B------:R-:W-:Y:S01]  /*1a0e0*/  FFMA.FTZ R196, R0, R2, -R181.reuse ;  /* 0x0000000200c47223 */ /* 0x100fe200000108b5 */
[----:B-----5:R-:W-:Y:S01]  /*1a0f0*/  FMNMX.FTZ R0, R174, R182, !PT ;  /* 0x000000b6ae007209 */ /* 0x020fe20007810000 */
[-CC-:B------:R-:W-:Y:S01]  /*1a100*/  FFMA.FTZ R4, R4, R2.reuse, -R181.reuse ;  /* 0x0000000204047223 */ /* 0x180fe200000108b5 */
[----:B------:R-:W1:Y:S01]  /*1a110*/  MUFU.TANH R179, R179 ;  /* 0x000000b300b37308 */ /* 0x000e620000002400 */
[--C-:B------:R-:W-:Y:S01]  /*1a120*/  FFMA.FTZ R188, R161, R2, -R181.reuse ;  /* 0x00000002a1bc7223 */ /* 0x100fe200000108b5 */
[----:B---3--:R-:W-:Y:S01]  /*1a130*/  FMNMX.FTZ R0, R175, R0, !PT ;  /* 0x00000000af007209 */ /* 0x008fe20007810000 */
[-CC-:B------:R-:W-:Y:S01]  /*1a140*/  FFMA.FTZ R198, R154, R2.reuse, -R181.reuse ;  /* 0x000000029ac67223 */ /* 0x180fe200000108b5 */
[-CC-:B------:R-:W-:Y:S01]  /*1a150*/  FFMA.FTZ R183, R155, R2.reuse, -R181.reuse ;  /* 0x000000029bb77223 */ /* 0x180fe200000108b5 */
[--C-:B------:R-:W-:Y:S01]  /*1a160*/  FFMA.FTZ R192, R157, R2, -R181.reuse ;  /* 0x000000029dc07223 */ /* 0x100fe200000108b5 */
[----:B0-----:R-:W-:Y:S01]  /*1a170*/  FMNMX.FTZ R0, R177, R0, !PT ;  /* 0x00000000b1007209 */ /* 0x001fe20007810000 */
[-CC-:B------:R-:W-:Y:S01]  /*1a180*/  FFMA.FTZ R154, R158, R2.reuse, -R181.reuse ;  /* 0x000000029e9a7223 */ /* 0x180fe200000108b5 */
[----:B------:R-:W0:Y:S01]  /*1a190*/  MUFU.TANH R180, R180 ;  /* 0x000000b400b47308 */ /* 0x000e220000002400 */
[--C-:B------:R-:W-:Y:S01]  /*1a1a0*/  FFMA.FTZ R194, R159, R2, -R181.reuse ;  /* 0x000000029fc27223 */ /* 0x100fe200000108b5 */
[----:B----4-:R-:W-:Y:S01]  /*1a1b0*/  FMNMX.FTZ R0, R178, R0, !PT ;  /* 0x00000000b2007209 */ /* 0x010fe20007810000 */
[-CC-:B------:R-:W-:Y:S01]  /*1a1c0*/  FFMA.FTZ R155, R160, R2.reuse, -R181.reuse ;  /* 0x00000002a09b7223 */ /* 0x180fe200000108b5 */
[-CC-:B------:R-:W-:Y:S01]  /*1a1d0*/  FFMA.FTZ R157, R164, R2.reuse, -R181.reuse ;  /* 0x00000002a49d7223 */ /* 0x180fe200000108b5 */
[-CC-:B------:R-:W-:Y:S01]  /*1a1e0*/  FFMA.FTZ R190, R165, R2.reuse, -R181.reuse ;  /* 0x00000002a5be7223 */ /* 0x180fe200000108b5 */
[-CC-:B------:R-:W-:Y:S01]  /*1a1f0*/  FFMA.FTZ R158, R168, R2.reuse, -R181.reuse ;  /* 0x00000002a89e7223 */ /* 0x180fe200000108b5 */
[--C-:B------:R-:W-:Y:S01]  /*1a200*/  FFMA.FTZ R184, R169, R2, -R181.reuse ;  /* 0x00000002a9b87223 */ /* 0x100fe200000108b5 */
[----:B------:R3:W-:Y:S01]  /*1a210*/  MUFU.EX2 R182, R4 ;  /* 0x0000000400b67308 */ /* 0x0007e20000000800 */
[----:B-1----:R-:W-:Y:S01]  /*1a220*/  FMNMX.FTZ R0, R179, R0, !PT ;  /* 0x00000000b3007209 */ /* 0x002fe20007810000 */
[-CC-:B------:R-:W-:Y:S01]  /*1a230*/  FFMA.FTZ R159, R173, R2.reuse, -R181.reuse ;  /* 0x00000002ad9f7223 */ /* 0x180fe200000108b5 */
[-CC-:B------:R-:W-:Y:S01]  /*1a240*/  FFMA.FTZ R186, R172, R2.reuse, -R181.reuse ;  /* 0x00000002acba7223 */ /* 0x180fe200000108b5 */
[----:B------:R-:W-:-:S04]  /*1a250*/  FFMA.FTZ R160, R176, R2, -R181 ;  /* 0x00000002b0a07223 */ /* 0x000fc800000108b5 */
[----:B------:R-:W-:Y:S01]  /*1a260*/  MUFU.EX2 R196, R196 ;  /* 0x000000c400c47308 */ /* 0x000fe20000000800 */
[----:B0-----:R-:W-:-:S05]  /*1a270*/  FMNMX.FTZ R0, R180, R0, !PT ;  /* 0x00000000b4007209 */ /* 0x001fca0007810000 */
[----:B---3--:R-:W0:Y:S02]  /*1a280*/  SHFL.BFLY PT, R4, R0, 0x2, 0x1f ;  /* 0x0c401f0000047f89 */ /* 0x008e2400000e0000 */
        /* <DEDUP_REMOVED lines=9> */
[----:B0-----:R-:W-:-:S05]  /*1a320*/  FMNMX.FTZ R4, R0, R4, !PT ;  /* 0x0000000400047209 */ /* 0x001fca0007810000 */
[C---:B------:R-:W-:Y:S01]  /*1a330*/  FADD.FTZ R0, -R4.reuse, R231 ;  /* 0x000000e704007221 */ /* 0x040fe20000010100 */
[----:B------:R-:W-:Y:S01]  /*1a340*/  FMUL.FTZ R161, R4, R2 ;  /* 0x0000000204a17220 */ /* 0x000fe20000410000 */
[----:B------:R-:W-:Y:S01]  /*1a350*/  MUFU.EX2 R157, R157 ;  /* 0x0000009d009d7308 */ /* 0x000fe20000000800 */
[----:B------:R-:W-:Y:S01]  /*1a360*/  MOV R231, R4 ;  /* 0x0000000400e77202 */ /* 0x000fe20000000f00 */
[-C--:B------:R-:W-:Y:S01]  /*1a370*/  FMUL.FTZ R0, R0, R2.reuse ;  /* 0x0000000200007220 */ /* 0x080fe20000410000 */
[-CC-:B------:R-:W-:Y:S01]  /*1a380*/  FFMA.FTZ R197, R5, R2.reuse, -R161.reuse ;  /* 0x0000000205c57223 */ /* 0x180fe200000108a1 */
[-CC-:B------:R-:W-:Y:S01]  /*1a390*/  FFMA.FTZ R5, R152, R2.reuse, -R161.reuse ;  /* 0x0000000298057223 */ /* 0x180fe200000108a1 */
[-CC-:B------:R-:W-:Y:S01]  /*1a3a0*/  FFMA.FTZ R199, R153, R2.reuse, -R161.reuse ;  /* 0x0000000299c77223 */ /* 0x180fe200000108a1 */
[-CC-:B------:R-:W-:Y:S01]  /*1a3b0*/  FFMA.FTZ R152, R156, R2.reuse, -R161.reuse ;  /* 0x000000029c987223 */ /* 0x180fe200000108a1 */
[----:B------:R-:W-:Y:S01]  /*1a3c0*/  @!P1 IMAD R153, R22, 0x8, R16 ;  /* 0x0000000816999824 */ /* 0x000fe200078e0210 */
[----:B------:R-:W-:Y:S01]  /*1a3d0*/  MUFU.EX2 R0, R0 ;  /* 0x0000000000007308 */ /* 0x000fe20000000800 */
[-CC-:B------:R-:W-:Y:S01]  /*1a3e0*/  FFMA.FTZ R193, R162, R2.reuse, -R161.reuse ;  /* 0x00000002a2c17223 */ /* 0x180fe200000108a1 */
[-CC-:B------:R-:W-:Y:S01]  /*1a3f0*/  FFMA.FTZ R163, R163, R2.reuse, -R161.reuse ;  /* 0x00000002a3a37223 */ /* 0x180fe200000108a1 */
[-CC-:B------:R-:W-:Y:S01]  /*1a400*/  FFMA.FTZ R195, R166, R2.reuse, -R161.reuse ;  /* 0x00000002a6c37223 */ /* 0x180fe200000108a1 */
[----:B------:R-:W-:Y:S01]  /*1a410*/  @!P1 IADD3 R156, R153, 0x30840, RZ ;  /* 0x00030840999c9810 */ /* 0x000fe20007ffe0ff */
[-CC-:B------:R-:W-:Y:S01]  /*1a420*/  FFMA.FTZ R189, R170, R2.reuse, -R161.reuse ;  /* 0x00000002aabd7223 */ /* 0x180fe200000108a1 */
[-CC-:B------:R-:W-:Y:S01]  /*1a430*/  FFMA.FTZ R162, R171, R2.reuse, -R161.reuse ;  /* 0x00000002aba27223 */ /* 0x180fe200000108a1 */
[-CC-:B------:R-:W-:Y:S01]  /*1a440*/  FFMA.FTZ R174, R174, R2.reuse, -R161.reuse ;  /* 0x00000002aeae7223 */ /* 0x180fe200000108a1 */
[----:B------:R-:W0:Y:S01]  /*1a450*/  MUFU.EX2 R197, R197 ;  /* 0x000000c500c57308 */ /* 0x000e220000000800 */
[----:B------:R-:W-:Y:S01]  /*1a460*/  @!P1 PRMT R156, RZ, 0x654, R156 ;  /* 0x00000654ff9c9816 */ /* 0x000fe2000000009c */
[-CC-:B------:R-:W-:Y:S01]  /*1a470*/  FFMA.FTZ R175, R175, R2.reuse, -R161.reuse ;  /* 0x00000002afaf7223 */ /* 0x180fe200000108a1 */
[-CC-:B------:R-:W-:Y:S01]  /*1a480*/  FFMA.FTZ R177, R177, R2.reuse, -R161.reuse ;  /* 0x00000002b1b17223 */ /* 0x180fe200000108a1 */
[-CC-:B------:R-:W-:Y:S01]  /*1a490*/  FFMA.FTZ R178, R178, R2.reuse, -R161.reuse ;  /* 0x00000002b2b27223 */ /* 0x180fe200000108a1 */
[----:B------:R1:W-:Y:S01]  /*1a4a0*/  @!P1 SYNCS.ARRIVE.TRANS64.RED.A1T0 RZ, [R156+URZ], RZ ;  /* 0x000000ff9cff99a7 */ /* 0x0003e2000810043f */
[----:B------:R-:W-:-:S02]  /*1a4b0*/  FFMA.FTZ R179, R179, R2, -R161 ;  /* 0x00000002b3b37223 */ /* 0x000fc400000108a1 */
[----:B------:R-:W3:Y:S01]  /*1a4c0*/  MUFU.EX2 R5, R5 ;  /* 0x0000000500057308 */ /* 0x000ee20000000800 */
[-CC-:B-1----:R-:W-:Y:S01]  /*1a4d0*/  FFMA.FTZ R156, R167, R2.reuse, -R161.reuse ;  /* 0x00000002a79c7223 */ /* 0x182fe200000108a1 */
[----:B------:R-:W-:Y:S01]  /*1a4e0*/  FFMA.FTZ R161, R180, R2, -R161 ;  /* 0x00000002b4a17223 */ /* 0x000fe200000108a1 */
[----:B------:R1:W-:Y:S05]  /*1a4f0*/  @!P1 SYNCS.ARRIVE.TRANS64.RED.A1T0 RZ, [R232+URZ], RZ ;  /* 0x000000ffe8ff99a7 */ /* 0x0003ea000810043f */
[----:B------:R-:W4:Y:S01]  /*1a500*/  MUFU.EX2 R199, R199 ;  /* 0x000000c700c77308 */ /* 0x000f220000000800 */
[----:B0-----:R-:W-:Y:S01]  /*1a510*/  FFMA.FTZ R227, R0, R227, R197 ;  /* 0x000000e300e37223 */ /* 0x001fe200000100c5 */
[----:B-1----:R-:W-:-:S06]  /*1a520*/  IMAD.MOV.U32 R232, RZ, RZ, R219 ;  /* 0x000000ffffe87224 */ /* 0x002fcc00078e00db */
[----:B------:R-:W0:Y:S01]  /*1a530*/  MUFU.EX2 R152, R152 ;  /* 0x0000009800987308 */ /* 0x000e220000000800 */
[C---:B---3--:R-:W-:Y:S01]  /*1a540*/  FADD.FTZ R227, R5.reuse, R227 ;  /* 0x000000e305e37221 */ /* 0x048fe20000010000 */
[----:B------:R-:W-:Y:S01]  /*1a550*/  F2FP.F16.F32.PACK_AB R197, R5, R197 ;  /* 0x000000c505c5723e */ /* 0x000fe200000000ff */
[----:B------:R-:W-:-:S05]  /*1a560*/  IMAD.MOV.U32 R5, RZ, RZ, R22 ;  /* 0x000000ffff057224 */ /* 0x000fca00078e0016 */
[----:B------:R-:W1:Y:S01]  /*1a570*/  MUFU.EX2 R193, R193 ;  /* 0x000000c100c17308 */ /* 0x000e620000000800 */
[----:B----4-:R-:W-:-:S07]  /*1a580*/  FADD.FTZ R227, R199, R227 ;  /* 0x000000e3c7e37221 */ /* 0x010fce0000010000 */
[----:B------:R3:W4:Y:S01]  /*1a590*/  MUFU.EX2 R153, R163 ;  /* 0x000000a300997308 */ /* 0x0007220000000800 */
[C---:B0-----:R-:W-:Y:S01]  /*1a5a0*/  FADD.FTZ R164, R152.reuse, R227 ;  /* 0x000000e398a47221 */ /* 0x041fe20000010000 */
[----:B------:R-:W-:-:S06]  /*1a5b0*/  F2FP.F16.F32.PACK_AB R199, R152, R199 ;  /* 0x000000c798c7723e */ /* 0x000fcc00000000ff */
[----:B------:R-:W0:Y:S01]  /*1a5c0*/  MUFU.EX2 R195, R195 ;  /* 0x000000c300c37308 */ /* 0x000e220000000800 */
[----:B---3--:R-:W-:Y:S01]  /*1a5d0*/  FFMA.FTZ R163, R23, R228, R196 ;  /* 0x000000e417a37223 */ /* 0x008fe200000100c4 */
[----:B-1----:R-:W-:Y:S01]  /*1a5e0*/  FADD.FTZ R164, R193, R164 ;  /* 0x000000a4c1a47221 */ /* 0x002fe20000010000 */
[C---:B------:R-:W-:Y:S02]  /*1a5f0*/  F2FP.F16.F32.PACK_AB R196, R182.reuse, R196 ;  /* 0x000000c4b6c4723e */ /* 0x040fe400000000ff */
[----:B------:R-:W-:-:S03]  /*1a600*/  FADD.FTZ R163, R182, R163 ;  /* 0x000000a3b6a37221 */ /* 0x000fc60000010000 */
[----:B------:R-:W1:Y:S01]  /*1a610*/  MUFU.EX2 R156, R156 ;  /* 0x0000009c009c7308 */ /* 0x000e620000000800 */
[----:B------:R-:W-:Y:S01]  /*1a620*/  FADD.FTZ R163, R198, R163 ;  /* 0x000000a3c6a37221 */ /* 0x000fe20000010000 */
[----:B----4-:R-:W-:Y:S01]  /*1a630*/  FADD.FTZ R164, R153, R164 ;  /* 0x000000a499a47221 */ /* 0x010fe20000010000 */
[C---:B------:R-:W-:Y:S02]  /*1a640*/  F2FP.F16.F32.PACK_AB R198, R183.reuse, R198 ;  /* 0x000000c6b7c6723e */ /* 0x040fe400000000ff */
[----:B------:R-:W-:Y:S01]  /*1a650*/  FADD.FTZ R163, R183, R163 ;  /* 0x000000a3b7a37221 */ /* 0x000fe20000010000 */
[----:B------:R-:W-:Y:S02]  /*1a660*/  F2FP.F16.F32.PACK_AB R193, R153, R193 ;  /* 0x000000c199c1723e */ /* 0x000fe400000000ff */
[----:B------:R-:W3:Y:S01]  /*1a670*/  MUFU.EX2 R189, R189 ;  /* 0x000000bd00bd7308 */ /* 0x000ee20000000800 */
[----:B------:R-:W-:Y:S01]  /*1a680*/  FADD.FTZ R163, R192, R163 ;  /* 0x000000a3c0a37221 */ /* 0x000fe20000010000 */
[----:B0-----:R-:W-:Y:S01]  /*1a690*/  FADD.FTZ R164, R195, R164 ;  /* 0x000000a4c3a47221 */ /* 0x001fe20000010000 */
[----:B------:R-:W-:-:S02]  /*1a6a0*/  F2FP.F16.F32.PACK_AB R192, R154, R192 ;  /* 0x000000c09ac0723e */ /* 0x000fc400000000ff */
[----:B------:R-:W-:-:S03]  /*1a6b0*/  FADD.FTZ R163, R154, R163 ;  /* 0x000000a39aa37221 */ /* 0x000fc60000010000 */
[----:B------:R-:W0:Y:S01]  /*1a6c0*/  MUFU.EX2 R162, R162 ;  /* 0x000000a200a27308 */ /* 0x000e220000000800 */
[----:B------:R-:W-:Y:S01]  /*1a6d0*/  FADD.FTZ R163, R194, R163 ;  /* 0x000000a3c2a37221 */ /* 0x000fe20000010000 */
[C---:B-1----:R-:W-:Y:S01]  /*1a6e0*/  FADD.FTZ R164, R156.reuse, R164 ;  /* 0x000000a49ca47221 */ /* 0x042fe20000010000 */
[C---:B------:R-:W-:Y:S02]  /*1a6f0*/  F2FP.F16.F32.PACK_AB R194, R155.reuse, R194 ;  /* 0x000000c29bc2723e */ /* 0x040fe400000000ff */
[----:B------:R-:W-:Y:S01]  /*1a700*/  FADD.FTZ R163, R155, R163 ;  /* 0x000000a39ba37221 */ /* 0x000fe20000010000 */
[----:B------:R-:W-:Y:S02]  /*1a710*/  F2FP.F16.F32.PACK_AB R195, R156, R195 ;  /* 0x000000c39cc3723e */ /* 0x000fe400000000ff */
[----:B------:R-:W1:Y:S01]  /*1a720*/  MUFU.EX2 R190, R190 ;  /* 0x000000be00be7308 */ /* 0x000e620000000800 */
[----:B------:R-:W-:Y:S01]  /*1a730*/  FADD.FTZ R163, R188, R163 ;  /* 0x000000a3bca37221 */ /* 0x000fe20000010000 */
[----:B---3--:R-:W-:Y:S01]  /*1a740*/  FADD.FTZ R164, R189, R164 ;  /* 0x000000a4bda47221 */ /* 0x008fe20000010000 */
[----:B------:R-:W-:-:S02]  /*1a750*/  F2FP.F16.F32.PACK_AB R188, R157, R188 ;  /* 0x000000bc9dbc723e */ /* 0x000fc400000000ff */
[----:B------:R-:W-:-:S03]  /*1a760*/  FADD.FTZ R163, R157, R163 ;  /* 0x000000a39da37221 */ /* 0x000fc60000010000 */
        /* <DEDUP_REMOVED lines=10> */
[----:B------:R-:W0:Y:S01]  /*1a810*/  MUFU.EX2 R177, R177 ;  /* 0x000000b100b17308 */ /* 0x000e220000000800 */
[C---:B-1----:R-:W-:Y:S01]  /*1a820*/  FADD.FTZ R164, R175.reuse, R164 ;  /* 0x000000a4afa47221 */ /* 0x042fe20000010000 */
[----:B------:R-:W-:-:S06]  /*1a830*/  F2FP.F16.F32.PACK_AB R191, R175, R174 ;  /* 0x000000aeafbf723e */ /* 0x000fcc00000000ff */
[----:B------:R-:W1:Y:S01]  /*1a840*/  MUFU.EX2 R159, R159 ;  /* 0x0000009f009f7308 */ /* 0x000e620000000800 */
[----:B---3--:R-:W-:-:S07]  /*1a850*/  FADD.FTZ R163, R184, R163 ;  /* 0x000000a3b8a37221 */ /* 0x008fce0000010000 */
[----:B------:R-:W3:Y:S01]  /*1a860*/  MUFU.EX2 R178, R178 ;  /* 0x000000b200b27308 */ /* 0x000ee20000000800 */
[----:B0-----:R-:W-:-:S07]  /*1a870*/  FADD.FTZ R164, R177, R164 ;  /* 0x000000a4b1a47221 */ /* 0x001fce0000010000 */
[----:B------:R-:W0:Y:S01]  /*1a880*/  MUFU.EX2 R186, R186 ;  /* 0x000000ba00ba7308 */ /* 0x000e220000000800 */
[C---:B-1----:R-:W-:Y:S01]  /*1a890*/  FADD.FTZ R163, R159.reuse, R163 ;  /* 0x000000a39fa37221 */ /* 0x042fe20000010000 */
[----:B------:R-:W-:-:S06]  /*1a8a0*/  F2FP.F16.F32.PACK_AB R184, R159, R184 ;  /* 0x000000b89fb8723e */ /* 0x000fcc00000000ff */
[----:B------:R-:W1:Y:S01]  /*1a8b0*/  MUFU.EX2 R179, R179 ;  /* 0x000000b300b37308 */ /* 0x000e620000000800 */
[C---:B--2---:R-:W-:Y:S01]  /*1a8c0*/  ISETP.GT.AND P2, PT, R233.reuse, R187, PT ;  /* 0x000000bbe900720c */ /* 0x044fe20003f44270 */
[C---:B---3--:R-:W-:Y:S01]  /*1a8d0*/  FADD.FTZ R164, R178.reuse, R164 ;  /* 0x000000a4b2a47221 */ /* 0x048fe20000010000 */
[----:B------:R-:W-:Y:S01]  /*1a8e0*/  F2FP.F16.F32.PACK_AB R185, R178, R177 ;  /* 0x000000b1b2b9723e */ /* 0x000fe200000000ff */
[----:B------:R-:W-:-:S04]  /*1a8f0*/  VIADD R233, R233, 0xffffffff ;  /* 0xffffffffe9e97836 */ /* 0x000fc80000000000 */
[----:B------:R-:W2:Y:S01]  /*1a900*/  MUFU.EX2 R160, R160 ;  /* 0x000000a000a07308 */ /* 0x000ea20000000800 */
[----:B0-----:R-:W-:-:S07]  /*1a910*/  FADD.FTZ R163, R186, R163 ;  /* 0x000000a3baa37221 */ /* 0x001fce0000010000 */
[----:B------:R-:W0:Y:S01]  /*1a920*/  MUFU.EX2 R161, R161 ;  /* 0x000000a100a17308 */ /* 0x000e220000000800 */
[----:B-1----:R-:W-:Y:S01]  /*1a930*/  FADD.FTZ R164, R179, R164 ;  /* 0x000000a4b3a47221 */ /* 0x002fe20000010000 */
[C---:B--2---:R-:W-:Y:S01]  /*1a940*/  FADD.FTZ R228, R160.reuse, R163 ;  /* 0x000000a3a0e47221 */ /* 0x044fe20000010000 */
[----:B------:R-:W-:Y:S02]  /*1a950*/  F2FP.F16.F32.PACK_AB R186, R160, R186 ;  /* 0x000000baa0ba723e */ /* 0x000fe400000000ff */
[C---:B0-----:R-:W-:Y:S01]  /*1a960*/  FADD.FTZ R227, R161.reuse, R164 ;  /* 0x000000a4a1e37221 */ /* 0x041fe20000010000 */
[----:B------:R-:W-:Y:S01]  /*1a970*/  F2FP.F16.F32.PACK_AB R187, R161, R179 ;  /* 0x000000b3a1bb723e */ /* 0x000fe200000000ff */
[----:B------:R-:W-:Y:S06]  /*1a980*/  @P2 BRA `(.L_x_1989) ;  /* 0xffffffd800b42947 */ /* 0x000fec000383ffff */
[----:B------:R-:W-:Y:S05]  /*1a990*/  BSYNC B1 ;  /* 0x0000000000017941 */ /* 0x000fea0003800000 */
.L_x_1978:
[----:B------:R-:W-:-:S07]  /*1a9a0*/  IMAD.MOV.U32 R5, RZ, RZ, R233 ;  /* 0x000000ffff057224 */ /* 0x000fce00078e00e9 */
.L_x_1977:
[----:B------:R-:W-:Y:S05]  /*1a9b0*/  BSYNC B0 ;  /* 0x0000000000007941 */ /* 0x000fea0003800000 */
.L_x_1976:
[----:B------:R-:W2:Y:S01]  /*1a9c0*/  LDL R152, [R1+0x50] ;  /* 0x0000500001987983 */ /* 0x000ea20000100800 */
[----:B------:R-:W-:Y:S01]  /*1a9d0*/  BSSY B0, `(.L_x_1990) ;  /* 0x000030c000007945 */ /* 0x000fe20003800000 */
[----:B--2---:R-:W-:-:S13]  /*1a9e0*/  ISETP.GE.AND P2, PT, R5, R152, PT ;  /* 0x000000980500720c */ /* 0x004fda0003f46270 */
[----:B------:R-:W-:Y:S05]  /*1a9f0*/  @!P2 BRA `(.L_x_1991) ;  /* 0x000000300024a947 */ /* 0x000fea0003800000 */
[----:B------:R-:W-:Y:S01]  /*1aa00*/  IMAD.MOV.U32 R230, RZ, RZ, R4 ;  /* 0x000000ffffe67224 */ /* 0x000fe200078e0004 */
[----:B------:R-:W-:Y:S01]  /*1aa10*/  MOV R233, R219 ;  /* 0x000000db00e97202 */ /* 0x000fe20000000f00 */
[----:B------:R-:W-:Y:S02]  /*1aa20*/  IMAD.MOV.U32 R231, RZ, RZ, R3 ;  /* 0x000000ffffe77224 */ /* 0x000fe400078e0003 */
[----:B------:R-:W-:-:S07]  /*1aa30*/  IMAD.MOV.U32 R232, RZ, RZ, R22 ;  /* 0x000000ffffe87224 */ /* 0x000fce00078e0016 */
.L_x_2010:
[----:B------:R-:W-:-:S05]  /*1aa40*/  VIADD R4, R232, 0x1 ;  /* 0x00000001e8047836 */ /* 0x000fca0000000000 */
[----:B------:R-:W-:-:S04]  /*1aa50*/  ISETP.NE.AND P2, PT, R4, 0x2, PT ;  /* 0x000000020400780c */ /* 0x000fc80003f45270 */
[----:B------:R-:W-:Y:S02]  /*1aa60*/  SEL R4, R4, RZ, P2 ;  /* 0x000000ff04047207 */ /* 0x000fe40001000000 */
[----:B------:R-:W-:-:S03]  /*1aa70*/  SEL R219, RZ, 0x1, P2 ;  /* 0x00000001ffdb7807 */ /* 0x000fc60001000000 */
[----:B------:R-:W-:Y:S01]  /*1aa80*/  IMAD.MOV.U32 R22, RZ, RZ, R4 ;  /* 0x000000ffff167224 */ /* 0x000fe200078e0004 */
[----:B------:R-:W-:Y:S01]  /*1aa90*/  LOP3.LUT R219, R233, R219, RZ, 0x3c, !PT ;  /* 0x000000dbe9db7212 */ /* 0x000fe200078e3cff */
[----:B------:R-:W-:Y:S06]  /*1aaa0*/  @!P0 BRA `(.L_x_1992) ;  /* 0x0000000000048947 */ /* 0x000fec0003800000 */
[----:B------:R-:W-:Y:S01]  /*1aab0*/  BPT.TRAP 0x1 ;  /* 0x000000040000795c */ /* 0x000fe20000300000 */
.L_x_1992:
[----:B------:R-:W-:Y:S01]  /*1aac0*/  IMAD R3, R22, 0x8, R16 ;  /* 0x0000000816037824 */ /* 0x000fe200078e0210 */
[----:B------:R-:W-:-:S04]  /*1aad0*/  SHF.L.U32 R153, R219, 0x1f, RZ ;  /* 0x0000001fdb997819 */ /* 0x000fc800000006ff */
[----:B------:R0:W1:Y:S01]  /*1aae0*/  SYNCS.PHASECHK.TRANS64.TRYWAIT P2, [R3+URZ+0x30830], R153 ;  /* 0x03083099030075a7 */ /* 0x000062000804017f */
[----:B------:R-:W-:Y:S05]  /*1aaf0*/  @!P0 BRA `(.L_x_1993) ;  /* 0x0000000000048947 */ /* 0x000fea0003800000 */
[----:B------:R-:W-:Y:S01]  /*1ab00*/  BPT.TRAP 0x1 ;  /* 0x000000040000795c */ /* 0x000fe20000300000 */
.L_x_1993:
[----:B------:R-:W2:Y:S01]  /*1ab10*/  LDL R2, [R1+0x24] ;  /* 0x0000240001027983 */ /* 0x000ea20000100800 */
[----:B------:R-:W-:Y:S01]  /*1ab20*/  BSSY B1, `(.L_x_1994) ;  /* 0x0000007000017945 */ /* 0x000fe20003800000 */
[----:B--2---:R-:W-:-:S05]  /*1ab30*/  LEA R2, R22, R2, 0xb ;  /* 0x0000000216027211 */ /* 0x004fca00078e58ff */
[C---:B------:R-:W-:Y:S02]  /*1ab40*/  VIADD R152, R2.reuse, 0x2 ;  /* 0x0000000202987836 */ /* 0x040fe40000000000 */
[----:B------:R-:W-:Y:S01]  /*1ab50*/  VIADD R155, R2, 0x4 ;  /* 0x00000004029b7836 */ /* 0x000fe20000000000 */
[----:B-1----:R-:W-:Y:S06]  /*1ab60*/  @P2 BRA `(.L_x_1995) ;  /* 0x0000000000082947 */ /* 0x002fec0003800000 */
[----:B------:R-:W1:Y:S02]  /*1ab70*/  SYNCS.PHASECHK.TRANS64.TRYWAIT P2, [R3+URZ+0x30830], R153 ;  /* 0x03083099030075a7 */ /* 0x000e64000804017f */
[----:B-1----:R-:W-:Y:S05]  /*1ab80*/  @!P2 BRA `(.L_x_1996) ;  /* 0x0000011400a4a947 */ /* 0x002fea0003800000 */
.L_x_1995:
[----:B------:R-:W-:Y:S05]  /*1ab90*/  BSYNC B1 ;  /* 0x0000000000017941 */ /* 0x000fea0003800000 */
.L_x_1994:
[----:B------:R-:W-:Y:S01]  /*1aba0*/  R2UR UR4, R152 ;  /* 0x00000000980472ca */ /* 0x000fe200000e0000 */
[----:B------:R-:W-:Y:S01]  /*1abb0*/  IMAD.MOV.U32 R152, RZ, RZ, R155 ;  /* 0x000000ffff987224 */ /* 0x000fe200078e009b */
[----:B------:R-:W-:Y:S01]  /*1abc0*/  STL [R1+0xb8], R17 ;  /* 0x0000b81101007387 */ /* 0x000fe20000100800 */
[----:B01----:R-:W-:Y:S01]  /*1abd0*/  MOV R153, 0x40000040 ;  /* 0x4000004000997802 */ /* 0x003fe20000000f00 */
[C---:B------:R-:W-:Y:S01]  /*1abe0*/  VIADD R154, R2.reuse, 0x6 ;  /* 0x00000006029a7836 */ /* 0x040fe20000000000 */
[----:B------:R-:W-:Y:S01]  /*1abf0*/  MOV R3, UR39 ;  /* 0x0000002700037c02 */ /* 0x000fe20008000f00 */
[----:B------:R0:W-:Y:S01]  /*1ac00*/  STL [R1+0xb4], R16 ;  /* 0x0000b41001007387 */ /* 0x0001e20000100800 */
[C---:B------:R-:W-:Y:S01]  /*1ac10*/  R2UR UR39, R153.reuse ;  /* 0x00000000992772ca */ /* 0x040fe200000e0000 */
[----:B------:R-:W-:Y:S01]  /*1ac20*/  IMAD.MOV.U32 R155, RZ, RZ, 0x40000040 ;  /* 0x40000040ff9b7424 */ /* 0x000fe200078e00ff */
[----:B------:R-:W-:Y:S01]  /*1ac30*/  R2UR UR5, R153 ;  /* 0x00000000990572ca */ /* 0x000fe200000e0000 */
[----:B------:R1:W-:Y:S01]  /*1ac40*/  STL [R1+0xb0], R5 ;  /* 0x0000b00501007387 */ /* 0x0003e20000100800 */
[----:B------:R-:W-:Y:S01]  /*1ac50*/  IADD3 R156, R2, 0x204, RZ ;  /* 0x00000204029c7810 */ /* 0x000fe20007ffe0ff */
[----:B------:R-:W-:Y:S01]  /*1ac60*/  IMAD.MOV.U32 R157, RZ, RZ, 0x40000040 ;  /* 0x40000040ff9d7424 */ /* 0x000fe200078e00ff */
[----:B------:R-:W-:Y:S01]  /*1ac70*/  R2UR UR58, R154 ;  /* 0x000000009a3a72ca */ /* 0x000fe200000e0000 */
[----:B------:R-:W-:Y:S01]  /*1ac80*/  VIADD R154, R2, 0x202 ;  /* 0x00000202029a7836 */ /* 0x000fe20000000000 */
[----:B------:R-:W-:Y:S01]  /*1ac90*/  R2UR UR14, R156 ;  /* 0x000000009c0e72ca */ /* 0x000fe200000e0000 */
[----:B------:R-:W-:Y:S01]  /*1aca0*/  VIADD R156, R2, 0x400 ;  /* 0x00000400029c7836 */ /* 0x000fe20000000000 */
[----:B0-----:R-:W-:Y:S01]  /*1acb0*/  MOV R16, UR38 ;  /* 0x0000002600107c02 */ /* 0x001fe20008000f00 */
[----:B------:R-:W-:Y:S01]  /*1acc0*/  STL [R1+0xac], R4 ;  /* 0x0000ac0401007387 */ /* 0x000fe20000100800 */
[----:B------:R-:W-:Y:S01]  /*1acd0*/  R2UR UR38, R152 ;  /* 0x00000000982672ca */ /* 0x000fe200000e0000 */
[----:B------:R-:W-:Y:S01]  /*1ace0*/  VIADD R152, R2, 0x200 ;  /* 0x0000020002987836 */ /* 0x000fe20000000000 */
[----:B------:R-:W-:Y:S01]  /*1acf0*/  R2UR UR10, R154 ;  /* 0x000000009a0a72ca */ /* 0x000fe200000e0000 */
[----:B------:R0:W-:Y:S01]  /*1ad00*/  STL [R1+0x20], R3 ;  /* 0x0000200301007387 */ /* 0x0001e20000100800 */
[----:B------:R-:W-:Y:S01]  /*1ad10*/  R2UR UR22, R156 ;  /* 0x000000009c1672ca */ /* 0x000fe200000e0000 */
[----:B------:R-:W-:Y:S01]  /*1ad20*/  VIADD R154, R2, 0x402 ;  /* 0x00000402029a7836 */ /* 0x000fe20000000000 */
[----:B------:R-:W-:Y:S01]  /*1ad30*/  R2UR UR6, R152 ;  /* 0x00000000980672ca */ /* 0x000fe200000e0000 */
[C---:B------:R-:W-:Y:S01]  /*1ad40*/  VIADD R152, R2.reuse, 0x206 ;  /* 0x0000020602987836 */ /* 0x040fe20000000000 */
[----:B------:R-:W-:Y:S01]  /*1ad50*/  MOV R159, UR39 ;  /* 0x00000027009f7c02 */ /* 0x000fe20008000f00 */
[----:B------:R-:W-:Y:S01]  /*1ad60*/  VIADD R156, R2, 0x406 ;  /* 0x00000406029c7836 */ /* 0x000fe20000000000 */
[----:B------:R-:W-:Y:S01]  /*1ad70*/  UMOV UR39, UR5 ;  /* 0x0000000500277c82 */ /* 0x000fe20008000000 */
[----:B-1----:R-:W-:Y:S01]  /*1ad80*/  MOV R5, UR37 ;  /* 0x0000002500057c02 */ /* 0x002fe20008000f00 */
[-C--:B------:R-:W-:Y:S01]  /*1ad90*/  FMUL.FTZ R24, R24, R23.reuse ;  /* 0x0000001718187220 */ /* 0x080fe20000410000 */
[----:B------:R-:W-:Y:S01]  /*1ada0*/  R2UR UR18, R152 ;  /* 0x00000000981272ca */ /* 0x000fe200000e0000 */
[----:B0-----:R-:W-:Y:S01]  /*1adb0*/  IMAD.MOV.U32 R3, RZ, RZ, 0x40000040 ;  /* 0x40000040ff037424 */ /* 0x001fe200078e00ff */
[----:B------:R-:W-:Y:S01]  /*1adc0*/  IADD3 R152, R2, 0x404, RZ ;  /* 0x0000040402987810 */ /* 0x000fe20007ffe0ff */
[-C--:B------:R-:W-:Y:S01]  /*1add0*/  FMUL.FTZ R25, R25, R23.reuse ;  /* 0x0000001719197220 */ /* 0x080fe20000410000 */
[----:B------:R-:W-:Y:S01]  /*1ade0*/  MOV R17, UR38 ;  /* 0x0000002600117c02 */ /* 0x000fe20008000f00 */
[----:B------:R-:W-:Y:S01]  /*1adf0*/  UMOV UR38, UR4 ;  /* 0x0000000400267c82 */ /* 0x000fe20008000000 */
[----:B------:R-:W-:Y:S01]  /*1ae00*/  R2UR UR30, R152 ;  /* 0x00000000981e72ca */ /* 0x000fe200000e0000 */
[----:B------:R-:W-:Y:S01]  /*1ae10*/  VIADD R152, R2, 0x600 ;  /* 0x0000060002987836 */ /* 0x000fe20000000000 */
[----:B------:R-:W-:Y:S01]  /*1ae20*/  MOV R4, UR36 ;  /* 0x0000002400047c02 */ /* 0x000fe20008000f00 */
        /* <DEDUP_REMOVED lines=19> */
[----:B------:R-:W-:Y:S01]  /*1af60*/  IADD3 R152, R2, 0x606, RZ ;  /* 0x0000060602987810 */ /* 0x000fe20007ffe0ff */
        /* <DEDUP_REMOVED lines=145> */
[----:B------:R-:W-:-:S02]  /*1b880*/  WARPGROUP.DEPBAR.LE gsb0, 0x0 ;  /* 0x00008000000079c5 */ /* 0x000fc40000010000 */
[----:B------:R-:W-:-:S06]  /*1b890*/  WARPGROUP.ARRIVE ;  /* 0x00000000000079c5 */ /* 0x000fcc0000000000 */
[----:B------:R-:W-:Y:S01]  /*1b8a0*/  HGMMA.64x64x16.F32 R152, gdesc[UR36], R152, gsb0 ;  /* 0x00e00000249879f0 */ /* 0x000fe20008000898 */
[----:B------:R-:W-:Y:S02]  /*1b8b0*/  R2UR UR39, R3 ;  /* 0x00000000032772ca */ /* 0x000fe400000e0000 */
[----:B------:R-:W-:Y:S02]  /*1b8c0*/  R2UR UR38, R17 ;  /* 0x00000000112672ca */ /* 0x000fe400000e0000 */
[----:B------:R-:W-:Y:S01]  /*1b8d0*/  R2UR UR36, R222 ;  /* 0x00000000de2472ca */ /* 0x000fe200000e0000 */
[----:B------:R0:W5:Y:S01]  /*1b8e0*/  LDL.LU R17, [R1+0xb8] ;  /* 0x0000b80001117983 */ /* 0x0001620000300800 */
[----:B------:R-:W-:Y:S01]  /*1b8f0*/  R2UR UR37, R223 ;  /* 0x00000000df2572ca */ /* 0x000fe200000e0000 */
[----:B------:R-:W-:Y:S02]  /*1b900*/  WARPGROUP.DEPBAR.LE gsb0, 0x0 ;  /* 0x00008000000079c5 */ /* 0x000fe40000010000 */
[----:B------:R-:W-:-:S10]  /*1b910*/  WARPGROUP.ARRIVE ;  /* 0x00000000000079c5 */ /* 0x000fd40000000000 */
        /* <DEDUP_REMOVED lines=75> */
.L_x_1997:
[----:B------:R-:W-:Y:S01]  /*1bdd0*/  SHF.L.U32 R2, R233, 0x1f, RZ ;  /* 0x0000001fe9027819 */ /* 0x000fe200000006ff */
[----:B-----5:R-:W-:-:S04]  /*1bde0*/  IMAD R0, R232, 0x8, R16 ;  /* 0x00000008e8007824 */ /* 0x020fc800078e0210 */
[----:B------:R0:W1:Y:S01]  /*1bdf0*/  SYNCS.PHASECHK.TRANS64.TRYWAIT P2, [R0+URZ+0x30850], R2 ;  /* 0x03085002000075a7 */ /* 0x000062000804017f */
[----:B------:R-:W-:Y:S05]  /*1be00*/  @!P0 BRA `(.L_x_1998) ;  /* 0x0000000000048947 */ /* 0x000fea0003800000 */
[----:B------:R-:W-:Y:S01]  /*1be10*/  BPT.TRAP 0x1 ;  /* 0x000000040000795c */ /* 0x000fe20000300000 */
.L_x_1998:
[----:B------:R-:W-:Y:S04]  /*1be20*/  BSSY B1, `(.L_x_1999) ;  /* 0x0000004000017945 */ /* 0x000fe80003800000 */
[----:B-1----:R-:W-:Y:S05]  /*1be30*/  @P2 BRA `(.L_x_2000) ;  /* 0x0000000000082947 */ /* 0x002fea0003800000 */
[----:B------:R-:W1:Y:S02]  /*1be40*/  SYNCS.PHASECHK.TRANS64.TRYWAIT P2, [R0+URZ+0x30850], R2 ;  /* 0x03085002000075a7 */ /* 0x000e64000804017f */
[----:B-1----:R-:W-:Y:S05]  /*1be50*/  @!P2 BRA `(.L_x_2001) ;  /* 0x000001040004a947 */ /* 0x002fea0003800000 */
.L_x_2000:
[----:B------:R-:W-:Y:S05]  /*1be60*/  BSYNC B1 ;  /* 0x0000000000017941 */ /* 0x000fea0003800000 */
.L_x_1999:
[----:B01----:R-:W-:Y:S01]  /*1be70*/  IADD3 R2, R16, 0x400, RZ ;  /* 0x0000040010027810 */ /* 0x003fe20007ffe0ff */
[----:B------:R-:W-:Y:S01]  /*1be80*/  IMAD.MOV.U32 R3, RZ, RZ, 0x40000040 ;  /* 0x40000040ff037424 */ /* 0x000fe200078e00ff */
[----:B------:R-:W-:Y:S01]  /*1be90*/  WARPGROUP.ARRIVE ;  /* 0x00000000000079c5 */ /* 0x000fe20000000000 */
[----:B------:R-:W2:Y:S01]  /*1bea0*/  LDL R233, [R1+0x28] ;  /* 0x0000280001e97983 */ /* 0x000ea20000100800 */
[----:B------:R-:W-:Y:S01]  /*1beb0*/  SHF.R.U32.HI R2, RZ, 0x4, R2 ;  /* 0x00000004ff027819 */ /* 0x000fe20000011602 */
[----:B------:R-:W-:Y:S02]  /*1bec0*/  ULDC UR5, c[0x0][0x9d8] ;  /* 0x0002760000057ab9 */ /* 0x000fe40000000800 */
[----:B------:R-:W3:Y:S01]  /*1bed0*/  LDL R23, [R1+0x4c] ;  /* 0x00004c0001177983 */ /* 0x000ee20000100800 */
[----:B------:R-:W-:-:S04]  /*1bee0*/  LOP3.LUT R2, R2, 0x3fff, RZ, 0xc0, !PT ;  /* 0x00003fff02027812 */ /* 0x000fc800078ec0ff */
[----:B------:R-:W-:-:S05]  /*1bef0*/  LOP3.LUT R2, R2, 0x2000000, RZ, 0xfc, !PT ;  /* 0x0200000002027812 */ /* 0x000fca00078efcff */
[----:B------:R-:W-:Y:S01]  /*1bf00*/  IMAD R2, R232, 0x800, R2 ;  /* 0x00000800e8027824 */ /* 0x000fe200078e0202 */
[----:B------:R-:W-:-:S04]  /*1bf10*/  R2UR UR7, R3 ;  /* 0x00000000030772ca */ /* 0x000fc800000e0000 */
[----:B------:R-:W-:-:S13]  /*1bf20*/  R2UR UR6, R2 ;  /* 0x00000000020672ca */ /* 0x000fda00000e0000 */
[----:B------:R-:W-:Y:S01]  /*1bf30*/  HGMMA.64x256x16.F32 R24, R196, gdesc[UR4].tnspB, R24, gsb0 ;  /* 0x43e00004c4187df0 */ /* 0x000fe20008000818 */
[----:B--2---:R-:W-:Y:S02]  /*1bf40*/  R2UR UR4, R233 ;  /* 0x00000000e90472ca */ /* 0x004fe400000e0000 */
[----:B------:R-:W-:Y:S02]  /*1bf50*/  WARPGROUP.DEPBAR.LE gsb0, 0x0 ;  /* 0x00008000000079c5 */ /* 0x000fe40000010000 */
[----:B------:R-:W-:Y:S01]  /*1bf60*/  VIADD R196, R2, 0x80 ;  /* 0x0000008002c47836 */ /* 0x000fe20000000000 */
[----:B------:R-:W3:Y:S01]  /*1bf70*/  LDL R233, [R1+0x34] ;  /* 0x0000340001e97983 */ /* 0x000ee20000100800 */
[----:B------:R-:W-:Y:S01]  /*1bf80*/  IMAD.MOV.U32 R197, RZ, RZ, 0x40000040 ;  /* 0x40000040ffc57424 */ /* 0x000fe200078e00ff */
[----:B------:R-:W-:Y:S01]  /*1bf90*/  WARPGROUP.ARRIVE ;  /* 0x00000000000079c5 */ /* 0x000fe20000000000 */
[----:B------:R-:W-:Y:S01]  /*1bfa0*/  IMAD.MOV.U32 R3, RZ, RZ, 0x40000040 ;  /* 0x40000040ff037424 */ /* 0x000fe200078e00ff */
[----:B------:R-:W-:Y:S01]  /*1bfb0*/  R2UR UR6, R196 ;  /* 0x00000000c40672ca */ /* 0x000fe200000e0000 */
[----:B------:R-:W-:Y:S01]  /*1bfc0*/  @!P1 IMAD R4, R4, 0x8, R16 ;  /* 0x0000000804049824 */ /* 0x000fe200078e0210 */
[----:B------:R-:W-:Y:S01]  /*1bfd0*/  R2UR UR7, R197 ;  /* 0x00000000c50772ca */ /* 0x000fe200000e0000 */
[----:B------:R-:W-:Y:S01]  /*1bfe0*/  FMUL.FTZ R153, R153, UR5 ;  /* 0x0000000599997c20 */ /* 0x000fe20008410000 */
[----:B------:R-:W-:Y:S01]  /*1bff0*/  FMUL.FTZ R160, R160, UR5 ;  /* 0x00000005a0a07c20 */ /* 0x000fe20008410000 */
[----:B------:R-:W-:-:S02]  /*1c000*/  @!P1 VIADD R4, R4, 0x30840 ;  /* 0x0003084004049836 */ /* 0x000fc40000000000 */
[----:B------:R-:W-:Y:S01]  /*1c010*/  FMUL.FTZ R165, R165, UR5 ;  /* 0x00000005a5a57c20 */ /* 0x000fe20008410000 */
[----:B------:R-:W-:Y:S01]  /*1c020*/  FMUL.FTZ R169, R169, UR5 ;  /* 0x00000005a9a97c20 */ /* 0x000fe20008410000 */
[----:B------:R-:W-:Y:S01]  /*1c030*/  FMUL.FTZ R172, R172, UR5 ;  /* 0x00000005acac7c20 */ /* 0x000fe20008410000 */
[----:B------:R-:W-:Y:S01]  /*1c040*/  FMUL.FTZ R173, R173, UR5 ;  /* 0x00000005adad7c20 */ /* 0x000fe20008410000 */
[----:B------:R-:W-:Y:S01]  /*1c050*/  @!P1 PRMT R4, RZ, 0x654, R4 ;  /* 0x00000654ff049816 */ /* 0x000fe20000000004 */
[----:B------:R-:W0:Y:S06]  /*1c060*/  MUFU.TANH R153, R153 ;  /* 0x0000009900997308 */ /* 0x000e2c0000002400 */
[----:B------:R-:W-:Y:S02]  /*1c070*/  HGMMA.64x256x16.F32 R24, R192, gdesc[UR4].tnspB, R24, gsb0 ;  /* 0x43e00004c0187df0 */ /* 0x000fe40008000818 */
[----:B------:R-:W1:Y:S08]  /*1c080*/  MUFU.TANH R160, R160 ;  /* 0x000000a000a07308 */ /* 0x000e700000002400 */
[----:B------:R-:W2:Y:S08]  /*1c090*/  MUFU.TANH R165, R165 ;  /* 0x000000a500a57308 */ /* 0x000eb00000002400 */
[----:B------:R-:W4:Y:S08]  /*1c0a0*/  MUFU.TANH R169, R169 ;  /* 0x000000a900a97308 */ /* 0x000f300000002400 */
[----:B------:R-:W0:Y:S08]  /*1c0b0*/  MUFU.TANH R172, R172 ;  /* 0x000000ac00ac7308 */ /* 0x000e300000002400 */
[----:B------:R-:W0:Y:S01]  /*1c0c0*/  MUFU.TANH R173, R173 ;  /* 0x000000ad00ad7308 */ /* 0x000e220000002400 */
[----:B------:R-:W-:-:S02]  /*1c0d0*/  WARPGROUP.DEPBAR.LE gsb0, 0x0 ;  /* 0x00008000000079c5 */ /* 0x000fc40000010000 */
[----:B------:R-:W-:Y:S01]  /*1c0e0*/  IMAD.MOV.U32 R193, RZ, RZ, 0x40000040 ;  /* 0x40000040ffc17424 */ /* 0x000fe200078e00ff */
[C---:B------:R-:W-:Y:S01]  /*1c0f0*/  IADD3 R192, R2.reuse, 0x100, RZ ;  /* 0x0000010002c07810 */ /* 0x040fe20007ffe0ff */
[----:B------:R-:W-:Y:S01]  /*1c100*/  WARPGROUP.ARRIVE ;  /* 0x00000000000079c5 */ /* 0x000fe20000000000 */
[----:B------:R-:W-:Y:S02]  /*1c110*/  VIADD R2, R2, 0x180 ;  /* 0x0000018002027836 */ /* 0x000fe40000000000 */
[----:B------:R-:W-:Y:S02]  /*1c120*/  R2UR UR6, R192 ;  /* 0x00000000c00672ca */ /* 0x000fe400000e0000 */
[----:B------:R-:W-:Y:S01]  /*1c130*/  R2UR UR7, R193 ;  /* 0x00000000c10772ca */ /* 0x000fe200000e0000 */
[----:B---3--:R-:W-:-:S12]  /*1c140*/  IMAD.IADD R23, R23, 0x1, R233 ;  /* 0x0000000117177824 */ /* 0x008fd800078e02e9 */
[----:B------:R-:W-:Y:S01]  /*1c150*/  HGMMA.64x256x16.F32 R24, R188, gdesc[UR4].tnspB, R24, gsb0 ;  /* 0x43e00004bc187df0 */ /* 0x000fe20008000818 */
[----:B------:R-:W-:Y:S02]  /*1c160*/  R2UR UR6, R2 ;  /* 0x00000000020672ca */ /* 0x000fe400000e0000 */
[----:B------:R-:W-:Y:S01]  /*1c170*/  R2UR UR7, R3 ;  /* 0x00000000030772ca */ /* 0x000fe200000e0000 */
[----:B------:R-:W3:Y:S08]  /*1c180*/  @P5 LDC R2, c[0x0][0x44c] ;  /* 0x00011300ff025b82 */ /* 0x000ef00000000800 */
[----:B------:R-:W5:Y:S01]  /*1c190*/  @P5 LDC R3, c[0x0][0x450] ;  /* 0x00011400ff035b82 */ /* 0x000f620000000800 */
[----:B------:R-:W-:-:S02]  /*1c1a0*/  WARPGROUP.DEPBAR.LE gsb0, 0x0 ;  /* 0x00008000000079c5 */ /* 0x000fc40000010000 */
[----:B------:R-:W-:-:S13]  /*1c1b0*/  WARPGROUP.ARRIVE ;  /* 0x00000000000079c5 */ /* 0x000fda0000000000 */
[----:B------:R-:W-:Y:S03]  /*1c1c0*/  HGMMA.64x256x16.F32 R24, R184, gdesc[UR4].tnspB, R24, gsb0 ;  /* 0x43e00004b8187df0 */ /* 0x000fe60008000818 */
[----:B------:R-:W-:Y:S02]  /*1c1d0*/  WARPGROUP.DEPBAR.LE gsb0, 0x0 ;  /* 0x00008000000079c5 */ /* 0x000fe40000010000 */
[----:B---3--:R-:W-:Y:S01]  /*1c1e0*/  @P5 IMAD.HI.U32 R184, R23, R2, RZ ;  /* 0x0000000217b85227 */ /* 0x008fe200078e00ff */
[----:B------:R-:W-:-:S03]  /*1c1f0*/  MOV R2, R23 ;  /* 0x0000001700027202 */ /* 0x000fc60000000f00 */
[----:B------:R-:W-:Y:S01]  /*1c200*/  FMUL.FTZ R185, R161, UR5 ;  /* 0x00000005a1b97c20 */ /* 0x000fe20008410000 */
[----:B------:R-:W-:Y:S01]  /*1c210*/  FMUL.FTZ R161, R163, UR5 ;  /* 0x00000005a3a17c20 */ /* 0x000fe20008410000 */
[----:B------:R-:W-:Y:S01]  /*1c220*/  FMUL.FTZ R163, R167, UR5 ;  /* 0x00000005a7a37c20 */ /* 0x000fe20008410000 */
[----:B-----5:R-:W-:Y:S01]  /*1c230*/  @P5 SHF.R.U32.HI R2, RZ, R3, R184 ;  /* 0x00000003ff025219 */ /* 0x020fe200000116b8 */
[----:B------:R-:W-:Y:S01]  /*1c240*/  FMUL.FTZ R167, R174, UR5 ;  /* 0x00000005aea77c20 */ /* 0x000fe20008410000 */
[----:B------:R-:W-:Y:S01]  /*1c250*/  FMUL.FTZ R3, R152, UR5 ;  /* 0x0000000598037c20 */ /* 0x000fe20008410000 */
[----:B------:R-:W-:Y:S01]  /*1c260*/  FMUL.FTZ R174, R176, UR5 ;  /* 0x00000005b0ae7c20 */ /* 0x000fe20008410000 */
[----:B------:R-:W-:Y:S01]  /*1c270*/  FMUL.FTZ R152, R154, UR5 ;  /* 0x000000059a987c20 */ /* 0x000fe20008410000 */
[----:B------:R-:W-:Y:S01]  /*1c280*/  FMUL.FTZ R176, R177, UR5 ;  /* 0x00000005b1b07c20 */ /* 0x000fe20008410000 */
[----:B------:R-:W-:Y:S01]  /*1c290*/  FMUL.FTZ R154, R158, UR5 ;  /* 0x000000059e9a7c20 */ /* 0x000fe20008410000 */
[----:B------:R-:W3:Y:S01]  /*1c2a0*/  SHFL.IDX PT, R188, R2, RZ, 0x1c1f ;  /* 0x001c1fff02bc7589 */ /* 0x000ee200000e0000 */
[----:B------:R-:W-:-:S02]  /*1c2b0*/  IMAD.SHL.U32 R177, R5, 0x40, RZ ;  /* 0x0000004005b17824 */ /* 0x000fc400078e00ff */
        /* <DEDUP_REMOVED lines=12> */
[----:B------:R5:W-:Y:S01]  /*1c380*/  @!P1 SYNCS.ARRIVE.TRANS64.RED.A1T0 RZ, [R4+URZ], RZ ;  /* 0x000000ff04ff99a7 */ /* 0x000be2000810043f */
[----:B------:R-:W-:Y:S01]  /*1c390*/  IADD3 R156, -R177, 0x1, RZ ;  /* 0x00000001b19c7810 */ /* 0x000fe20007ffe1ff */
[----:B------:R-:W-:Y:S01]  /*1c3a0*/  FMUL.FTZ R184, R157, UR5 ;  /* 0x000000059db87c20 */ /* 0x000fe20008410000 */
[----:B------:R-:W-:Y:S01]  /*1c3b0*/  FMUL.FTZ R178, R180, UR5 ;  /* 0x00000005b4b27c20 */ /* 0x000fe20008410000 */
[----:B------:R-:W-:Y:S01]  /*1c3c0*/  FMUL.FTZ R179, R181, UR5 ;  /* 0x00000005b5b37c20 */ /* 0x000fe20008410000 */
[----:B------:R-:W-:Y:S01]  /*1c3d0*/  FMUL.FTZ R175, R183, UR5 ;  /* 0x00000005b7af7c20 */ /* 0x000fe20008410000 */
[----:B------:R-:W-:Y:S01]  /*1c3e0*/  IMAD R156, R229, -0x2, R156 ;  /* 0xfffffffee59c7824 */ /* 0x000fe200078e029c */
[----:B------:R-:W0:Y:S01]  /*1c3f0*/  MUFU.TANH R3, R3 ;  /* 0x0000000300037308 */ /* 0x000e220000002400 */
[----:B-----5:R-:W-:Y:S01]  /*1c400*/  FMUL.FTZ R4, R182, UR5 ;  /* 0x00000005b6047c20 */ /* 0x020fe20008410000 */
[----:B------:R-:W-:-:S02]  /*1c410*/  ULDC UR5, c[0x0][0x9e0] ;  /* 0x0002780000057ab9 */ /* 0x000fc40000000800 */
[----:B------:R-:W-:-:S04]  /*1c420*/  IADD3 R156, -R220, R156, R221 ;  /* 0x0000009cdc9c7210 */ /* 0x000fc80007ffe1dd */
[----:B------:R-:W0:Y:S01]  /*1c430*/  MUFU.TANH R152, R152 ;  /* 0x0000009800987308 */ /* 0x000e220000002400 */
[C---:B------:R-:W-:Y:S01]  /*1c440*/  IADD3 R182, R156.reuse, UR4, RZ ;  /* 0x000000049cb67c10 */ /* 0x040fe2000fffe0ff */
[----:B------:R-:W-:-:S04]  /*1c450*/  VIADD R183, R156, UR5 ;  /* 0x000000059cb77c36 */ /* 0x000fc80008000000 */
[--C-:B---3--:R-:W-:Y:S02]  /*1c460*/  IMAD.IADD R181, R183, 0x1, R188.reuse ;  /* 0x00000001b7b57824 */ /* 0x108fe400078e02bc */
[----:B------:R-:W3:Y:S01]  /*1c470*/  MUFU.TANH R23, R23 ;  /* 0x0000001700177308 */ /* 0x000ee20000002400 */
        /* <DEDUP_REMOVED lines=33> */
[----:B------:R-:W1:Y:S02]  /*1c690*/  @P2 LDC.64 R156, c[0x0][0x9e8] ;  /* 0x00027a00ff9c2b82 */ /* 0x000e640000000a00 */
[----:B-1----:R-:W-:-:S05]  /*1c6a0*/  @P2 IMAD.HI.U32 R156, R188, R156, RZ ;  /* 0x0000009cbc9c2227 */ /* 0x002fca00078e00ff */
[----:B------:R-:W-:-:S04]  /*1c6b0*/  @P2 SHF.R.U32.HI R188, RZ, R157, R156 ;  /* 0x0000009dffbc2219 */ /* 0x000fc8000001169c */
[----:B------:R-:W-:Y:S01]  /*1c6c0*/  LOP3.LUT R188, RZ, R188, RZ, 0x33, !PT ;  /* 0x000000bcffbc7212 */ /* 0x000fe200078e33ff */
[----:B------:R-:W-:Y:S06]  /*1c6d0*/  BRA `(.L_x_2005) ;  /* 0x0000000000187947 */ /* 0x000fec0003800000 */
.L_x_2004:
[----:B------:R-:W-:Y:S02]  /*1c6e0*/  ULDC UR4, c[0x0][0x9e4] ;  /* 0x0002790000047ab9 */ /* 0x000fe40000000800 */
[----:B------:R-:W-:-:S05]  /*1c6f0*/  IMAD.U32 R189, RZ, RZ, UR4 ;  /* 0x00000004ffbd7e24 */ /* 0x000fca000f8e00ff */
[----:B------:R-:W-:-:S13]  /*1c700*/  ISETP.NE.AND P2, PT, R189, 0x1, PT ;  /* 0x00000001bd00780c */ /* 0x000fda0003f45270 */
[----:B------:R-:W1:Y:S02]  /*1c710*/  @P2 LDC.64 R156, c[0x0][0x9e8] ;  /* 0x00027a00ff9c2b82 */ /* 0x000e640000000a00 */
[----:B-1----:R-:W-:-:S05]  /*1c720*/  @P2 IMAD.HI.U32 R156, R188, R156, RZ ;  /* 0x0000009cbc9c2227 */ /* 0x002fca00078e00ff */
[----:B------:R-:W-:-:S07]  /*1c730*/  @P2 SHF.R.U32.HI R188, RZ, R157, R156 ;  /* 0x0000009dffbc2219 */ /* 0x000fce000001169c */
.L_x_2005:
[----:B------:R-:W-:Y:S05]  /*1c740*/  BSYNC B1 ;  /* 0x0000000000017941 */ /* 0x000fea0003800000 */
.L_x_2003:
[----:B------:R-:W-:-:S04]  /*1c750*/  IMAD R188, R188, R189, -R177 ;  /* 0x000000bdbcbc7224 */ /* 0x000fc800078e0ab1 */
[----:B------:R-:W-:-:S05]  /*1c760*/  IMAD R188, R229, -0x2, R188 ;  /* 0xfffffffee5bc7824 */ /* 0x000fca00078e02bc */
[----:B------:R-:W-:Y:S02]  /*1c770*/  VIMNMX R180, R180, R188, !PT ;  /* 0x000000bcb4b47248 */ /* 0x000fe40007fe0100 */
[----:B------:R-:W-:-:S07]  /*1c780*/  VIADDMNMX R181, R188, R189, R181, PT ;  /* 0x000000bdbcb57246 */ /* 0x000fce00038001b5 */
.L_x_2002:
[----:B------:R-:W-:Y:S01]  /*1c790*/  ISETP.GT.AND P2, PT, R5, -0x1, PT ;  /* 0xffffffff0500780c */ /* 0x000fe20003f44270 */
[----:B------:R-:W1:Y:S03]  /*1c7a0*/  SHFL.IDX PT, R2, R2, 0x1, 0x1c1f ;  /* 0x003c1f0002027f89 */ /* 0x000e6600000e0000 */
[C---:B------:R-:W-:Y:S02]  /*1c7b0*/  ISETP.GT.AND P4, PT, R180.reuse, RZ, P2 ;  /* 0x000000ffb400720c */ /* 0x040fe40001784270 */
[----:B------:R-:W-:Y:S02]  /*1c7c0*/  ISETP.GT.AND P3, PT, R180, 0x1, P2 ;  /* 0x00000001b400780c */ /* 0x000fe40001764270 */
[C---:B------:R-:W-:Y:S02]  /*1c7d0*/  ISETP.LT.OR P4, PT, R181.reuse, 0x1, P4 ;  /* 0x00000001b500780c */ /* 0x040fe40002781670 */
[----:B------:R-:W-:-:S02]  /*1c7e0*/  ISETP.LT.OR P3, PT, R181, 0x2, P3 ;  /* 0x00000002b500780c */ /* 0x000fc40001f61670 */
[----:B0-----:R-:W-:Y:S02]  /*1c7f0*/  FSEL R156, R3, -INF , !P4 ;  /* 0xff800000039c7808 */ /* 0x001fe40006000000 */
[----:B------:R-:W-:Y:S02]  /*1c800*/  FSEL R153, R153, -INF , !P3 ;  /* 0xff80000099997808 */ /* 0x000fe40005800000 */
[C---:B------:R-:W-:Y:S02]  /*1c810*/  ISETP.GT.AND P4, PT, R180.reuse, 0x8, P2 ;  /* 0x00000008b400780c */ /* 0x040fe40001784270 */
[----:B------:R-:W-:Y:S02]  /*1c820*/  ISETP.GT.AND P3, PT, R180, 0x9, P2 ;  /* 0x00000009b400780c */ /* 0x000fe40001764270 */
[C---:B------:R-:W-:Y:S02]  /*1c830*/  ISETP.LT.OR P4, PT, R181.reuse, 0x9, P4 ;  /* 0x00000009b500780c */ /* 0x040fe40002781670 */
[----:B------:R-:W-:-:S02]  /*1c840*/  ISETP.LT.OR P3, PT, R181, 0xa, P3 ;  /* 0x0000000ab500780c */ /* 0x000fc40001f61670 */
[----:B------:R-:W-:Y:S01]  /*1c850*/  FSEL R155, R155, -INF , !P4 ;  /* 0xff8000009b9b7808 */ /* 0x000fe20006000000 */
[----:B-1----:R-:W-:Y:S01]  /*1c860*/  IMAD.IADD R182, R182, 0x1, R2 ;  /* 0x00000001b6b67824 */ /* 0x002fe200078e0202 */
        /* <DEDUP_REMOVED lines=35> */
[----:B------:R-:W-:Y:S02]  /*1caa0*/  IADD3 R183, R183, R2, RZ ;  /* 0x00000002b7b77210 */ /* 0x000fe40007ffe0ff */
[----:B------:R-:W-:Y:S02]  /*1cab0*/  FSEL R178, R178, -INF , !P4 ;  /* 0xff800000b2b27808 */ /* 0x000fe40006000000 */
[----:B------:R-:W-:Y:S01]  /*1cac0*/  FSEL R179, R179, -INF , !P3 ;  /* 0xff800000b3b37808 */ /* 0x000fe20005800000 */
[----:B------:R-:W-:Y:S06]  /*1cad0*/  @!P6 BRA `(.L_x_2006) ;  /* 0x000000000060e947 */ /* 0x000fec0003800000 */
        /* <DEDUP_REMOVED lines=13> */
.L_x_2008:
[----:B------:R-:W-:Y:S02]  /*1cbb0*/  ULDC UR4, c[0x0][0x9e4] ;  /* 0x0002790000047ab9 */ /* 0x000fe40000000800 */
[----:B------:R-:W-:-:S05]  /*1cbc0*/  IMAD.U32 R180, RZ, RZ, UR4 ;  /* 0x00000004ffb47e24 */ /* 0x000fca000f8e00ff */
[----:B------:R-:W-:-:S13]  /*1cbd0*/  ISETP.NE.AND P3, PT, R180, 0x1, PT ;  /* 0x00000001b400780c */ /* 0x000fda0003f65270 */
[----:B------:R-:W0:Y:S02]  /*1cbe0*/  @P3 LDC.64 R2, c[0x0][0x9e8] ;  /* 0x00027a00ff023b82 */ /* 0x000e240000000a00 */
[----:B0-----:R-:W-:-:S05]  /*1cbf0*/  @P3 IMAD.HI.U32 R2, R157, R2, RZ ;  /* 0x000000029d023227 */ /* 0x001fca00078e00ff */
[----:B------:R-:W-:-:S07]  /*1cc00*/  @P3 SHF.R.U32.HI R157, RZ, R3, R2 ;  /* 0x00000003ff9d3219 */ /* 0x000fce0000011602 */
.L_x_2009:
[----:B------:R-:W-:Y:S05]  /*1cc10*/  BSYNC B1 ;  /* 0x0000000000017941 */ /* 0x000fea0003800000 */
.L_x_2007:
[----:B------:R-:W-:-:S04]  /*1cc20*/  IMAD R157, R157, R180, -R177 ;  /* 0x000000b49d9d7224 */ /* 0x000fc800078e0ab1 */
[----:B------:R-:W-:-:S05]  /*1cc30*/  IMAD R157, R229, -0x2, R157 ;  /* 0xfffffffee59d7824 */ /* 0x000fca00078e029d */
[----:B------:R-:W-:Y:S02]  /*1cc40*/  VIMNMX R182, R182, R157, !PT ;  /* 0x0000009db6b67248 */ /* 0x000fe40007fe0100 */
[----:B------:R-:W-:-:S07]  /*1cc50*/  VIADDMNMX R183, R157, R180, R183, PT ;  /* 0x000000b49db77246 */ /* 0x000fce00038001b7 */
.L_x_2006:
[----:B------:R-:W-:Y:S01]  /*1cc60*/  @!P1 VIADD R0, R0, 0x30860 ;  /* 0x0003086000009836 */ /* 0x000fe20000000000 */
[----:B------:R-:W2:Y:S01]  /*1cc70*/  LDL R180, [R1+0x50] ;  /* 0x0000500001b47983 */ /* 0x000ea20000100800 */
[----:B------:R-:W-:Y:S01]  /*1cc80*/  ULDC UR4, c[0x0][0x988] ;  /* 0x0002620000047ab9 */ /* 0x000fe20000000800 */
[----:B------:R-:W-:Y:S02]  /*1cc90*/  IMAD.MOV.U32 R233, RZ, RZ, R219 ;  /* 0x000000ffffe97224 */ /* 0x000fe400078e00db */
[----:B------:R-:W-:Y:S01]  /*1cca0*/  @!P1 PRMT R0, RZ, 0x654, R0 ;  /* 0x00000654ff009816 */ /* 0x000fe20000000000 */
[----:B------:R-:W-:-:S03]  /*1ccb0*/  IMAD.MOV.U32 R232, RZ, RZ, R22 ;  /* 0x000000ffffe87224 */ /* 0x000fc600078e0016 */
        /* <DEDUP_REMOVED lines=20> */
[----:B0-----:R-:W-:Y:S02]  /*1ce00*/  FMNMX.FTZ R3, R2, R3, !PT ;  /* 0x0000000302037209 */ /* 0x001fe40007810000 */
[----:B------:R-:W-:Y:S02]  /*1ce10*/  MOV R2, UR4 ;  /* 0x0000000400027c02 */ /* 0x000fe40008000f00 */
[----:B------:R-:W-:-:S03]  /*1ce20*/  FSETP.NEU.FTZ.AND P3, PT, R3, -INF , PT ;  /* 0xff8000000300780b */ /* 0x000fc60003f7d000 */
[C---:B------:R-:W-:Y:S01]  /*1ce30*/  FMUL.FTZ R0, R3.reuse, R2 ;  /* 0x0000000203007220 */ /* 0x040fe20000410000 */
[----:B------:R-:W-:-:S04]  /*1ce40*/  FSEL R157, R3, RZ, P3 ;  /* 0x000000ff039d7208 */ /* 0x000fc80001800000 */
[----:B------:R-:W-:Y:S01]  /*1ce50*/  FSEL R0, R0, RZ, P3 ;  /* 0x000000ff00007208 */ /* 0x000fe20001800000 */
[----:B------:R-:W-:Y:S01]  /*1ce60*/  FADD.FTZ R157, -R157, R231 ;  /* 0x000000e79d9d7221 */ /* 0x000fe20000010100 */
[----:B------:R-:W-:Y:S01]  /*1ce70*/  ISETP.GT.AND P3, PT, R182, 0x1, P2 ;  /* 0x00000001b600780c */ /* 0x000fe20001764270 */
[----:B------:R-:W-:Y:S02]  /*1ce80*/  IMAD.MOV.U32 R231, RZ, RZ, R3 ;  /* 0x000000ffffe77224 */ /* 0x000fe400078e0003 */
[-CC-:B------:R-:W-:Y:S01]  /*1ce90*/  FFMA.FTZ R156, R156, R2.reuse, -R0.reuse ;  /* 0x000000029c9c7223 */ /* 0x180fe20000010800 */
[----:B------:R-:W-:Y:S01]  /*1cea0*/  ISETP.LT.OR P4, PT, R183, 0x2, P3 ;  /* 0x00000002b700780c */ /* 0x000fe20001f81670 */
[-C--:B------:R-:W-:Y:S01]  /*1ceb0*/  FMUL.FTZ R157, R157, R2.reuse ;  /* 0x000000029d9d7220 */ /* 0x080fe20000410000 */
[-CC-:B------:R-:W-:Y:S01]  /*1cec0*/  FFMA.FTZ R153, R153, R2.reuse, -R0.reuse ;  /* 0x0000000299997223 */ /* 0x180fe20000010800 */
[C---:B------:R-:W-:Y:S01]  /*1ced0*/  ISETP.GT.AND P3, PT, R182.reuse, 0x8, P2 ;  /* 0x00000008b600780c */ /* 0x040fe20001764270 */
[-CC-:B------:R-:W-:Y:S01]  /*1cee0*/  FFMA.FTZ R155, R155, R2.reuse, -R0.reuse ;  /* 0x000000029b9b7223 */ /* 0x180fe20000010800 */
[----:B------:R-:W-:Y:S01]  /*1cef0*/  FSEL R177, R23, -INF , !P4 ;  /* 0xff80000017b17808 */ /* 0x000fe20006000000 */
[----:B------:R-:W-:Y:S01]  /*1cf00*/  MUFU.EX2 R156, R156 ;  /* 0x0000009c009c7308 */ /* 0x000fe20000000800 */
[----:B------:R-:W-:Y:S01]  /*1cf10*/  ISETP.GT.AND P4, PT, R182, 0x9, P2 ;  /* 0x00000009b600780c */ /* 0x000fe20001784270 */
[-CC-:B------:R-:W-:Y:S01]  /*1cf20*/  FFMA.FTZ R184, R184, R2.reuse, -R0.reuse ;  /* 0x00000002b8b87223 */ /* 0x180fe20000010800 */
[C---:B------:R-:W-:Y:S01]  /*1cf30*/  ISETP.LT.OR P3, PT, R183.reuse, 0x9, P3 ;  /* 0x00000009b700780c */ /* 0x040fe20001f61670 */
[-CC-:B------:R-:W-:Y:S01]  /*1cf40*/  FFMA.FTZ R160, R160, R2.reuse, -R0.reuse ;  /* 0x00000002a0a07223 */ /* 0x180fe20000010800 */
[----:B------:R-:W-:Y:S01]  /*1cf50*/  ISETP.LT.OR P4, PT, R183, 0xa, P4 ;  /* 0x0000000ab700780c */ /* 0x000fe20002781670 */
[-CC-:B------:R-:W-:Y:S01]  /*1cf60*/  FFMA.FTZ R185, R185, R2.reuse, -R0.reuse ;  /* 0x00000002b9b97223 */ /* 0x180fe20000010800 */
[----:B------:R-:W-:Y:S01]  /*1cf70*/  FSEL R154, R154, -INF , !P3 ;  /* 0xff8000009a9a7808 */ /* 0x000fe20005800000 */
[----:B------:R-:W0:Y:S01]  /*1cf80*/  MUFU.EX2 R23, R157 ;  /* 0x0000009d00177308 */ /* 0x000e220000000800 */
[----:B------:R-:W-:Y:S01]  /*1cf90*/  FSEL R158, R158, -INF , !P4 ;  /* 0xff8000009e9e7808 */ /* 0x000fe20006000000 */
[-CC-:B------:R-:W-:Y:S01]  /*1cfa0*/  FFMA.FTZ R186, R186, R2.reuse, -R0.reuse ;  /* 0x00000002baba7223 */ /* 0x180fe20000010800 */
[C---:B------:R-:W-:Y:S01]  /*1cfb0*/  ISETP.GT.AND P4, PT, R182.reuse, 0x11, P2 ;  /* 0x00000011b600780c */ /* 0x040fe20001784270 */
[-CC-:B------:R-:W-:Y:S01]  /*1cfc0*/  FFMA.FTZ R165, R165, R2.reuse, -R0.reuse ;  /* 0x00000002a5a57223 */ /* 0x180fe20000010800 */
[----:B------:R-:W-:Y:S01]  /*1cfd0*/  ISETP.GT.AND P3, PT, R182, 0x10, P2 ;  /* 0x00000010b600780c */ /* 0x000fe20001764270 */
[-CC-:B------:R-:W-:Y:S01]  /*1cfe0*/  FFMA.FTZ R187, R187, R2.reuse, -R0.reuse ;  /* 0x00000002bbbb7223 */ /* 0x180fe20000010800 */
[C---:B------:R-:W-:Y:S01]  /*1cff0*/  ISETP.LT.OR P4, PT, R183.reuse, 0x12, P4 ;  /* 0x00000012b700780c */ /* 0x040fe20002781670 */
[----:B------:R0:W1:Y:S01]  /*1d000*/  MUFU.EX2 R196, R153 ;  /* 0x0000009900c47308 */ /* 0x0000620000000800 */
[----:B------:R-:W-:Y:S01]  /*1d010*/  ISETP.LT.OR P3, PT, R183, 0x11, P3 ;  /* 0x00000011b700780c */ /* 0x000fe20001f61670 */
[-CC-:B------:R-:W-:Y:S01]  /*1d020*/  FFMA.FTZ R169, R169, R2.reuse, -R0.reuse ;  /* 0x00000002a9a97223 */ /* 0x180fe20000010800 */
[----:B------:R-:W-:Y:S01]  /*1d030*/  FSEL R161, R161, -INF , !P4 ;  /* 0xff800000a1a17808 */ /* 0x000fe20006000000 */
[-CC-:B------:R-:W-:Y:S01]  /*1d040*/  FFMA.FTZ R172, R172, R2.reuse, -R0.reuse ;  /* 0x00000002acac7223 */ /* 0x180fe20000010800 */
[C---:B------:R-:W-:Y:S01]  /*1d050*/  ISETP.GT.AND P4, PT, R182.reuse, 0x19, P2 ;  /* 0x00000019b600780c */ /* 0x040fe20001784270 */
[----:B------:R-:W-:Y:S01]  /*1d060*/  FFMA.FTZ R173, R173, R2, -R0 ;  /* 0x00000002adad7223 */ /* 0x000fe20000010800 */
[----:B------:R-:W-:Y:S01]  /*1d070*/  FSEL R159, R159, -INF , !P3 ;  /* 0xff8000009f9f7808 */ /* 0x000fe20005800000 */
[----:B------:R-:W-:Y:S01]  /*1d080*/  MUFU.EX2 R155, R155 ;  /* 0x0000009b009b7308 */ /* 0x000fe20000000800 */
[----:B------:R-:W-:Y:S01]  /*1d090*/  ISETP.LT.OR P4, PT, R183, 0x1a, P4 ;  /* 0x0000001ab700780c */ /* 0x000fe20002781670 */
[----:B0-----:R-:W-:Y:S01]  /*1d0a0*/  FFMA.FTZ R153, R23, R228, R156 ;  /* 0x000000e417997223 */ /* 0x001fe2000001009c */
[----:B------:R-:W-:Y:S01]  /*1d0b0*/  ISETP.GT.AND P3, PT, R182, 0x18, P2 ;  /* 0x00000018b600780c */ /* 0x000fe20001764270 */
[-CC-:B------:R-:W-:Y:S01]  /*1d0c0*/  FFMA.FTZ R174, R174, R2.reuse, -R0.reuse ;  /* 0x00000002aeae7223 */ /* 0x180fe20000010800 */
[----:B------:R-:W-:Y:S01]  /*1d0d0*/  FSEL R163, R163, -INF , !P4 ;  /* 0xff800000a3a37808 */ /* 0x000fe20006000000 */
[--C-:B------:R-:W-:Y:S01]  /*1d0e0*/  FFMA.FTZ R176, R176, R2, -R0.reuse ;  /* 0x00000002b0b07223 */ /* 0x100fe20000010800 */
[----:B------:R-:W-:Y:S01]  /*1d0f0*/  ISETP.GT.AND P4, PT, R182, 0x21, P2 ;  /* 0x00000021b600780c */ /* 0x000fe20001784270 */
[----:B------:R-:W0:Y:S01]  /*1d100*/  MUFU.EX2 R184, R184 ;  /* 0x000000b800b87308 */ /* 0x000e220000000800 */
[C---:B-1----:R-:W-:Y:S01]  /*1d110*/  FADD.FTZ R153, R196.reuse, R153 ;  /* 0x00000099c4997221 */ /* 0x042fe20000010000 */
[----:B------:R-:W-:Y:S01]  /*1d120*/  F2FP.F16.F32.PACK_AB R196, R196, R156 ;  /* 0x0000009cc4c4723e */ /* 0x000fe200000000ff */
[-CC-:B------:R-:W-:Y:S01]  /*1d130*/  FFMA.FTZ R178, R178, R2.reuse, -R0.reuse ;  /* 0x00000002b2b27223 */ /* 0x180fe20000010800 */
[----:B------:R-:W-:Y:S01]  /*1d140*/  ISETP.LT.OR P4, PT, R183, 0x22, P4 ;  /* 0x00000022b700780c */ /* 0x000fe20002781670 */
[----:B------:R-:W-:Y:S01]  /*1d150*/  FFMA.FTZ R0, R179, R2, -R0 ;  /* 0x00000002b3007223 */ /* 0x000fe20000010800 */
[----:B------:R-:W-:-:S02]  /*1d160*/  ISETP.LT.OR P3, PT, R183, 0x19, P3 ;  /* 0x00000019b700780c */ /* 0x000fc40001f61670 */
[----:B------:R-:W-:Y:S01]  /*1d170*/  FSEL R166, R166, -INF , !P4 ;  /* 0xff800000a6a67808 */ /* 0x000fe20006000000 */
[----:B------:R-:W-:Y:S01]  /*1d180*/  MUFU.EX2 R160, R160 ;  /* 0x000000a000a07308 */ /* 0x000fe20000000800 */
[----:B------:R-:W-:Y:S02]  /*1d190*/  ISETP.GT.AND P4, PT, R182, 0x29, P2 ;  /* 0x00000029b600780c */ /* 0x000fe40001784270 */
[----:B------:R-:W-:Y:S02]  /*1d1a0*/  FSEL R162, R162, -INF , !P3 ;  /* 0xff800000a2a27808 */ /* 0x000fe40005800000 */
[----:B------:R-:W-:Y:S02]  /*1d1b0*/  ISETP.LT.OR P4, PT, R183, 0x2a, P4 ;  /* 0x0000002ab700780c */ /* 0x000fe40002781670 */
[----:B------:R-:W-:Y:S01]  /*1d1c0*/  ISETP.GT.AND P3, PT, R182, 0x20, P2 ;  /* 0x00000020b600780c */ /* 0x000fe20001764270 */
[----:B------:R-:W1:Y:S01]  /*1d1d0*/  MUFU.EX2 R185, R185 ;  /* 0x000000b900b97308 */ /* 0x000e620000000800 */
[----:B------:R-:W-:-:S02]  /*1d1e0*/  FSEL R168, R168, -INF , !P4 ;  /* 0xff800000a8a87808 */ /* 0x000fc40006000000 */
[----:B------:R-:W-:Y:S02]  /*1d1f0*/  ISETP.GT.AND P4, PT, R182, RZ, P2 ;  /* 0x000000ffb600720c */ /* 0x000fe40001784270 */
[C---:B------:R-:W-:Y:S02]  /*1d200*/  ISETP.LT.OR P3, PT, R183.reuse, 0x21, P3 ;  /* 0x00000021b700780c */ /* 0x040fe40001f61670 */
[----:B------:R-:W-:Y:S01]  /*1d210*/  ISETP.LT.OR P4, PT, R183, 0x1, P4 ;  /* 0x00000001b700780c */ /* 0x000fe20002781670 */
[----:B------:R-:W-:Y:S01]  /*1d220*/  MUFU.EX2 R186, R186 ;  /* 0x000000ba00ba7308 */ /* 0x000fe20000000800 */
[----:B------:R-:W-:Y:S02]  /*1d230*/  FSEL R164, R164, -INF , !P3 ;  /* 0xff800000a4a47808 */ /* 0x000fe40005800000 */
[----:B------:R-:W-:Y:S02]  /*1d240*/  FSEL R152, R152, -INF , !P4 ;  /* 0xff80000098987808 */ /* 0x000fe40006000000 */
[----:B------:R-:W-:-:S02]  /*1d250*/  ISETP.GT.AND P3, PT, R182, 0x28, P2 ;  /* 0x00000028b600780c */ /* 0x000fc40001764270 */
[----:B------:R-:W-:Y:S01]  /*1d260*/  FMNMX.FTZ R156, R152, R230, !PT ;  /* 0x000000e6989c7209 */ /* 0x000fe20007810000 */
[----:B------:R-:W3:Y:S01]  /*1d270*/  MUFU.EX2 R165, R165 ;  /* 0x000000a500a57308 */ /* 0x000ee20000000800 */
[----:B------:R-:W-:Y:S02]  /*1d280*/  ISETP.LT.OR P3, PT, R183, 0x29, P3 ;  /* 0x00000029b700780c */ /* 0x000fe40001f61670 */
[----:B------:R-:W-:Y:S02]  /*1d290*/  FMNMX.FTZ R156, R177, R156, !PT ;  /* 0x0000009cb19c7209 */ /* 0x000fe40007810000 */
[----:B------:R-:W-:Y:S02]  /*1d2a0*/  FSEL R167, R167, -INF , !P3 ;  /* 0xff800000a7a77808 */ /* 0x000fe40005800000 */
[----:B------:R-:W-:Y:S01]  /*1d2b0*/  FMNMX.FTZ R156, R154, R156, !PT ;  /* 0x0000009c9a9c7209 */ /* 0x000fe20007810000 */
[----:B------:R-:W-:Y:S01]  /*1d2c0*/  MUFU.EX2 R187, R187 ;  /* 0x000000bb00bb7308 */ /* 0x000fe20000000800 */
[----:B------:R-:W-:-:S02]  /*1d2d0*/  ISETP.GT.AND P3, PT, R182, 0x30, P2 ;  /* 0x00000030b600780c */ /* 0x000fc40001764270 */
[----:B------:R-:W-:Y:S02]  /*1d2e0*/  FMNMX.FTZ R156, R158, R156, !PT ;  /* 0x0000009c9e9c7209 */ /* 0x000fe40007810000 */
[----:B------:R-:W-:Y:S02]  /*1d2f0*/  ISETP.LT.OR P3, PT, R183, 0x31, P3 ;  /* 0x00000031b700780c */ /* 0x000fe40001f61670 */
[----:B------:R-:W-:Y:S01]  /*1d300*/  FMNMX.FTZ R156, R159, R156, !PT ;  /* 0x0000009c9f9c7209 */ /* 0x000fe20007810000 */
[----:B------:R-:W4:Y:S01]  /*1d310*/  MUFU.EX2 R169, R169 ;  /* 0x000000a900a97308 */ /* 0x000f220000000800 */
[----:B------:R-:W-:Y:S02]  /*1d320*/  FSEL R171, R171, -INF , !P3 ;  /* 0xff800000abab7808 */ /* 0x000fe40005800000 */
[----:B------:R-:W-:Y:S02]  /*1d330*/  FMNMX.FTZ R156, R161, R156, !PT ;  /* 0x0000009ca19c7209 */ /* 0x000fe40007810000 */
[----:B------:R-:W-:-:S02]  /*1d340*/  ISETP.GT.AND P3, PT, R182, 0x31, P2 ;  /* 0x00000031b600780c */ /* 0x000fc40001764270 */
[----:B------:R-:W-:Y:S01]  /*1d350*/  FMNMX.FTZ R156, R162, R156, !PT ;  /* 0x0000009ca29c7209 */ /* 0x000fe20007810000 */
[----:B------:R-:W-:Y:S01]  /*1d360*/  MUFU.EX2 R172, R172 ;  /* 0x000000ac00ac7308 */ /* 0x000fe20000000800 */
[----:B------:R-:W-:Y:S02]  /*1d370*/  ISETP.GT.AND P4, PT, R182, 0x38, P2 ;  /* 0x00000038b600780c */ /* 0x000fe40001784270 */
[----:B------:R-:W-:Y:S02]  /*1d380*/  FMNMX.FTZ R156, R163, R156, !PT ;  /* 0x0000009ca39c7209 */ /* 0x000fe40007810000 */
[----:B------:R-:W-:Y:S02]  /*1d390*/  ISETP.LT.OR P3, PT, R183, 0x32, P3 ;  /* 0x00000032b700780c */ /* 0x000fe40001f61670 */
[----:B------:R-:W-:Y:S01]  /*1d3a0*/  FMNMX.FTZ R156, R164, R156, !PT ;  /* 0x0000009ca49c7209 */ /* 0x000fe20007810000 */
[----:B------:R-:W5:Y:S01]  /*1d3b0*/  MUFU.EX2 R173, R173 ;  /* 0x000000ad00ad7308 */ /* 0x000f620000000800 */
[----:B------:R-:W-:-:S02]  /*1d3c0*/  ISETP.GT.AND P2, PT, R182, 0x39, P2 ;  /* 0x00000039b600780c */ /* 0x000fc40001744270 */
[----:B------:R-:W-:Y:S02]  /*1d3d0*/  FMNMX.FTZ R156, R166, R156, !PT ;  /* 0x0000009ca69c7209 */ /* 0x000fe40007810000 */
[----:B------:R-:W-:Y:S02]  /*1d3e0*/  ISETP.LT.OR P4, PT, R183, 0x39, P4 ;  /* 0x00000039b700780c */ /* 0x000fe40002781670 */
[----:B------:R-:W-:Y:S01]  /*1d3f0*/  FMNMX.FTZ R156, R167, R156, !PT ;  /* 0x0000009ca79c7209 */ /* 0x000fe20007810000 */
[----:B------:R-:W-:Y:S01]  /*1d400*/  MUFU.EX2 R174, R174 ;  /* 0x000000ae00ae7308 */ /* 0x000fe20000000800 */
[----:B------:R-:W-:Y:S02]  /*1d410*/  FSEL R170, R170, -INF , !P3 ;  /* 0xff800000aaaa7808 */ /* 0x000fe40005800000 */
[----:B------:R-:W-:Y:S02]  /*1d420*/  FMNMX.FTZ R156, R168, R156, !PT ;  /* 0x0000009ca89c7209 */ /* 0x000fe40007810000 */
[----:B------:R-:W-:-:S02]  /*1d430*/  ISETP.LT.OR P2, PT, R183, 0x3a, P2 ;  /* 0x0000003ab700780c */ /* 0x000fc40001741670 */
[----:B------:R-:W-:Y:S01]  /*1d440*/  FMNMX.FTZ R157, R171, R156, !PT ;  /* 0x0000009cab9d7209 */ /* 0x000fe20007810000 */
[----:B------:R-:W2:Y:S01]  /*1d450*/  MUFU.EX2 R176, R176 ;  /* 0x000000b000b07308 */ /* 0x000ea20000000800 */
[----:B------:R-:W-:Y:S02]  /*1d460*/  FSEL R156, R4, -INF , !P4 ;  /* 0xff800000049c7808 */ /* 0x000fe40006000000 */
[----:B------:R-:W-:Y:S02]  /*1d470*/  FMNMX.FTZ R157, R170, R157, !PT ;  /* 0x0000009daa9d7209 */ /* 0x000fe40007810000 */
[----:B------:R-:W-:Y:S02]  /*1d480*/  FSEL R175, R175, -INF , !P2 ;  /* 0xff800000afaf7808 */ /* 0x000fe40005000000 */
[----:B------:R-:W-:Y:S01]  /*1d490*/  FMNMX.FTZ R157, R156, R157, !PT ;  /* 0x0000009d9c9d7209 */ /* 0x000fe20007810000 */
[----:B------:R-:W-:Y:S01]  /*1d4a0*/  MUFU.EX2 R178, R178 ;  /* 0x000000b200b27308 */ /* 0x000fe20000000800 */
[----:B0-----:R-:W-:-:S02]  /*1d4b0*/  F2FP.F16.F32.PACK_AB R198, R184, R155 ;  /* 0x0000009bb8c6723e */ /* 0x001fc400000000ff */
[----:B------:R-:W-:Y:S02]  /*1d4c0*/  FMNMX.FTZ R157, R175, R157, !PT ;  /* 0x0000009daf9d7209 */ /* 0x000fe40007810000 */
[----:B-1----:R-:W-:Y:S02]  /*1d4d0*/  F2FP.F16.F32.PACK_AB R192, R185, R160 ;  /* 0x000000a0b9c0723e */ /* 0x002fe400000000ff */
[----:B---3--:R-:W-:Y:S01]  /*1d4e0*/  F2FP.F16.F32.PACK_AB R194, R165, R186 ;  /* 0x000000baa5c2723e */ /* 0x008fe200000000ff */
[----:B------:R-:W0:Y:S01]  /*1d4f0*/  SHFL.BFLY PT, R4, R157, 0x2, 0x1f ;  /* 0x0c401f009d047f89 */ /* 0x000e2200000e0000 */
[----:B----4-:R-:W-:Y:S02]  /*1d500*/  F2FP.F16.F32.PACK_AB R188, R169, R187 ;  /* 0x000000bba9bc723e */ /* 0x010fe400000000ff */
[----:B-----5:R-:W-:Y:S02]  /*1d510*/  F2FP.F16.F32.PACK_AB R190, R173, R172 ;  /* 0x000000acadbe723e */ /* 0x020fe400000000ff */
        /* <DEDUP_REMOVED lines=11> */
[-CC-:B------:R-:W-:Y:S01]  /*1d5d0*/  FFMA.FTZ R152, R152, R2.reuse, -R179.reuse ;  /* 0x0000000298987223 */ /* 0x180fe200000108b3 */
[----:B------:R-:W-:Y:S01]  /*1d5e0*/  FADD.FTZ R153, -R153, R230 ;  /* 0x000000e699997221 */ /* 0x000fe20000010100 */
[-CC-:B------:R-:W-:Y:S01]  /*1d5f0*/  FFMA.FTZ R177, R177, R2.reuse, -R179.reuse ;  /* 0x00000002b1b17223 */ /* 0x180fe200000108b3 */
[----:B------:R-:W-:Y:S01]  /*1d600*/  FADD.FTZ R0, R160, R0 ;  /* 0x00000000a0007221 */ /* 0x000fe20000010000 */
[-CC-:B------:R-:W-:Y:S01]  /*1d610*/  FFMA.FTZ R154, R154, R2.reuse, -R179.reuse ;  /* 0x000000029a9a7223 */ /* 0x180fe200000108b3 */
[-C--:B------:R-:W-:Y:S01]  /*1d620*/  FMUL.FTZ R153, R153, R2.reuse ;  /* 0x0000000299997220 */ /* 0x080fe20000410000 */
[----:B------:R-:W-:Y:S01]  /*1d630*/  MUFU.EX2 R152, R152 ;  /* 0x0000009800987308 */ /* 0x000fe20000000800 */
[----:B------:R-:W-:Y:S01]  /*1d640*/  FADD.FTZ R0, R185, R0 ;  /* 0x00000000b9007221 */ /* 0x000fe20000010000 */
[-CC-:B------:R-:W-:Y:S01]  /*1d650*/  FFMA.FTZ R158, R158, R2.reuse, -R179.reuse ;  /* 0x000000029e9e7223 */ /* 0x180fe200000108b3 */
[-CC-:B------:R-:W-:Y:S01]  /*1d660*/  FFMA.FTZ R159, R159, R2.reuse, -R179.reuse ;  /* 0x000000029f9f7223 */ /* 0x180fe200000108b3 */
[-CC-:B------:R-:W-:Y:S01]  /*1d670*/  FFMA.FTZ R161, R161, R2.reuse, -R179.reuse ;  /* 0x00000002a1a17223 */ /* 0x180fe200000108b3 */
[----:B------:R-:W-:Y:S01]  /*1d680*/  FADD.FTZ R0, R186, R0 ;  /* 0x00000000ba007221 */ /* 0x000fe20000010000 */
[-CC-:B------:R-:W-:Y:S01]  /*1d690*/  FFMA.FTZ R162, R162, R2.reuse, -R179.reuse ;  /* 0x00000002a2a27223 */ /* 0x180fe200000108b3 */
[-CC-:B------:R-:W-:Y:S01]  /*1d6a0*/  FFMA.FTZ R163, R163, R2.reuse, -R179.reuse ;  /* 0x00000002a3a37223 */ /* 0x180fe200000108b3 */
[----:B------:R-:W0:Y:S01]  /*1d6b0*/  MUFU.EX2 R177, R177 ;  /* 0x000000b100b17308 */ /* 0x000e220000000800 */
[----:B------:R-:W-:Y:S01]  /*1d6c0*/  FADD.FTZ R0, R165, R0 ;  /* 0x00000000a5007221 */ /* 0x000fe20000010000 */
[-CC-:B------:R-:W-:Y:S01]  /*1d6d0*/  FFMA.FTZ R164, R164, R2.reuse, -R179.reuse ;  /* 0x00000002a4a47223 */ /* 0x180fe200000108b3 */
[-CC-:B------:R-:W-:Y:S01]  /*1d6e0*/  FFMA.FTZ R166, R166, R2.reuse, -R179.reuse ;  /* 0x00000002a6a67223 */ /* 0x180fe200000108b3 */
[-CC-:B------:R-:W-:Y:S01]  /*1d6f0*/  FFMA.FTZ R167, R167, R2.reuse, -R179.reuse ;  /* 0x00000002a7a77223 */ /* 0x180fe200000108b3 */
[----:B------:R-:W-:Y:S01]  /*1d700*/  FADD.FTZ R155, R187, R0 ;  /* 0x00000000bb9b7221 */ /* 0x000fe20000010000 */
[-CC-:B------:R-:W-:Y:S01]  /*1d710*/  FFMA.FTZ R168, R168, R2.reuse, -R179.reuse ;  /* 0x00000002a8a87223 */ /* 0x180fe200000108b3 */
[-CC-:B------:R-:W-:Y:S01]  /*1d720*/  FFMA.FTZ R171, R171, R2.reuse, -R179.reuse ;  /* 0x00000002abab7223 */ /* 0x180fe200000108b3 */
[----:B------:R2:W3:Y:S01]  /*1d730*/  MUFU.EX2 R0, R153 ;  /* 0x0000009900007308 */ /* 0x0004e20000000800 */
[-CC-:B------:R-:W-:Y:S01]  /*1d740*/  FFMA.FTZ R170, R170, R2.reuse, -R179.reuse ;  /* 0x00000002aaaa7223 */ /* 0x180fe200000108b3 */
[-C--:B------:R-:W-:Y:S01]  /*1d750*/  FFMA.FTZ R156, R156, R2.reuse, -R179 ;  /* 0x000000029c9c7223 */ /* 0x080fe200000108b3 */
[----:B------:R-:W-:Y:S01]  /*1d760*/  FADD.FTZ R155, R169, R155 ;  /* 0x0000009ba99b7221 */ /* 0x000fe20000010000 */
[----:B------:R-:W-:Y:S01]  /*1d770*/  FFMA.FTZ R175, R175, R2, -R179 ;  /* 0x00000002afaf7223 */ /* 0x000fe200000108b3 */
[----:B------:R-:W-:Y:S01]  /*1d780*/  F2FP.F16.F32.PACK_AB R184, R176, R174 ;  /* 0x000000aeb0b8723e */ /* 0x000fe200000000ff */
[----:B------:R-:W-:-:S02]  /*1d790*/  VIADD R5, R5, 0xffffffff ;  /* 0xffffffff05057836 */ /* 0x000fc40000000000 */
[----:B------:R-:W-:Y:S01]  /*1d7a0*/  FADD.FTZ R155, R172, R155 ;  /* 0x0000009bac9b7221 */ /* 0x000fe20000010000 */
[----:B------:R-:W4:Y:S01]  /*1d7b0*/  MUFU.EX2 R154, R154 ;  /* 0x0000009a009a7308 */ /* 0x000f220000000800 */
[----:B-1----:R-:W-:Y:S02]  /*1d7c0*/  F2FP.F16.F32.PACK_AB R186, R157, R178 ;  /* 0x000000b29dba723e */ /* 0x002fe400000000ff */
[----:B------:R-:W-:Y:S01]  /*1d7d0*/  FADD.FTZ R155, R173, R155 ;  /* 0x0000009bad9b7221 */ /* 0x000fe20000010000 */
[----:B0-----:R-:W-:Y:S02]  /*1d7e0*/  F2FP.F16.F32.PACK_AB R197, R177, R152 ;  /* 0x00000098b1c5723e */ /* 0x001fe400000000ff */
[----:B------:R-:W-:Y:S01]  /*1d7f0*/  MOV R230, R4 ;  /* 0x0000000400e67202 */ /* 0x000fe20000000f00 */
[----:B--2---:R-:W-:Y:S01]  /*1d800*/  FADD.FTZ R153, R174, R155 ;  /* 0x0000009bae997221 */ /* 0x004fe20000010000 */
[----:B------:R-:W0:Y:S01]  /*1d810*/  MUFU.EX2 R158, R158 ;  /* 0x0000009e009e7308 */ /* 0x000e220000000800 */
[----:B---3--:R-:W-:-:S02]  /*1d820*/  FFMA.FTZ R227, R0, R227, R152 ;  /* 0x000000e300e37223 */ /* 0x008fc40000010098 */
[----:B------:R-:W-:Y:S02]  /*1d830*/  FADD.FTZ R153, R176, R153 ;  /* 0x00000099b0997221 */ /* 0x000fe40000010000 */
[----:B------:R-:W-:Y:S02]  /*1d840*/  FADD.FTZ R227, R177, R227 ;  /* 0x000000e3b1e37221 */ /* 0x000fe40000010000 */
[----:B------:R-:W-:Y:S01]  /*1d850*/  FADD.FTZ R153, R178, R153 ;  /* 0x00000099b2997221 */ /* 0x000fe20000010000 */
[----:B------:R-:W1:Y:S01]  /*1d860*/  MUFU.EX2 R159, R159 ;  /* 0x0000009f009f7308 */ /* 0x000e620000000800 */
[----:B----4-:R-:W-:Y:S02]  /*1d870*/  FADD.FTZ R227, R154, R227 ;  /* 0x000000e39ae37221 */ /* 0x010fe40000010000 */
[----:B------:R-:W-:-:S05]  /*1d880*/  FADD.FTZ R228, R157, R153 ;  /* 0x000000999de47221 */ /* 0x000fca0000010000 */
        /* <DEDUP_REMOVED lines=27> */
[----:B------:R-:W-:-:S03]  /*1da40*/  F2FP.F16.F32.PACK_AB R185, R170, R171 ;  /* 0x000000abaab9723e */ /* 0x000fc600000000ff */
[----:B--2---:R-:W-:-:S04]  /*1da50*/  FADD.FTZ R227, R156, R227 ;  /* 0x000000e39ce37221 */ /* 0x004fc80000010000 */
[C---:B0-----:R-:W-:Y:S01]  /*1da60*/  FADD.FTZ R227, R175.reuse, R227 ;  /* 0x000000e3afe37221 */ /* 0x041fe20000010000 */
[----:B------:R-:W-:Y:S01]  /*1da70*/  F2FP.F16.F32.PACK_AB R187, R175, R156 ;  /* 0x0000009cafbb723e */ /* 0x000fe200000000ff */
[----:B------:R-:W-:Y:S06]  /*1da80*/  @P2 BRA `(.L_x_2010) ;  /* 0xffffffcc00ec2947 */ /* 0x000fec000383ffff */
.L_x_1991:
[----:B------:R-:W-:Y:S05]  /*1da90*/  BSYNC B0 ;  /* 0x0000000000007941 */ /* 0x000fea0003800000 */
.L_x_1990:
        /* <DEDUP_REMOVED lines=131> */
.L_x_2011:
[----:B------:R-:W-:Y:S01]  /*1e2d0*/  IMAD R12, R22, 0x8, R16 ;  /* 0x00000008160c7824 */ /* 0x000fe200078e0210 */
[----:B------:R-:W-:-:S04]  /*1e2e0*/  SHF.L.U32 R5, R219, 0x1f, RZ ;  /* 0x0000001fdb057819 */ /* 0x000fc800000006ff */
[----:B------:R0:W1:Y:S01]  /*1e2f0*/  SYNCS.PHASECHK.TRANS64.TRYWAIT P2, [R12+URZ+0x30850], R5 ;  /* 0x030850050c0075a7 */ /* 0x000062000804017f */
[----:B------:R-:W-:Y:S05]  /*1e300*/  @!P0 BRA `(.L_x_2012) ;  /* 0x0000000000048947 */ /* 0x000fea0003800000 */
[----:B------:R-:W-:Y:S01]  /*1e310*/  BPT.TRAP 0x1 ;  /* 0x000000040000795c */ /* 0x000fe20000300000 */
.L_x_2012:
[----:B------:R-:W-:Y:S01]  /*1e320*/  VIADD R16, R16, 0x400 ;  /* 0x0000040010107836 */ /* 0x000fe20000000000 */
[----:B------:R-:W-:Y:S04]  /*1e330*/  BSSY B0, `(.L_x_2013) ;  /* 0x0000008000007945 */ /* 0x000fe80003800000 */
[----:B------:R-:W-:-:S04]  /*1e340*/  SHF.R.U32.HI R16, RZ, 0x4, R16 ;  /* 0x00000004ff107819 */ /* 0x000fc80000011610 */
[----:B------:R-:W-:-:S04]  /*1e350*/  LOP3.LUT R16, R16, 0x3fff, RZ, 0xc0, !PT ;  /* 0x00003fff10107812 */ /* 0x000fc800078ec0ff */
[----:B------:R-:W-:-:S05]  /*1e360*/  LOP3.LUT R7, R16, 0x2000000, RZ, 0xfc, !PT ;  /* 0x0200000010077812 */ /* 0x000fca00078efcff */
[----:B------:R-:W-:Y:S01]  /*1e370*/  IMAD R0, R22, 0x800, R7 ;  /* 0x0000080016007824 */ /* 0x000fe200078e0207 */
[----:B-1----:R-:W-:Y:S06]  /*1e380*/  @P2 BRA `(.L_x_2014) ;  /* 0x0000000000082947 */ /* 0x002fec0003800000 */
[----:B------:R-:W1:Y:S02]  /*1e390*/  SYNCS.PHASECHK.TRANS64.TRYWAIT P0, [R12+URZ+0x30850], R5 ;  /* 0x030850050c0075a7 */ /* 0x000e64000800017f */
[----:B-1----:R-:W-:Y:S05]  /*1e3a0*/  @!P0 BRA `(.L_x_2015) ;  /* 0x000000dc00c48947 */ /* 0x002fea0003800000 */
.L_x_2014:
[----:B------:R-:W-:Y:S05]  /*1e3b0*/  BSYNC B0 ;  /* 0x0000000000007941 */ /* 0x000fea0003800000 */
.L_x_2013:
[----:B------:R-:W-:Y:S01]  /*1e3c0*/  IMAD.MOV.U32 R6, RZ, RZ, R0 ;  /* 0x000000ffff067224 */ /* 0x000fe200078e0000 */
[----:B------:R-:W-:Y:S01]  /*1e3d0*/  MOV R7, 0x40000040 ;  /* 0x4000004000077802 */ /* 0x000fe20000000f00 */
[----:B------:R-:W2:Y:S01]  /*1e3e0*/  LDL.LU R16, [R1+0x6c] ;  /* 0x00006c0001107983 */ /* 0x000ea20000300800 */
[----:B------:R-:W-:Y:S01]  /*1e3f0*/  WARPGROUP.ARRIVE ;  /* 0x00000000000079c5 */ /* 0x000fe20000000000 */
[----:B------:R-:W-:Y:S01]  /*1e400*/  VIADD R22, R22, 0x1 ;  /* 0x0000000116167836 */ /* 0x000fe20000000000 */
[----:B------:R-:W-:Y:S01]  /*1e410*/  R2UR UR6, R6 ;  /* 0x00000000060672ca */ /* 0x000fe200000e0000 */
[----:B------:R-:W-:Y:S01]  /*1e420*/  VIADD R6, R0, 0x80 ;  /* 0x0000008000067836 */ /* 0x000fe20000000000 */
[----:B------:R-:W-:Y:S01]  /*1e430*/  R2UR UR7, R7 ;  /* 0x00000000070772ca */ /* 0x000fe200000e0000 */
[----:B------:R-:W-:Y:S01]  /*1e440*/  IMAD.MOV.U32 R7, RZ, RZ, 0x40000040 ;  /* 0x40000040ff077424 */ /* 0x000fe200078e00ff */
[----:B01----:R-:W0:Y:S01]  /*1e450*/  SHFL.BFLY PT, R5, R228, 0x2, 0x1f ;  /* 0x0c401f00e4057f89 */ /* 0x003e2200000e0000 */
[----:B------:R-:W-:Y:S01]  /*1e460*/  ISETP.NE.AND P2, PT, R22, 0x2, PT ;  /* 0x000000021600780c */ /* 0x000fe20003f45270 */
[----:B------:R-:W-:-:S03]  /*1e470*/  @!P1 VIADD R12, R12, 0x30860 ;  /* 0x000308600c0c9836 */ /* 0x000fc60000000000 */
[----:B------:R-:W-:Y:S02]  /*1e480*/  SEL R22, R22, RZ, P2 ;  /* 0x000000ff16167207 */ /* 0x000fe40001000000 */
[----:B------:R-:W-:-:S04]  /*1e490*/  @!P1 PRMT R12, RZ, 0x654, R12 ;  /* 0x00000654ff0c9816 */ /* 0x000fc8000000000c */
[----:B------:R-:W-:Y:S01]  /*1e4a0*/  HGMMA.64x256x16.F32 R24, R196, gdesc[UR4].tnspB, R24, gsb0 ;  /* 0x43e00004c4187df0 */ /* 0x000fe20008000818 */
[----:B------:R-:W-:Y:S01]  /*1e4b0*/  R2UR UR6, R6 ;  /* 0x00000000060672ca */ /* 0x000fe200000e0000 */
[----:B------:R-:W-:Y:S01]  /*1e4c0*/  VIADD R6, R0, 0x100 ;  /* 0x0000010000067836 */ /* 0x000fe20000000000 */
[----:B------:R-:W-:Y:S01]  /*1e4d0*/  R2UR UR7, R7 ;  /* 0x00000000070772ca */ /* 0x000fe200000e0000 */
[----:B------:R-:W-:Y:S02]  /*1e4e0*/  IMAD.MOV.U32 R7, RZ, RZ, 0x40000040 ;  /* 0x40000040ff077424 */ /* 0x000fe400078e00ff */
[----:B0-----:R-:W-:Y:S01]  /*1e4f0*/  FADD.FTZ R5, R5, R228 ;  /* 0x000000e405057221 */ /* 0x001fe20000010000 */
[----:B------:R-:W-:Y:S02]  /*1e500*/  WARPGROUP.DEPBAR.LE gsb0, 0x0 ;  /* 0x00008000000079c5 */ /* 0x000fe40000010000 */
[----:B------:R-:W-:-:S15]  /*1e510*/  WARPGROUP.ARRIVE ;  /* 0x00000000000079c5 */ /* 0x000fde0000000000 */
[----:B------:R-:W-:-:S04]  /*1e520*/  NOP ;  /* 0x0000000000007918 */ /* 0x000fc80000000000 */
[----:B------:R-:W-:Y:S01]  /*1e530*/  HGMMA.64x256x16.F32 R24, R192, gdesc[UR4].tnspB, R24, gsb0 ;  /* 0x43e00004c0187df0 */ /* 0x000fe20008000818 */
[----:B------:R-:W-:Y:S02]  /*1e540*/  R2UR UR6, R6 ;  /* 0x00000000060672ca */ /* 0x000fe400000e0000 */
[----:B------:R-:W-:Y:S01]  /*1e550*/  R2UR UR7, R7 ;  /* 0x00000000070772ca */ /* 0x000fe200000e0000 */
[----:B------:R-:W-:Y:S01]  /*1e560*/  IMAD.MOV.U32 R7, RZ, RZ, 0x40000040 ;  /* 0x40000040ff077424 */ /* 0x000fe200078e00ff */
[----:B------:R-:W-:Y:S01]  /*1e570*/  IADD3 R6, R0, 0x180, RZ ;  /* 0x0000018000067810 */ /* 0x000fe20007ffe0ff */
[----:B--2---:R-:W-:Y:S01]  /*1e580*/  VIADD R16, R16, 0x1 ;  /* 0x0000000110107836 */ /* 0x004fe20000000000 */
[----:B------:R-:W0:Y:S04]  /*1e590*/  SHFL.BFLY PT, R0, R227, 0x2, 0x1f ;  /* 0x0c401f00e3007f89 */ /* 0x000e2800000e0000 */
[----:B------:R-:W-:Y:S01]  /*1e5a0*/  STL [R1+0x6c], R16 ;  /* 0x00006c1001007387 */ /* 0x000fe20000100800 */
[----:B------:R-:W-:-:S02]  /*1e5b0*/  WARPGROUP.DEPBAR.LE gsb0, 0x0 ;  /* 0x00008000000079c5 */ /* 0x000fc40000010000 */
[----:B------:R-:W-:-:S14]  /*1e5c0*/  WARPGROUP.ARRIVE ;  /* 0x00000000000079c5 */ /* 0x000fdc0000000000 */
[----:B------:R-:W-:Y:S01]  /*1e5d0*/  HGMMA.64x256x16.F32 R24, R188, gdesc[UR4].tnspB, R24, gsb0 ;  /* 0x43e00004bc187df0 */ /* 0x000fe20008000818 */
[----:B------:R-:W-:Y:S01]  /*1e5e0*/  R2UR UR6, R6 ;  /* 0x00000000060672ca */ /* 0x000fe200000e0000 */
[----:B0-----:R-:W-:Y:S01]  /*1e5f0*/  FADD.FTZ R6, R0, R227 ;  /* 0x000000e300067221 */ /* 0x001fe20000010000 */
[----:B------:R-:W-:Y:S01]  /*1e600*/  R2UR UR7, R7 ;  /* 0x00000000070772ca */ /* 0x000fe200000e0000 */
[----:B------:R-:W0:Y:S04]  /*1e610*/  SHFL.BFLY PT, R0, R5, 0x1, 0x1f ;  /* 0x0c201f0005007f89 */ /* 0x000e2800000e0000 */
[----:B------:R-:W1:Y:S01]  /*1e620*/  SHFL.BFLY PT, R7, R6, 0x1, 0x1f ;  /* 0x0c201f0006077f89 */ /* 0x000e6200000e0000 */
[----:B0-----:R-:W-:Y:S01]  /*1e630*/  FADD.FTZ R13, R5, R0 ;  /* 0x00000000050d7221 */ /* 0x001fe20000010000 */
[----:B------:R-:W-:-:S02]  /*1e640*/  SEL R0, RZ, 0x1, P2 ;  /* 0x00000001ff007807 */ /* 0x000fc40001000000 */
[----:B------:R-:W-:Y:S01]  /*1e650*/  MOV R5, 0xff800000 ;  /* 0xff80000000057802 */ /* 0x000fe20000000f00 */
[----:B-1----:R-:W-:Y:S01]  /*1e660*/  FADD.FTZ R14, R6, R7 ;  /* 0x00000007060e7221 */ /* 0x002fe20000010000 */
[----:B------:R-:W-:Y:S02]  /*1e670*/  FSETP.NE.FTZ.AND P0, PT, R13, RZ, PT ;  /* 0x000000ff0d00720b */ /* 0x000fe40003f15000 */
[----:B------:R-:W-:Y:S02]  /*1e680*/  CS2R R6, SRZ ;  /* 0x0000000000067805 */ /* 0x000fe4000001ff00 */
[----:B------:R-:W-:Y:S01]  /*1e690*/  LOP3.LUT R219, R219, R0, RZ, 0x3c, !PT ;  /* 0x00000000dbdb7212 */ /* 0x000fe200078e3cff */
[----:B------:R-:W-:Y:S01]  /*1e6a0*/  IMAD.MOV.U32 R0, RZ, RZ, -0x800000 ;  /* 0xff800000ff007424 */ /* 0x000fe200078e00ff */
[----:B------:R-:W-:-:S07]  /*1e6b0*/  FSETP.NE.FTZ.AND P3, PT, R14, RZ, PT ;  /* 0x000000ff0e00720b */ /* 0x000fce0003f75000 */
[----:B------:R-:W0:Y:S01]  /*1e6c0*/  @P0 MUFU.LG2 R9, R13 ;  /* 0x0000000d00090308 */ /* 0x000e220000000c00 */
[----:B------:R-:W-:-:S05]  /*1e6d0*/  @P0 FMUL.FTZ R8, R2, 0.69314718246459960938 ;  /* 0x3f31721802080820 */ /* 0x000fca0000410000 */
[----:B------:R-:W-:Y:S02]  /*1e6e0*/  @P3 FMUL.FTZ R2, R2, 0.69314718246459960938 ;  /* 0x3f31721802023820 */ /* 0x000fe40000410000 */
[----:B------:R-:W1:Y:S08]  /*1e6f0*/  @P3 MUFU.LG2 R10, R14 ;  /* 0x0000000e000a3308 */ /* 0x000e700000000c00 */
[----:B------:R-:W2:Y:S01]  /*1e700*/  @P0 MUFU.RCP R7, R13 ;  /* 0x0000000d00070308 */ /* 0x000ea20000001000 */
[----:B0-----:R-:W-:-:S04]  /*1e710*/  @P0 FMUL.FTZ R9, R9, 0.69314718246459960938 ;  /* 0x3f31721809090820 */ /* 0x001fc80000410000 */
[----:B------:R-:W-:Y:S01]  /*1e720*/  @P0 FFMA.FTZ R0, R8, R3, R9 ;  /* 0x0000000308000223 */ /* 0x000fe20000010009 */
[----:B------:R-:W-:Y:S02]  /*1e730*/  PLOP3.LUT P0, PT, PT, PT, PT, 0x8, 0x0 ;  /* 0x000000000000781c */ /* 0x000fe40003f0e170 */
[----:B------:R-:W0:Y:S01]  /*1e740*/  @P3 MUFU.RCP R6, R14 ;  /* 0x0000000e00063308 */ /* 0x000e220000001000 */
[----:B-1----:R-:W-:-:S04]  /*1e750*/  @P3 FMUL.FTZ R11, R10, 0.69314718246459960938 ;  /* 0x3f3172180a0b3820 */ /* 0x002fc80000410000 */
[----:B------:R-:W-:Y:S01]  /*1e760*/  @P3 FFMA.FTZ R5, R2, R4, R11 ;  /* 0x0000000402053223 */ /* 0x000fe2000001000b */
[----:B------:R-:W-:Y:S02]  /*1e770*/  WARPGROUP.DEPBAR.LE gsb0, 0x0 ;  /* 0x00008000000079c5 */ /* 0x000fe40000010000 */
[----:B------:R-:W-:-:S06]  /*1e780*/  WARPGROUP.ARRIVE ;  /* 0x00000000000079c5 */ /* 0x000fcc0000000000 */
        /* <DEDUP_REMOVED lines=131> */
.L_x_1849:
        /* <DEDUP_REMOVED lines=10> */
[----:B------:R-:W-:-:S03]  /*1f060*/  ULDC.64 UR4, c[0x0][0xc00] ;  /* 0x0003000000047ab9 */ /* 0x000fc60000000a00 */
[----:B------:R-:W3:Y:S01]  /*1f070*/  LDL R176, [R1+0x64] ;  /* 0x0000640001b07983 */ /* 0x000ee20000100800 */
[----:B------:R-:W4:Y:S01]  /*1f080*/  S2R R21, SR_SWINHI ;  /* 0x0000000000157919 */ /* 0x000f220000002f00 */
[----:B------:R-:W-:Y:S02]  /*1f090*/  MOV R6, R16 ;  /* 0x0000001000067202 */ /* 0x000fe40000000f00 */
[----:B----4-:R-:W-:Y:S02]  /*1f0a0*/  MOV R7, R21 ;  /* 0x0000001500077202 */ /* 0x010fe40000000f00 */
        /* <DEDUP_REMOVED lines=33> */
[----:B------:R-:W-:Y:S01]  /*1f2c0*/  F2FP.F16.F32.PACK_AB R147, R151, R150 ;  /* 0x000000969793723e */ /* 0x000fe200000000ff */
[----:B------:R-:W-:Y:S02]  /*1f2d0*/  IMAD.MOV.U32 R2, RZ, RZ, RZ ;  /* 0x000000ffff027224 */ /* 0x000fe400078e00ff */
[----:B--2---:R-:W-:-:S03]  /*1f2e0*/  IMAD.WIDE R20, R20, 0x2, R6 ;  /* 0x0000000214147825 */ /* 0x004fc600078e0206 */
[C---:B------:R-:W-:Y:S02]  /*1f2f0*/  IADD3 R31, P1, R20.reuse, 0x20, RZ ;  /* 0x00000020141f7810 */ /* 0x040fe40007f3e0ff */
[----:B------:R-:W-:Y:S02]  /*1f300*/  IADD3 R39, P0, R20, 0x40, RZ ;  /* 0x0000004014277810 */ /* 0x000fe40007f1e0ff */
[----:B------:R-:W-:Y:S02]  /*1f310*/  LOP3.LUT R30, R31, 0x380, RZ, 0xc0, !PT ;  /* 0x000003801f1e7812 */ /* 0x000fe400078ec0ff */
[----:B------:R-:W-:Y:S02]  /*1f320*/  LOP3.LUT R38, R39, 0x380, RZ, 0xc0, !PT ;  /* 0x0000038027267812 */ /* 0x000fe400078ec0ff */
[----:B------:R-:W-:Y:S02]  /*1f330*/  SHF.R.U64 R30, R30, 0x3, RZ ;  /* 0x000000031e1e7819 */ /* 0x000fe400000012ff */
[----:B------:R-:W-:-:S02]  /*1f340*/  SHF.R.U64 R38, R38, 0x3, RZ ;  /* 0x0000000326267819 */ /* 0x000fc400000012ff */
[----:B------:R-:W-:Y:S02]  /*1f350*/  IADD3 R111, P2, R20, 0x4060, RZ ;  /* 0x00004060146f7810 */ /* 0x000fe40007f5e0ff */
[----:B------:R-:W-:Y:S01]  /*1f360*/  LOP3.LUT R30, R30, R31, RZ, 0x3c, !PT ;  /* 0x0000001f1e1e7212 */ /* 0x000fe200078e3cff */
[--C-:B------:R-:W-:Y:S01]  /*1f370*/  IMAD.X R31, RZ, RZ, R21.reuse, P1 ;  /* 0x000000ffff1f7224 */ /* 0x100fe200008e0615 */
[----:B------:R-:W-:Y:S01]  /*1f380*/  LOP3.LUT R38, R38, R39, RZ, 0x3c, !PT ;  /* 0x0000002726267212 */ /* 0x000fe200078e3cff */
[----:B------:R-:W-:Y:S01]  /*1f390*/  IMAD.X R39, RZ, RZ, R21, P0 ;  /* 0x000000ffff277224 */ /* 0x000fe200000e0615 */
[C---:B------:R-:W-:Y:S02]  /*1f3a0*/  IADD3 R47, P4, R20.reuse, 0x60, RZ ;  /* 0x00000060142f7810 */ /* 0x040fe40007f9e0ff */
[C---:B------:R-:W-:Y:S02]  /*1f3b0*/  IADD3 R55, P3, R20.reuse, 0x4000, RZ ;  /* 0x0000400014377810 */ /* 0x040fe40007f7e0ff */
[----:B------:R-:W-:-:S02]  /*1f3c0*/  IADD3 R103, P6, R20, 0x4020, RZ ;  /* 0x0000402014677810 */ /* 0x000fc40007fde0ff */
[C---:B------:R-:W-:Y:S02]  /*1f3d0*/  IADD3 R107, P5, R20.reuse, 0x4040, RZ ;  /* 0x00004040146b7810 */ /* 0x040fe40007fbe0ff */
[C---:B------:R-:W-:Y:S02]  /*1f3e0*/  IADD3 R115, P1, R20.reuse, 0x8000, RZ ;  /* 0x0000800014737810 */ /* 0x040fe40007f3e0ff */
[----:B------:R-:W-:Y:S02]  /*1f3f0*/  IADD3 R119, P0, R20, 0x8020, RZ ;  /* 0x0000802014777810 */ /* 0x000fe40007f1e0ff */
[----:B------:R-:W-:Y:S02]  /*1f400*/  LOP3.LUT R110, R111, 0x380, RZ, 0xc0, !PT ;  /* 0x000003806f6e7812 */ /* 0x000fe400078ec0ff */
[----:B------:R-:W-:Y:S02]  /*1f410*/  LOP3.LUT R46, R47, 0x380, RZ, 0xc0, !PT ;  /* 0x000003802f2e7812 */ /* 0x000fe400078ec0ff */
[----:B------:R-:W-:-:S02]  /*1f420*/  LOP3.LUT R54, R55, 0x380, RZ, 0xc0, !PT ;  /* 0x0000038037367812 */ /* 0x000fc400078ec0ff */
[----:B------:R-:W-:Y:S02]  /*1f430*/  LOP3.LUT R102, R103, 0x380, RZ, 0xc0, !PT ;  /* 0x0000038067667812 */ /* 0x000fe400078ec0ff */
[----:B------:R-:W-:Y:S02]  /*1f440*/  LOP3.LUT R106, R107, 0x380, RZ, 0xc0, !PT ;  /* 0x000003806b6a7812 */ /* 0x000fe400078ec0ff */
[----:B------:R-:W-:Y:S02]  /*1f450*/  LOP3.LUT R114, R115, 0x380, RZ, 0xc0, !PT ;  /* 0x0000038073727812 */ /* 0x000fe400078ec0ff */
[----:B------:R-:W-:Y:S02]  /*1f460*/  LOP3.LUT R118, R119, 0x380, RZ, 0xc0, !PT ;  /* 0x0000038077767812 */ /* 0x000fe400078ec0ff */
[----:B------:R-:W-:Y:S02]  /*1f470*/  LOP3.LUT R27, R20, 0x380, RZ, 0xc0, !PT ;  /* 0x00000380141b7812 */ /* 0x000fe400078ec0ff */
[----:B------:R-:W-:-:S02]  /*1f480*/  SHF.R.U64 R110, R110, 0x3, RZ ;  /* 0x000000036e6e7819 */ /* 0x000fc400000012ff */
[----:B------:R-:W-:Y:S02]  /*1f490*/  SHF.R.U64 R46, R46, 0x3, RZ ;  /* 0x000000032e2e7819 */ /* 0x000fe400000012ff */
[----:B------:R-:W-:Y:S02]  /*1f4a0*/  SHF.R.U64 R54, R54, 0x3, RZ ;  /* 0x0000000336367819 */ /* 0x000fe400000012ff */
[----:B------:R-:W-:Y:S02]  /*1f4b0*/  SHF.R.U64 R102, R102, 0x3, RZ ;  /* 0x0000000366667819 */ /* 0x000fe400000012ff */
[----:B------:R-:W-:Y:S02]  /*1f4c0*/  SHF.R.U64 R106, R106, 0x3, RZ ;  /* 0x000000036a6a7819 */ /* 0x000fe400000012ff */
[----:B------:R-:W-:Y:S02]  /*1f4d0*/  SHF.R.U64 R114, R114, 0x3, RZ ;  /* 0x0000000372727819 */ /* 0x000fe400000012ff */
[----:B------:R-:W-:-:S02]  /*1f4e0*/  SHF.R.U64 R118, R118, 0x3, RZ ;  /* 0x0000000376767819 */ /* 0x000fc400000012ff */
[----:B------:R-:W-:Y:S02]  /*1f4f0*/  SHF.R.U64 R27, R27, 0x3, RZ ;  /* 0x000000031b1b7819 */ /* 0x000fe400000012ff */
[----:B------:R-:W-:Y:S02]  /*1f500*/  LOP3.LUT R110, R110, R111, RZ, 0x3c, !PT ;  /* 0x0000006f6e6e7212 */ /* 0x000fe400078e3cff */
[----:B------:R-:W-:Y:S02]  /*1f510*/  IADD3.X R111, RZ, R21, RZ, P2, !PT ;  /* 0x00000015ff6f7210 */ /* 0x000fe400017fe4ff */
[----:B------:R-:W-:Y:S02]  /*1f520*/  LOP3.LUT R46, R46, R47, RZ, 0x3c, !PT ;  /* 0x0000002f2e2e7212 */ /* 0x000fe400078e3cff */
[----:B------:R-:W-:Y:S02]  /*1f530*/  IADD3 R173, P2, R20, 0xc040, RZ ;  /* 0x0000c04014ad7810 */ /* 0x000fe40007f5e0ff */
[----:B------:R-:W-:Y:S01]  /*1f540*/  LOP3.LUT R54, R54, R55, RZ, 0x3c, !PT ;  /* 0x0000003736367212 */ /* 0x000fe200078e3cff */
[--C-:B------:R-:W-:Y:S01]  /*1f550*/  IMAD.X R55, RZ, RZ, R21.reuse, P3 ;  /* 0x000000ffff377224 */ /* 0x100fe200018e0615 */
[----:B------:R-:W-:Y:S01]  /*1f560*/  LOP3.LUT R102, R102, R103, RZ, 0x3c, !PT ;  /* 0x0000006766667212 */ /* 0x000fe200078e3cff */
[--C-:B------:R-:W-:Y:S01]  /*1f570*/  IMAD.X R103, RZ, RZ, R21.reuse, P6 ;  /* 0x000000ffff677224 */ /* 0x100fe200030e0615 */
[----:B------:R-:W-:Y:S01]  /*1f580*/  LOP3.LUT R106, R106, R107, RZ, 0x3c, !PT ;  /* 0x0000006b6a6a7212 */ /* 0x000fe200078e3cff */
[--C-:B------:R-:W-:Y:S01]  /*1f590*/  IMAD.X R107, RZ, RZ, R21.reuse, P5 ;  /* 0x000000ffff6b7224 */ /* 0x100fe200028e0615 */
[----:B------:R-:W-:Y:S01]  /*1f5a0*/  LOP3.LUT R114, R114, R115, RZ, 0x3c, !PT ;  /* 0x0000007372727212 */ /* 0x000fe200078e3cff */
[--C-:B------:R-:W-:Y:S01]  /*1f5b0*/  IMAD.X R115, RZ, RZ, R21.reuse, P1 ;  /* 0x000000ffff737224 */ /* 0x100fe200008e0615 */
[----:B------:R-:W-:Y:S01]  /*1f5c0*/  LOP3.LUT R118, R118, R119, RZ, 0x3c, !PT ;  /* 0x0000007776767212 */ /* 0x000fe200078e3cff */
[----:B------:R-:W-:Y:S01]  /*1f5d0*/  IMAD.X R119, RZ, RZ, R21, P0 ;  /* 0x000000ffff777224 */ /* 0x000fe200000e0615 */
[----:B------:R-:W-:-:S02]  /*1f5e0*/  IADD3.X R47, RZ, R21, RZ, P4, !PT ;  /* 0x00000015ff2f7210 */ /* 0x000fc400027fe4ff */
[----:B------:R-:W-:Y:S01]  /*1f5f0*/  LOP3.LUT R26, R27, R20, RZ, 0x3c, !PT ;  /* 0x000000141b1a7212 */ /* 0x000fe200078e3cff */
[----:B------:R-:W-:Y:S01]  /*1f600*/  IMAD.MOV.U32 R27, RZ, RZ, R21 ;  /* 0x000000ffff1b7224 */ /* 0x000fe200078e0015 */
[C---:B------:R-:W-:Y:S02]  /*1f610*/  IADD3 R123, P4, R20.reuse, 0x8040, RZ ;  /* 0x00008040147b7810 */ /* 0x040fe40007f9e0ff */
[C---:B------:R-:W-:Y:S02]  /*1f620*/  IADD3 R127, P3, R20.reuse, 0x8060, RZ ;  /* 0x00008060147f7810 */ /* 0x040fe40007f7e0ff */
[C---:B------:R-:W-:Y:S02]  /*1f630*/  IADD3 R131, P6, R20.reuse, 0xc000, RZ ;  /* 0x0000c00014837810 */ /* 0x040fe40007fde0ff */
[C---:B------:R-:W-:Y:S02]  /*1f640*/  IADD3 R135, P5, R20.reuse, 0xc020, RZ ;  /* 0x0000c02014877810 */ /* 0x040fe40007fbe0ff */
[----:B------:R-:W-:-:S02]  /*1f650*/  IADD3 R175, P1, R20, 0xc060, RZ ;  /* 0x0000c06014af7810 */ /* 0x000fc40007f3e0ff */
[----:B------:R-:W-:Y:S02]  /*1f660*/  ISETP.NE.U32.AND P0, PT, RZ, UR4, PT ;  /* 0x00000004ff007c0c */ /* 0x000fe4000bf05070 */
[----:B------:R-:W-:Y:S02]  /*1f670*/  LOP3.LUT R20, R173, 0x380, RZ, 0xc0, !PT ;  /* 0x00000380ad147812 */ /* 0x000fe400078ec0ff */
[----:B------:R-:W-:Y:S02]  /*1f680*/  LOP3.LUT R122, R123, 0x380, RZ, 0xc0, !PT ;  /* 0x000003807b7a7812 */ /* 0x000fe400078ec0ff */
[----:B------:R-:W-:Y:S02]  /*1f690*/  LOP3.LUT R126, R127, 0x380, RZ, 0xc0, !PT ;  /* 0x000003807f7e7812 */ /* 0x000fe400078ec0ff */
[----:B-----5:R-:W-:Y:S02]  /*1f6a0*/  MOV R23, R26 ;  /* 0x0000001a00177202 */ /* 0x020fe40000000f00 */
[----:B------:R-:W-:Y:S01]  /*1f6b0*/  ISETP.NE.AND.EX P0, PT, RZ, UR5, PT, P0 ;  /* 0x00000005ff007c0c */ /* 0x000fe2000bf05300 */
[----:B------:R-:W-:Y:S01]  /*1f6c0*/  ULDC.64 UR4, c[0x0][0xc08] ;  /* 0x0003020000047ab9 */ /* 0x000fe20000000a00 */
[----:B------:R-:W-:Y:S01]  /*1f6d0*/  F2FP.F16.F32.PACK_AB R26, R29, R28 ;  /* 0x0000001c1d1a723e */ /* 0x000fe200000000ff */
[----:B------:R-:W-:Y:S01]  /*1f6e0*/  IMAD.X R29, RZ, RZ, R21, P2 ;  /* 0x000000ffff1d7224 */ /* 0x000fe200010e0615 */
[----:B------:R-:W-:-:S02]  /*1f6f0*/  SHF.R.U64 R20, R20, 0x3, RZ ;  /* 0x0000000314147819 */ /* 0x000fc400000012ff */
[----:B------:R-:W-:Y:S02]  /*1f700*/  LOP3.LUT R130, R131, 0x380, RZ, 0xc0, !PT ;  /* 0x0000038083827812 */ /* 0x000fe400078ec0ff */
[----:B------:R-:W-:Y:S02]  /*1f710*/  LOP3.LUT R134, R135, 0x380, RZ, 0xc0, !PT ;  /* 0x0000038087867812 */ /* 0x000fe400078ec0ff */
[----:B------:R-:W-:Y:S02]  /*1f720*/  SHF.R.U64 R122, R122, 0x3, RZ ;  /* 0x000000037a7a7819 */ /* 0x000fe400000012ff */
[----:B------:R-:W-:Y:S01]  /*1f730*/  F2FP.F16.F32.PACK_AB R27, R76, R68 ;  /* 0x000000444c1b723e */ /* 0x000fe200000000ff */
[----:B------:R-:W-:Y:S01]  /*1f740*/  BAR.SYNC.DEFER_BLOCKING 0x1, 0x100 ;  /* 0x0044000000007b1d */ /* 0x000fe20000010000 */
[----:B------:R-:W-:Y:S02]  /*1f750*/  ISETP.NE.U32.AND P2, PT, RZ, UR4, PT ;  /* 0x00000004ff007c0c */ /* 0x000fe4000bf45070 */
[----:B------:R-:W-:-:S02]  /*1f760*/  SHF.R.U64 R126, R126, 0x3, RZ ;  /* 0x000000037e7e7819 */ /* 0x000fc400000012ff */
[----:B------:R-:W-:Y:S02]  /*1f770*/  MOV R30, R30 ;  /* 0x0000001e001e7202 */ /* 0x000fe40000000f00 */
[----:B------:R-:W-:Y:S02]  /*1f780*/  LOP3.LUT R28, R20, R173, RZ, 0x3c, !PT ;  /* 0x000000ad141c7212 */ /* 0x000fe400078e3cff */
[----:B------:R-:W-:Y:S02]  /*1f790*/  MOV R38, R38 ;  /* 0x0000002600267202 */ /* 0x000fe40000000f00 */
[----:B------:R-:W-:Y:S02]  /*1f7a0*/  MOV R46, R46 ;  /* 0x0000002e002e7202 */ /* 0x000fe40000000f00 */
[----:B------:R-:W-:Y:S02]  /*1f7b0*/  SHF.R.U64 R130, R130, 0x3, RZ ;  /* 0x0000000382827819 */ /* 0x000fe400000012ff */
[----:B------:R-:W-:-:S02]  /*1f7c0*/  SHF.R.U64 R134, R134, 0x3, RZ ;  /* 0x0000000386867819 */ /* 0x000fc400000012ff */
[----:B------:R-:W-:Y:S01]  /*1f7d0*/  LOP3.LUT R122, R122, R123, RZ, 0x3c, !PT ;  /* 0x0000007b7a7a7212 */ /* 0x000fe200078e3cff */
[--C-:B------:R-:W-:Y:S01]  /*1f7e0*/  IMAD.X R123, RZ, RZ, R21.reuse, P4 ;  /* 0x000000ffff7b7224 */ /* 0x100fe200020e0615 */
[----:B-1----:R-:W-:Y:S02]  /*1f7f0*/  LOP3.LUT R64, R175, 0x380, RZ, 0xc0, !PT ;  /* 0x00000380af407812 */ /* 0x002fe400078ec0ff */
[----:B------:R-:W-:Y:S02]  /*1f800*/  MOV R54, R54 ;  /* 0x0000003600367202 */ /* 0x000fe40000000f00 */
[----:B------:R-:W-:Y:S01]  /*1f810*/  ISETP.NE.AND.EX P2, PT, RZ, UR5, PT, P2 ;  /* 0x00000005ff007c0c */ /* 0x000fe2000bf45320 */
[----:B------:R1:W-:Y:S01]  /*1f820*/  STSM.16.M88.4 [R23], R24 ;  /* 0x0000001817007844 */ /* 0x0003e20000000200 */
[----:B------:R-:W-:Y:S01]  /*1f830*/  LOP3.LUT R126, R126, R127, RZ, 0x3c, !PT ;  /* 0x0000007f7e7e7212 */ /* 0x000fe200078e3cff */
[----:B------:R-:W-:Y:S01]  /*1f840*/  IMAD.X R127, RZ, RZ, R21, P3 ;  /* 0x000000ffff7f7224 */ /* 0x000fe200018e0615 */
[----:B------:R-:W-:Y:S01]  /*1f850*/  MOV R102, R102 ;  /* 0x0000006600667202 */ /* 0x000fe20000000f00 */
[----:B------:R2:W-:Y:S01]  /*1f860*/  STSM.16.M88.4 [R30], R32 ;  /* 0x000000201e007844 */ /* 0x0005e20000000200 */
[----:B------:R-:W-:-:S02]  /*1f870*/  MOV R106, R106 ;  /* 0x0000006a006a7202 */ /* 0x000fc40000000f00 */
[----:B------:R-:W-:Y:S01]  /*1f880*/  MOV R110, R110 ;  /* 0x0000006e006e7202 */ /* 0x000fe20000000f00 */
[----:B------:R4:W-:Y:S01]  /*1f890*/  STSM.16.M88.4 [R38], R40 ;  /* 0x0000002826007844 */ /* 0x0009e20000000200 */
[----:B------:R-:W-:Y:S02]  /*1f8a0*/  F2FP.F16.F32.PACK_AB R31, R87, R86 ;  /* 0x00000056571f723e */ /* 0x000fe400000000ff */
[----:B------:R-:W-:Y:S01]  /*1f8b0*/  LOP3.LUT R130, R130, R131, RZ, 0x3c, !PT ;  /* 0x0000008382827212 */ /* 0x000fe200078e3cff */
[----:B------:R-:W-:Y:S01]  /*1f8c0*/  STSM.16.M88.4 [R46], R48 ;  /* 0x000000302e007844 */ /* 0x000fe20000000200 */
[----:B------:R-:W-:Y:S02]  /*1f8d0*/  LOP3.LUT R134, R134, R135, RZ, 0x3c, !PT ;  /* 0x0000008786867212 */ /* 0x000fe400078e3cff */
[----:B-1----:R-:W-:Y:S02]  /*1f8e0*/  MOV R23, R28 ;  /* 0x0000001c00177202 */ /* 0x002fe40000000f00 */
[----:B------:R-:W-:-:S02]  /*1f8f0*/  F2FP.F16.F32.PACK_AB R24, R73, R158 ;  /* 0x0000009e4918723e */ /* 0x000fc400000000ff */
[----:B------:R-:W-:Y:S02]  /*1f900*/  F2FP.F16.F32.PACK_AB R25, R75, R74 ;  /* 0x0000004a4b19723e */ /* 0x000fe400000000ff */
[----:B------:R-:W-:Y:S02]  /*1f910*/  F2FP.F16.F32.PACK_AB R26, R77, R159 ;  /* 0x0000009f4d1a723e */ /* 0x000fe400000000ff */
[----:B------:R-:W-:Y:S02]  /*1f920*/  F2FP.F16.F32.PACK_AB R27, R79, R78 ;  /* 0x0000004e4f1b723e */ /* 0x000fe400000000ff */
[----:B------:R-:W-:Y:S02]  /*1f930*/  F2FP.F16.F32.PACK_AB R28, R81, R160 ;  /* 0x000000a0511c723e */ /* 0x000fe400000000ff */
[----:B------:R-:W-:Y:S02]  /*1f940*/  F2FP.F16.F32.PACK_AB R29, R83, R82 ;  /* 0x00000052531d723e */ /* 0x000fe400000000ff */
[----:B--2---:R-:W-:Y:S01]  /*1f950*/  F2FP.F16.F32.PACK_AB R30, R85, R161 ;  /* 0x000000a1551e723e */ /* 0x004fe200000000ff */
[----:B------:R-:W-:Y:S01]  /*1f960*/  IMAD.X R135, RZ, RZ, R21, P5 ;  /* 0x000000ffff877224 */ /* 0x000fe200028e0615 */
[----:B------:R-:W-:Y:S01]  /*1f970*/  SHF.R.U64 R64, R64, 0x3, RZ ;  /* 0x0000000340407819 */ /* 0x000fe200000012ff */
[----:B------:R1:W-:Y:S01]  /*1f980*/  STSM.16.M88.4 [R54], R8 ;  /* 0x0000000836007844 */ /* 0x0003e20000000200 */
[----:B------:R-:W-:-:S02]  /*1f990*/  MOV R114, R114 ;  /* 0x0000007200727202 */ /* 0x000fc40000000f00 */
[----:B------:R-:W-:Y:S02]  /*1f9a0*/  F2FP.F16.F32.PACK_AB R32, R89, R162 ;  /* 0x000000a25920723e */ /* 0x000fe400000000ff */
[----:B------:R-:W-:Y:S02]  /*1f9b0*/  F2FP.F16.F32.PACK_AB R33, R91, R90 ;  /* 0x0000005a5b21723e */ /* 0x000fe400000000ff */
[----:B------:R-:W-:Y:S02]  /*1f9c0*/  F2FP.F16.F32.PACK_AB R34, R93, R163 ;  /* 0x000000a35d22723e */ /* 0x000fe400000000ff */
[----:B------:R-:W-:Y:S01]  /*1f9d0*/  F2FP.F16.F32.PACK_AB R35, R95, R94 ;  /* 0x0000005e5f23723e */ /* 0x000fe200000000ff */
[----:B------:R-:W-:Y:S01]  /*1f9e0*/  STSM.16.M88.4 [R102], R12 ;  /* 0x0000000c66007844 */ /* 0x000fe20000000200 */
[----:B------:R-:W-:Y:S02]  /*1f9f0*/  IADD3.X R131, RZ, R21, RZ, P6, !PT ;  /* 0x00000015ff837210 */ /* 0x000fe400037fe4ff */
[----:B------:R-:W-:-:S02]  /*1fa00*/  MOV R118, R118 ;  /* 0x0000007600767202 */ /* 0x000fc40000000f00 */
[----:B----4-:R-:W-:Y:S02]  /*1fa10*/  F2FP.F16.F32.PACK_AB R38, R101, R165 ;  /* 0x000000a56526723e */ /* 0x010fe400000000ff */
[----:B------:R-:W-:Y:S01]  /*1fa20*/  F2FP.F16.F32.PACK_AB R39, R60, R58 ;  /* 0x0000003a3c27723e */ /* 0x000fe200000000ff */
[----:B------:R-:W-:Y:S01]  /*1fa30*/  IMAD.X R21, RZ, RZ, R21, P1 ;  /* 0x000000ffff157224 */ /* 0x000fe200008e0615 */
[----:B------:R-:W-:Y:S01]  /*1fa40*/  MOV R122, R122 ;  /* 0x0000007a007a7202 */ /* 0x000fe20000000f00 */
[----:B------:R2:W-:Y:S01]  /*1fa50*/  STSM.16.M88.4 [R106], R24 ;  /* 0x000000186a007844 */ /* 0x0005e20000000200 */
[----:B------:R-:W-:Y:S02]  /*1fa60*/  F2FP.F16.F32.PACK_AB R40, R105, R166 ;  /* 0x000000a66928723e */ /* 0x000fe400000000ff */
[----:B------:R-:W-:Y:S02]  /*1fa70*/  F2FP.F16.F32.PACK_AB R41, R71, R63 ;  /* 0x0000003f4729723e */ /* 0x000fe400000000ff */
[----:B------:R-:W-:-:S02]  /*1fa80*/  F2FP.F16.F32.PACK_AB R42, R109, R167 ;  /* 0x000000a76d2a723e */ /* 0x000fc400000000ff */
[----:B------:R-:W-:Y:S01]  /*1fa90*/  F2FP.F16.F32.PACK_AB R43, R88, R84 ;  /* 0x00000054582b723e */ /* 0x000fe200000000ff */
[----:B------:R-:W-:Y:S01]  /*1faa0*/  STSM.16.M88.4 [R110], R28 ;  /* 0x0000001c6e007844 */ /* 0x000fe20000000200 */
[----:B------:R-:W-:Y:S02]  /*1fab0*/  MOV R126, R126 ;  /* 0x0000007e007e7202 */ /* 0x000fe40000000f00 */
[----:B-1----:R-:W-:Y:S02]  /*1fac0*/  F2FP.F16.F32.PACK_AB R8, R113, R168 ;  /* 0x000000a87108723e */ /* 0x002fe400000000ff */
[----:B------:R-:W-:Y:S02]  /*1fad0*/  F2FP.F16.F32.PACK_AB R9, R96, R92 ;  /* 0x0000005c6009723e */ /* 0x000fe400000000ff */
[----:B------:R-:W-:Y:S02]  /*1fae0*/  F2FP.F16.F32.PACK_AB R10, R117, R169 ;  /* 0x000000a9750a723e */ /* 0x000fe400000000ff */
[----:B------:R-:W-:Y:S01]  /*1faf0*/  F2FP.F16.F32.PACK_AB R11, R104, R100 ;  /* 0x00000064680b723e */ /* 0x000fe200000000ff */
[----:B------:R-:W-:Y:S01]  /*1fb00*/  STSM.16.M88.4 [R114], R32 ;  /* 0x0000002072007844 */ /* 0x000fe20000000200 */
[----:B------:R-:W-:Y:S01]  /*1fb10*/  LOP3.LUT R20, R64, R175, RZ, 0x3c, !PT ;  /* 0x000000af40147212 */ /* 0x000fe200078e3cff */
[----:B--2---:R-:W3:Y:S01]  /*1fb20*/  LDC.64 R24, c[0x0][0xc00] ;  /* 0x00030000ff187b82 */ /* 0x004ee20000000a00 */
[----:B------:R-:W-:Y:S01]  /*1fb30*/  MOV R130, R130 ;  /* 0x0000008200827202 */ /* 0x000fe20000000f00 */
[----:B------:R-:W-:Y:S01]  /*1fb40*/  STSM.16.M88.4 [R118], R36 ;  /* 0x0000002476007844 */ /* 0x000fe20000000200 */
[----:B------:R-:W-:-:S02]  /*1fb50*/  F2FP.F16.F32.PACK_AB R12, R121, R170 ;  /* 0x000000aa790c723e */ /* 0x000fc400000000ff */
[----:B------:R-:W-:Y:S02]  /*1fb60*/  F2FP.F16.F32.PACK_AB R13, R112, R108 ;  /* 0x0000006c700d723e */ /* 0x000fe400000000ff */
[----:B------:R-:W-:Y:S02]  /*1fb70*/  F2FP.F16.F32.PACK_AB R14, R125, R171 ;  /* 0x000000ab7d0e723e */ /* 0x000fe400000000ff */
[----:B------:R-:W-:Y:S01]  /*1fb80*/  F2FP.F16.F32.PACK_AB R15, R120, R116 ;  /* 0x00000074780f723e */ /* 0x000fe200000000ff */
[----:B------:R-:W-:Y:S01]  /*1fb90*/  STSM.16.M88.4 [R122], R40 ;  /* 0x000000287a007844 */ /* 0x000fe20000000200 */
[----:B------:R-:W-:Y:S02]  /*1fba0*/  MOV R134, R134 ;  /* 0x0000008600867202 */ /* 0x000fe40000000f00 */
[----:B------:R-:W-:Y:S02]  /*1fbb0*/  F2FP.F16.F32.PACK_AB R173, R128, R124 ;  /* 0x0000007c80ad723e */ /* 0x000fe400000000ff */
[----:B------:R-:W-:Y:S01]  /*1fbc0*/  F2FP.F16.F32.PACK_AB R175, R153, R152 ;  /* 0x0000009899af723e */ /* 0x000fe200000000ff */
[----:B------:R1:W-:Y:S01]  /*1fbd0*/  STSM.16.M88.4 [R126], R8 ;  /* 0x000000087e007844 */ /* 0x0003e20000000200 */
[----:B------:R-:W-:Y:S01]  /*1fbe0*/  MOV R20, R20 ;  /* 0x0000001400147202 */ /* 0x000fe20000000f00 */
[----:B------:R-:W-:Y:S01]  /*1fbf0*/  ULDC UR4, c[0x0][0xa88] ;  /* 0x0002a20000047ab9 */ /* 0x000fe20000000800 */
[----:B------:R-:W2:Y:S01]  /*1fc00*/  LDC R21, c[0x0][0xbe8] ;  /* 0x0002fa00ff157b82 */ /* 0x000ea20000000800 */
[----:B------:R4:W-:Y:S04]  /*1fc10*/  STSM.16.M88.4 [R130], R12 ;  /* 0x0000000c82007844 */ /* 0x0009e80000000200 */
[----:B------:R0:W-:Y:S04]  /*1fc20*/  STSM.16.M88.4 [R134], R172 ;  /* 0x000000ac86007844 */ /* 0x0001e80000000200 */
[----:B------:R0:W-:Y:S01]  /*1fc30*/  STSM.16.M88.4 [R23], R136 ;  /* 0x0000008817007844 */ /* 0x0001e20000000200 */
[----:B-1----:R-:W1:Y:S03]  /*1fc40*/  @P2 LDC.64 R8, c[0x0][0xc08] ;  /* 0x00030200ff082b82 */ /* 0x002e660000000a00 */
[----:B------:R0:W-:Y:S01]  /*1fc50*/  STSM.16.M88.4 [R20], R144 ;  /* 0x0000009014007844 */ /* 0x0001e20000000200 */
[----:B------:R-:W-:Y:S01]  /*1fc60*/  MOV R80, UR4 ;  /* 0x0000000400507c02 */ /* 0x000fe20008000f00 */
[----:B---3--:R-:W-:-:S03]  /*1fc70*/  IMAD.WIDE R24, R176, 0x4, R24 ;  /* 0x00000004b0187825 */ /* 0x008fc600078e0218 */
[----:B------:R-:W-:Y:S01]  /*1fc80*/  BAR.SYNC.DEFER_BLOCKING 0x1, 0x100 ;  /* 0x0044000000007b1d */ /* 0x000fe20000010000 */
[----:B-1----:R-:W-:-:S05]  /*1fc90*/  @P2 IMAD.WIDE R8, R176, 0x4, R8 ;  /* 0x00000004b0082825 */ /* 0x002fca00078e0208 */
[----:B------:R0:W5:Y:S04]  /*1fca0*/  @P0 LDG.E R2, desc[UR60][R24.64] ;  /* 0x0000003c18020981 */ /* 0x000168000c1e1900 */
[----:B------:R0:W5:Y:S01]  /*1fcb0*/  @P2 LDG.E R80, desc[UR60][R8.64] ;  /* 0x0000003c08502981 */ /* 0x000162000c1e1900 */
[----:B--2---:R-:W-:-:S13]  /*1fcc0*/  ISETP.NE.AND P1, PT, R21, 0x1, PT ;  /* 0x000000011500780c */ /* 0x004fda0003f25270 */
[----:B------:R-:W1:Y:S08]  /*1fcd0*/  @P1 LDC R4, c[0x0][0xbec] ;  /* 0x0002fb00ff041b82 */ /* 0x000e700000000800 */
[----:B----4-:R-:W2:Y:S01]  /*1fce0*/  @P1 LDC R13, c[0x0][0xbf0] ;  /* 0x0002fc00ff0d1b82 */ /* 0x010ea20000000800 */
[----:B0-----:R-:W-:Y:S05]  /*1fcf0*/  @P2 BRA `(.L_x_2018) ;  /* 0x0000000000102947 */ /* 0x001fea0003800000 */
[----:B------:R-:W-:Y:S05]  /*1fd00*/  @!P0 BRA `(.L_x_2018) ;  /* 0x00000000000c8947 */ /* 0x000fea0003800000 */
[----:B------:R-:W3:Y:S04]  /*1fd10*/  LDG.E R3, desc[UR60][R24.64] ;  /* 0x0000003c18037981 */ /* 0x000ee8000c1e1900 */
[----:B-----5:R-:W3:Y:S02]  /*1fd20*/  LDG.E R80, desc[UR60][R24.64+0x4] ;  /* 0x0000043c18507981 */ /* 0x020ee4000c1e1900 */
[----:B---3--:R-:W-:-:S07]  /*1fd30*/  IMAD.IADD R80, R80, 0x1, -R3 ;  /* 0x0000000150507824 */ /* 0x008fce00078e0a03 */
.L_x_2018:
[----:B------:R-:W3:Y:S01]  /*1fd40*/  LDL R3, [R1+0x4c] ;  /* 0x00004c0001037983 */ /* 0x000ee20000100800 */
[----:B------:R-:W-:-:S03]  /*1fd50*/  ULDC.64 UR4, c[0x0][0xb90] ;  /* 0x0002e40000047ab9 */ /* 0x000fc60000000a00 */
[----:B------:R-:W4:Y:S01]  /*1fd60*/  LDL R82, [R1+0x58] ;  /* 0x0000580001527983 */ /* 0x000f220000100800 */
[----:B------:R-:W-:Y:S01]  /*1fd70*/  IMAD.SHL.U32 R10, R218, 0x40, RZ ;  /* 0x00000040da0a7824 */ /* 0x000fe200078e00ff */
[----:B------:R-:W-:Y:S02]  /*1fd80*/  SHF.R.S32.HI R20, RZ, 0x1f, R176 ;  /* 0x0000001fff147819 */ /* 0x000fe400000114b0 */
[----:B------:R-:W-:Y:S01]  /*1fd90*/  SEL R23, R176, RZ, !P0 ;  /* 0x000000ffb0177207 */ /* 0x000fe20004000000 */
[----:B------:R-:W2:Y:S01]  /*1fda0*/  LDL.LU R86, [R1+0x60] ;  /* 0x0000600001567983 */ /* 0x000ea20000300800 */
[----:B-----5:R-:W-:Y:S01]  /*1fdb0*/  IMAD R80, R80, R21, RZ ;  /* 0x0000001550507224 */ /* 0x020fe200078e02ff */
[----:B------:R-:W0:Y:S02]  /*1fdc0*/  @P1 LDC R83, c[0x0][0xbec] ;  /* 0x0002fb00ff531b82 */ /* 0x000e240000000800 */
[----:B------:R-:W3:Y:S01]  /*1fdd0*/  LDL.LU R84, [R1+0x34] ;  /* 0x0000340001547983 */ /* 0x000ee20000300800 */
[----:B------:R-:W-:-:S03]  /*1fde0*/  SEL R20, R20, RZ, !P0 ;  /* 0x000000ff14147207 */ /* 0x000fc60004000000 */
[----:B------:R-:W4:Y:S02]  /*1fdf0*/  LDL R26, [R1+0xa4] ;  /* 0x0000a400011a7983 */ /* 0x000f240000100800 */
[----:B------:R-:W0:Y:S02]  /*1fe00*/  @P1 LDC R85, c[0x0][0xbf0] ;  /* 0x0002fc00ff551b82 */ /* 0x000e240000000800 */
[----:B------:R-:W4:Y:S04]  /*1fe10*/  LDL R14, [R1+0x80] ;  /* 0x00008000010e7983 */ /* 0x000f280000100800 */
[----:B------:R-:W4:Y:S04]  /*1fe20*/  LDL R91, [R1+0x68] ;  /* 0x00006800015b7983 */ /* 0x000f280000100800 */
[----:B------:R0:W5:Y:S04]  /*1fe30*/  LDL R89, [R1+0x2c] ;  /* 0x00002c0001597983 */ /* 0x0001680000100800 */
[----:B------:R0:W5:Y:S04]  /*1fe40*/  LDL R90, [R1+0x74] ;  /* 0x00007400015a7983 */ /* 0x0001680000100800 */
[----:B------:R0:W5:Y:S01]  /*1fe50*/  LDL R88, [R1+0x70] ;  /* 0x0000700001587983 */ /* 0x0001620000100800 */
[----:B--2---:R-:W-:Y:S01]  /*1fe60*/  SHF.R.S32.HI R64, RZ, 0x1f, R86 ;  /* 0x0000001fff407819 */ /* 0x004fe20000011456 */
[----:B---3--:R-:W-:Y:S01]  /*1fe70*/  IMAD.IADD R25, R3, 0x1, R84 ;  /* 0x0000000103197824 */ /* 0x008fe200078e0254 */
[----:B------:R-:W-:-:S03]  /*1fe80*/  SHF.R.S32.HI R3, RZ, 0x1f, R2 ;  /* 0x0000001fff037819 */ /* 0x000fc60000011402 */
[----:B------:R-:W-:Y:S02]  /*1fe90*/  IMAD R8, R64, UR4, RZ ;  /* 0x0000000440087c24 */ /* 0x000fe4000f8e02ff */
[----:B-1----:R-:W-:-:S04]  /*1fea0*/  @P1 IMAD.HI.U32 R4, R25, R4, RZ ;  /* 0x0000000419041227 */ /* 0x002fc800078e00ff */
[----:B------:R-:W-:Y:S01]  /*1feb0*/  IMAD.MOV.U32 R11, RZ, RZ, R25 ;  /* 0x000000ffff0b7224 */ /* 0x000fe200078e0019 */
[----:B------:R-:W-:Y:S01]  /*1fec0*/  @P1 SHF.R.U32.HI R11, RZ, R13, R4 ;  /* 0x0000000dff0b1219 */ /* 0x000fe20000011604 */
[----:B------:R-:W-:Y:S01]  /*1fed0*/  IMAD R15, R86, UR5, R8 ;  /* 0x00000005560f7c24 */ /* 0x000fe2000f8e0208 */
[----:B----4-:R-:W-:Y:S01]  /*1fee0*/  LEA R13, R82, R10, 0x3 ;  /* 0x0000000a520d7211 */ /* 0x010fe200078e18ff */
[----:B------:R-:W-:Y:S01]  /*1fef0*/  IMAD.WIDE.U32 R8, R86, UR4, R2 ;  /* 0x0000000456087c25 */ /* 0x000fe2000f8e0002 */
[----:B------:R-:W-:-:S03]  /*1ff00*/  ULDC.64 UR4, c[0x0][0xb98] ;  /* 0x0002e60000047ab9 */ /* 0x000fc60000000a00 */
[----:B------:R-:W-:Y:S02]  /*1ff10*/  IMAD.IADD R9, R9, 0x1, R15 ;  /* 0x0000000109097824 */ /* 0x000fe400078e020f */
[----:B------:R-:W-:Y:S02]  /*1ff20*/  IMAD.MOV R10, RZ, RZ, -R11 ;  /* 0x000000ffff0a7224 */ /* 0x000fe400078e0a0b */
[----:B------:R-:W-:-:S04]  /*1ff30*/  IMAD.WIDE R6, R13, 0x2, R6 ;  /* 0x000000020d067825 */ /* 0x000fc800078e0206 */
        /* <DEDUP_REMOVED lines=15> */
[----:B------:R-:W-:Y:S01]  /*20030*/  LEA.HI.X R10, R10, UR5, R11, 0x2, P0 ;  /* 0x000000050a0a7c11 */ /* 0x000fe200080f140b */
[----:B------:R-:W-:Y:S02]  /*20040*/  ULDC.64 UR4, c[0x0][0xaa0] ;  /* 0x0002a80000047ab9 */ /* 0x000fe40000000a00 */
[----:B------:R-:W-:-:S04]  /*20050*/  IMAD R3, R3, UR4, RZ ;  /* 0x0000000403037c24 */ /* 0x000fc8000f8e02ff */
[C---:B------:R-:W-:Y:S02]  /*20060*/  IMAD R81, R2.reuse, UR5, R3 ;  /* 0x0000000502517c24 */ /* 0x040fe4000f8e0203 */
[----:B------:R-:W-:Y:S01]  /*20070*/  IMAD.WIDE.U32 R2, R2, UR4, RZ ;  /* 0x0000000402027c25 */ /* 0x000fe2000f8e00ff */
[----:B------:R-:W-:-:S03]  /*20080*/  ULDC.64 UR4, c[0x0][0xae8] ;  /* 0x0002ba0000047ab9 */ /* 0x000fc60000000a00 */
[----:B------:R-:W-:Y:S02]  /*20090*/  IMAD.IADD R3, R3, 0x1, R81 ;  /* 0x0000000103037824 */ /* 0x000fe400078e0251 */
[----:B------:R-:W-:Y:S02]  /*200a0*/  IMAD R64, R64, UR4, RZ ;  /* 0x0000000440407c24 */ /* 0x000fe4000f8e02ff */
[----:B------:R-:W-:-:S04]  /*200b0*/  IMAD.WIDE.U32 R2, R86, UR4, R2 ;  /* 0x0000000456027c25 */ /* 0x000fc8000f8e0002 */
[----:B------:R-:W-:Y:S01]  /*200c0*/  IMAD R81, R86, UR5, R64 ;  /* 0x0000000556517c24 */ /* 0x000fe2000f8e0240 */
[C---:B------:R-:W-:Y:S01]  /*200d0*/  IADD3 R25, P5, R6.reuse, 0x1000, RZ ;  /* 0x0000100006197810 */ /* 0x040fe20007fbe0ff */
[----:B------:R1:W5:Y:S01]  /*200e0*/  LDL R86, [R1+0x30] ;  /* 0x0000300001567983 */ /* 0x0003620000100800 */
[----:B------:R-:W-:Y:S01]  /*200f0*/  IADD3 R33, P2, R6, 0x5000, RZ ;  /* 0x0000500006217810 */ /* 0x000fe20007f5e0ff */
[----:B------:R-:W-:Y:S01]  /*20100*/  IMAD.IADD R31, R26, 0x1, R84 ;  /* 0x000000011a1f7824 */ /* 0x000fe200078e0254 */
[----:B------:R-:W-:Y:S01]  /*20110*/  LOP3.LUT R8, R25, 0x380, RZ, 0xc0, !PT ;  /* 0x0000038019087812 */ /* 0x000fe200078ec0ff */
[----:B------:R-:W-:Y:S01]  /*20120*/  SHFL.IDX PT, R50, R4, RZ, 0x1c1f ;  /* 0x001c1fff04327589 */ /* 0x000fe200000e0000 */
[----:B------:R-:W-:Y:S01]  /*20130*/  IADD3 R9, P4, R6, 0x2000, RZ ;  /* 0x0000200006097810 */ /* 0x000fe20007f9e0ff */
[----:B------:R-:W-:Y:S01]  /*20140*/  ULDC.64 UR4, c[0x0][0xaf0] ;  /* 0x0002bc0000047ab9 */ /* 0x000fe20000000a00 */
[----:B------:R-:W-:-:S04]  /*20150*/  SHF.R.U64 R8, R8, 0x3, RZ ;  /* 0x0000000308087819 */ /* 0x000fc800000012ff */
[----:B------:R-:W-:Y:S02]  /*20160*/  LOP3.LUT R8, R8, R25, RZ, 0x3c, !PT ;  /* 0x0000001908087212 */ /* 0x000fe400078e3cff */
[----:B------:R-:W-:-:S04]  /*20170*/  IADD3 R25, P0, R6, 0x3000, RZ ;  /* 0x0000300006197810 */ /* 0x000fc80007f1e0ff */
[----:B------:R-:W-:Y:S02]  /*20180*/  LOP3.LUT R24, R25, 0x380, RZ, 0xc0, !PT ;  /* 0x0000038019187812 */ /* 0x000fe400078ec0ff */
[----:B------:R-:W-:Y:S02]  /*20190*/  LOP3.LUT R32, R33, 0x380, RZ, 0xc0, !PT ;  /* 0x0000038021207812 */ /* 0x000fe400078ec0ff */
[----:B------:R-:W-:Y:S02]  /*201a0*/  SHF.R.U64 R24, R24, 0x3, RZ ;  /* 0x0000000318187819 */ /* 0x000fe400000012ff */
[----:B------:R-:W-:Y:S02]  /*201b0*/  SHF.R.U64 R32, R32, 0x3, RZ ;  /* 0x0000000320207819 */ /* 0x000fe400000012ff */
[----:B------:R-:W-:Y:S01]  /*201c0*/  LOP3.LUT R24, R24, R25, RZ, 0x3c, !PT ;  /* 0x0000001918187212 */ /* 0x000fe200078e3cff */
[----:B------:R-:W-:Y:S01]  /*201d0*/  IMAD.X R25, RZ, RZ, R7, P0 ;  /* 0x000000ffff197224 */ /* 0x000fe200000e0607 */
[----:B------:R-:W-:-:S02]  /*201e0*/  IADD3 R49, P0, R6, 0x9000, RZ ;  /* 0x0000900006317810 */ /* 0x000fc40007f1e0ff */
[----:B------:R-:W-:Y:S01]  /*201f0*/  LOP3.LUT R32, R32, R33, RZ, 0x3c, !PT ;  /* 0x0000002120207212 */ /* 0x000fe200078e3cff */
[----:B------:R-:W-:Y:S01]  /*20200*/  IMAD.X R33, RZ, RZ, R7, P2 ;  /* 0x000000ffff217224 */ /* 0x000fe200010e0607 */
[----:B------:R-:W-:Y:S02]  /*20210*/  LOP3.LUT R48, R49, 0x380, RZ, 0xc0, !PT ;  /* 0x0000038031307812 */ /* 0x000fe400078ec0ff */
[----:B------:R-:W-:Y:S01]  /*20220*/  IADD3 R57, P2, R6, 0xb000, RZ ;  /* 0x0000b00006397810 */ /* 0x000fe20007f5e0ff */
[----:B------:R-:W2:Y:S01]  /*20230*/  SHFL.IDX PT, R51, R10, RZ, 0x1c1f ;  /* 0x001c1fff0a337589 */ /* 0x000ea200000e0000 */
[----:B------:R-:W-:Y:S02]  /*20240*/  SHF.R.U64 R48, R48, 0x3, RZ ;  /* 0x0000000330307819 */ /* 0x000fe400000012ff */
[----:B------:R-:W-:Y:S02]  /*20250*/  LOP3.LUT R56, R57, 0x380, RZ, 0xc0, !PT ;  /* 0x0000038039387812 */ /* 0x000fe400078ec0ff */
[----:B------:R-:W-:-:S02]  /*20260*/  IADD3 R29, P3, R6, 0x4000, RZ ;  /* 0x00004000061d7810 */ /* 0x000fc40007f7e0ff */
[----:B------:R-:W-:Y:S01]  /*20270*/  LOP3.LUT R48, R48, R49, RZ, 0x3c, !PT ;  /* 0x0000003130307212 */ /* 0x000fe200078e3cff */
[--C-:B------:R-:W-:Y:S01]  /*20280*/  IMAD.X R49, RZ, RZ, R7.reuse, P0 ;  /* 0x000000ffff317224 */ /* 0x100fe200000e0607 */
[----:B------:R-:W-:Y:S02]  /*20290*/  SHF.R.U64 R56, R56, 0x3, RZ ;  /* 0x0000000338387819 */ /* 0x000fe400000012ff */
[----:B------:R-:W-:Y:S02]  /*202a0*/  LOP3.LUT R12, R9, 0x380, RZ, 0xc0, !PT ;  /* 0x00000380090c7812 */ /* 0x000fe400078ec0ff */
[----:B------:R-:W-:Y:S02]  /*202b0*/  LOP3.LUT P0, RZ, R14, 0x3, RZ, 0xc0, !PT ;  /* 0x000000030eff7812 */ /* 0x000fe4000780c0ff */
[----:B------:R-:W-:Y:S02]  /*202c0*/  LOP3.LUT R28, R29, 0x380, RZ, 0xc0, !PT ;  /* 0x000003801d1c7812 */ /* 0x000fe400078ec0ff */
[----:B------:R-:W-:Y:S01]  /*202d0*/  LOP3.LUT R56, R56, R57, RZ, 0x3c, !PT ;  /* 0x0000003938387212 */ /* 0x000fe200078e3cff */
[----:B------:R-:W-:Y:S01]  /*202e0*/  IMAD.X R57, RZ, RZ, R7, P2 ;  /* 0x000000ffff397224 */ /* 0x000fe200010e0607 */
[----:B------:R-:W-:-:S02]  /*202f0*/  SHF.R.U64 R12, R12, 0x3, RZ ;  /* 0x000000030c0c7819 */ /* 0x000fc400000012ff */
[----:B------:R-:W-:Y:S02]  /*20300*/  ISETP.GE.OR P2, PT, R31, R80, P0 ;  /* 0x000000501f00720c */ /* 0x000fe40000746670 */
[----:B------:R-:W-:Y:S02]  /*20310*/  SHF.R.U64 R28, R28, 0x3, RZ ;  /* 0x000000031c1c7819 */ /* 0x000fe400000012ff */
[----:B------:R-:W-:Y:S01]  /*20320*/  LOP3.LUT R12, R12, R9, RZ, 0x3c, !PT ;  /* 0x000000090c0c7212 */ /* 0x000fe200078e3cff */
[--C-:B------:R-:W-:Y:S01]  /*20330*/  IMAD.X R9, RZ, RZ, R7.reuse, P5 ;  /* 0x000000ffff097224 */ /* 0x100fe200028e0607 */
[----:B------:R-:W-:Y:S01]  /*20340*/  LOP3.LUT R28, R28, R29, RZ, 0x3c, !PT ;  /* 0x0000001d1c1c7212 */ /* 0x000fe200078e3cff */
[----:B------:R-:W-:Y:S01]  /*20350*/  IMAD.X R29, RZ, RZ, R7, P3 ;  /* 0x000000ffff1d7224 */ /* 0x000fe200018e0607 */
[----:B------:R-:W-:Y:S02]  /*20360*/  IADD3.X R13, RZ, R7, RZ, P4, !PT ;  /* 0x00000007ff0d7210 */ /* 0x000fe400027fe4ff */
[----:B------:R-:W-:-:S02]  /*20370*/  IADD3 R37, P6, R6, 0x6000, RZ ;  /* 0x0000600006257810 */ /* 0x000fc40007fde0ff */
[C---:B------:R-:W-:Y:S02]  /*20380*/  IADD3 R41, P5, R6.reuse, 0x7000, RZ ;  /* 0x0000700006297810 */ /* 0x040fe40007fbe0ff */
[C---:B------:R-:W-:Y:S02]  /*20390*/  IADD3 R45, P4, R6.reuse, 0x8000, RZ ;  /* 0x00008000062d7810 */ /* 0x040fe40007f9e0ff */
[----:B------:R-:W-:Y:S02]  /*203a0*/  IADD3 R53, P3, R6, 0xa000, RZ ;  /* 0x0000a00006357810 */ /* 0x000fe40007f7e0ff */
[----:B------:R-:W-:Y:S02]  /*203b0*/  LOP3.LUT R36, R37, 0x380, RZ, 0xc0, !PT ;  /* 0x0000038025247812 */ /* 0x000fe400078ec0ff */
[----:B------:R-:W-:Y:S02]  /*203c0*/  LOP3.LUT R40, R41, 0x380, RZ, 0xc0, !PT ;  /* 0x0000038029287812 */ /* 0x000fe400078ec0ff */
[----:B------:R-:W-:-:S02]  /*203d0*/  LOP3.LUT R44, R45, 0x380, RZ, 0xc0, !PT ;  /* 0x000003802d2c7812 */ /* 0x000fc400078ec0ff */
[----:B------:R-:W-:Y:S01]  /*203e0*/  LOP3.LUT R52, R53, 0x380, RZ, 0xc0, !PT ;  /* 0x0000038035347812 */ /* 0x000fe200078ec0ff */
[----:B--2---:R2:W-:Y:S01]  /*203f0*/  @!P2 ST.E desc[UR60][R50.64], R0 ;  /* 0x000000003200a985 */ /* 0x0045e2000c10193c */
[----:B------:R-:W-:Y:S02]  /*20400*/  SHF.R.U64 R36, R36, 0x3, RZ ;  /* 0x0000000324247819 */ /* 0x000fe400000012ff */
[----:B------:R-:W-:Y:S01]  /*20410*/  SHF.R.U64 R40, R40, 0x3, RZ ;  /* 0x0000000328287819 */ /* 0x000fe200000012ff */
[----:B------:R3:W-:Y:S01]  /*20420*/  SHFL.IDX PT, R54, R4, 0x1, 0x1c1f ;  /* 0x003c1f0004367f89 */ /* 0x0007e200000e0000 */
[----:B------:R-:W-:Y:S02]  /*20430*/  SHF.R.U64 R44, R44, 0x3, RZ ;  /* 0x000000032c2c7819 */ /* 0x000fe400000012ff */
[----:B------:R-:W-:Y:S01]  /*20440*/  SHF.R.U64 R52, R52, 0x3, RZ ;  /* 0x0000000334347819 */ /* 0x000fe200000012ff */
[----:B------:R-:W4:Y:S01]  /*20450*/  SHFL.IDX PT, R55, R10, 0x1, 0x1c1f ;  /* 0x003c1f000a377f89 */ /* 0x000f2200000e0000 */
[----:B--2---:R-:W-:Y:S01]  /*20460*/  IMAD R0, R82, 0x20, R218 ;  /* 0x0000002052007824 */ /* 0x004fe200078e02da */
[----:B------:R-:W-:Y:S01]  /*20470*/  LOP3.LUT R36, R36, R37, RZ, 0x3c, !PT ;  /* 0x0000002524247212 */ /* 0x000fe200078e3cff */
[--C-:B------:R-:W-:Y:S01]  /*20480*/  IMAD.X R37, RZ, RZ, R7.reuse, P6 ;  /* 0x000000ffff257224 */ /* 0x100fe200030e0607 */
[----:B------:R-:W-:Y:S01]  /*20490*/  LOP3.LUT R40, R40, R41, RZ, 0x3c, !PT ;  /* 0x0000002928287212 */ /* 0x000fe200078e3cff */
[----:B------:R-:W-:Y:S01]  /*204a0*/  IMAD.IADD R82, R84, 0x1, R0 ;  /* 0x0000000154527824 */ /* 0x000fe200078e0200 */
[----:B------:R-:W-:Y:S01]  /*204b0*/  LOP3.LUT R44, R44, R45, RZ, 0x3c, !PT ;  /* 0x0000002d2c2c7212 */ /* 0x000fe200078e3cff */
[----:B------:R-:W-:Y:S01]  /*204c0*/  IMAD.X R45, RZ, RZ, R7, P4 ;  /* 0x000000ffff2d7224 */ /* 0x000fe200020e0607 */
[----:B------:R-:W-:Y:S01]  /*204d0*/  LOP3.LUT R52, R52, R53, RZ, 0x3c, !PT ;  /* 0x0000003534347212 */ /* 0x000fe200078e3cff */
[----:B------:R-:W-:Y:S01]  /*204e0*/  VIADD R11, R31, 0x8 ;  /* 0x000000081f0b7836 */ /* 0x000fe20000000000 */
[----:B------:R-:W-:-:S02]  /*204f0*/  IADD3.X R41, RZ, R7, RZ, P5, !PT ;  /* 0x00000007ff297210 */ /* 0x000fc40002ffe4ff */
[C---:B------:R-:W-:Y:S02]  /*20500*/  IADD3 R61, P6, R6.reuse, 0xc000, RZ ;  /* 0x0000c000063d7810 */ /* 0x040fe40007fde0ff */
[C---:B------:R-:W-:Y:S02]  /*20510*/  IADD3 R69, P5, R6.reuse, 0xd000, RZ ;  /* 0x0000d00006457810 */ /* 0x040fe40007fbe0ff */
[----:B------:R-:W-:Y:S02]  /*20520*/  IADD3 R73, P4, R6, 0xe000, RZ ;  /* 0x0000e00006497810 */ /* 0x000fe40007f9e0ff */
[----:B------:R-:W-:Y:S01]  /*20530*/  IADD3.X R53, RZ, R7, RZ, P3, !PT ;  /* 0x00000007ff357210 */ /* 0x000fe20001ffe4ff */
[----:B0-----:R-:W-:Y:S01]  /*20540*/  @P1 IMAD.HI.U32 R0, R82, R83, RZ ;  /* 0x0000005352001227 */ /* 0x001fe200078e00ff */
[----:B------:R-:W-:Y:S02]  /*20550*/  IADD3 R15, P3, R6, 0xf000, RZ ;  /* 0x0000f000060f7810 */ /* 0x000fe40007f7e0ff */
[----:B------:R-:W-:Y:S01]  /*20560*/  LOP3.LUT R60, R61, 0x380, RZ, 0xc0, !PT ;  /* 0x000003803d3c7812 */ /* 0x000fe200078ec0ff */
[----:B------:R-:W-:Y:S01]  /*20570*/  IMAD.IADD R3, R3, 0x1, R81 ;  /* 0x0000000103037824 */ /* 0x000fe200078e0251 */
[----:B------:R-:W-:-:S02]  /*20580*/  LOP3.LUT R68, R69, 0x380, RZ, 0xc0, !PT ;  /* 0x0000038045447812 */ /* 0x000fc400078ec0ff */
[----:B------:R-:W-:Y:S02]  /*20590*/  LOP3.LUT R72, R73, 0x380, RZ, 0xc0, !PT ;  /* 0x0000038049487812 */ /* 0x000fe400078ec0ff */
[----:B------:R-:W-:Y:S02]  /*205a0*/  LOP3.LUT R27, R6, 0x380, RZ, 0xc0, !PT ;  /* 0x00000380061b7812 */ /* 0x000fe400078ec0ff */
[----:B------:R-:W-:Y:S02]  /*205b0*/  ISETP.GE.OR P0, PT, R11, R80, P0 ;  /* 0x000000500b00720c */ /* 0x000fe40000706670 */
[----:B---3--:R-:W-:Y:S01]  /*205c0*/  LOP3.LUT R4, R15, 0x380, RZ, 0xc0, !PT ;  /* 0x000003800f047812 */ /* 0x008fe200078ec0ff */
[----:B------:R-:W-:Y:S01]  /*205d0*/  IMAD R20, R20, UR4, RZ ;  /* 0x0000000414147c24 */ /* 0x000fe2000f8e02ff */
[----:B------:R-:W-:Y:S02]  /*205e0*/  MOV R81, R82 ;  /* 0x0000005200517202 */ /* 0x000fe40000000f00 */
[----:B------:R-:W-:-:S02]  /*205f0*/  @P1 SHF.R.U32.HI R81, RZ, R85, R0 ;  /* 0x00000055ff511219 */ /* 0x000fc40000011600 */
[----:B------:R-:W-:Y:S02]  /*20600*/  SHF.R.U64 R60, R60, 0x3, RZ ;  /* 0x000000033c3c7819 */ /* 0x000fe400000012ff */
[----:B------:R-:W-:Y:S02]  /*20610*/  SHF.R.U64 R68, R68, 0x3, RZ ;  /* 0x0000000344447819 */ /* 0x000fe400000012ff */
[----:B------:R-:W-:Y:S02]  /*20620*/  SHF.R.U64 R72, R72, 0x3, RZ ;  /* 0x0000000348487819 */ /* 0x000fe400000012ff */
[----:B------:R-:W-:Y:S02]  /*20630*/  SHF.R.U64 R27, R27, 0x3, RZ ;  /* 0x000000031b1b7819 */ /* 0x000fe400000012ff */
[----:B------:R-:W-:Y:S01]  /*20640*/  SHF.R.U64 R4, R4, 0x3, RZ ;  /* 0x0000000304047819 */ /* 0x000fe200000012ff */
[----:B------:R-:W-:Y:S01]  /*20650*/  IMAD R83, R23, UR5, R20 ;  /* 0x0000000517537c24 */ /* 0x000fe2000f8e0214 */
        /* <DEDUP_REMOVED lines=9> */
[----:B------:R-:W-:Y:S01]  /*206f0*/  IMAD.WIDE.U32 R2, R23, UR4, R2 ;  /* 0x0000000417027c25 */ /* 0x000fe2000f8e0002 */
[----:B------:R-:W-:Y:S01]  /*20700*/  IADD3.X R77, RZ, R7, RZ, P3, !PT ;  /* 0x00000007ff4d7210 */ /* 0x000fe20001ffe4ff */
[----:B------:R-:W-:Y:S01]  /*20710*/  ULDC.64 UR4, c[0x0][0xae0] ;  /* 0x0002b80000047ab9 */ /* 0x000fe20000000a00 */
[----:B------:R-:W-:Y:S01]  /*20720*/  LOP3.LUT R76, R4, R15, RZ, 0x3c, !PT ;  /* 0x0000000f044c7212 */ /* 0x000fe200078e3cff */
[----:B------:R-:W-:-:S02]  /*20730*/  IMAD R0, R0, UR4, RZ ;  /* 0x0000000400007c24 */ /* 0x000fc4000f8e02ff */
[----:B------:R-:W-:Y:S01]  /*20740*/  IMAD R21, R21, R20, R82 ;  /* 0x0000001415157224 */ /* 0x000fe200078e0252 */
[----:B----4-:R0:W-:Y:S01]  /*20750*/  @!P0 ST.E desc[UR60][R54.64], R5 ;  /* 0x0000000536008985 */ /* 0x0101e2000c10193c */
[----:B------:R-:W-:Y:S02]  /*20760*/  IMAD.IADD R3, R3, 0x1, R83 ;  /* 0x0000000103037824 */ /* 0x000fe400078e0253 */
[----:B------:R-:W-:Y:S01]  /*20770*/  IMAD R23, R81, UR5, R0 ;  /* 0x0000000551177c24 */ /* 0x000fe2000f8e0200 */
[----:B------:R-:W5:Y:S01]  /*20780*/  LD.E.128 R8, desc[UR60][R8.64] ;  /* 0x0000003c08087980 */ /* 0x000f62000c101d00 */
[----:B------:R-:W-:-:S03]  /*20790*/  SHF.R.S32.HI R0, RZ, 0x1f, R21 ;  /* 0x0000001fff007819 */ /* 0x000fc60000011415 */
[----:B------:R-:W5:Y:S01]  /*207a0*/  LD.E.128 R12, desc[UR60][R12.64] ;  /* 0x0000003c0c0c7980 */ /* 0x000f62000c101d00 */
[----:B------:R-:W-:Y:S01]  /*207b0*/  IMAD.WIDE.U32 R2, R81, UR4, R2 ;  /* 0x0000000451027c25 */ /* 0x000fe2000f8e0002 */
[----:B------:R-:W-:Y:S02]  /*207c0*/  ULDC.64 UR4, c[0x0][0xad8] ;  /* 0x0002b60000047ab9 */ /* 0x000fe40000000a00 */
[----:B0-----:R-:W5:Y:S04]  /*207d0*/  LD.E.128 R4, desc[UR60][R6.64] ;  /* 0x0000003c06047980 */ /* 0x001f68000c101d00 */
        /* <DEDUP_REMOVED lines=18> */
[----:B0-----:R-:W0:Y:S01]  /*20900*/  FENCE.VIEW.ASYNC.S ;  /* 0x00000000000073c6 */ /* 0x001e220000000000 */
[----:B------:R-:W-:-:S02]  /*20910*/  IMAD.IADD R87, R218, 0x1, R84 ;  /* 0x00000001da577824 */ /* 0x000fc400078e0254 */
[----:B------:R-:W-:Y:S02]  /*20920*/  IMAD.IADD R3, R3, 0x1, R23 ;  /* 0x0000000103037824 */ /* 0x000fe400078e0217 */
[----:B------:R-:W-:Y:S01]  /*20930*/  IMAD R0, R0, UR4, RZ ;  /* 0x0000000400007c24 */ /* 0x000fe2000f8e02ff */
[----:B------:R-:W-:Y:S01]  /*20940*/  IADD3 R23, R87, 0x20, RZ ;  /* 0x0000002057177810 */ /* 0x000fe20007ffe0ff */
[----:B------:R-:W-:Y:S01]  /*20950*/  IMAD.WIDE.U32 R2, R21, UR4, R2 ;  /* 0x0000000415027c25 */ /* 0x000fe2000f8e0002 */
[----:B------:R-:W-:-:S03]  /*20960*/  ISETP.GE.AND P2, PT, R87, R80, PT ;  /* 0x000000505700720c */ /* 0x000fc60003f46270 */
[----:B------:R-:W-:Y:S01]  /*20970*/  IMAD R83, R21, UR5, R0 ;  /* 0x0000000515537c24 */ /* 0x000fe2000f8e0200 */
[----:B------:R-:W-:Y:S01]  /*20980*/  ULDC.64 UR4, c[0x0][0xa80] ;  /* 0x0002a00000047ab9 */ /* 0x000fe20000000a00 */
[-C--:B------:R-:W-:Y:S01]  /*20990*/  ISETP.GE.AND P1, PT, R23, R80.reuse, PT ;  /* 0x000000501700720c */ /* 0x080fe20003f26270 */
[----:B------:R-:W-:Y:S01]  /*209a0*/  VIADD R0, R16, 0x30820 ;  /* 0x0003082010007836 */ /* 0x000fe20000000000 */
[C---:B------:R-:W-:Y:S01]  /*209b0*/  LEA R23, P3, R2.reuse, UR4, 0x1 ;  /* 0x0000000402177c11 */ /* 0x040fe2000f8608ff */
[----:B------:R-:W-:Y:S02]  /*209c0*/  IMAD.IADD R3, R3, 0x1, R83 ;  /* 0x0000000103037824 */ /* 0x000fe400078e0253 */
[----:B------:R-:W-:Y:S01]  /*209d0*/  VIADD R81, R87, 0x40 ;  /* 0x0000004057517836 */ /* 0x000fe20000000000 */
[----:B------:R-:W-:Y:S02]  /*209e0*/  PRMT R0, RZ, 0x654, R0 ;  /* 0x00000654ff007816 */ /* 0x000fe40000000000 */
[----:B------:R-:W-:Y:S01]  /*209f0*/  LEA.HI.X R64, R2, UR5, R3, 0x1, P3 ;  /* 0x0000000502407c11 */ /* 0x000fe200098f0c03 */
[----:B0-----:R1:W0:Y:S01]  /*20a00*/  SHFL.IDX PT, R85, R23, RZ, 0x181f ;  /* 0x00181fff17557589 */ /* 0x00122200000e0000 */
[----:B------:R-:W-:Y:S01]  /*20a10*/  ISETP.GE.AND P0, PT, R81, R80, PT ;  /* 0x000000505100720c */ /* 0x000fe20003f06270 */
[----:B------:R2:W-:Y:S01]  /*20a20*/  SYNCS.ARRIVE.TRANS64.RED.A1T0 RZ, [R0+URZ], RZ ;  /* 0x000000ff00ff79a7 */ /* 0x0005e2000810043f */
[----:B------:R-:W-:Y:S01]  /*20a30*/  BSSY B1, `(.L_x_2019) ;  /* 0x0000015000017945 */ /* 0x000fe20003800000 */
[----:B------:R1:W3:Y:S01]  /*20a40*/  SHFL.IDX PT, R81, R64, RZ, 0x181f ;  /* 0x00181fff40517589 */ /* 0x0002e200000e0000 */
[----:B--2---:R-:W-:-:S02]  /*20a50*/  SHF.R.S32.HI R0, RZ, 0x1f, R91 ;  /* 0x0000001fff007819 */ /* 0x004fc4000001145b */
[----:B-1----:R-:W-:Y:S07]  /*20a60*/  @P2 BRA `(.L_x_2020) ;  /* 0x0000000000442947 */ /* 0x002fee0003800000 */
[----:B------:R-:W-:Y:S02]  /*20a70*/  ULDC UR4, c[0x0][0xac8] ;  /* 0x0002b20000047ab9 */ /* 0x000fe40000000800 */
[----:B------:R-:W-:Y:S02]  /*20a80*/  ISETP.GE.AND P5, PT, R18, UR4, PT ;  /* 0x0000000412007c0c */ /* 0x000fe4000bfa6270 */
[----:B------:R-:W-:Y:S02]  /*20a90*/  ISETP.GE.AND P4, PT, R226, UR4, PT ;  /* 0x00000004e2007c0c */ /* 0x000fe4000bf86270 */
[----:B-----5:R-:W-:Y:S02]  /*20aa0*/  ISETP.GE.AND P3, PT, R89, UR4, PT ;  /* 0x0000000459007c0c */ /* 0x020fe4000bf66270 */
[----:B------:R-:W-:-:S07]  /*20ab0*/  ISETP.GE.AND P2, PT, R86, UR4, PT ;  /* 0x0000000456007c0c */ /* 0x000fce000bf46270 */
[----:B0-----:R-:W-:-:S04]  /*20ac0*/  @!P5 LEA R2, P6, R18, R85, 0x1 ;  /* 0x000000551202d211 */ /* 0x001fc800078c08ff */
[----:B---3--:R-:W-:Y:S02]  /*20ad0*/  @!P5 LEA.HI.X R3, R18, R81, R19, 0x1, P6 ;  /* 0x000000511203d211 */ /* 0x008fe400030f0c13 */
[----:B------:R-:W-:-:S03]  /*20ae0*/  @!P4 LEA R20, P6, R91, R85, 0x1 ;  /* 0x000000555b14c211 */ /* 0x000fc600078c08ff */
[----:B------:R1:W-:Y:S01]  /*20af0*/  @!P5 ST.E.128 desc[UR60][R2.64], R4 ;  /* 0x000000040200d985 */ /* 0x0003e2000c101d3c */
        /* <DEDUP_REMOVED lines=8> */
.L_x_2020:
[----:B------:R-:W-:Y:S05]  /*20b80*/  BSYNC B1 ;  /* 0x0000000000017941 */ /* 0x000fea0003800000 */
.L_x_2019:
[----:B-1----:R1:W2:Y:S01]  /*20b90*/  SHFL.IDX PT, R21, R64, 0x1, 0x181f ;  /* 0x00381f0040157f89 */ /* 0x0022a200000e0000 */
[----:B------:R-:W-:Y:S03]  /*20ba0*/  BSSY B1, `(.L_x_2021) ;  /* 0x0000014000017945 */ /* 0x000fe60003800000 */
[----:B-----5:R1:W4:Y:S01]  /*20bb0*/  SHFL.IDX PT, R7, R23, 0x1, 0x181f ;  /* 0x00381f0017077f89 */ /* 0x02032200000e0000 */
[----:B------:R-:W-:Y:S05]  /*20bc0*/  @P1 BRA `(.L_x_2022) ;  /* 0x0000000000441947 */ /* 0x000fea0003800000 */
[----:B------:R-:W-:Y:S02]  /*20bd0*/  ULDC UR4, c[0x0][0xac8] ;  /* 0x0002b20000047ab9 */ /* 0x000fe40000000800 */
[----:B------:R-:W-:Y:S02]  /*20be0*/  ISETP.GE.AND P4, PT, R18, UR4, PT ;  /* 0x0000000412007c0c */ /* 0x000fe4000bf86270 */
[----:B------:R-:W-:Y:S02]  /*20bf0*/  ISETP.GE.AND P3, PT, R226, UR4, PT ;  /* 0x00000004e2007c0c */ /* 0x000fe4000bf66270 */
[----:B------:R-:W-:Y:S02]  /*20c00*/  ISETP.GE.AND P2, PT, R89, UR4, PT ;  /* 0x0000000459007c0c */ /* 0x000fe4000bf46270 */
[----:B------:R-:W-:-:S07]  /*20c10*/  ISETP.GE.AND P1, PT, R86, UR4, PT ;  /* 0x0000000456007c0c */ /* 0x000fce000bf26270 */
[CC--:B----4-:R-:W-:Y:S02]  /*20c20*/  @!P4 LEA R2, P6, R18.reuse, R7.reuse, 0x1 ;  /* 0x000000071202c211 */ /* 0x0d0fe400078c08ff */
[----:B------:R-:W-:Y:S02]  /*20c30*/  @!P3 LEA R4, P5, R91, R7, 0x1 ;  /* 0x000000075b04b211 */ /* 0x000fe400078a08ff */
[----:B--2---:R-:W-:Y:S02]  /*20c40*/  @!P4 LEA.HI.X R3, R18, R21, R19, 0x1, P6 ;  /* 0x000000151203c211 */ /* 0x004fe400030f0c13 */
        /* <DEDUP_REMOVED lines=9> */
.L_x_2022:
[----:B------:R-:W-:Y:S05]  /*20ce0*/  BSYNC B1 ;  /* 0x0000000000017941 */ /* 0x000fea0003800000 */
.L_x_2021:
[----:B--2---:R2:W0:Y:S01]  /*20cf0*/  SHFL.IDX PT, R9, R64, 0x2, 0x181f ;  /* 0x00581f0040097f89 */ /* 0x00442200000e0000 */
[----:B------:R-:W-:Y:S03]  /*20d00*/  BSSY B1, `(.L_x_2023) ;  /* 0x0000014000017945 */ /* 0x000fe60003800000 */
[----:B------:R2:W0:Y:S01]  /*20d10*/  SHFL.IDX PT, R5, R23, 0x2, 0x181f ;  /* 0x00581f0017057f89 */ /* 0x00042200000e0000 */
[----:B------:R-:W-:Y:S05]  /*20d20*/  @P0 BRA `(.L_x_2024) ;  /* 0x0000000000440947 */ /* 0x000fea0003800000 */
[----:B------:R-:W-:Y:S02]  /*20d30*/  ULDC UR4, c[0x0][0xac8] ;  /* 0x0002b20000047ab9 */ /* 0x000fe40000000800 */
[----:B------:R-:W-:Y:S02]  /*20d40*/  ISETP.GE.AND P3, PT, R18, UR4, PT ;  /* 0x0000000412007c0c */ /* 0x000fe4000bf66270 */
[----:B------:R-:W-:Y:S02]  /*20d50*/  ISETP.GE.AND P2, PT, R226, UR4, PT ;  /* 0x00000004e2007c0c */ /* 0x000fe4000bf46270 */
[----:B------:R-:W-:Y:S02]  /*20d60*/  ISETP.GE.AND P1, PT, R89, UR4, PT ;  /* 0x0000000459007c0c */ /* 0x000fe4000bf26270 */
[----:B------:R-:W-:-:S07]  /*20d70*/  ISETP.GE.AND P0, PT, R86, UR4, PT ;  /* 0x0000000456007c0c */ /* 0x000fce000bf06270 */
[CC--:B0-----:R-:W-:Y:S02]  /*20d80*/  @!P3 LEA R2, P6, R18.reuse, R5.reuse, 0x1 ;  /* 0x000000051202b211 */ /* 0x0c1fe400078c08ff */
[-C--:B------:R-:W-:Y:S02]  /*20d90*/  @!P2 LEA R4, P5, R91, R5.reuse, 0x1 ;  /* 0x000000055b04a211 */ /* 0x080fe400078a08ff */
[----:B------:R-:W-:Y:S02]  /*20da0*/  @!P1 LEA R6, P4, R89, R5, 0x1 ;  /* 0x0000000559069211 */ /* 0x000fe400078808ff */
[----:B------:R-:W-:Y:S02]  /*20db0*/  @!P3 LEA.HI.X R3, R18, R9, R19, 0x1, P6 ;  /* 0x000000091203b211 */ /* 0x000fe400030f0c13 */
[----:B------:R-:W-:Y:S02]  /*20dc0*/  @!P0 LEA R8, P6, R86, R5, 0x1 ;  /* 0x0000000556088211 */ /* 0x000fe400078c08ff */
[-C--:B------:R-:W-:Y:S01]  /*20dd0*/  @!P2 LEA.HI.X R5, R91, R9.reuse, R0, 0x1, P5 ;  /* 0x000000095b05a211 */ /* 0x080fe200028f0c00 */
[----:B------:R0:W-:Y:S01]  /*20de0*/  @!P3 ST.E.128 desc[UR60][R2.64], R12 ;  /* 0x0000000c0200b985 */ /* 0x0001e2000c101d3c */
[----:B----4-:R-:W-:-:S02]  /*20df0*/  @!P1 LEA.HI.X R7, R89, R9, R90, 0x1, P4 ;  /* 0x0000000959079211 */ /* 0x010fc400020f0c5a */
[----:B------:R-:W-:Y:S01]  /*20e00*/  @!P0 LEA.HI.X R9, R86, R9, R88, 0x1, P6 ;  /* 0x0000000956098211 */ /* 0x000fe200030f0c58 */
[----:B------:R0:W-:Y:S04]  /*20e10*/  @!P2 ST.E.128 desc[UR60][R4.64], R36 ;  /* 0x000000240400a985 */ /* 0x0001e8000c101d3c */
[----:B------:R0:W-:Y:S04]  /*20e20*/  @!P1 ST.E.128 desc[UR60][R6.64], R52 ;  /* 0x0000003406009985 */ /* 0x0001e8000c101d3c */
[----:B------:R0:W-:Y:S02]  /*20e30*/  @!P0 ST.E.128 desc[UR60][R8.64], R72 ;  /* 0x0000004808008985 */ /* 0x0001e4000c101d3c */
.L_x_2024:
[----:B------:R-:W-:Y:S05]  /*20e40*/  BSYNC B1 ;  /* 0x0000000000017941 */ /* 0x000fea0003800000 */
.L_x_2023:
[----:B0-----:R-:W-:Y:S01]  /*20e50*/  VIADD R3, R87, 0x60 ;  /* 0x0000006057037836 */ /* 0x001fe20000000000 */
[----:B------:R0:W0:Y:S04]  /*20e60*/  SHFL.IDX PT, R9, R64, 0x3, 0x181f ;  /* 0x00781f0040097f89 */ /* 0x00002800000e0000 */
[----:B------:R-:W-:Y:S01]  /*20e70*/  ISETP.GE.AND P0, PT, R3, R80, PT ;  /* 0x000000500300720c */ /* 0x000fe20003f06270 */
[----:B-12---:R-:W1:-:S12]  /*20e80*/  SHFL.IDX PT, R23, R23, 0x3, 0x181f ;  /* 0x00781f0017177f89 */ /* 0x006e5800000e0000 */
[----:B------:R-:W-:Y:S05]  /*20e90*/  @P0 BRA `(.L_x_2025) ;  /* 0x0000000c00a80947 */ /* 0x000fea0003800000 */
[----:B------:R-:W-:Y:S02]  /*20ea0*/  ULDC UR4, c[0x0][0xac8] ;  /* 0x0002b20000047ab9 */ /* 0x000fe40000000800 */
[----:B------:R-:W-:Y:S02]  /*20eb0*/  ISETP.GE.AND P3, PT, R18, UR4, PT ;  /* 0x0000000412007c0c */ /* 0x000fe4000bf66270 */
[----:B------:R-:W-:Y:S02]  /*20ec0*/  ISETP.GE.AND P4, PT, R226, UR4, PT ;  /* 0x00000004e2007c0c */ /* 0x000fe4000bf86270 */
[----:B------:R-:W-:-:S09]  /*20ed0*/  ISETP.GE.AND P5, PT, R89, UR4, PT ;  /* 0x0000000459007c0c */ /* 0x000fd2000bfa6270 */
[CC--:B-1----:R-:W-:Y:S02]  /*20ee0*/  @!P3 LEA R2, P0, R18.reuse, R23.reuse, 0x1 ;  /* 0x000000171202b211 */ /* 0x0c2fe400078008ff */
[-C--:B------:R-:W-:Y:S02]  /*20ef0*/  @!P4 LEA R4, P1, R91, R23.reuse, 0x1 ;  /* 0x000000175b04c211 */ /* 0x080fe400078208ff */
[----:B------:R-:W-:Y:S02]  /*20f00*/  @!P5 LEA R6, P2, R89, R23, 0x1 ;  /* 0x000000175906d211 */ /* 0x000fe400078408ff */
[-C--:B0-----:R-:W-:Y:S02]  /*20f10*/  @!P3 LEA.HI.X R3, R18, R9.reuse, R19, 0x1, P0 ;  /* 0x000000091203b211 */ /* 0x081fe400000f0c13 */
[-C--:B------:R-:W-:Y:S02]  /*20f20*/  @!P4 LEA.HI.X R5, R91, R9.reuse, R0, 0x1, P1 ;  /* 0x000000095b05c211 */ /* 0x080fe400008f0c00 */
[----:B----4-:R-:W-:Y:S01]  /*20f30*/  @!P5 LEA.HI.X R7, R89, R9, R90, 0x1, P2 ;  /* 0x000000095907d211 */ /* 0x010fe200010f0c5a */
[----:B------:R0:W-:Y:S01]  /*20f40*/  @!P3 ST.E.128 desc[UR60][R2.64], R24 ;  /* 0x000000180200b985 */ /* 0x0001e2000c101d3c */
[----:B------:R-:W-:-:S03]  /*20f50*/  ISETP.GE.AND P0, PT, R86, UR4, PT ;  /* 0x0000000456007c0c */ /* 0x000fc6000bf06270 */
[----:B------:R0:W-:Y:S04]  /*20f60*/  @!P4 ST.E.128 desc[UR60][R4.64], R40 ;  /* 0x000000280400c985 */ /* 0x0001e8000c101d3c */
[----:B------:R0:W-:Y:S06]  /*20f70*/  @!P5 ST.E.128 desc[UR60][R6.64], R56 ;  /* 0x000000380600d985 */ /* 0x0001ec000c101d3c */
[----:B------:R-:W-:Y:S05]  /*20f80*/  @P0 BRA `(.L_x_2025) ;  /* 0x0000000c006c0947 */ /* 0x000fea0003800000 */
[----:B0-----:R-:W-:-:S04]  /*20f90*/  LEA R2, P0, R86, R23, 0x1 ;  /* 0x0000001756027211 */ /* 0x001fc800078008ff */
[----:B------:R-:W-:-:S05]  /*20fa0*/  LEA.HI.X R3, R86, R9, R88, 0x1, P0 ;  /* 0x0000000956037211 */ /* 0x000fca00000f0c58 */
[----:B------:R0:W-:Y:S01]  /*20fb0*/  ST.E.128 desc[UR60][R2.64], R76 ;  /* 0x0000004c02007985 */ /* 0x0001e2000c101d3c */
[----:B------:R-:W-:Y:S05]  /*20fc0*/  BRA `(.L_x_2025) ;  /* 0x0000000c005c7947 */ /* 0x000fea0003800000 */
.L_x_2017:
[----:B------:R-:W2:Y:S01]  /*20fd0*/  LDL R9, [R1+0x64] ;  /* 0x0000640001097983 */ /* 0x000ea20000100800 */
[----:B------:R-:W-:Y:S01]  /*20fe0*/  ULDC.64 UR4, c[0x0][0xc00] ;  /* 0x0003000000047ab9 */ /* 0x000fe20000000a00 */
[----:B------:R-:W2:Y:S01]  /*20ff0*/  LDC.64 R2, c[0x0][0xc00] ;  /* 0x00030000ff027b82 */ /* 0x000ea20000000a00 */
[----:B------:R-:W-:Y:S02]  /*21000*/  ISETP.NE.U32.AND P0, PT, RZ, UR4, PT ;  /* 0x00000004ff007c0c */ /* 0x000fe4000bf05070 */
[----:B------:R-:W-:Y:S02]  /*21010*/  MOV R6, RZ ;  /* 0x000000ff00067202 */ /* 0x000fe40000000f00 */
[----:B------:R-:W-:Y:S01]  /*21020*/  ISETP.NE.AND.EX P0, PT, RZ, UR5, PT, P0 ;  /* 0x00000005ff007c0c */ /* 0x000fe2000bf05300 */
[----:B------:R-:W-:Y:S02]  /*21030*/  ULDC.64 UR4, c[0x0][0xc08] ;  /* 0x0003020000047ab9 */ /* 0x000fe40000000a00 */
[----:B------:R-:W-:Y:S01]  /*21040*/  ISETP.NE.U32.AND P1, PT, RZ, UR4, PT ;  /* 0x00000004ff007c0c */ /* 0x000fe2000bf25070 */
[----:B-----5:R-:W3:Y:S03]  /*21050*/  LDC R23, c[0x0][0xbe8] ;  /* 0x0002fa00ff177b82 */ /* 0x020ee60000000800 */
[----:B------:R-:W-:-:S13]  /*21060*/  ISETP.NE.AND.EX P1, PT, RZ, UR5, PT, P1 ;  /* 0x00000005ff007c0c */ /* 0x000fda000bf25310 */
[----:B------:R-:W4:Y:S01]  /*21070*/  @P1 LDC.64 R4, c[0x0][0xc08] ;  /* 0x00030200ff041b82 */ /* 0x000f220000000a00 */
[----:B------:R-:W-:Y:S02]  /*21080*/  ULDC UR4, c[0x0][0xa88] ;  /* 0x0002a20000047ab9 */ /* 0x000fe40000000800 */
[----:B------:R-:W-:Y:S01]  /*21090*/  IMAD.U32 R0, RZ, RZ, UR4 ;  /* 0x00000004ff007e24 */ /* 0x000fe2000f8e00ff */
[----:B------:R-:W0:Y:S01]  /*210a0*/  S2R R8, SR_TID.X ;  /* 0x0000000000087919 */ /* 0x000e220000002100 */
[----:B--2---:R-:W-:-:S04]  /*210b0*/  IMAD.WIDE R2, R9, 0x4, R2 ;  /* 0x0000000409027825 */ /* 0x004fc800078e0202 */
[----:B----4-:R-:W-:Y:S01]  /*210c0*/  @P1 IMAD.WIDE R4, R9, 0x4, R4 ;  /* 0x0000000409041825 */ /* 0x010fe200078e0204 */
[----:B------:R2:W5:Y:S04]  /*210d0*/  @P0 LDG.E R6, desc[UR60][R2.64] ;  /* 0x0000003c02060981 */ /* 0x000568000c1e1900 */
[----:B------:R2:W5:Y:S01]  /*210e0*/  @P1 LDG.E R0, desc[UR60][R4.64] ;  /* 0x0000003c04001981 */ /* 0x000562000c1e1900 */
[----:B---3--:R-:W-:Y:S01]  /*210f0*/  ISETP.NE.AND P2, PT, R23, 0x1, PT ;  /* 0x000000011700780c */ /* 0x008fe20003f45270 */
[----:B0-----:R-:W-:-:S05]  /*21100*/  VIADD R7, R8, 0xffffff80 ;  /* 0xffffff8008077836 */ /* 0x001fca0000000000 */
[----:B------:R-:W-:Y:S02]  /*21110*/  ISETP.GE.AND P3, PT, R7, 0x80, PT ;  /* 0x000000800700780c */ /* 0x000fe40003f66270 */
[----:B------:R-:W-:-:S05]  /*21120*/  SHF.R.S32.HI R7, RZ, 0x1f, R9 ;  /* 0x0000001fff077819 */ /* 0x000fca0000011409 */
[----:B------:R-:W0:Y:S08]  /*21130*/  @P2 LDC R14, c[0x0][0xbec] ;  /* 0x0002fb00ff0e2b82 */ /* 0x000e300000000800 */
[----:B------:R-:W3:Y:S01]  /*21140*/  @P2 LDC R25, c[0x0][0xbf0] ;  /* 0x0002fc00ff192b82 */ /* 0x000ee20000000800 */
[----:B--2---:R-:W-:Y:S05]  /*21150*/  @P1 BRA `(.L_x_2026) ;  /* 0x0000000000101947 */ /* 0x004fea0003800000 */
[----:B------:R-:W-:Y:S05]  /*21160*/  @!P0 BRA `(.L_x_2026) ;  /* 0x00000000000c8947 */ /* 0x000fea0003800000 */
[----:B------:R-:W2:Y:S04]  /*21170*/  LDG.E R5, desc[UR60][R2.64] ;  /* 0x0000003c02057981 */ /* 0x000ea8000c1e1900 */
[----:B-----5:R-:W2:Y:S02]  /*21180*/  LDG.E R0, desc[UR60][R2.64+0x4] ;  /* 0x0000043c02007981 */ /* 0x020ea4000c1e1900 */
[----:B--2---:R-:W-:-:S07]  /*21190*/  IMAD.IADD R0, R0, 0x1, -R5 ;  /* 0x0000000100007824 */ /* 0x004fce00078e0a05 */
.L_x_2026:
[----:B------:R-:W2:Y:S04]  /*211a0*/  LDL R24, [R1+0x60] ;  /* 0x0000600001187983 */ /* 0x000ea80000100800 */
[----:B------:R4:W5:Y:S01]  /*211b0*/  LDL R26, [R1+0x34] ;  /* 0x00003400011a7983 */ /* 0x0009620000100800 */
[----:B------:R-:W-:Y:S01]  /*211c0*/  BSSY B1, `(.L_x_2027) ;  /* 0x000002c000017945 */ /* 0x000fe20003800000 */
[----:B------:R-:W-:Y:S02]  /*211d0*/  SEL R13, R9, RZ, !P0 ;  /* 0x000000ff090d7207 */ /* 0x000fe40004000000 */
[----:B------:R-:W-:Y:S02]  /*211e0*/  SEL R12, R7, RZ, !P0 ;  /* 0x000000ff070c7207 */ /* 0x000fe40004000000 */
[----:B-----5:R-:W-:-:S02]  /*211f0*/  SHF.R.S32.HI R11, RZ, 0x1f, R6 ;  /* 0x0000001fff0b7819 */ /* 0x020fc40000011406 */
[----:B--2---:R-:W-:Y:S01]  /*21200*/  SHF.R.S32.HI R10, RZ, 0x1f, R24 ;  /* 0x0000001fff0a7819 */ /* 0x004fe20000011418 */
[----:B----4-:R-:W-:Y:S06]  /*21210*/  @P3 BRA `(.L_x_2028) ;  /* 0x0000000000983947 */ /* 0x010fec0003800000 */
[----:B------:R-:W2:Y:S01]  /*21220*/  LDC R9, c[0x0][0xbe8] ;  /* 0x0002fa00ff097b82 */ /* 0x000ea20000000800 */
[----:B------:R-:W-:Y:S01]  /*21230*/  IADD3 R8, R26, -0x80, R8 ;  /* 0xffffff801a087810 */ /* 0x000fe20007ffe008 */
[----:B--2---:R-:W-:-:S05]  /*21240*/  IMAD R2, R0, R9, RZ ;  /* 0x0000000900027224 */ /* 0x004fca00078e02ff */
[----:B------:R-:W-:-:S13]  /*21250*/  ISETP.GE.AND P0, PT, R8, R2, PT ;  /* 0x000000020800720c */ /* 0x000fda0003f06270 */
[----:B------:R-:W-:Y:S05]  /*21260*/  @P0 BRA `(.L_x_2028) ;  /* 0x0000000000840947 */ /* 0x000fea0003800000 */
[----:B------:R-:W-:Y:S01]  /*21270*/  ISETP.NE.AND P0, PT, R9, 0x1, PT ;  /* 0x000000010900780c */ /* 0x000fe20003f05270 */
[----:B------:R-:W-:Y:S01]  /*21280*/  ULDC.64 UR4, c[0x0][0xb90] ;  /* 0x0002e40000047ab9 */ /* 0x000fe20000000a00 */
[----:B------:R-:W-:Y:S01]  /*21290*/  MOV R2, R6 ;  /* 0x0000000600027202 */ /* 0x000fe20000000f00 */
[----:B------:R-:W-:Y:S02]  /*212a0*/  IMAD R7, R10, UR4, RZ ;  /* 0x000000040a077c24 */ /* 0x000fe4000f8e02ff */
[----:B------:R-:W-:Y:S02]  /*212b0*/  IMAD.MOV.U32 R3, RZ, RZ, R11 ;  /* 0x000000ffff037224 */ /* 0x000fe400078e000b */
[----:B------:R-:W-:Y:S02]  /*212c0*/  IMAD.MOV.U32 R5, RZ, RZ, R8 ;  /* 0x000000ffff057224 */ /* 0x000fe400078e0008 */
[----:B------:R-:W-:-:S04]  /*212d0*/  IMAD.WIDE.U32 R2, R24, UR4, R2 ;  /* 0x0000000418027c25 */ /* 0x000fc8000f8e0002 */
[----:B------:R-:W2:Y:S01]  /*212e0*/  @P0 LDC R15, c[0x0][0xbec] ;  /* 0x0002fb00ff0f0b82 */ /* 0x000ea20000000800 */
[----:B------:R-:W-:Y:S01]  /*212f0*/  IMAD R7, R24, UR5, R7 ;  /* 0x0000000518077c24 */ /* 0x000fe2000f8e0207 */
[----:B------:R-:W-:-:S03]  /*21300*/  ULDC.64 UR4, c[0x0][0xb98] ;  /* 0x0002e60000047ab9 */ /* 0x000fc60000000a00 */
[----:B------:R-:W-:-:S03]  /*21310*/  IMAD.IADD R3, R3, 0x1, R7 ;  /* 0x0000000103037824 */ /* 0x000fc600078e0207 */
[----:B------:R-:W4:Y:S01]  /*21320*/  @P0 LDC R21, c[0x0][0xbf0] ;  /* 0x0002fc00ff150b82 */ /* 0x000f220000000800 */
[----:B------:R-:W-:-:S04]  /*21330*/  IMAD.WIDE.U32 R2, R13, UR4, R2 ;  /* 0x000000040d027c25 */ /* 0x000fc8000f8e0002 */
[----:B--2---:R-:W-:-:S05]  /*21340*/  @P0 IMAD.HI.U32 R4, R8, R15, RZ ;  /* 0x0000000f08040227 */ /* 0x004fca00078e00ff */
[----:B----4-:R-:W-:Y:S01]  /*21350*/  @P0 SHF.R.U32.HI R5, RZ, R21, R4 ;  /* 0x00000015ff050219 */ /* 0x010fe20000011604 */
        /* <DEDUP_REMOVED lines=18> */
.L_x_2028:
[----:B------:R-:W-:Y:S05]  /*21480*/  BSYNC B1 ;  /* 0x0000000000017941 */ /* 0x000fea0003800000 */
.L_x_2027:
[----:B--2---:R-:W2:Y:S01]  /*21490*/  LDL R4, [R1+0x58] ;  /* 0x0000580001047983 */ /* 0x004ea20000100800 */
[----:B------:R-:W-:-:S03]  /*214a0*/  ULDC.64 UR4, c[0x0][0xaa0] ;  /* 0x0002a80000047ab9 */ /* 0x000fc60000000a00 */
[----:B------:R-:W4:Y:S04]  /*214b0*/  LDL R8, [R1+0x74] ;  /* 0x0000740001087983 */ /* 0x000f280000100800 */
[----:B------:R0:W5:Y:S04]  /*214c0*/  LDL R15, [R1+0x30] ;  /* 0x00003000010f7983 */ /* 0x0001680000100800 */
[----:B------:R0:W5:Y:S04]  /*214d0*/  LDL R20, [R1+0x70] ;  /* 0x0000700001147983 */ /* 0x0001680000100800 */
[----:B------:R0:W5:Y:S01]  /*214e0*/  LDL R21, [R1+0x2c] ;  /* 0x00002c0001157983 */ /* 0x0001620000100800 */
        /* <DEDUP_REMOVED lines=8> */
[----:B------:R-:W-:Y:S01]  /*21570*/  ULDC.64 UR4, c[0x0][0xaf0] ;  /* 0x0002bc0000047ab9 */ /* 0x000fe20000000a00 */
[----:B--2---:R-:W-:-:S04]  /*21580*/  IMAD R4, R4, 0x20, R218 ;  /* 0x0000002004047824 */ /* 0x004fc800078e02da */
[----:B------:R-:W-:-:S04]  /*21590*/  IMAD.IADD R9, R26, 0x1, R4 ;  /* 0x000000011a097824 */ /* 0x000fc800078e0204 */
[----:B0-----:R-:W-:Y:S02]  /*215a0*/  @P2 IMAD.HI.U32 R4, R9, R14, RZ ;  /* 0x0000000e09042227 */ /* 0x001fe400078e00ff */
[----:B------:R0:W5:Y:S02]  /*215b0*/  LDL R14, [R1+0x5c] ;  /* 0x00005c00010e7983 */ /* 0x0001640000100800 */
[----:B------:R-:W-:Y:S01]  /*215c0*/  IMAD.MOV.U32 R5, RZ, RZ, R9 ;  /* 0x000000ffff057224 */ /* 0x000fe200078e0009 */
[----:B---3--:R-:W-:Y:S01]  /*215d0*/  @P2 SHF.R.U32.HI R5, RZ, R25, R4 ;  /* 0x00000019ff052219 */ /* 0x008fe20000011604 */
[----:B------:R-:W-:Y:S02]  /*215e0*/  IMAD R6, R12, UR4, RZ ;  /* 0x000000040c067c24 */ /* 0x000fe4000f8e02ff */
[----:B------:R-:W-:Y:S01]  /*215f0*/  IMAD.IADD R3, R3, 0x1, R7 ;  /* 0x0000000103037824 */ /* 0x000fe200078e0207 */
[----:B------:R-:W-:Y:S01]  /*21600*/  SHF.R.S32.HI R4, RZ, 0x1f, R5 ;  /* 0x0000001fff047819 */ /* 0x000fe20000011405 */
[----:B------:R-:W-:-:S02]  /*21610*/  IMAD R7, R13, UR5, R6 ;  /* 0x000000050d077c24 */ /* 0x000fc4000f8e0206 */
[----:B------:R-:W-:Y:S01]  /*21620*/  IMAD.WIDE.U32 R2, R13, UR4, R2 ;  /* 0x000000040d027c25 */ /* 0x000fe2000f8e0002 */
[----:B------:R-:W-:-:S03]  /*21630*/  ULDC.64 UR4, c[0x0][0xae0] ;  /* 0x0002b80000047ab9 */ /* 0x000fc60000000a00 */
[----:B------:R-:W-:Y:S02]  /*21640*/  IMAD.MOV R6, RZ, RZ, -R5 ;  /* 0x000000ffff067224 */ /* 0x000fe400078e0a05 */
[----:B------:R-:W-:Y:S02]  /*21650*/  IMAD.IADD R3, R3, 0x1, R7 ;  /* 0x0000000103037824 */ /* 0x000fe400078e0207 */
[----:B------:R-:W-:Y:S02]  /*21660*/  IMAD R4, R4, UR4, RZ ;  /* 0x0000000404047c24 */ /* 0x000fe4000f8e02ff */
[----:B------:R-:W-:Y:S02]  /*21670*/  IMAD R7, R23, R6, R9 ;  /* 0x0000000617077224 */ /* 0x000fe400078e0209 */
[C---:B------:R-:W-:Y:S02]  /*21680*/  IMAD R9, R5.reuse, UR5, R4 ;  /* 0x0000000505097c24 */ /* 0x040fe4000f8e0204 */
[----:B------:R-:W-:Y:S01]  /*21690*/  IMAD.WIDE.U32 R2, R5, UR4, R2 ;  /* 0x0000000405027c25 */ /* 0x000fe2000f8e0002 */
[----:B------:R-:W-:Y:S01]  /*216a0*/  SHF.R.S32.HI R4, RZ, 0x1f, R7 ;  /* 0x0000001fff047819 */ /* 0x000fe20000011407 */
[----:B------:R-:W-:-:S02]  /*216b0*/  ULDC.64 UR4, c[0x0][0xad8] ;  /* 0x0002b60000047ab9 */ /* 0x000fc40000000a00 */
[----:B------:R-:W-:Y:S02]  /*216c0*/  IMAD.IADD R3, R3, 0x1, R9 ;  /* 0x0000000103037824 */ /* 0x000fe400078e0209 */
[----:B------:R-:W-:Y:S01]  /*216d0*/  IMAD R4, R4, UR4, RZ ;  /* 0x0000000404047c24 */ /* 0x000fe2000f8e02ff */
[----:B------:R-:W-:Y:S01]  /*216e0*/  IADD3 R6, R218, R26, RZ ;  /* 0x0000001ada067210 */ /* 0x000fe20007ffe0ff */
[----:B------:R-:W-:Y:S02]  /*216f0*/  IMAD R23, R0, R23, RZ ;  /* 0x0000001700177224 */ /* 0x000fe400078e02ff */
[C---:B------:R-:W-:Y:S02]  /*21700*/  IMAD R5, R7.reuse, UR5, R4 ;  /* 0x0000000507057c24 */ /* 0x040fe4000f8e0204 */
[----:B------:R-:W-:Y:S01]  /*21710*/  IMAD.WIDE.U32 R2, R7, UR4, R2 ;  /* 0x0000000407027c25 */ /* 0x000fe2000f8e0002 */
[----:B------:R-:W-:Y:S01]  /*21720*/  ISETP.GE.AND P2, PT, R6, R23, PT ;  /* 0x000000170600720c */ /* 0x000fe20003f46270 */
[----:B------:R-:W-:-:S02]  /*21730*/  ULDC.64 UR4, c[0x0][0xa80] ;  /* 0x0002a00000047ab9 */ /* 0x000fc40000000a00 */
[----:B------:R-:W-:Y:S01]  /*21740*/  IMAD.IADD R3, R3, 0x1, R5 ;  /* 0x0000000103037824 */ /* 0x000fe200078e0205 */
[----:B------:R-:W-:Y:S01]  /*21750*/  LEA R4, P3, R2, UR4, 0x1 ;  /* 0x0000000402047c11 */ /* 0x000fe2000f8608ff */
[----:B------:R-:W-:-:S03]  /*21760*/  VIADD R0, R6, 0x20 ;  /* 0x0000002006007836 */ /* 0x000fc60000000000 */
[----:B------:R-:W-:Y:S02]  /*21770*/  LEA.HI.X R5, R2, UR5, R3, 0x1, P3 ;  /* 0x0000000502057c11 */ /* 0x000fe400098f0c03 */
[-C--:B------:R-:W-:Y:S01]  /*21780*/  ISETP.GE.AND P1, PT, R0, R23.reuse, PT ;  /* 0x000000170000720c */ /* 0x080fe20003f26270 */
[----:B------:R-:W-:Y:S01]  /*21790*/  VIADD R0, R6, 0x40 ;  /* 0x0000004006007836 */ /* 0x000fe20000000000 */
[----:B------:R0:W2:Y:S01]  /*217a0*/  SHFL.IDX PT, R2, R4, RZ, 0x181f ;  /* 0x00181fff04027589 */ /* 0x0000a200000e0000 */
[----:B------:R-:W-:Y:S03]  /*217b0*/  BSSY B1, `(.L_x_2029) ;  /* 0x0000016000017945 */ /* 0x000fe60003800000 */
[----:B------:R0:W3:Y:S01]  /*217c0*/  SHFL.IDX PT, R3, R5, RZ, 0x181f ;  /* 0x00181fff05037589 */ /* 0x0000e200000e0000 */
[----:B----4-:R-:W-:Y:S02]  /*217d0*/  MOV R24, R8 ;  /* 0x0000000800187202 */ /* 0x010fe40000000f00 */
[----:B------:R-:W-:Y:S01]  /*217e0*/  ISETP.GE.AND P0, PT, R0, R23, PT ;  /* 0x000000170000720c */ /* 0x000fe20003f06270 */
[----:B------:R-:W-:-:S12]  /*217f0*/  @P2 BRA `(.L_x_2030) ;  /* 0x0000000000442947 */ /* 0x000fd80003800000 */
[----:B------:R-:W-:Y:S02]  /*21800*/  ULDC UR4, c[0x0][0xac8] ;  /* 0x0002b20000047ab9 */ /* 0x000fe40000000800 */
[----:B------:R-:W-:Y:S02]  /*21810*/  ISETP.GE.AND P5, PT, R18, UR4, PT ;  /* 0x0000000412007c0c */ /* 0x000fe4000bfa6270 */
[----:B-----5:R-:W-:Y:S02]  /*21820*/  ISETP.GE.AND P3, PT, R21, UR4, PT ;  /* 0x0000000415007c0c */ /* 0x020fe4000bf66270 */
[----:B------:R-:W-:Y:S02]  /*21830*/  ISETP.GE.AND P2, PT, R15, UR4, PT ;  /* 0x000000040f007c0c */ /* 0x000fe4000bf46270 */
[----:B------:R-:W-:-:S07]  /*21840*/  ISETP.GE.AND P4, PT, R226, UR4, PT ;  /* 0x00000004e2007c0c */ /* 0x000fce000bf86270 */
[----:B--2---:R-:W-:-:S04]  /*21850*/  @!P5 LEA R8, P6, R18, R2, 0x1 ;  /* 0x000000021208d211 */ /* 0x004fc800078c08ff */
[-C--:B---3--:R-:W-:Y:S02]  /*21860*/  @!P5 LEA.HI.X R9, R18, R3.reuse, R19, 0x1, P6 ;  /* 0x000000031209d211 */ /* 0x088fe400030f0c13 */
[CC--:B------:R-:W-:Y:S01]  /*21870*/  @!P3 LEA R10, P6, R21.reuse, R2.reuse, 0x1 ;  /* 0x00000002150ab211 */ /* 0x0c0fe200078c08ff */
        /* <DEDUP_REMOVED lines=9> */
.L_x_2030:
[----:B------:R-:W-:Y:S05]  /*21910*/  BSYNC B1 ;  /* 0x0000000000017941 */ /* 0x000fea0003800000 */
.L_x_2029:
[----:B---34-:R3:W4:Y:S01]  /*21920*/  SHFL.IDX PT, R3, R5, 0x1, 0x181f ;  /* 0x00381f0005037f89 */ /* 0x01872200000e0000 */
[----:B------:R-:W-:Y:S03]  /*21930*/  BSSY B1, `(.L_x_2031) ;  /* 0x0000014000017945 */ /* 0x000fe60003800000 */
[----:B--2---:R3:W2:Y:S01]  /*21940*/  SHFL.IDX PT, R2, R4, 0x1, 0x181f ;  /* 0x00381f0004027f89 */ /* 0x0046a200000e0000 */
[----:B------:R-:W-:Y:S05]  /*21950*/  @P1 BRA `(.L_x_2032) ;  /* 0x0000000000441947 */ /* 0x000fea0003800000 */
[----:B------:R-:W-:Y:S02]  /*21960*/  ULDC UR4, c[0x0][0xac8] ;  /* 0x0002b20000047ab9 */ /* 0x000fe40000000800 */
[----:B------:R-:W-:Y:S02]  /*21970*/  ISETP.GE.AND P4, PT, R18, UR4, PT ;  /* 0x0000000412007c0c */ /* 0x000fe4000bf86270 */
[----:B------:R-:W-:Y:S02]  /*21980*/  ISETP.GE.AND P3, PT, R226, UR4, PT ;  /* 0x00000004e2007c0c */ /* 0x000fe4000bf66270 */
[----:B-----5:R-:W-:Y:S02]  /*21990*/  ISETP.GE.AND P2, PT, R21, UR4, PT ;  /* 0x0000000415007c0c */ /* 0x020fe4000bf46270 */
[----:B------:R-:W-:-:S07]  /*219a0*/  ISETP.GE.AND P1, PT, R15, UR4, PT ;  /* 0x000000040f007c0c */ /* 0x000fce000bf26270 */
[-C--:B--2---:R-:W-:Y:S02]  /*219b0*/  @!P4 LEA R8, P6, R18, R2.reuse, 0x1 ;  /* 0x000000021208c211 */ /* 0x084fe400078c08ff */
[----:B------:R-:W-:Y:S02]  /*219c0*/  @!P3 SHF.L.U32 R7, R14, 0x3, RZ ;  /* 0x000000030e07b819 */ /* 0x000fe400000006ff */
[-C--:B----4-:R-:W-:Y:S02]  /*219d0*/  @!P4 LEA.HI.X R9, R18, R3.reuse, R19, 0x1, P6 ;  /* 0x000000031209c211 */ /* 0x090fe400030f0c13 */
[-C--:B------:R-:W-:Y:S02]  /*219e0*/  @!P2 LEA R10, P5, R21, R2.reuse, 0x1 ;  /* 0x00000002150aa211 */ /* 0x080fe400078a08ff */
[----:B------:R-:W-:Y:S01]  /*219f0*/  @!P1 LEA R12, P6, R15, R2, 0x1 ;  /* 0x000000020f0c9211 */ /* 0x000fe200078c08ff */
[----:B------:R2:W-:Y:S01]  /*21a00*/  @!P4 ST.E.128 desc[UR60][R8.64], RZ ;  /* 0x000000ff0800c985 */ /* 0x0005e2000c101d3c */
[----:B------:R-:W-:-:S02]  /*21a10*/  @!P2 LEA.HI.X R11, R21, R3, R24, 0x1, P5 ;  /* 0x00000003150ba211 */ /* 0x000fc400028f0c18 */
[----:B------:R-:W-:Y:S01]  /*21a20*/  @!P1 LEA.HI.X R13, R15, R3, R20, 0x1, P6 ;  /* 0x000000030f0d9211 */ /* 0x000fe200030f0c14 */
[----:B------:R-:W-:-:S05]  /*21a30*/  @!P3 IMAD.WIDE R2, R7, 0x2, R2 ;  /* 0x000000020702b825 */ /* 0x000fca00078e0202 */
[----:B------:R2:W-:Y:S04]  /*21a40*/  @!P3 ST.E.128 desc[UR60][R2.64], RZ ;  /* 0x000000ff0200b985 */ /* 0x0005e8000c101d3c */
[----:B------:R2:W-:Y:S04]  /*21a50*/  @!P2 ST.E.128 desc[UR60][R10.64], RZ ;  /* 0x000000ff0a00a985 */ /* 0x0005e8000c101d3c */
[----:B------:R2:W-:Y:S02]  /*21a60*/  @!P1 ST.E.128 desc[UR60][R12.64], RZ ;  /* 0x000000ff0c009985 */ /* 0x0005e4000c101d3c */
.L_x_2032:
[----:B------:R-:W-:Y:S05]  /*21a70*/  BSYNC B1 ;  /* 0x0000000000017941 */ /* 0x000fea0003800000 */
.L_x_2031:
[----:B--2-4-:R2:W4:Y:S01]  /*21a80*/  SHFL.IDX PT, R3, R5, 0x2, 0x181f ;  /* 0x00581f0005037f89 */ /* 0x01452200000e0000 */
[----:B------:R-:W-:Y:S03]  /*21a90*/  BSSY B1, `(.L_x_2033) ;  /* 0x0000014000017945 */ /* 0x000fe60003800000 */
[----:B------:R2:W0:Y:S01]  /*21aa0*/  SHFL.IDX PT, R2, R4, 0x2, 0x181f ;  /* 0x00581f0004027f89 */ /* 0x00042200000e0000 */
[----:B------:R-:W-:Y:S05]  /*21ab0*/  @P0 BRA `(.L_x_2034) ;  /* 0x0000000000440947 */ /* 0x000fea0003800000 */
[----:B------:R-:W-:Y:S02]  /*21ac0*/  ULDC UR4, c[0x0][0xac8] ;  /* 0x0002b20000047ab9 */ /* 0x000fe40000000800 */
[----:B------:R-:W-:Y:S02]  /*21ad0*/  ISETP.GE.AND P3, PT, R18, UR4, PT ;  /* 0x0000000412007c0c */ /* 0x000fe4000bf66270 */
[----:B-----5:R-:W-:Y:S02]  /*21ae0*/  ISETP.GE.AND P5, PT, R21, UR4, PT ;  /* 0x0000000415007c0c */ /* 0x020fe4000bfa6270 */
[----:B------:R-:W-:Y:S02]  /*21af0*/  ISETP.GE.AND P6, PT, R15, UR4, PT ;  /* 0x000000040f007c0c */ /* 0x000fe4000bfc6270 */
[----:B------:R-:W-:-:S07]  /*21b00*/  ISETP.GE.AND P4, PT, R226, UR4, PT ;  /* 0x00000004e2007c0c */ /* 0x000fce000bf86270 */
[-C--:B0-----:R-:W-:Y:S02]  /*21b10*/  @!P3 LEA R8, P0, R18, R2.reuse, 0x1 ;  /* 0x000000021208b211 */ /* 0x081fe400078008ff */
[-C--:B------:R-:W-:Y:S02]  /*21b20*/  @!P5 LEA R10, P1, R21, R2.reuse, 0x1 ;  /* 0x00000002150ad211 */ /* 0x080fe400078208ff */
[----:B------:R-:W-:Y:S02]  /*21b30*/  @!P6 LEA R12, P2, R15, R2, 0x1 ;  /* 0x000000020f0ce211 */ /* 0x000fe400078408ff */
[----:B------:R-:W-:Y:S01]  /*21b40*/  @!P4 IMAD.SHL.U32 R7, R14, 0x8, RZ ;  /* 0x000000080e07c824 */ /* 0x000fe200078e00ff */
        /* <DEDUP_REMOVED lines=8> */
.L_x_2034:
[----:B------:R-:W-:Y:S05]  /*21bd0*/  BSYNC B1 ;  /* 0x0000000000017941 */ /* 0x000fea0003800000 */
.L_x_2033:
[----:B------:R-:W-:Y:S01]  /*21be0*/  VIADD R0, R6, 0x60 ;  /* 0x0000006006007836 */ /* 0x000fe20000000000 */
[----:B0---4-:R0:W4:Y:S04]  /*21bf0*/  SHFL.IDX PT, R3, R5, 0x3, 0x181f ;  /* 0x00781f0005037f89 */ /* 0x01112800000e0000 */
[----:B------:R-:W-:Y:S01]  /*21c00*/  ISETP.GE.AND P0, PT, R0, R23, PT ;  /* 0x000000170000720c */ /* 0x000fe20003f06270 */
[----:B------:R0:W0:-:S12]  /*21c10*/  SHFL.IDX PT, R2, R4, 0x3, 0x181f ;  /* 0x00781f0004027f89 */ /* 0x00001800000e0000 */
        /* <DEDUP_REMOVED lines=18> */
.L_x_2025:
[----:B------:R-:W-:Y:S05]  /*21d40*/  BSYNC B0 ;  /* 0x0000000000007941 */ /* 0x000fea0003800000 */
.L_x_2016:
[----:B------:R-:W-:Y:S02]  /*21d50*/  ULDC UR4, c[0x0][0xc3c] ;  /* 0x00030f0000047ab9 */ /* 0x000fe40000000800 */
[----:B-1----:R-:W-:-:S13]  /*21d60*/  ISETP.GE.AND P0, PT, R67, UR4, PT ;  /* 0x0000000443007c0c */ /* 0x002fda000bf06270 */
[----:B------:R-:W-:Y:S05]  /*21d70*/  @!P0 BRA `(.L_x_2035) ;  /* 0xfffffdf400c08947 */ /* 0x000fea000383ffff */
[----:B------:R-:W-:Y:S05]  /*21d80*/  BRA `(.L_x_1746) ;  /* 0x0000009000b87947 */ /* 0x000fea0003800000 */
.L_x_1744:
        /* <DEDUP_REMOVED lines=18> */
.L_x_2036:
[----:B------:R-:W-:Y:S01]  /*21eb0*/  LOP3.LUT R0, R4, 0x1f, RZ, 0xc0, !PT ;  /* 0x0000001f04007812 */ /* 0x000fe200078ec0ff */
[----:B------:R-:W-:Y:S01]  /*21ec0*/  ULDC UR4, c[0x0][0xc3c] ;  /* 0x00030f0000047ab9 */ /* 0x000fe20000000800 */
[----:B------:R-:W1:Y:S01]  /*21ed0*/  S2UR UR6, SR_CTAID.X ;  /* 0x00000000000679c3 */ /* 0x000e620000002500 */
[----:B------:R-:W-:Y:S01]  /*21ee0*/  ULDC UR5, c[0x0][0xc38] ;  /* 0x00030e0000057ab9 */ /* 0x000fe20000000800 */
[----:B------:R-:W-:-:S04]  /*21ef0*/  ISETP.NE.AND P0, PT, R0, 0x1f, PT ;  /* 0x0000001f0000780c */ /* 0x000fc80003f05270 */
[----:B------:R-:W-:-:S13]  /*21f00*/  ISETP.GE.OR P1, PT, R0, UR4, !P0 ;  /* 0x0000000400007c0c */ /* 0x000fda000c726670 */
[----:B0-----:R-:W0:Y:S02]  /*21f10*/  @!P1 LDC.64 R2, c[0x0][0xc80] ;  /* 0x00032000ff029b82 */ /* 0x001e240000000a00 */
[----:B0-----:R-:W-:-:S05]  /*21f20*/  @!P1 IMAD.WIDE.U32 R2, R0, 0x4, R2 ;  /* 0x0000000400029825 */ /* 0x001fca00078e0002 */
[----:B------:R-:W2:Y:S01]  /*21f30*/  @!P1 LDG.E R6, desc[UR60][R2.64] ;  /* 0x0000003c02069981 */ /* 0x000ea2000c1e1900 */
[C---:B------:R-:W-:Y:S01]  /*21f40*/  ISETP.NE.AND P1, PT, R0.reuse, RZ, PT ;  /* 0x000000ff0000720c */ /* 0x040fe20003f25270 */
[----:B------:R-:W-:Y:S01]  /*21f50*/  UMOV UR4, URZ ;  /* 0x0000003f00047c82 */ /* 0x000fe20008000000 */
[C---:B------:R-:W-:Y:S02]  /*21f60*/  ISETP.GE.U32.AND P2, PT, R0.reuse, 0x2, PT ;  /* 0x000000020000780c */ /* 0x040fe40003f46070 */
[C---:B------:R-:W-:Y:S02]  /*21f70*/  ISETP.GE.U32.AND P3, PT, R0.reuse, 0x4, PT ;  /* 0x000000040000780c */ /* 0x040fe40003f66070 */
[C---:B------:R-:W-:Y:S02]  /*21f80*/  ISETP.GE.U32.AND P4, PT, R0.reuse, 0x8, PT ;  /* 0x000000080000780c */ /* 0x040fe40003f86070 */
[----:B------:R-:W-:Y:S02]  /*21f90*/  ISETP.GE.U32.AND P5, PT, R0, 0x10, PT ;  /* 0x000000100000780c */ /* 0x000fe40003fa6070 */
[----:B------:R-:W-:Y:S01]  /*21fa0*/  MOV R16, RZ ;  /* 0x000000ff00107202 */ /* 0x000fe20000000f00 */
[----:B--2---:R-:W0:Y:S02]  /*21fb0*/  SHFL.UP PT, R5, R6, 0x1, RZ ;  /* 0x0420000006057989 */ /* 0x004e2400000e00ff */
        /* <DEDUP_REMOVED lines=16> */
[----:B------:R-:W-:Y:S01]  /*220c0*/  IMAD.MOV.U32 R8, RZ, RZ, R7 ;  /* 0x000000ffff087224 */ /* 0x000fe200078e0007 */
[----:B-1----:R-:W-:-:S13]  /*220d0*/  ISETP.GT.AND P6, PT, R7, UR6, PT ;  /* 0x0000000607007c0c */ /* 0x002fda000bfc4270 */
[----:B------:R-:W-:Y:S05]  /*220e0*/  @P6 BRA `(.L_x_2038) ;  /* 0x00000000009c6947 */ /* 0x000fea0003800000 */
[----:B------:R-:W0:Y:S01]  /*220f0*/  LDC R5, c[0x0][0xc3c] ;  /* 0x00030f00ff057b82 */ /* 0x000e220000000800 */
[----:B------:R-:W-:Y:S01]  /*22100*/  IMAD.MOV.U32 R7, RZ, RZ, R8 ;  /* 0x000000ffff077224 */ /* 0x000fe200078e0008 */
[----:B------:R-:W-:Y:S01]  /*22110*/  UMOV UR4, URZ ;  /* 0x0000003f00047c82 */ /* 0x000fe20008000000 */
[----:B------:R-:W-:Y:S01]  /*22120*/  ULDC UR7, c[0x0][0xc3c] ;  /* 0x00030f0000077ab9 */ /* 0x000fe20000000800 */
[----:B------:R-:W-:-:S05]  /*22130*/  ULDC UR5, c[0x0][0xc38] ;  /* 0x00030e0000057ab9 */ /* 0x000fca0000000800 */
.L_x_2042:
[----:B------:R-:W-:Y:S01]  /*22140*/  UIADD3 UR4, UR4, 0x1f, URZ ;  /* 0x0000001f04047890 */ /* 0x000fe2000fffe03f */
[----:B------:R-:W-:-:S05]  /*22150*/  IMAD.U32 R19, RZ, RZ, UR7 ;  /* 0x00000007ff137e24 */ /* 0x000fca000f8e00ff */
[----:B0-----:R-:W-:-:S13]  /*22160*/  ISETP.LE.AND P6, PT, R5, UR4, PT ;  /* 0x0000000405007c0c */ /* 0x001fda000bfc3270 */
[----:B------:R-:W-:Y:S05]  /*22170*/  @P6 BRA `(.L_x_2039) ;  /* 0x0000000400a86947 */ /* 0x000fea0003800000 */
[----:B------:R-:W-:Y:S01]  /*22180*/  VIADD R8, R0, UR4 ;  /* 0x0000000400087c36 */ /* 0x000fe20008000000 */
[----:B------:R-:W-:Y:S01]  /*22190*/  BSSY B0, `(.L_x_2040) ;  /* 0x0000007000007945 */ /* 0x000fe20003800000 */
[----:B------:R-:W-:-:S03]  /*221a0*/  MOV R6, RZ ;  /* 0x000000ff00067202 */ /* 0x000fc60000000f00 */
[----:B------:R-:W-:-:S13]  /*221b0*/  ISETP.GE.OR P6, PT, R8, R5, !P0 ;  /* 0x000000050800720c */ /* 0x000fda00047c6670 */
[----:B------:R-:W-:Y:S05]  /*221c0*/  @P6 BRA `(.L_x_2041) ;  /* 0x00000000000c6947 */ /* 0x000fea0003800000 */
[----:B------:R-:W0:Y:S02]  /*221d0*/  LDC.64 R2, c[0x0][0xc80] ;  /* 0x00032000ff027b82 */ /* 0x000e240000000a00 */
[----:B0-----:R-:W-:-:S05]  /*221e0*/  IMAD.WIDE R2, R8, 0x4, R2 ;  /* 0x0000000408027825 */ /* 0x001fca00078e0202 */
[----:B------:R0:W5:Y:S02]  /*221f0*/  LDG.E R6, desc[UR60][R2.64] ;  /* 0x0000003c02067981 */ /* 0x000164000c1e1900 */
.L_x_2041:
[----:B------:R-:W-:Y:S05]  /*22200*/  BSYNC B0 ;  /* 0x0000000000007941 */ /* 0x000fea0003800000 */
.L_x_2040:
        /* <DEDUP_REMOVED lines=15> */
[----:B------:R-:W0:Y:S02]  /*22300*/  SHFL.IDX PT, R3, R11, 0x1f, 0x1f ;  /* 0x03e01f000b037f89 */ /* 0x000e2400000e0000 */
[----:B0-----:R-:W-:-:S04]  /*22310*/  IMAD R8, R3, UR5, RZ ;  /* 0x0000000503087c24 */ /* 0x001fc8000f8e02ff */
[----:B------:R-:W-:-:S05]  /*22320*/  IMAD.IADD R7, R8, 0x1, R7 ;  /* 0x0000000108077824 */ /* 0x000fca00078e0207 */
[----:B------:R-:W-:-:S13]  /*22330*/  ISETP.GT.AND P6, PT, R7, UR6, PT ;  /* 0x0000000607007c0c */ /* 0x000fda000bfc4270 */
[----:B------:R-:W-:Y:S05]  /*22340*/  @!P6 BRA `(.L_x_2042) ;  /* 0xfffffffc007ce947 */ /* 0x000fea000383ffff */
[----:B------:R-:W-:-:S07]  /*22350*/  IMAD.MOV.U32 R5, RZ, RZ, R11 ;  /* 0x000000ffff057224 */ /* 0x000fce00078e000b */
.L_x_2038:
[----:B------:R-:W-:-:S04]  /*22360*/  IMAD.IADD R8, R7, 0x1, -R8 ;  /* 0x0000000107087824 */ /* 0x000fc800078e0a08 */
        /* <DEDUP_REMOVED lines=14> */
[----:B0-----:R-:W-:-:S06]  /*22450*/  IADD3 R14, R13, 0xffffffe, RZ ;  /* 0x0ffffffe0d0e7810 */ /* 0x001fcc0007ffe0ff */
[----:B------:R0:W1:Y:S01]  /*22460*/  F2I.FTZ.U32.TRUNC.NTZ R3, R14 ;  /* 0x0000000e00037305 */ /* 0x000062000021f000 */
[----:B------:R-:W-:Y:S05]  /*22470*/  @!P0 BRA `(.L_x_2043) ;  /* 0x0000000000088947 */ /* 0x000fea0003800000 */
[----:B------:R-:W-:-:S06]  /*22480*/  VIADD R16, R7, 0xffffffff ;  /* 0xffffffff07107836 */ /* 0x000fcc0000000000 */
[----:B------:R2:W3:Y:S02]  /*22490*/  SHFL.IDX PT, R16, R5, R16, 0x1f ;  /* 0x00001f1005107589 */ /* 0x0004e400000e0000 */
.L_x_2043:
[----:B-12---:R-:W-:Y:S01]  /*224a0*/  IMAD.MOV R5, RZ, RZ, -R3 ;  /* 0x000000ffff057224 */ /* 0x006fe200078e0a03 */
[----:B------:R-:W-:Y:S01]  /*224b0*/  IABS R7, R9 ;  /* 0x0000000900077213 */ /* 0x000fe20000000000 */
        /* <DEDUP_REMOVED lines=8> */
[----:B------:R-:W-:-:S05]  /*22540*/  IMAD R3, R8, R7, R5 ;  /* 0x0000000708037224 */ /* 0x000fca00078e0205 */
[----:B------:R-:W-:-:S13]  /*22550*/  ISETP.GT.U32.AND P1, PT, R10, R3, PT ;  /* 0x000000030a00720c */ /* 0x000fda0003f24070 */
[-C--:B------:R-:W-:Y:S01]  /*22560*/  @!P1 IADD3 R3, R3, -R10.reuse, RZ ;  /* 0x8000000a03039210 */ /* 0x080fe20007ffe0ff */
        /* <DEDUP_REMOVED lines=12> */
[----:B------:R-:W-:Y:S01]  /*22630*/  VIADDMNMX R11, R10, UR5, R11, PT ;  /* 0x000000050a0b7c46 */ /* 0x000fe2000b80010b */
[----:B------:R-:W-:-:S03]  /*22640*/  IMAD.IADD R5, R8, 0x1, R5 ;  /* 0x0000000108057824 */ /* 0x000fc600078e0205 */
[----:B------:R-:W-:-:S04]  /*22650*/  IABS R7, R11 ;  /* 0x0000000b00077213 */ /* 0x000fc80000000000 */
[----:B------:R-:W1:Y:S08]  /*22660*/  I2F.RP R10, R7 ;  /* 0x00000007000a7306 */ /* 0x000e700000209400 */
[----:B-1----:R-:W1:Y:S02]  /*22670*/  MUFU.RCP R10, R10 ;  /* 0x0000000a000a7308 */ /* 0x002e640000001000 */
[----:B-1----:R-:W-:-:S02]  /*22680*/  IADD3 R3, R10, 0xffffffe, RZ ;  /* 0x0ffffffe0a037810 */ /* 0x002fc40007ffe0ff */
[----:B------:R-:W-:-:S04]  /*22690*/  IABS R10, R11 ;  /* 0x0000000b000a7213 */ /* 0x000fc80000000000 */
[----:B------:R-:W1:Y:S01]  /*226a0*/  F2I.FTZ.U32.TRUNC.NTZ R3, R3 ;  /* 0x0000000300037305 */ /* 0x000e62000021f000 */
[----:B------:R-:W-:Y:S02]  /*226b0*/  IMAD.MOV R10, RZ, RZ, -R10 ;  /* 0x000000ffff0a7224 */ /* 0x000fe400078e0a0a */
[----:B-1----:R-:W-:-:S04]  /*226c0*/  IMAD.MOV R2, RZ, RZ, -R3 ;  /* 0x000000ffff027224 */ /* 0x002fc800078e0a03 */
[----:B------:R-:W-:Y:S02]  /*226d0*/  IMAD R9, R2, R7, RZ ;  /* 0x0000000702097224 */ /* 0x000fe400078e02ff */
[----:B------:R-:W-:-:S04]  /*226e0*/  IMAD.MOV.U32 R2, RZ, RZ, RZ ;  /* 0x000000ffff027224 */ /* 0x000fc800078e00ff */
[----:B------:R-:W-:Y:S01]  /*226f0*/  IMAD.HI.U32 R2, R3, R9, R2 ;  /* 0x0000000903027227 */ /* 0x000fe200078e0002 */
[----:B------:R-:W-:Y:S02]  /*22700*/  IABS R9, R8 ;  /* 0x0000000800097213 */ /* 0x000fe40000000000 */
[----:B------:R-:W-:-:S03]  /*22710*/  LOP3.LUT R3, R8, R11, RZ, 0x3c, !PT ;  /* 0x0000000b08037212 */ /* 0x000fc600078e3cff */
[----:B------:R-:W-:Y:S01]  /*22720*/  IMAD.HI.U32 R2, R2, R9, RZ ;  /* 0x0000000902027227 */ /* 0x000fe200078e00ff */
[----:B------:R-:W-:-:S03]  /*22730*/  ISETP.GE.AND P2, PT, R3, RZ, PT ;  /* 0x000000ff0300720c */ /* 0x000fc60003f46270 */
[----:B------:R-:W-:-:S05]  /*22740*/  IMAD R10, R2, R10, R9 ;  /* 0x0000000a020a7224 */ /* 0x000fca00078e0209 */
[----:B------:R-:W-:-:S13]  /*22750*/  ISETP.GT.U32.AND P1, PT, R7, R10, PT ;  /* 0x0000000a0700720c */ /* 0x000fda0003f24070 */
[-C--:B------:R-:W-:Y:S01]  /*22760*/  @!P1 IADD3 R10, R10, -R7.reuse, RZ ;  /* 0x800000070a0a9210 */ /* 0x080fe20007ffe0ff */
[----:B------:R-:W-:Y:S01]  /*22770*/  @!P1 VIADD R2, R2, 0x1 ;  /* 0x0000000102029836 */ /* 0x000fe20000000000 */
[----:B------:R-:W-:Y:S02]  /*22780*/  ISETP.NE.AND P1, PT, R11, RZ, PT ;  /* 0x000000ff0b00720c */ /* 0x000fe40003f25270 */
[----:B------:R-:W-:-:S13]  /*22790*/  ISETP.GE.U32.AND P0, PT, R10, R7, PT ;  /* 0x000000070a00720c */ /* 0x000fda0003f06070 */
[----:B------:R-:W-:-:S04]  /*227a0*/  @P0 VIADD R2, R2, 0x1 ;  /* 0x0000000102020836 */ /* 0x000fc80000000000 */
[----:B------:R-:W-:Y:S01]  /*227b0*/  @!P2 IMAD.MOV R2, RZ, RZ, -R2 ;  /* 0x000000ffff02a224 */ /* 0x000fe200078e0a02 */
[----:B------:R-:W-:Y:S02]  /*227c0*/  @!P1 LOP3.LUT R2, RZ, R11, RZ, 0x33, !PT ;  /* 0x0000000bff029212 */ /* 0x000fe400078e33ff */
[----:B------:R-:W-:Y:S02]  /*227d0*/  IADD3 R11, -R11, RZ, RZ ;  /* 0x000000ff0b0b7210 */ /* 0x000fe40007ffe1ff */
[----:B------:R-:W-:-:S03]  /*227e0*/  LOP3.LUT R17, RZ, R2, RZ, 0x33, !PT ;  /* 0x00000002ff117212 */ /* 0x000fc600078e33ff */
[----:B------:R-:W-:Y:S02]  /*227f0*/  IMAD R18, R2, R11, R5 ;  /* 0x0000000b02127224 */ /* 0x000fe400078e0205 */
[----:B------:R-:W-:Y:S01]  /*22800*/  IMAD.IADD R17, R6, 0x1, R17 ;  /* 0x0000000106117824 */ /* 0x000fe200078e0211 */
[----:B------:R-:W-:Y:S06]  /*22810*/  BRA `(.L_x_2044) ;  /* 0x00000000000c7947 */ /* 0x000fec0003800000 */
.L_x_2039:
[----:B------:R-:W-:Y:S02]  /*22820*/  IMAD.MOV.U32 R17, RZ, RZ, RZ ;  /* 0x000000ffff117224 */ /* 0x000fe400078e00ff */
[----:B------:R-:W-:Y:S02]  /*22830*/  IMAD.U32 R16, RZ, RZ, UR6 ;  /* 0x00000006ff107e24 */ /* 0x000fe4000f8e00ff */
[----:B------:R-:W-:-:S07]  /*22840*/  IMAD.MOV.U32 R18, RZ, RZ, RZ ;  /* 0x000000ffff127224 */ /* 0x000fce00078e00ff */
.L_x_2044:
[----:B------:R-:W-:-:S13]  /*22850*/  ISETP.NE.AND P0, PT, R0, RZ, PT ;  /* 0x000000ff0000720c */ /* 0x000fda0003f05270 */
[----:B------:R-:W1:Y:S01]  /*22860*/  @!P0 S2R R3, SR_CgaCtaId ;  /* 0x0000000000038919 */ /* 0x000e620000008800 */
[----:B------:R-:W-:-:S04]  /*22870*/  @!P0 MOV R0, 0x400 ;  /* 0x0000040000008802 */ /* 0x000fc80000000f00 */
[----:B-1----:R-:W-:-:S05]  /*22880*/  @!P0 LEA R0, R3, R0, 0x18 ;  /* 0x0000000003008211 */ /* 0x002fca00078ec0ff */
[----:B------:R1:W-:Y:S01]  /*22890*/  @!P0 STS.128 [R0+0x308d0], R16 ;  /* 0x0308d01000008388 */ /* 0x0003e20000000c00 */
[----:B------:R-:W-:Y:S06]  /*228a0*/  BAR.ARV 0x5, 0x180 ;  /* 0x0146000000007b1d */ /* 0x000fec0000002000 */
.L_x_2037:
[----:B-1----:R-:W-:Y:S01]  /*228b0*/  MOV R0, 0x1 ;  /* 0x0000000100007802 */ /* 0x002fe20000000f00 */
[----:B------:R1:W-:Y:S01]  /*228c0*/  STL [R1+0x4], RZ ;  /* 0x000004ff01007387 */ /* 0x0003e20000100800 */
[----:B------:R-:W-:Y:S02]  /*228d0*/  ULDC UR4, c[0x0][0xc3c] ;  /* 0x00030f0000047ab9 */ /* 0x000fe40000000800 */
[----:B--2---:R-:W-:Y:S01]  /*228e0*/  ISETP.GE.AND P0, PT, R19, UR4, PT ;  /* 0x0000000413007c0c */ /* 0x004fe2000bf06270 */
[----:B------:R1:W-:Y:S04]  /*228f0*/  STL [R1+0x10], R0 ;  /* 0x0000100001007387 */ /* 0x0003e80000100800 */
[----:B------:R1:W-:Y:S08]  /*22900*/  STL [R1+0x48], RZ ;  /* 0x000048ff01007387 */ /* 0x0003f00000100800 */
[----:B-1----:R-:W-:Y:S05]  /*22910*/  @P0 BRA `(.L_x_2045) ;  /* 0x0000008000ec0947 */ /* 0x002fea0003800000 */
[----:B------:R-:W1:Y:S01]  /*22920*/  S2UR UR5, SR_CgaCtaId ;  /* 0x00000000000579c3 */ /* 0x000e620000008800 */
[C---:B------:R-:W-:Y:S01]  /*22930*/  IMAD.SHL.U32 R0, R4.reuse, 0x8, RZ ;  /* 0x0000000804007824 */ /* 0x040fe200078e00ff */
[----:B------:R-:W-:Y:S01]  /*22940*/  LOP3.LUT R5, R4, 0x7f, RZ, 0xc0, !PT ;  /* 0x0000007f04057812 */ /* 0x000fe200078ec0ff */
[----:B------:R-:W-:Y:S01]  /*22950*/  UMOV UR4, 0x400 ;  /* 0x0000040000047882 */ /* 0x000fe20000000000 */
[----:B------:R-:W-:Y:S01]  /*22960*/  BSSY B8, `(.L_x_2045) ;  /* 0x0000836000087945 */ /* 0x000fe20003800000 */
[----:B------:R-:W-:Y:S01]  /*22970*/  ULDC.64 UR38, c[0x0][0x198] ;  /* 0x0000660000267ab9 */ /* 0x000fe20000000a00 */
[----:B------:R-:W-:Y:S01]  /*22980*/  LOP3.LUT R3, R0, 0x1f8, RZ, 0xc0, !PT ;  /* 0x000001f800037812 */ /* 0x000fe200078ec0ff */
[----:B0-----:R-:W-:Y:S01]  /*22990*/  IMAD.SHL.U32 R2, R5, 0x8, RZ ;  /* 0x0000000805027824 */ /* 0x001fe200078e00ff */
[----:B------:R-:W-:Y:S01]  /*229a0*/  SHF.R.U32.HI R5, RZ, 0x3, R5 ;  /* 0x00000003ff057819 */ /* 0x000fe20000011605 */
[----:B------:R-:W-:Y:S01]  /*229b0*/  ULDC UR36, c[0x0][0xc] ;  /* 0x0000030000247ab9 */ /* 0x000fe20000000800 */
[----:B------:R-:W-:Y:S01]  /*229c0*/  LOP3.LUT R3, R3, 0x38, R4, 0x78, !PT ;  /* 0x0000003803037812 */ /* 0x000fe200078e7804 */
[----:B------:R-:W-:Y:S01]  /*229d0*/  IMAD.SHL.U32 R4, R4, 0x10, RZ ;  /* 0x0000001004047824 */ /* 0x000fe200078e00ff */
[----:B------:R-:W-:-:S02]  /*229e0*/  LOP3.LUT R0, R0, 0x38, RZ, 0xc0, !PT ;  /* 0x0000003800007812 */ /* 0x000fc400078ec0ff */
[----:B------:R-:W-:Y:S02]  /*229f0*/  LOP3.LUT R2, R3, 0x200, R2, 0xf8, !PT ;  /* 0x0000020003027812 */ /* 0x000fe400078ef802 */
[----:B------:R-:W-:Y:S01]  /*22a00*/  LOP3.LUT R4, R5, 0x70, R4, 0xf8, !PT ;  /* 0x0000007005047812 */ /* 0x000fe200078ef804 */
[----:B------:R-:W-:Y:S01]  /*22a10*/  IMAD.MOV.U32 R4, RZ, RZ, 0x1 ;  /* 0x00000001ff047424 */ /* 0x000fe200078e00ff */
[----:B-1----:R-:W-:-:S06]  /*22a20*/  ULEA UR4, UR5, UR4, 0x18 ;  /* 0x0000000405047291 */ /* 0x002fcc000f8ec03f */
[----:B------:R-:W-:-:S05]  /*22a30*/  IMAD.U32 R3, RZ, RZ, UR4 ;  /* 0x00000004ff037e24 */ /* 0x000fca000f8e00ff */
[----:B------:R0:W-:Y:S02]  /*22a40*/  STL [R1], R3 ;  /* 0x0000000301007387 */ /* 0x0001e40000100800 */
[----:B0-----:R-:W-:Y:S01]  /*22a50*/  LEA R3, R2, R3, 0x1 ;  /* 0x0000000302037211 */ /* 0x001fe200078e08ff */
[----:B------:R-:W-:-:S04]  /*22a60*/  IMAD.MOV.U32 R2, RZ, RZ, 0x1 ;  /* 0x00000001ff027424 */ /* 0x000fc800078e00ff */
[----:B------:R0:W-:Y:S04]  /*22a70*/  STL [R1+0x28], R3 ;  /* 0x0000280301007387 */ /* 0x0001e80000100800 */
[----:B------:R-:W-:Y:S04]  /*22a80*/  STL [R1+0x48], RZ ;  /* 0x000048ff01007387 */ /* 0x000fe80000100800 */
[----:B------:R1:W-:Y:S01]  /*22a90*/  STL [R1+0x1c], R2 ;  /* 0x00001c0201007387 */ /* 0x0003e20000100800 */
[----:B0-----:R-:W-:-:S03]  /*22aa0*/  LOP3.LUT R3, R0, 0x40, RZ, 0xfc, !PT ;  /* 0x0000004000037812 */ /* 0x001fc600078efcff */
[----:B------:R0:W-:Y:S04]  /*22ab0*/  STL [R1+0x18], RZ ;  /* 0x000018ff01007387 */ /* 0x0001e80000100800 */
[----:B------:R0:W-:Y:S01]  /*22ac0*/  STL [R1+0x4], RZ ;  /* 0x000004ff01007387 */ /* 0x0001e20000100800 */
[----:B-1----:R-:W-:-:S03]  /*22ad0*/  LOP3.LUT R2, R0, 0x80, RZ, 0xfc, !PT ;  /* 0x0000008000027812 */ /* 0x002fc600078efcff */
[----:B------:R0:W-:Y:S01]  /*22ae0*/  STL [R1+0x10], R4 ;  /* 0x0000100401007387 */ /* 0x0001e20000100800 */
[----:B------:R-:W-:-:S07]  /*22af0*/  LOP3.LUT R0, R0, 0xc0, RZ, 0xfc, !PT ;  /* 0x000000c000007812 */ /* 0x000fce00078efcff */
.L_x_2218:
[----:B------:R-:W-:Y:S05]  /*22b00*/  YIELD ;  /* 0x0000000000007946 */ /* 0x000fea0003800000 */
[----:B------:R-:W-:Y:S01]  /*22b10*/  ULDC.64 UR4, c[0x0][0xa28] ;  /* 0x00028a0000047ab9 */ /* 0x000fe20000000a00 */
[----:B------:R-:W-:Y:S02]  /*22b20*/  CS2R R6, SRZ ;  /* 0x0000000000067805 */ /* 0x000fe4000001ff00 */
[----:B------:R-:W-:Y:S01]  /*22b30*/  ISETP.NE.U32.AND P0, PT, RZ, UR4, PT ;  /* 0x00000004ff007c0c */ /* 0x000fe2000bf05070 */
[----:B-1----:R-:W1:Y:S01]  /*22b40*/  LDC.64 R12, c[0x0][0xa00] ;  /* 0x00028000ff0c7b82 */ /* 0x002e620000000a00 */
[----:B------:R-:W-:Y:S01]  /*22b50*/  ULDC.64 UR6, c[0x0][0xa08] ;  /* 0x0002820000067ab9 */ /* 0x000fe20000000a00 */
[----:B------:R-:W-:Y:S01]  /*22b60*/  ULDC.64 UR8, c[0x0][0xa10] ;  /* 0x0002840000087ab9 */ /* 0x000fe20000000a00 */
[----:B------:R-:W-:Y:S01]  /*22b70*/  ISETP.NE.AND.EX P0, PT, RZ, UR5, PT, P0 ;  /* 0x00000005ff007c0c */ /* 0x000fe2000bf05300 */
[----:B------:R-:W-:-:S04]  /*22b80*/  ULDC.64 UR4, c[0x0][0xa18] ;  /* 0x0002860000047ab9 */ /* 0x000fc80000000a00 */
[----:B0-----:R-:W0:Y:S08]  /*22b90*/  LDC.64 R4, c[0x0][0xa08] ;  /* 0x00028200ff047b82 */ /* 0x001e300000000a00 */
[----:B--2---:R-:W2:Y:S02]  /*22ba0*/  @P0 LDC.64 R2, c[0x0][0xa28] ;  /* 0x00028a00ff020b82 */ /* 0x004ea40000000a00 */
[----:B--2---:R-:W-:-:S05]  /*22bb0*/  @P0 IMAD.WIDE R2, R19, 0x4, R2 ;  /* 0x0000000413020825 */ /* 0x004fca00078e0202 */
[----:B------:R2:W5:Y:S01]  /*22bc0*/  @P0 LDG.E R6, desc[UR60][R2.64] ;  /* 0x0000003c02060981 */ /* 0x000562000c1e1900 */
[----:B------:R-:W-:Y:S01]  /*22bd0*/  ISETP.NE.U32.AND P0, PT, RZ, UR4, PT ;  /* 0x00000004ff007c0c */ /* 0x000fe2000bf05070 */
[----:B-1----:R-:W-:Y:S01]  /*22be0*/  IMAD.WIDE R12, R19, 0x4, R12 ;  /* 0x00000004130c7825 */ /* 0x002fe200078e020c */
[----:B------:R-:W-:Y:S02]  /*22bf0*/  ISETP.NE.U32.AND P2, PT, RZ, UR6, PT ;  /* 0x00000006ff007c0c */ /* 0x000fe4000bf45070 */
[----:B------:R-:W-:Y:S01]  /*22c00*/  ISETP.NE.AND.EX P0, PT, RZ, UR5, PT, P0 ;  /* 0x00000005ff007c0c */ /* 0x000fe2000bf05300 */
[----:B------:R-:W-:Y:S01]  /*22c10*/  ULDC.64 UR4, c[0x0][0xa00] ;  /* 0x0002800000047ab9 */ /* 0x000fe20000000a00 */
[----:B------:R-:W-:Y:S01]  /*22c20*/  ISETP.NE.U32.AND P4, PT, RZ, UR8, PT ;  /* 0x00000008ff007c0c */ /* 0x000fe2000bf85070 */
[----:B------:R-:W-:Y:S01]  /*22c30*/  IMAD.MOV.U32 R8, RZ, RZ, RZ ;  /* 0x000000ffff087224 */ /* 0x000fe200078e00ff */
[----:B------:R-:W-:Y:S01]  /*22c40*/  ISETP.NE.U32.AND P1, PT, RZ, UR4, PT ;  /* 0x00000004ff007c0c */ /* 0x000fe2000bf25070 */
[----:B--2---:R-:W1:Y:S01]  /*22c50*/  LDC.64 R2, c[0x0][0xa10] ;  /* 0x00028400ff027b82 */ /* 0x004e620000000a00 */
[----:B---3--:R-:W-:-:S02]  /*22c60*/  IMAD.MOV.U32 R0, RZ, RZ, RZ ;  /* 0x000000ffff007224 */ /* 0x008fc400078e00ff */
[----:B------:R-:W-:Y:S01]  /*22c70*/  ISETP.NE.AND.EX P3, PT, RZ, UR5, PT, P1 ;  /* 0x00000005ff007c0c */ /* 0x000fe2000bf65310 */
[----:B0-----:R-:W-:-:S04]  /*22c80*/  IMAD.WIDE R4, R19, 0x4, R4 ;  /* 0x0000000413047825 */ /* 0x001fc800078e0204 */
[----:B------:R-:W0:Y:S01]  /*22c90*/  @P0 LDC.64 R10, c[0x0][0xa18] ;  /* 0x00028600ff0a0b82 */ /* 0x000e220000000a00 */
[----:B------:R-:W-:Y:S01]  /*22ca0*/  ULDC UR4, c[0x0][0x288] ;  /* 0x0000a20000047ab9 */ /* 0x000fe20000000800 */
[----:B------:R-:W-:Y:S02]  /*22cb0*/  ISETP.NE.AND.EX P1, PT, RZ, UR7, PT, P2 ;  /* 0x00000007ff007c0c */ /* 0x000fe4000bf25320 */
[----:B------:R-:W-:-:S04]  /*22cc0*/  ISETP.NE.AND.EX P2, PT, RZ, UR9, PT, P4 ;  /* 0x00000009ff007c0c */ /* 0x000fc8000bf45340 */
[----:B------:R-:W2:Y:S07]  /*22cd0*/  @P3 LDG.E R7, desc[UR60][R12.64] ;  /* 0x0000003c0c073981 */ /* 0x000eae000c1e1900 */
[----:B------:R-:W5:Y:S01]  /*22ce0*/  @P1 LDG.E R8, desc[UR60][R4.64] ;  /* 0x0000003c04081981 */ /* 0x000f62000c1e1900 */
[----:B-1----:R-:W-:-:S05]  /*22cf0*/  IMAD.WIDE R2, R19, 0x4, R2 ;  /* 0x0000000413027825 */ /* 0x002fca00078e0202 */
[----:B------:R-:W5:Y:S01]  /*22d00*/  @P2 LDG.E R0, desc[UR60][R2.64] ;  /* 0x0000003c02002981 */ /* 0x000f62000c1e1900 */
[----:B0-----:R-:W-:-:S03]  /*22d10*/  @P0 IMAD.WIDE R10, R19, 0x4, R10 ;  /* 0x00000004130a0825 */ /* 0x001fc600078e020a */
[----:B--2---:R0:W-:Y:S02]  /*22d20*/  STL [R1+0x40], R7 ;  /* 0x0000400701007387 */ /* 0x0041e40000100800 */
[----:B0-----:R-:W-:Y:S01]  /*22d30*/  MOV R7, UR4 ;  /* 0x0000000400077c02 */ /* 0x001fe20008000f00 */
[----:B------:R-:W-:-:S05]  /*22d40*/  ULDC.64 UR4, c[0x0][0x418] ;  /* 0x0001060000047ab9 */ /* 0x000fca0000000a00 */
[----:B------:R0:W2:Y:S01]  /*22d50*/  @P0 LDG.E R7, desc[UR60][R10.64] ;  /* 0x0000003c0a070981 */ /* 0x0000a2000c1e1900 */
[----:B------:R-:W-:-:S03]  /*22d60*/  UISETP.NE.U32.AND UP0, UPT, UR4, URZ, UPT ;  /* 0x0000003f0400728c */ /* 0x000fc6000bf05070 */
[----:B------:R-:W-:Y:S01]  /*22d70*/  ULDC UR4, c[0x0][0x424] ;  /* 0x0001090000047ab9 */ /* 0x000fe20000000800 */
[----:B------:R-:W-:-:S03]  /*22d80*/  UISETP.NE.AND.EX UP0, UPT, UR5, URZ, UPT, UP0 ;  /* 0x0000003f0500728c */ /* 0x000fc6000bf05300 */
[----:B------:R-:W-:Y:S01]  /*22d90*/  ULDC UR5, c[0x0][0x2f0] ;  /* 0x0000bc0000057ab9 */ /* 0x000fe20000000800 */
[----:B------:R-:W-:-:S04]  /*22da0*/  USEL UR4, UR4, 0x1, UP0 ;  /* 0x0000000104047887 */ /* 0x000fc80008000000 */
[----:B------:R-:W-:-:S03]  /*22db0*/  UIMAD UR4, UR4, UR5, URZ ;  /* 0x00000005040472a4 */ /* 0x000fc6000f8e023f */
[----:B------:R-:W-:Y:S02]  /*22dc0*/  ULDC UR5, c[0x0][0x348] ;  /* 0x0000d20000057ab9 */ /* 0x000fe40000000800 */
[----:B0-----:R-:W-:Y:S01]  /*22dd0*/  IMAD.U32 R10, RZ, RZ, UR5 ;  /* 0x00000005ff0a7e24 */ /* 0x001fe2000f8e00ff */
[----:B--2---:R0:W-:Y:S01]  /*22de0*/  STL [R1+0x38], R7 ;  /* 0x0000380701007387 */ /* 0x0041e20000100800 */
[----:B------:R-:W-:Y:S02]  /*22df0*/  IMAD.MOV.U32 R11, RZ, RZ, R7 ;  /* 0x000000ffff0b7224 */ /* 0x000fe400078e0007 */
[----:B0-----:R-:W-:Y:S01]  /*22e00*/  IMAD.U32 R7, RZ, RZ, UR4 ;  /* 0x00000004ff077e24 */ /* 0x001fe2000f8e00ff */
[----:B------:R-:W-:Y:S06]  /*22e10*/  @P0 BRA `(.L_x_2046) ;  /* 0x0000000000140947 */ /* 0x000fec0003800000 */
[----:B------:R-:W-:Y:S05]  /*22e20*/  @!P3 BRA `(.L_x_2046) ;  /* 0x000000000010b947 */ /* 0x000fea0003800000 */
[----:B------:R-:W2:Y:S04]  /*22e30*/  LDG.E R9, desc[UR60][R12.64] ;  /* 0x0000003c0c097981 */ /* 0x000ea8000c1e1900 */
[----:B------:R-:W2:Y:S02]  /*22e40*/  LDG.E R12, desc[UR60][R12.64+0x4] ;  /* 0x0000043c0c0c7981 */ /* 0x000ea4000c1e1900 */
[----:B--2---:R-:W-:-:S05]  /*22e50*/  IMAD.IADD R11, R12, 0x1, -R9 ;  /* 0x000000010c0b7824 */ /* 0x004fca00078e0a09 */
[----:B------:R0:W-:Y:S02]  /*22e60*/  STL [R1+0x38], R11 ;  /* 0x0000380b01007387 */ /* 0x0001e40000100800 */
.L_x_2046:
[----:B-----5:R-:W-:Y:S01]  /*22e70*/  IADD3 R8, R8, R6, RZ ;  /* 0x0000000608087210 */ /* 0x020fe20007ffe0ff */
[----:B------:R-:W-:Y:S02]  /*22e80*/  ULDC.64 UR4, c[0x0][0xa20] ;  /* 0x0002880000047ab9 */ /* 0x000fe40000000a00 */
[----:B------:R-:W-:Y:S02]  /*22e90*/  ISETP.NE.U32.AND P0, PT, RZ, UR4, PT ;  /* 0x00000004ff007c0c */ /* 0x000fe4000bf05070 */
[----:B------:R1:W-:Y:S02]  /*22ea0*/  STL [R1+0x14], R8 ;  /* 0x0000140801007387 */ /* 0x0003e40000100800 */
[----:B------:R-:W-:-:S13]  /*22eb0*/  ISETP.NE.AND.EX P0, PT, RZ, UR5, PT, P0 ;  /* 0x00000005ff007c0c */ /* 0x000fda000bf05300 */
[----:B-1----:R-:W-:Y:S05]  /*22ec0*/  @!P0 BRA `(.L_x_2047) ;  /* 0x0000000000108947 */ /* 0x002fea0003800000 */
[----:B------:R-:W1:Y:S02]  /*22ed0*/  LDC.64 R4, c[0x0][0xa20] ;  /* 0x00028800ff047b82 */ /* 0x000e640000000a00 */
[----:B-1----:R-:W-:-:S05]  /*22ee0*/  IMAD.WIDE R4, R19, 0x4, R4 ;  /* 0x0000000413047825 */ /* 0x002fca00078e0204 */
[----:B------:R1:W5:Y:S01]  /*22ef0*/  LDG.E R7, desc[UR60][R4.64] ;  /* 0x0000003c04077981 */ /* 0x000362000c1e1900 */
[----:B------:R-:W-:Y:S05]  /*22f00*/  BRA `(.L_x_2048) ;  /* 0x0000000000107947 */ /* 0x000fea0003800000 */
.L_x_2047:
[----:B------:R-:W-:Y:S05]  /*22f10*/  @!P1 BRA `(.L_x_2048) ;  /* 0x00000000000c9947 */ /* 0x000fea0003800000 */
[----:B------:R-:W2:Y:S04]  /*22f20*/  LDG.E R7, desc[UR60][R4.64] ;  /* 0x0000003c04077981 */ /* 0x000ea8000c1e1900 */
[----:B------:R-:W2:Y:S02]  /*22f30*/  LDG.E R4, desc[UR60][R4.64+0x4] ;  /* 0x0000043c04047981 */ /* 0x000ea4000c1e1900 */
[----:B--2---:R-:W-:-:S07]  /*22f40*/  IMAD.IADD R7, R4, 0x1, -R7 ;  /* 0x0000000104077824 */ /* 0x004fce00078e0a07 */
.L_x_2048:
[----:B-1----:R-:W2:Y:S04]  /*22f50*/  @P2 LDG.E R4, desc[UR60][R2.64] ;  /* 0x0000003c02042981 */ /* 0x002ea8000c1e1900 */
[----:B------:R1:W2:Y:S01]  /*22f60*/  @P2 LDG.E R2, desc[UR60][R2.64+0x4] ;  /* 0x0000043c02022981 */ /* 0x0002a2000c1e1900 */
[----:B------:R-:W-:Y:S02]  /*22f70*/  IMAD.SHL.U32 R12, R17, 0x80, RZ ;  /* 0x00000080110c7824 */ /* 0x000fe400078e00ff */
[----:B-----5:R-:W-:-:S03]  /*22f80*/  IMAD.IADD R9, R7, 0x1, -R6 ;  /* 0x0000000107097824 */ /* 0x020fc600078e0a06 */
[----:B------:R-:W-:Y:S01]  /*22f90*/  IADD3 R7, R12, 0x7f, RZ ;  /* 0x0000007f0c077810 */ /* 0x000fe20007ffe0ff */
[----:B------:R3:W-:Y:S01]  /*22fa0*/  STL [R1+0x30], R12 ;  /* 0x0000300c01007387 */ /* 0x0007e20000100800 */
[----:B-1----:R-:W1:Y:S02]  /*22fb0*/  LDC R3, c[0x0][0x448] ;  /* 0x00011200ff037b82 */ /* 0x002e640000000800 */
[----:B-1----:R-:W-:-:S13]  /*22fc0*/  ISETP.NE.AND P1, PT, R3, 0x1, PT ;  /* 0x000000010300780c */ /* 0x002fda0003f25270 */
[----:B------:R-:W1:Y:S08]  /*22fd0*/  @P1 LDC R3, c[0x0][0x44c] ;  /* 0x00011300ff031b82 */ /* 0x000e700000000800 */
[----:B------:R-:W4:Y:S01]  /*22fe0*/  @P1 LDC R5, c[0x0][0x450] ;  /* 0x00011400ff051b82 */ /* 0x000f220000000800 */
[----:B--2---:R-:W-:Y:S02]  /*22ff0*/  @P2 IMAD.IADD R10, R2, 0x1, -R4 ;  /* 0x00000001020a2824 */ /* 0x004fe400078e0a04 */
[----:B-1----:R-:W-:-:S04]  /*23000*/  @P1 IMAD.HI.U32 R2, R7, R3, RZ ;  /* 0x0000000307021227 */ /* 0x002fc800078e00ff */
[----:B------:R-:W-:Y:S01]  /*23010*/  IMAD.IADD R6, R9, 0x1, R10 ;  /* 0x0000000109067824 */ /* 0x000fe200078e020a */
[----:B----4-:R-:W-:-:S03]  /*23020*/  @P1 SHF.R.U32.HI R7, RZ, R5, R2 ;  /* 0x00000005ff071219 */ /* 0x010fc60000011602 */
[C---:B------:R-:W-:Y:S01]  /*23030*/  VIADD R2, R6.reuse, 0x3f ;  /* 0x0000003f06027836 */ /* 0x040fe20000000000 */
[----:B------:R-:W-:-:S04]  /*23040*/  IADD3 R20, R6, 0x1, -R11 ;  /* 0x0000000106147810 */ /* 0x000fc80007ffe80b */
[----:B------:R-:W-:Y:S01]  /*23050*/  SHF.R.S32.HI R3, RZ, 0x1f, R2 ;  /* 0x0000001fff037819 */ /* 0x000fe20000011402 */
[----:B------:R-:W-:-:S03]  /*23060*/  IMAD.IADD R7, R20, 0x1, R7 ;  /* 0x0000000114077824 */ /* 0x000fc600078e0207 */
[----:B------:R-:W-:Y:S02]  /*23070*/  LEA.HI R21, R3, R2, RZ, 0x6 ;  /* 0x0000000203157211 */ /* 0x000fe400078f30ff */
[----:B------:R-:W1:Y:S02]  /*23080*/  LDC.64 R2, c[0x0][0x9e0] ;  /* 0x00027800ff027b82 */ /* 0x000e640000000a00 */
[----:B------:R-:W-:Y:S02]  /*23090*/  SHF.R.S32.HI R21, RZ, 0x6, R21 ;  /* 0x00000006ff157819 */ /* 0x000fe40000011415 */
[----:B-1----:R-:W-:Y:S01]  /*230a0*/  ISETP.GE.AND P3, PT, R3, 0x1, PT ;  /* 0x000000010300780c */ /* 0x002fe20003f66270 */
[----:B------:R-:W-:-:S12]  /*230b0*/  IMAD.IADD R8, R7, 0x1, R2 ;  /* 0x0000000107087824 */ /* 0x000fd800078e0202 */
[----:B---3--:R-:W-:Y:S05]  /*230c0*/  @!P3 BRA `(.L_x_2049) ;  /* 0x000000000048b947 */ /* 0x008fea0003800000 */
        /* <DEDUP_REMOVED lines=11> */
.L_x_2051:
[----:B------:R-:W-:-:S13]  /*23180*/  ISETP.NE.AND P0, PT, R3, 0x1, PT ;  /* 0x000000010300780c */ /* 0x000fda0003f05270 */
[----:B------:R-:W1:Y:S02]  /*23190*/  @P0 LDC.64 R4, c[0x0][0x9e8] ;  /* 0x00027a00ff040b82 */ /* 0x000e640000000a00 */
[----:B-1----:R-:W-:-:S05]  /*231a0*/  @P0 IMAD.HI.U32 R4, R2, R4, RZ ;  /* 0x0000000402040227 */ /* 0x002fca00078e00ff */
[----:B------:R-:W-:-:S07]  /*231b0*/  @P0 SHF.R.U32.HI R2, RZ, R5, R4 ;  /* 0x00000005ff020219 */ /* 0x000fce0000011604 */
.L_x_2052:
[----:B------:R-:W-:Y:S05]  /*231c0*/  BSYNC B0 ;  /* 0x0000000000007941 */ /* 0x000fea0003800000 */
.L_x_2050:
[----:B------:R-:W-:-:S05]  /*231d0*/  IMAD R2, R2, R3, R3 ;  /* 0x0000000302027224 */ /* 0x000fca00078e0203 */
[----:B------:R-:W-:-:S07]  /*231e0*/  VIMNMX R8, R8, R2, PT ;  /* 0x0000000208087248 */ /* 0x000fce0003fe0100 */
.L_x_2049:
[----:B------:R-:W1:Y:S01]  /*231f0*/  @P1 LDC R4, c[0x0][0x44c] ;  /* 0x00011300ff041b82 */ /* 0x000e620000000800 */
[----:B------:R-:W-:Y:S01]  /*23200*/  IMAD.MOV.U32 R2, RZ, RZ, R12 ;  /* 0x000000ffff027224 */ /* 0x000fe200078e000c */
[----:B------:R-:W-:Y:S01]  /*23210*/  ULDC UR4, c[0x0][0x9dc] ;  /* 0x0002770000047ab9 */ /* 0x000fe20000000800 */
[----:B------:R-:W-:-:S05]  /*23220*/  IMAD.IADD R17, R6, 0x1, -R11 ;  /* 0x0000000106117824 */ /* 0x000fca00078e0a0b */
[----:B------:R-:W2:Y:S01]  /*23230*/  @P1 LDC R5, c[0x0][0x450] ;  /* 0x00011400ff051b82 */ /* 0x000ea20000000800 */
        /* <DEDUP_REMOVED lines=15> */
.L_x_2055:
[----:B------:R-:W-:-:S13]  /*23330*/  ISETP.NE.AND P0, PT, R3, 0x1, PT ;  /* 0x000000010300780c */ /* 0x000fda0003f05270 */
[----:B------:R-:W1:Y:S02]  /*23340*/  @P0 LDC.64 R4, c[0x0][0x9e8] ;  /* 0x00027a00ff040b82 */ /* 0x000e640000000a00 */
[----:B-1----:R-:W-:-:S05]  /*23350*/  @P0 IMAD.HI.U32 R4, R6, R4, RZ ;  /* 0x0000000406040227 */ /* 0x002fca00078e00ff */
[----:B------:R-:W-:-:S07]  /*23360*/  @P0 SHF.R.U32.HI R6, RZ, R5, R4 ;  /* 0x00000005ff060219 */ /* 0x000fce0000011604 */
.L_x_2056:
[----:B------:R-:W-:Y:S05]  /*23370*/  BSYNC B0 ;  /* 0x0000000000007941 */ /* 0x000fea0003800000 */
.L_x_2054:
[----:B------:R-:W-:-:S05]  /*23380*/  IMAD R3, R6, R3, RZ ;  /* 0x0000000306037224 */ /* 0x000fca00078e02ff */
[----:B------:R-:W-:-:S07]  /*23390*/  VIMNMX R2, R2, R3, !PT ;  /* 0x0000000302027248 */ /* 0x000fce0007fe0100 */
.L_x_2053:
[----:B------:R-:W-:Y:S01]  /*233a0*/  VIADD R8, R8, 0x3f ;  /* 0x0000003f08087836 */ /* 0x000fe20000000000 */
[----:B------:R-:W-:Y:S04]  /*233b0*/  BSSY B0, `(.L_x_2057) ;  /* 0x00001ac000007945 */ /* 0x000fe80003800000 */
[----:B------:R-:W-:-:S04]  /*233c0*/  SHF.R.S32.HI R3, RZ, 0x1f, R8 ;  /* 0x0000001fff037819 */ /* 0x000fc80000011408 */
[----:B------:R-:W-:Y:S02]  /*233d0*/  LEA.HI R4, R3, R8, RZ, 0x6 ;  /* 0x0000000803047211 */ /* 0x000fe400078f30ff */
[----:B------:R-:W-:Y:S02]  /*233e0*/  SHF.R.S32.HI R3, RZ, 0x1f, R2 ;  /* 0x0000001fff037819 */ /* 0x000fe40000011402 */
[----:B------:R-:W-:Y:S02]  /*233f0*/  SHF.R.S32.HI R4, RZ, 0x6, R4 ;  /* 0x00000006ff047819 */ /* 0x000fe40000011404 */
[----:B------:R-:W-:-:S04]  /*23400*/  LEA.HI R2, R3, R2, RZ, 0x6 ;  /* 0x0000000203027211 */ /* 0x000fc800078f30ff */
[----:B------:R-:W-:-:S04]  /*23410*/  SHF.R.S32.HI R2, RZ, 0x6, R2 ;  /* 0x00000006ff027819 */ /* 0x000fc80000011402 */
[----:B------:R-:W-:Y:S02]  /*23420*/  VIMNMX R3, RZ, R2, !PT ;  /* 0x00000002ff037248 */ /* 0x000fe40007fe0100 */
[----:B------:R-:W-:-:S03]  /*23430*/  VIMNMX R2, R21, R4, PT ;  /* 0x0000000415027248 */ /* 0x000fc60003fe0100 */
[--C-:B------:R-:W-:Y:S02]  /*23440*/  IMAD R3, R3, 0x40, -R9.reuse ;  /* 0x0000004003037824 */ /* 0x100fe400078e0a09 */
[----:B------:R-:W-:-:S03]  /*23450*/  IMAD R2, R2, 0x40, -R9 ;  /* 0x0000004002027824 */ /* 0x000fc600078e0a09 */
[----:B------:R-:W-:Y:S02]  /*23460*/  VIMNMX R3, RZ, R3, !PT ;  /* 0x00000003ff037248 */ /* 0x000fe40007fe0100 */
[----:B------:R-:W-:-:S04]  /*23470*/  VIMNMX R2, R2, R10, PT ;  /* 0x0000000a02027248 */ /* 0x000fc80003fe0100 */
[----:B------:R-:W-:Y:S02]  /*23480*/  ISETP.GT.AND P0, PT, R2, R3, PT ;  /* 0x000000030200720c */ /* 0x000fe40003f04270 */
[----:B------:R-:W-:-:S11]  /*23490*/  SHF.R.U32.HI R3, RZ, 0x6, R3 ;  /* 0x00000006ff037819 */ /* 0x000fd60000011603 */
[----:B------:R-:W-:-:S05]  /*234a0*/  @P0 VIADD R2, R2, 0x3f ;  /* 0x0000003f02020836 */ /* 0x000fca0000000000 */
[----:B------:R-:W-:-:S04]  /*234b0*/  @P0 SHF.R.S32.HI R4, RZ, 0x1f, R2 ;  /* 0x0000001fff040819 */ /* 0x000fc80000011402 */
[----:B------:R-:W-:Y:S02]  /*234c0*/  @P0 LEA.HI R2, R4, R2, RZ, 0x6 ;  /* 0x0000000204020211 */ /* 0x000fe400078f30ff */
[-C--:B------:R-:W-:Y:S02]  /*234d0*/  MOV R4, R3.reuse ;  /* 0x0000000300047202 */ /* 0x080fe40000000f00 */
[----:B------:R-:W-:Y:S02]  /*234e0*/  @P0 SHF.R.S32.HI R4, RZ, 0x6, R2 ;  /* 0x00000006ff040819 */ /* 0x000fe40000011402 */
[----:B------:R-:W-:Y:S02]  /*234f0*/  PLOP3.LUT P0, PT, PT, PT, PT, 0x80, 0x0 ;  /* 0x000000000000781c */ /* 0x000fe40003f0f070 */
[----:B------:R-:W-:-:S13]  /*23500*/  ISETP.GT.AND P1, PT, R4, R3, PT ;  /* 0x000000030400720c */ /* 0x000fda0003f24270 */
[----:B------:R-:W-:Y:S05]  /*23510*/  @!P1 BRA `(.L_x_2058) ;  /* 0x0000001800549947 */ /* 0x000fea0003800000 */
[----:B------:R-:W-:Y:S01]  /*23520*/  UMOV UR4, 0xffffffff ;  /* 0xffffffff00047882 */ /* 0x000fe20000000000 */
[----:B------:R-:W-:Y:S02]  /*23530*/  SEL R2, R19, RZ, !P2 ;  /* 0x000000ff13027207 */ /* 0x000fe40005000000 */
[----:B------:R-:W-:Y:S05]  /*23540*/  BRA.DIV UR4, `(.L_x_2059) ;  /* 0x0000008e04707947 */ /* 0x000fea000b800000 */
[----:B------:R-:W1:Y:S02]  /*23550*/  S2R R5, SR_TID.X ;  /* 0x0000000000057919 */ /* 0x000e640000002100 */
[----:B-1----:R-:W-:-:S04]  /*23560*/  SHF.R.U32.HI R5, RZ, 0x5, R5 ;  /* 0x00000005ff057819 */ /* 0x002fc80000011605 */
[----:B------:R-:W-:-:S05]  /*23570*/  LOP3.LUT R5, R5, 0x3, RZ, 0xc0, !PT ;  /* 0x0000000305057812 */ /* 0x000fca00078ec0ff */
[----:B------:R1:W2:Y:S02]  /*23580*/  SHFL.IDX PT, R14, R5, RZ, 0x1f ;  /* 0x00001fff050e7589 */ /* 0x0002a400000e0000 */
.L_x_2285:
[----:B--2---:R-:W-:Y:S02]  /*23590*/  ISETP.NE.AND P0, PT, R14, RZ, PT ;  /* 0x000000ff0e00720c */ /* 0x004fe40003f05270 */
[----:B------:R-:W-:-:S11]  /*235a0*/  PLOP3.LUT P6, PT, PT, PT, PT, 0x8, 0x0 ;  /* 0x000000000000781c */ /* 0x000fd60003fce170 */
[----:B------:R-:W-:Y:S05]  /*235b0*/  @P0 BRA `(.L_x_2060) ;  /* 0x00000000000c0947 */ /* 0x000fea0003800000 */
[----:B------:R-:W-:-:S03]  /*235c0*/  UMOV UR4, 0xffffffff ;  /* 0xffffffff00047882 */ /* 0x000fc60000000000 */
[----:B------:R-:W-:Y:S05]  /*235d0*/  BRA.DIV UR4, `(.L_x_2061) ;  /* 0x0000008e04807947 */ /* 0x000fea000b800000 */
[----:B------:R-:W-:-:S13]  /*235e0*/  ELECT P6, URZ, PT ;  /* 0x00000000003f782f */ /* 0x000fda00038c0000 */
.L_x_2060:
[----:B-1----:R-:W2:Y:S04]  /*235f0*/  LDL R5, [R1+0x48] ;  /* 0x0000480001057983 */ /* 0x002ea80000100800 */
[----:B------:R-:W3:Y:S01]  /*23600*/  LDL R7, [R1] ;  /* 0x0000000001077983 */ /* 0x000ee20000100800 */
[----:B------:R-:W-:Y:S01]  /*23610*/  BSSY B1, `(.L_x_2062) ;  /* 0x0000008000017945 */ /* 0x000fe20003800000 */
[----:B--2---:R-:W-:-:S05]  /*23620*/  VIADD R5, R5, 0x1 ;  /* 0x0000000105057836 */ /* 0x004fca0000000000 */
[----:B------:R-:W-:-:S04]  /*23630*/  LEA.HI R6, R5, R5, RZ, 0x1 ;  /* 0x0000000505067211 */ /* 0x000fc800078f08ff */
[----:B------:R-:W-:-:S05]  /*23640*/  LOP3.LUT R6, R6, 0xfffffffe, RZ, 0xc0, !PT ;  /* 0xfffffffe06067812 */ /* 0x000fca00078ec0ff */
[----:B------:R-:W-:-:S05]  /*23650*/  IMAD.IADD R5, R5, 0x1, -R6 ;  /* 0x0000000105057824 */ /* 0x000fca00078e0a06 */
[----:B------:R-:W-:-:S04]  /*23660*/  SHF.L.U32 R5, R5, 0x1f, RZ ;  /* 0x0000001f05057819 */ /* 0x000fc800000006ff */
[----:B---3--:R-:W1:Y:S02]  /*23670*/  SYNCS.PHASECHK.TRANS64.TRYWAIT P0, [R7+URZ+0x30820], R5 ;  /* 0x03082005070075a7 */ /* 0x008e64000800017f */
[----:B-1----:R-:W-:Y:S05]  /*23680*/  @!P0 BRA `(.L_x_2063) ;  /* 0x0000008c00748947 */ /* 0x002fea0003800000 */
.L_x_2288:
[----:B------:R-:W-:Y:S05]  /*23690*/  BSYNC B1 ;  /* 0x0000000000017941 */ /* 0x000fea0003800000 */
.L_x_2062:
[----:B------:R-:W-:Y:S04]  /*236a0*/  BSSY B1, `(.L_x_2064) ;  /* 0x00000b3000017945 */ /* 0x000fe80003800000 */
[----:B------:R-:W-:Y:S05]  /*236b0*/  @!P6 BRA `(.L_x_2065) ;  /* 0x0000000800c4e947 */ /* 0x000fea0003800000 */
[----:B------:R-:W2:Y:S04]  /*236c0*/  LDL R9, [R1] ;  /* 0x0000000001097983 */ /* 0x000ea80000100800 */
[----:B------:R-:W2:Y:S04]  /*236d0*/  LDL R8, [R1+0x18] ;  /* 0x0000180001087983 */ /* 0x000ea80000100800 */
[----:B------:R-:W3:Y:S01]  /*236e0*/  LDL R7, [R1+0x1c] ;  /* 0x00001c0001077983 */ /* 0x000ee20000100800 */
[----:B------:R-:W-:Y:S01]  /*236f0*/  BSSY B2, `(.L_x_2066) ;  /* 0x0000008000027945 */ /* 0x000fe20003800000 */
[----:B-1----:R-:W1:Y:S02]  /*23700*/  S2R R6, SR_TID.X ;  /* 0x0000000000067919 */ /* 0x002e640000002100 */
[----:B-1----:R-:W-:-:S04]  /*23710*/  LOP3.LUT R6, R6, 0x7f, RZ, 0xc0, !PT ;  /* 0x0000007f06067812 */ /* 0x002fc800078ec0ff */
[----:B------:R-:W-:Y:S01]  /*23720*/  ISETP.NE.AND P1, PT, R6, RZ, PT ;  /* 0x000000ff0600720c */ /* 0x000fe20003f25270 */
[----:B--2---:R-:W-:Y:S01]  /*23730*/  IMAD R8, R8, 0x8, R9 ;  /* 0x0000000808087824 */ /* 0x004fe200078e0209 */
[----:B---3--:R-:W-:-:S04]  /*23740*/  SHF.L.U32 R10, R7, 0x1f, RZ ;  /* 0x0000001f070a7819 */ /* 0x008fc800000006ff */
[----:B------:R-:W1:Y:S02]  /*23750*/  SYNCS.PHASECHK.TRANS64.TRYWAIT P0, [R8+URZ+0x308a0], R10 ;  /* 0x0308a00a080075a7 */ /* 0x000e64000800017f */
[----:B-1----:R-:W-:Y:S05]  /*23760*/  @!P0 BRA `(.L_x_2067) ;  /* 0x0000008c00548947 */ /* 0x002fea0003800000 */
.L_x_2289:
[----:B------:R-:W-:Y:S05]  /*23770*/  BSYNC B2 ;  /* 0x0000000000027941 */ /* 0x000fea0003800000 */
.L_x_2066:
        /* <DEDUP_REMOVED lines=9> */
.L_x_2069:
[----:B------:R-:W-:Y:S05]  /*23810*/  BSYNC B2 ;  /* 0x0000000000027941 */ /* 0x000fea0003800000 */
.L_x_2068:
[----:B------:R-:W2:Y:S04]  /*23820*/  LDL R6, [R1] ;  /* 0x0000000001067983 */ /* 0x000ea80000100800 */
        /* <DEDUP_REMOVED lines=11> */
[----:B0-----:R-:W-:Y:S01]  /*238e0*/  IMAD.SHL.U32 R11, R5, 0x4000, RZ ;  /* 0x00004000050b7824 */ /* 0x001fe200078e00ff */
[----:B------:R-:W-:Y:S01]  /*238f0*/  IADD3 R5, R8, 0x30890, RZ ;  /* 0x0003089008057810 */ /* 0x000fe20007ffe0ff */
[----:B------:R-:W-:-:S07]  /*23900*/  VIADD R9, R6, 0x20400 ;  /* 0x0002040006097836 */ /* 0x000fce0000000000 */
.L_x_2070:
        /* <DEDUP_REMOVED lines=13> */
[----:B------:R-:W-:Y:S02]  /*239e0*/  UMOV UR7, 0x12f00000 ;  /* 0x12f0000000077882 */ /* 0x000fe40000000000 */
[----:B------:R-:W-:Y:S01]  /*239f0*/  R2UR UR10, R9 ;  /* 0x00000000090a72ca */ /* 0x000fe200000e0000 */
[----:B------:R-:W-:-:S14]  /*23a00*/  VIADD R9, R6, 0x22400 ;  /* 0x0002240006097836 */ /* 0x000fdc0000000000 */
.L_x_2071:
        /* <DEDUP_REMOVED lines=16> */
.L_x_2072:
        /* <DEDUP_REMOVED lines=16> */
.L_x_2073:
        /* <DEDUP_REMOVED lines=10> */
[----:B------:R-:W0:Y:S01]  /*23cb0*/  SYNCS.PHASECHK.TRANS64.TRYWAIT P0, [R8+URZ+0x308c0], R10 ;  /* 0x0308c00a080075a7 */ /* 0x000e22000800017f */
[----:B------:R-:W-:Y:S04]  /*23cc0*/  BSSY B2, `(.L_x_2074) ;  /* 0x0000002000027945 */ /* 0x000fe80003800000 */
[----:B0-----:R-:W-:Y:S05]  /*23cd0*/  @!P0 BRA `(.L_x_2075) ;  /* 0x00000088000c8947 */ /* 0x001fea0003800000 */
.L_x_2290:
[----:B------:R-:W-:Y:S05]  /*23ce0*/  BSYNC B2 ;  /* 0x0000000000027941 */ /* 0x000fea0003800000 */
.L_x_2074:
        /* <DEDUP_REMOVED lines=11> */
.L_x_2077:
[----:B------:R-:W-:Y:S05]  /*23da0*/  BSYNC B2 ;  /* 0x0000000000027941 */ /* 0x000fea0003800000 */
.L_x_2076:
[----:B------:R-:W2:Y:S01]  /*23db0*/  LDL R5, [R1] ;  /* 0x0000000001057983 */ /* 0x000ea20000100800 */
[----:B------:R-:W-:Y:S01]  /*23dc0*/  R2UR UR10, R14 ;  /* 0x000000000e0a72ca */ /* 0x000fe200000e0000 */
[----:B------:R-:W-:Y:S01]  /*23dd0*/  UIADD3 UR4, UP0, UR38, 0x670, URZ ;  /* 0x0000067026047890 */ /* 0x000fe2000ff1e03f */
[----:B------:R-:W-:Y:S01]  /*23de0*/  R2UR UR6, R12 ;  /* 0x000000000c0672ca */ /* 0x000fe200000e0000 */
[----:B01----:R-:W-:Y:S01]  /*23df0*/  VIADD R8, R8, 0x308b0 ;  /* 0x000308b008087836 */ /* 0x003fe20000000000 */
[----:B------:R-:W-:Y:S01]  /*23e00*/  R2UR UR7, R13 ;  /* 0x000000000d0772ca */ /* 0x000fe200000e0000 */
[----:B------:R-:W-:Y:S01]  /*23e10*/  UIADD3.X UR5, URZ, UR39, URZ, UP0, !UPT ;  /* 0x000000273f057290 */ /* 0x000fe200087fe43f */
[----:B------:R-:W-:Y:S01]  /*23e20*/  PLOP3.LUT P0, PT, PT, PT, PT, 0x80, 0x0 ;  /* 0x000000000000781c */ /* 0x000fe20003f0f070 */
[----:B--2---:R-:W-:-:S04]  /*23e30*/  IMAD R5, R11, 0x2, R5 ;  /* 0x000000020b057824 */ /* 0x004fc800078e0205 */
[----:B------:R-:W-:-:S08]  /*23e40*/  VIADD R6, R5, 0x400 ;  /* 0x0000040005067836 */ /* 0x000fd00000000000 */
.L_x_2078:
        /* <DEDUP_REMOVED lines=11> */
[----:B------:R-:W-:Y:S02]  /*23f00*/  R2UR UR6, R12 ;  /* 0x000000000c0672ca */ /* 0x000fe400000e0000 */
[----:B------:R-:W-:Y:S02]  /*23f10*/  R2UR UR7, R13 ;  /* 0x000000000d0772ca */ /* 0x000fe400000e0000 */
[----:B------:R-:W-:Y:S02]  /*23f20*/  R2UR UR10, R10 ;  /* 0x000000000a0a72ca */ /* 0x000fe400000e0000 */
[----:B------:R-:W-:Y:S02]  /*23f30*/  PLOP3.LUT P0, PT, PT, PT, PT, 0x80, 0x0 ;  /* 0x000000000000781c */ /* 0x000fe40003f0f070 */
[----:B------:R-:W-:-:S11]  /*23f40*/  IADD3 R6, R5, 0x2400, RZ ;  /* 0x0000240005067810 */ /* 0x000fd60007ffe0ff */
.L_x_2079:
        /* <DEDUP_REMOVED lines=15> */
.L_x_2080:
        /* <DEDUP_REMOVED lines=15> */
.L_x_2081:
        /* <DEDUP_REMOVED lines=10> */
.L_x_2065:
[----:B------:R-:W-:Y:S05]  /*241d0*/  BSYNC B1 ;  /* 0x0000000000017941 */ /* 0x000fea0003800000 */
.L_x_2064:
[----:B------:R-:W2:Y:S04]  /*241e0*/  LDL.LU R9, [R1+0x18] ;  /* 0x0000180001097983 */ /* 0x000ea80000300800 */
[----:B-1----:R-:W3:Y:S01]  /*241f0*/  LDL.LU R6, [R1+0x1c] ;  /* 0x00001c0001067983 */ /* 0x002ee20000300800 */
[----:B------:R-:W-:Y:S01]  /*24200*/  PLOP3.LUT P0, PT, PT, PT, PT, 0x8, 0x0 ;  /* 0x000000000000781c */ /* 0x000fe20003f0e170 */
[----:B--2---:R-:W-:Y:S02]  /*24210*/  VIADD R5, R9, 0x1 ;  /* 0x0000000109057836 */ /* 0x004fe40000000000 */
[----:B------:R-:W-:-:S03]  /*24220*/  VIADD R9, R4, 0xfffffffe ;  /* 0xfffffffe04097836 */ /* 0x000fc60000000000 */
[----:B------:R-:W-:Y:S02]  /*24230*/  ISETP.NE.AND P1, PT, R5, 0x2, PT ;  /* 0x000000020500780c */ /* 0x000fe40003f25270 */
[----:B------:R-:W-:Y:S02]  /*24240*/  ISETP.GE.AND P2, PT, R9, R3, PT ;  /* 0x000000030900720c */ /* 0x000fe40003f46270 */
[----:B------:R-:W-:-:S04]  /*24250*/  SEL R4, RZ, 0x1, P1 ;  /* 0x00000001ff047807 */ /* 0x000fc80000800000 */
[----:B---3--:R-:W-:Y:S02]  /*24260*/  LOP3.LUT R6, R6, R4, RZ, 0x3c, !PT ;  /* 0x0000000406067212 */ /* 0x008fe400078e3cff */
[----:B------:R-:W-:-:S05]  /*24270*/  SEL R4, R5, RZ, P1 ;  /* 0x000000ff05047207 */ /* 0x000fca0000800000 */
[----:B------:R1:W-:Y:S04]  /*24280*/  STL [R1+0x18], R4 ;  /* 0x0000180401007387 */ /* 0x0003e80000100800 */
[----:B------:R1:W-:Y:S01]  /*24290*/  STL [R1+0x1c], R6 ;  /* 0x00001c0601007387 */ /* 0x0003e20000100800 */
[----:B------:R-:W-:Y:S05]  /*242a0*/  @!P2 BRA `(.L_x_2058) ;  /* 0x0000000800f0a947 */ /* 0x000fea0003800000 */
.L_x_2100:
[----:B------:R-:W-:Y:S05]  /*242b0*/  YIELD ;  /* 0x0000000000007946 */ /* 0x000fea0003800000 */
[----:B------:R-:W-:Y:S04]  /*242c0*/  BSSY B1, `(.L_x_2082) ;  /* 0x00000ae000017945 */ /* 0x000fe80003800000 */
[----:B--2---:R-:W-:Y:S05]  /*242d0*/  @!P6 BRA `(.L_x_2083) ;  /* 0x0000000800b0e947 */ /* 0x004fea0003800000 */
[----:B------:R-:W2:Y:S04]  /*242e0*/  LDL R7, [R1] ;  /* 0x0000000001077983 */ /* 0x000ea80000100800 */
[----:B-1----:R-:W2:Y:S04]  /*242f0*/  LDL R6, [R1+0x18] ;  /* 0x0000180001067983 */ /* 0x002ea80000100800 */
[----:B------:R-:W3:Y:S01]  /*24300*/  LDL R5, [R1+0x1c] ;  /* 0x00001c0001057983 */ /* 0x000ee20000100800 */
[----:B------:R-:W-:Y:S01]  /*24310*/  BSSY B2, `(.L_x_2084) ;  /* 0x0000008000027945 */ /* 0x000fe20003800000 */
[----:B------:R-:W1:Y:S02]  /*24320*/  S2R R4, SR_TID.X ;  /* 0x0000000000047919 */ /* 0x000e640000002100 */
[----:B-1----:R-:W-:-:S04]  /*24330*/  LOP3.LUT R4, R4, 0x7f, RZ, 0xc0, !PT ;  /* 0x0000007f04047812 */ /* 0x002fc800078ec0ff */
[----:B------:R-:W-:Y:S02]  /*24340*/  ISETP.NE.AND P2, PT, R4, RZ, PT ;  /* 0x000000ff0400720c */ /* 0x000fe40003f45270 */
[----:B--2---:R-:W-:Y:S02]  /*24350*/  LEA R8, R6, R7, 0x3 ;  /* 0x0000000706087211 */ /* 0x004fe400078e18ff */
[----:B---3--:R-:W-:-:S04]  /*24360*/  SHF.L.U32 R7, R5, 0x1f, RZ ;  /* 0x0000001f05077819 */ /* 0x008fc800000006ff */
[----:B------:R-:W1:Y:S02]  /*24370*/  SYNCS.PHASECHK.TRANS64.TRYWAIT P1, [R8+URZ+0x308a0], R7 ;  /* 0x0308a007080075a7 */ /* 0x000e64000802017f */
[----:B-1----:R-:W-:Y:S05]  /*24380*/  @!P1 BRA `(.L_x_2085) ;  /* 0x0000008000749947 */ /* 0x002fea0003800000 */
.L_x_2291:
[----:B------:R-:W-:Y:S05]  /*24390*/  BSYNC B2 ;  /* 0x0000000000027941 */ /* 0x000fea0003800000 */
.L_x_2084:
        /* <DEDUP_REMOVED lines=9> */
.L_x_2087:
[----:B------:R-:W-:Y:S05]  /*24430*/  BSYNC B2 ;  /* 0x0000000000027941 */ /* 0x000fea0003800000 */
.L_x_2086:
[----:B------:R-:W2:Y:S04]  /*24440*/  LDL R5, [R1] ;  /* 0x0000000001057983 */ /* 0x000ea80000100800 */
        /* <DEDUP_REMOVED lines=8> */
[----:B--2---:R-:W-:Y:S01]  /*244d0*/  IMAD R6, R4, 0x8000, R5 ;  /* 0x0000800004067824 */ /* 0x004fe200078e0205 */
[----:B------:R-:W-:Y:S01]  /*244e0*/  IADD3 R4, R8, 0x30890, RZ ;  /* 0x0003089008047810 */ /* 0x000fe20007ffe0ff */
[----:B------:R-:W-:-:S02]  /*244f0*/  IMAD R5, R9, 0x40, R0 ;  /* 0x0000004009057824 */ /* 0x000fc400078e0200 */
[----:B------:R-:W-:-:S09]  /*24500*/  VIADD R10, R6, 0x20400 ;  /* 0x00020400060a7836 */ /* 0x000fd20000000000 */
.L_x_2088:
        /* <DEDUP_REMOVED lines=16> */
.L_x_2089:
        /* <DEDUP_REMOVED lines=16> */
.L_x_2090:
        /* <DEDUP_REMOVED lines=16> */
.L_x_2091:
        /* <DEDUP_REMOVED lines=13> */
.L_x_2292:
[----:B------:R-:W-:Y:S05]  /*248e0*/  BSYNC B2 ;  /* 0x0000000000027941 */ /* 0x000fea0003800000 */
.L_x_2092:
[----:B------:R-:W-:Y:S01]  /*248f0*/  BSSY B2, `(.L_x_2094) ;  /* 0x000000b000027945 */ /* 0x000fe20003800000 */
[----:B------:R-:W-:Y:S02]  /*24900*/  IMAD.MOV.U32 R10, RZ, RZ, 0x0 ;  /* 0x00000000ff0a7424 */ /* 0x000fe400078e00ff */
[----:B0-----:R-:W-:Y:S01]  /*24910*/  IMAD.MOV.U32 R11, RZ, RZ, 0x12f00000 ;  /* 0x12f00000ff0b7424 */ /* 0x001fe200078e00ff */
[----:B------:R-:W-:Y:S06]  /*24920*/  @P2 BRA `(.L_x_2095) ;  /* 0x00000000001c2947 */ /* 0x000fec0003800000 */
[----:B-12---:R-:W0:Y:S01]  /*24930*/  S2R R7, SR_TID.X ;  /* 0x0000000000077919 */ /* 0x006e220000002100 */
[----:B------:R-:W-:-:S04]  /*24940*/  MOV R4, 0x8000 ;  /* 0x0000800000047802 */ /* 0x000fc80000000f00 */
[----:B------:R3:W-:Y:S01]  /*24950*/  SYNCS.ARRIVE.TRANS64 RZ, [R8+URZ+0x308b0], R4 ;  /* 0x0308b00408ff79a7 */ /* 0x0007e2000800003f */
[----:B0-----:R-:W-:-:S04]  /*24960*/  LOP3.LUT R7, R7, 0x1f, RZ, 0xc0, !PT ;  /* 0x0000001f07077812 */ /* 0x001fc800078ec0ff */
[----:B------:R-:W-:-:S13]  /*24970*/  ISETP.NE.AND P1, PT, R7, RZ, PT ;  /* 0x000000ff0700720c */ /* 0x000fda0003f25270 */
[----:B---3--:R-:W-:Y:S05]  /*24980*/  @!P1 BRA `(.L_x_2095) ;  /* 0x0000000000049947 */ /* 0x008fea0003800000 */
[----:B------:R-:W-:Y:S01]  /*24990*/  BPT.TRAP 0x1 ;  /* 0x000000040000795c */ /* 0x000fe20000300000 */
.L_x_2095:
[----:B------:R-:W-:Y:S05]  /*249a0*/  BSYNC B2 ;  /* 0x0000000000027941 */ /* 0x000fea0003800000 */
.L_x_2094:
[----:B------:R-:W-:Y:S01]  /*249b0*/  R2UR UR10, R12 ;  /* 0x000000000c0a72ca */ /* 0x000fe200000e0000 */
[----:B------:R-:W-:Y:S01]  /*249c0*/  UIADD3 UR4, UP0, UR38, 0x670, URZ ;  /* 0x0000067026047890 */ /* 0x000fe2000ff1e03f */
[----:B------:R-:W-:Y:S01]  /*249d0*/  R2UR UR6, R10 ;  /* 0x000000000a0672ca */ /* 0x000fe200000e0000 */
[----:B-12---:R-:W-:Y:S01]  /*249e0*/  VIADD R8, R8, 0x308b0 ;  /* 0x000308b008087836 */ /* 0x006fe20000000000 */
[----:B------:R-:W-:Y:S01]  /*249f0*/  R2UR UR7, R11 ;  /* 0x000000000b0772ca */ /* 0x000fe200000e0000 */
[----:B------:R-:W-:Y:S01]  /*24a00*/  VIADD R4, R6, 0x400 ;  /* 0x0000040006047836 */ /* 0x000fe20000000000 */
[----:B------:R-:W-:Y:S01]  /*24a10*/  PLOP3.LUT P1, PT, PT, PT, PT, 0x80, 0x0 ;  /* 0x000000000000781c */ /* 0x000fe20003f2f070 */
[----:B------:R-:W-:-:S12]  /*24a20*/  UIADD3.X UR5, URZ, UR39, URZ, UP0, !UPT ;  /* 0x000000273f057290 */ /* 0x000fd800087fe43f */
.L_x_2096:
        /* <DEDUP_REMOVED lines=15> */
.L_x_2097:
        /* <DEDUP_REMOVED lines=15> */
.L_x_2098:
        /* <DEDUP_REMOVED lines=15> */
.L_x_2099:
        /* <DEDUP_REMOVED lines=10> */
.L_x_2083:
[----:B------:R-:W-:Y:S05]  /*24da0*/  BSYNC B1 ;  /* 0x0000000000017941 */ /* 0x000fea0003800000 */
.L_x_2082:
[----:B-1----:R-:W2:Y:S04]  /*24db0*/  LDL.LU R4, [R1+0x18] ;  /* 0x0000180001047983 */ /* 0x002ea80000300800 */
[----:B------:R-:W3:Y:S01]  /*24dc0*/  LDL.LU R7, [R1+0x1c] ;  /* 0x00001c0001077983 */ /* 0x000ee20000300800 */
[C---:B------:R-:W-:Y:S01]  /*24dd0*/  ISETP.GT.AND P2, PT, R9.reuse, R3, PT ;  /* 0x000000030900720c */ /* 0x040fe20003f44270 */
[----:B------:R-:W-:Y:S02]  /*24de0*/  VIADD R9, R9, 0xffffffff ;  /* 0xffffffff09097836 */ /* 0x000fe40000000000 */
[----:B--2---:R-:W-:-:S05]  /*24df0*/  VIADD R4, R4, 0x1 ;  /* 0x0000000104047836 */ /* 0x004fca0000000000 */
[----:B------:R-:W-:-:S04]  /*24e00*/  ISETP.NE.AND P1, PT, R4, 0x2, PT ;  /* 0x000000020400780c */ /* 0x000fc80003f25270 */
[----:B------:R-:W-:Y:S02]  /*24e10*/  SEL R5, RZ, 0x1, P1 ;  /* 0x00000001ff057807 */ /* 0x000fe40000800000 */
[----:B------:R-:W-:Y:S02]  /*24e20*/  SEL R4, R4, RZ, P1 ;  /* 0x000000ff04047207 */ /* 0x000fe40000800000 */
[----:B---3--:R-:W-:-:S05]  /*24e30*/  LOP3.LUT R7, R7, R5, RZ, 0x3c, !PT ;  /* 0x0000000507077212 */ /* 0x008fca00078e3cff */
[----:B------:R2:W-:Y:S04]  /*24e40*/  STL [R1+0x1c], R7 ;  /* 0x00001c0701007387 */ /* 0x0005e80000100800 */
[----:B------:R2:W-:Y:S01]  /*24e50*/  STL [R1+0x18], R4 ;  /* 0x0000180401007387 */ /* 0x0005e20000100800 */
[----:B------:R-:W-:Y:S05]  /*24e60*/  @P2 BRA `(.L_x_2100) ;  /* 0xfffffff400102947 */ /* 0x000fea000383ffff */
.L_x_2058:
[----:B------:R-:W-:Y:S05]  /*24e70*/  BSYNC B0 ;  /* 0x0000000000007941 */ /* 0x000fea0003800000 */
.L_x_2057:
[----:B--2---:R-:W2:Y:S01]  /*24e80*/  LDL R7, [R1+0x30] ;  /* 0x0000300001077983 */ /* 0x004ea20000100800 */
[----:B------:R-:W3:Y:S01]  /*24e90*/  LDC R0, c[0x0][0x448] ;  /* 0x00011200ff007b82 */ /* 0x000ee20000000800 */
[----:B------:R-:W-:Y:S07]  /*24ea0*/  @!P0 WARPSYNC.ALL ;  /* 0x0000000000008948 */ /* 0x000fee0003800000 */
[----:B------:R-:W-:Y:S01]  /*24eb0*/  @!P0 BAR.SYNC.DEFER_BLOCKING 0xc, 0x180 ;  /* 0x0306000000008b1d */ /* 0x000fe20000010000 */
[----:B---3--:R-:W-:-:S13]  /*24ec0*/  ISETP.NE.AND P1, PT, R0, 0x1, PT ;  /* 0x000000010000780c */ /* 0x008fda0003f25270 */
[----:B------:R-:W3:Y:S08]  /*24ed0*/  @P1 LDC R2, c[0x0][0x44c] ;  /* 0x00011300ff021b82 */ /* 0x000ef00000000800 */
[----:B------:R-:W4:Y:S01]  /*24ee0*/  @P1 LDC R3, c[0x0][0x450] ;  /* 0x00011400ff031b82 */ /* 0x000f220000000800 */
[----:B--2---:R-:W-:-:S04]  /*24ef0*/  VIADD R0, R7, 0x7f ;  /* 0x0000007f07007836 */ /* 0x004fc80000000000 */
[----:B---3--:R-:W-:-:S05]  /*24f00*/  @P1 IMAD.HI.U32 R2, R0, R2, RZ ;  /* 0x0000000200021227 */ /* 0x008fca00078e00ff */
[----:B----4-:R-:W-:Y:S02]  /*24f10*/  @P1 SHF.R.U32.HI R0, RZ, R3, R2 ;  /* 0x00000003ff001219 */ /* 0x010fe40000011602 */
[----:B------:R-:W2:Y:S03]  /*24f20*/  LDC.64 R2, c[0x0][0x9e0] ;  /* 0x00027800ff027b82 */ /* 0x000ea60000000a00 */
[----:B------:R-:W-:Y:S01]  /*24f30*/  IMAD.IADD R0, R20, 0x1, R0 ;  /* 0x0000000114007824 */ /* 0x000fe200078e0200 */
[----:B--2---:R-:W-:-:S04]  /*24f40*/  ISETP.GE.AND P2, PT, R3, 0x1, PT ;  /* 0x000000010300780c */ /* 0x004fc80003f46270 */
[----:B------:R-:W-:-:S09]  /*24f50*/  IADD3 R2, R0, R2, RZ ;  /* 0x0000000200027210 */ /* 0x000fd20007ffe0ff */
[----:B------:R-:W-:Y:S05]  /*24f60*/  @!P2 BRA `(.L_x_2101) ;  /* 0x000000000048a947 */ /* 0x000fea0003800000 */
[C---:B------:R-:W-:Y:S01]  /*24f70*/  ISETP.GT.AND P0, PT, R0.reuse, RZ, PT ;  /* 0x000000ff0000720c */ /* 0x040fe20003f04270 */
[----:B------:R-:W-:Y:S01]  /*24f80*/  BSSY B0, `(.L_x_2102) ;  /* 0x000000e000007945 */ /* 0x000fe20003800000 */
[----:B-1----:R-:W-:-:S11]  /*24f90*/  VIADD R6, R0, 0xffffffff ;  /* 0xffffffff00067836 */ /* 0x002fd60000000000 */
        /* <DEDUP_REMOVED lines=8> */
.L_x_2103:
[----:B------:R-:W-:-:S13]  /*25020*/  ISETP.NE.AND P0, PT, R3, 0x1, PT ;  /* 0x000000010300780c */ /* 0x000fda0003f05270 */
[----:B------:R-:W1:Y:S02]  /*25030*/  @P0 LDC.64 R4, c[0x0][0x9e8] ;  /* 0x00027a00ff040b82 */ /* 0x000e640000000a00 */
[----:B-1----:R-:W-:-:S05]  /*25040*/  @P0 IMAD.HI.U32 R4, R6, R4, RZ ;  /* 0x0000000406040227 */ /* 0x002fca00078e00ff */
[----:B------:R-:W-:-:S07]  /*25050*/  @P0 SHF.R.U32.HI R6, RZ, R5, R4 ;  /* 0x00000005ff060219 */ /* 0x000fce0000011604 */
.L_x_2104:
[----:B------:R-:W-:Y:S05]  /*25060*/  BSYNC B0 ;  /* 0x0000000000007941 */ /* 0x000fea0003800000 */
.L_x_2102:
[----:B------:R-:W-:-:S05]  /*25070*/  IMAD R6, R6, R3, R3 ;  /* 0x0000000306067224 */ /* 0x000fca00078e0203 */
[----:B------:R-:W-:-:S07]  /*25080*/  VIMNMX R2, R2, R6, PT ;  /* 0x0000000602027248 */ /* 0x000fce0003fe0100 */
.L_x_2101:
[----:B------:R-:W-:Y:S01]  /*25090*/  VIADD R2, R2, 0x3f ;  /* 0x0000003f02027836 */ /* 0x000fe20000000000 */
[----:B-1----:R-:W1:Y:S01]  /*250a0*/  @P1 LDC R4, c[0x0][0x450] ;  /* 0x00011400ff041b82 */ /* 0x002e620000000800 */
[----:B------:R-:W-:-:S03]  /*250b0*/  ULDC UR4, c[0x0][0x9dc] ;  /* 0x0002770000047ab9 */ /* 0x000fc60000000800 */
[----:B------:R-:W-:-:S04]  /*250c0*/  SHF.R.S32.HI R0, RZ, 0x1f, R2 ;  /* 0x0000001fff007819 */ /* 0x000fc80000011402 */
[----:B------:R-:W-:Y:S01]  /*250d0*/  LEA.HI R0, R0, R2, RZ, 0x6 ;  /* 0x0000000200007211 */ /* 0x000fe200078f30ff */
[----:B------:R-:W-:-:S03]  /*250e0*/  IMAD.MOV.U32 R2, RZ, RZ, R7 ;  /* 0x000000ffff027224 */ /* 0x000fc600078e0007 */
[----:B------:R-:W-:-:S04]  /*250f0*/  SHF.R.S32.HI R0, RZ, 0x6, R0 ;  /* 0x00000006ff007819 */ /* 0x000fc80000011400 */
[----:B------:R-:W-:Y:S02]  /*25100*/  VIMNMX R6, R21, R0, PT ;  /* 0x0000000015067248 */ /* 0x000fe40003fe0100 */
[----:B------:R-:W2:Y:S03]  /*25110*/  @P1 LDC R0, c[0x0][0x44c] ;  /* 0x00011300ff001b82 */ /* 0x000ea60000000800 */
[----:B------:R3:W-:Y:S01]  /*25120*/  STL [R1+0x34], R6 ;  /* 0x0000340601007387 */ /* 0x0007e20000100800 */
[----:B--2---:R-:W-:-:S05]  /*25130*/  @P1 IMAD.HI.U32 R0, R7, R0, RZ ;  /* 0x0000000007001227 */ /* 0x004fca00078e00ff */
[----:B-1----:R-:W-:-:S04]  /*25140*/  @P1 SHF.R.U32.HI R2, RZ, R4, R0 ;  /* 0x00000004ff021219 */ /* 0x002fc80000011600 */
[----:B------:R-:W-:-:S05]  /*25150*/  IADD3 R2, R17, R2, RZ ;  /* 0x0000000211027210 */ /* 0x000fca0007ffe0ff */
[----:B------:R-:W-:Y:S01]  /*25160*/  VIADD R0, R2, -UR4 ;  /* 0x8000000402007c36 */ /* 0x000fe20008000000 */
[----:B---3--:R-:W-:Y:S06]  /*25170*/  @!P2 BRA `(.L_x_2105) ;  /* 0x000000000044a947 */ /* 0x008fec0003800000 */
        /* <DEDUP_REMOVED lines=10> */
.L_x_2107:
[----:B------:R-:W-:-:S13]  /*25220*/  ISETP.NE.AND P0, PT, R3, 0x1, PT ;  /* 0x000000010300780c */ /* 0x000fda0003f05270 */
[----:B------:R-:W1:Y:S02]  /*25230*/  @P0 LDC.64 R4, c[0x0][0x9e8] ;  /* 0x00027a00ff040b82 */ /* 0x000e640000000a00 */
[----:B-1----:R-:W-:-:S05]  /*25240*/  @P0 IMAD.HI.U32 R4, R2, R4, RZ ;  /* 0x0000000402040227 */ /* 0x002fca00078e00ff */
[----:B------:R-:W-:-:S07]  /*25250*/  @P0 SHF.R.U32.HI R2, RZ, R5, R4 ;  /* 0x00000005ff020219 */ /* 0x000fce0000011604 */
.L_x_2108:
[----:B------:R-:W-:Y:S05]  /*25260*/  BSYNC B0 ;  /* 0x0000000000007941 */ /* 0x000fea0003800000 */
.L_x_2106:
[----:B------:R-:W-:-:S05]  /*25270*/  IMAD R2, R2, R3, RZ ;  /* 0x0000000302027224 */ /* 0x000fca00078e02ff */
[----:B------:R-:W-:-:S07]  /*25280*/  VIMNMX R0, R0, R2, !PT ;  /* 0x0000000200007248 */ /* 0x000fce0007fe0100 */
.L_x_2105:
[----:B------:R-:W-:Y:S01]  /*25290*/  SHF.R.S32.HI R2, RZ, 0x1f, R0 ;  /* 0x0000001fff027819 */ /* 0x000fe20000011400 */
[----:B------:R-:W-:Y:S03]  /*252a0*/  BSSY B7, `(.L_x_2109) ;  /* 0x00004db000077945 */ /* 0x000fe60003800000 */
[----:B------:R-:W-:-:S04]  /*252b0*/  LEA.HI R2, R2, R0, RZ, 0x6 ;  /* 0x0000000002027211 */ /* 0x000fc800078f30ff */
[----:B------:R-:W-:-:S04]  /*252c0*/  SHF.R.S32.HI R2, RZ, 0x6, R2 ;  /* 0x00000006ff027819 */ /* 0x000fc80000011402 */
[----:B------:R-:W-:-:S04]  /*252d0*/  VIMNMX R3, RZ, R2, !PT ;  /* 0x00000002ff037248 */ /* 0x000fc80007fe0100 */
[----:B------:R-:W-:Y:S01]  /*252e0*/  ISETP.GT.AND P0, PT, R6, R3, PT ;  /* 0x000000030600720c */ /* 0x000fe20003f04270 */
[----:B------:R1:W-:-:S12]  /*252f0*/  STL [R1+0x2c], R3 ;  /* 0x00002c0301007387 */ /* 0x0003d80000100800 */
[----:B-1----:R-:W-:Y:S05]  /*25300*/  @P0 BRA `(.L_x_2110) ;  /* 0x0000000000440947 */ /* 0x002fea0003800000 */
[----:B------:R-:W1:Y:S02]  /*25310*/  S2R R3, SR_TID.X ;  /* 0x0000000000037919 */ /* 0x000e640000002100 */
[----:B-1----:R-:W-:-:S04]  /*25320*/  LOP3.LUT R3, R3, 0x7f, RZ, 0xc0, !PT ;  /* 0x0000007f03037812 */ /* 0x002fc800078ec0ff */
[----:B------:R-:W-:-:S13]  /*25330*/  ISETP.NE.AND P0, PT, R3, RZ, PT ;  /* 0x000000ff0300720c */ /* 0x000fda0003f05270 */
[----:B------:R-:W-:Y:S05]  /*25340*/  @P0 BRA `(.L_x_2111) ;  /* 0x0000004c00400947 */ /* 0x000fea0003800000 */
[----:B------:R-:W1:Y:S01]  /*25350*/  S2R R3, SR_LANEID ;  /* 0x0000000000037919 */ /* 0x000e620000000000 */
[----:B------:R-:W-:Y:S01]  /*25360*/  VOTEU.ANY UR4, UPT, PT ;  /* 0x0000000000047886 */ /* 0x000fe200038e0100 */
[----:B------:R-:W2:Y:S01]  /*25370*/  LDC.64 R4, c[0x0][0xc60] ;  /* 0x00031800ff047b82 */ /* 0x000ea20000000a00 */
[----:B------:R-:W1:Y:S08]  /*25380*/  FLO.U32 R0, UR4 ;  /* 0x0000000400007d00 */ /* 0x000e7000080e0000 */
[----:B------:R-:W2:Y:S01]  /*25390*/  POPC R2, UR4 ;  /* 0x0000000400027d09 */ /* 0x000ea20008000000 */
[----:B-1----:R-:W-:-:S13]  /*253a0*/  ISETP.EQ.U32.AND P0, PT, R0, R3, PT ;  /* 0x000000030000720c */ /* 0x002fda0003f02070 */
[----:B--2---:R-:W2:Y:S01]  /*253b0*/  @P0 ATOMG.E.ADD.STRONG.GPU PT, R5, desc[UR60][R4.64], R2 ;  /* 0x00000002040509a8 */ /* 0x004ea200081ee1fc */
[----:B------:R-:W1:Y:S02]  /*253c0*/  S2R R3, SR_LTMASK ;  /* 0x0000000000037919 */ /* 0x000e640000003900 */
[----:B-1----:R-:W-:-:S06]  /*253d0*/  LOP3.LUT R3, R3, UR4, RZ, 0xc0, !PT ;  /* 0x0000000403037c12 */ /* 0x002fcc000f8ec0ff */
[----:B------:R-:W1:Y:S01]  /*253e0*/  POPC R3, R3 ;  /* 0x0000000300037309 */ /* 0x000e620000000000 */
[----:B--2---:R-:W1:Y:S02]  /*253f0*/  SHFL.IDX PT, R0, R5, R0, 0x1f ;  /* 0x00001f0005007589 */ /* 0x004e6400000e0000 */
[----:B-1----:R-:W-:Y:S01]  /*25400*/  IADD3 R16, R0, UR36, R3 ;  /* 0x0000002400107c10 */ /* 0x002fe2000fffe003 */
[----:B------:R-:W-:Y:S06]  /*25410*/  BRA `(.L_x_2111) ;  /* 0x0000004c000c7947 */ /* 0x000fec0003800000 */
.L_x_2110:
[----:B------:R-:W2:Y:S01]  /*25420*/  LDL R17, [R1] ;  /* 0x0000000001117983 */ /* 0x000ea20000100800 */
        /* <DEDUP_REMOVED lines=8> */
[----:B------:R-:W-:Y:S01]  /*254b0*/  IMAD.U32 R4, RZ, RZ, UR6 ;  /* 0x00000006ff047e24 */ /* 0x000fe2000f8e00ff */
[----:B------:R-:W-:Y:S01]  /*254c0*/  MOV R6, UR8 ;  /* 0x0000000800067c02 */ /* 0x000fe20008000f00 */
[----:B------:R-:W1:Y:S01]  /*254d0*/  LDC.64 R2, c[0x4][R2] ;  /* 0x0100000002027b82 */ /* 0x000e620000000a00 */
[----:B------:R-:W-:Y:S01]  /*254e0*/  IMAD.U32 R5, RZ, RZ, UR7 ;  /* 0x00000007ff057e24 */ /* 0x000fe2000f8e00ff */
[----:B------:R-:W-:Y:S01]  /*254f0*/  MOV R12, 0x1 ;  /* 0x00000001000c7802 */ /* 0x000fe20000000f00 */
[----:B------:R-:W-:Y:S02]  /*25500*/  IMAD.U32 R7, RZ, RZ, UR9 ;  /* 0x00000009ff077e24 */ /* 0x000fe4000f8e00ff */
[----:B------:R-:W-:-:S02]  /*25510*/  IMAD.U32 R10, RZ, RZ, UR4 ;  /* 0x00000004ff0a7e24 */ /* 0x000fc4000f8e00ff */
[----:B0-----:R-:W-:Y:S02]  /*25520*/  IMAD.U32 R11, RZ, RZ, UR5 ;  /* 0x00000005ff0b7e24 */ /* 0x001fe4000f8e00ff */
[----:B------:R-:W-:Y:S02]  /*25530*/  IMAD.MOV.U32 R8, RZ, RZ, 0x70 ;  /* 0x00000070ff087424 */ /* 0x000fe400078e00ff */
[----:B------:R-:W-:-:S07]  /*25540*/  IMAD.MOV.U32 R13, RZ, RZ, RZ ;  /* 0x000000ffff0d7224 */ /* 0x000fce00078e00ff */
[----:B------:R-:W-:-:S07]  /*25550*/  LEPC R20, `(.L_x_2113) ;  /* 0x000000001014794e */ /* 0x000fce0000000000 */
[----:B-1----:R-:W-:Y:S05]  /*25560*/  CALL.ABS.NOINC R2 ;  /* 0x0000000002007343 */ /* 0x002fea0003c00000 */
.L_x_2113:
[----:B------:R-:W-:Y:S05]  /*25570*/  BSYNC B6 ;  /* 0x0000000000067941 */ /* 0x000fea0003800000 */
.L_x_2112:
        /* <DEDUP_REMOVED lines=12> */
[----:B------:R-:W-:Y:S01]  /*25640*/  MOV R12, 0x1 ;  /* 0x00000001000c7802 */ /* 0x000fe20000000f00 */
[----:B------:R-:W-:Y:S02]  /*25650*/  IMAD.U32 R7, RZ, RZ, UR9 ;  /* 0x00000009ff077e24 */ /* 0x000fe4000f8e00ff */
[----:B------:R-:W-:-:S02]  /*25660*/  IMAD.U32 R10, RZ, RZ, UR4 ;  /* 0x00000004ff0a7e24 */ /* 0x000fc4000f8e00ff */
[----:B0-----:R-:W-:Y:S02]  /*25670*/  IMAD.U32 R11, RZ, RZ, UR5 ;  /* 0x00000005ff0b7e24 */ /* 0x001fe4000f8e00ff */
[----:B------:R-:W-:Y:S02]  /*25680*/  IMAD.MOV.U32 R8, RZ, RZ, 0x70 ;  /* 0x00000070ff087424 */ /* 0x000fe400078e00ff */
[----:B-1----:R-:W-:-:S07]  /*25690*/  IMAD.MOV.U32 R13, RZ, RZ, RZ ;  /* 0x000000ffff0d7224 */ /* 0x002fce00078e00ff */
[----:B------:R-:W-:-:S07]  /*256a0*/  LEPC R20, `(.L_x_2116) ;  /* 0x000000001014794e */ /* 0x000fce0000000000 */
[----:B--2---:R-:W-:Y:S05]  /*256b0*/  CALL.ABS.NOINC R2 ;  /* 0x0000000002007343 */ /* 0x004fea0003c00000 */
.L_x_2116:
[----:B------:R0:W1:Y:S01]  /*256c0*/  LDC.64 R2, c[0x4][R17] ;  /* 0x0100000011027b82 */ /* 0x0000620000000a00 */
[----:B------:R-:W-:Y:S01]  /*256d0*/  ULDC.64 UR4, c[0x4][0xa8] ;  /* 0x01002a0000047ab9 */ /* 0x000fe20000000a00 */
[----:B------:R-:W-:Y:S01]  /*256e0*/  ULDC.64 UR6, c[0x4][0xb0] ;  /* 0x01002c0000067ab9 */ /* 0x000fe20000000a00 */
[----:B------:R-:W-:Y:S01]  /*256f0*/  ULDC.64 UR8, c[0x4][0x40] ;  /* 0x0100100000087ab9 */ /* 0x000fe20000000a00 */
[----:B------:R-:W-:Y:S01]  /*25700*/  IMAD.U32 R4, RZ, RZ, UR4 ;  /* 0x00000004ff047e24 */ /* 0x000fe2000f8e00ff */
[----:B------:R-:W-:Y:S01]  /*25710*/  MOV R7, UR7 ;  /* 0x0000000700077c02 */ /* 0x000fe20008000f00 */
        /* <DEDUP_REMOVED lines=9> */
.L_x_2115:
[----:B------:R-:W-:Y:S05]  /*257b0*/  BSYNC B6 ;  /* 0x0000000000067941 */ /* 0x000fea0003800000 */
.L_x_2114:
[----:B------:R-:W-:Y:S01]  /*257c0*/  ULDC.64 UR4, c[0x0][0x9f8] ;  /* 0x00027e0000047ab9 */ /* 0x000fe20000000a00 */
[----:B------:R-:W2:Y:S01]  /*257d0*/  LDL R17, [R1+0x34] ;  /* 0x0000340001117983 */ /* 0x000ea20000100800 */
[----:B------:R-:W-:Y:S01]  /*257e0*/  ISETP.NE.U32.AND P0, PT, RZ, UR4, PT ;  /* 0x00000004ff007c0c */ /* 0x000fe2000bf05070 */
[----:B------:R-:W-:-:S03]  /*257f0*/  IMAD.MOV.U32 R7, RZ, RZ, R19 ;  /* 0x000000ffff077224 */ /* 0x000fc600078e0013 */
[----:B------:R-:W-:Y:S01]  /*25800*/  ISETP.NE.AND.EX P0, PT, RZ, UR5, PT, P0 ;  /* 0x00000005ff007c0c */ /* 0x000fe2000bf05300 */
[----:B------:R-:W-:-:S12]  /*25810*/  ULDC.64 UR4, c[0x0][0xa08] ;  /* 0x0002820000047ab9 */ /* 0x000fd80000000a00 */
[----:B------:R-:W1:Y:S02]  /*25820*/  @P0 LDC.64 R2, c[0x0][0x9f8] ;  /* 0x00027e00ff020b82 */ /* 0x000e640000000a00 */
[----:B-1----:R-:W-:-:S05]  /*25830*/  @P0 IMAD.WIDE R2, R19, 0x4, R2 ;  /* 0x0000000413020825 */ /* 0x002fca00078e0202 */
[----:B------:R1:W3:Y:S02]  /*25840*/  @P0 LDG.E R7, desc[UR60][R2.64] ;  /* 0x0000003c02070981 */ /* 0x0002e4000c1e1900 */
[----:B-1----:R-:W1:Y:S02]  /*25850*/  LDC.64 R2, c[0x0][0x418] ;  /* 0x00010600ff027b82 */ /* 0x002e640000000a00 */
[----:B-1----:R-:W-:Y:S01]  /*25860*/  LOP3.LUT P0, RZ, R2, UR4, RZ, 0xfc, !PT ;  /* 0x0000000402ff7c12 */ /* 0x002fe2000f80fcff */
[----:B------:R-:W-:-:S03]  /*25870*/  UMOV UR4, 0xffffffff ;  /* 0xffffffff00047882 */ /* 0x000fc60000000000 */
[----:B------:R-:W-:Y:S01]  /*25880*/  LOP3.LUT P0, RZ, R3, UR5, RZ, 0xfc, P0 ;  /* 0x0000000503ff7c12 */ /* 0x000fe2000800fcff */
[----:B--2---:R-:W-:Y:S01]  /*25890*/  VIADD R0, R17, 0xffffffff ;  /* 0xffffffff11007836 */ /* 0x004fe20000000000 */
[----:B---3--:R-:W-:Y:S01]  /*258a0*/  SHF.R.S32.HI R8, RZ, 0x1f, R7 ;  /* 0x0000001fff087819 */ /* 0x008fe20000011407 */
[----:B------:R1:W-:Y:S01]  /*258b0*/  STL [R1+0xc], R7 ;  /* 0x00000c0701007387 */ /* 0x0003e20000100800 */
[----:B------:R-:W-:-:S03]  /*258c0*/  SEL R17, R7, RZ, !P0 ;  /* 0x000000ff07117207 */ /* 0x000fc60004000000 */
[----:B------:R1:W-:Y:S01]  /*258d0*/  STL [R1+0x24], R8 ;  /* 0x0000240801007387 */ /* 0x0003e20000100800 */
[----:B------:R-:W-:Y:S05]  /*258e0*/  BRA.DIV UR4, `(.L_x_2117) ;  /* 0x0000006e04447947 */ /* 0x000fea000b800000 */
[----:B------:R-:W2:Y:S02]  /*258f0*/  S2R R4, SR_TID.X ;  /* 0x0000000000047919 */ /* 0x000ea40000002100 */
[----:B--2---:R-:W-:-:S04]  /*25900*/  SHF.R.U32.HI R4, RZ, 0x5, R4 ;  /* 0x00000005ff047819 */ /* 0x004fc80000011604 */
[----:B------:R-:W-:-:S05]  /*25910*/  LOP3.LUT R4, R4, 0x3, RZ, 0xc0, !PT ;  /* 0x0000000304047812 */ /* 0x000fca00078ec0ff */
[----:B------:R2:W3:Y:S02]  /*25920*/  SHFL.IDX PT, R14, R4, RZ, 0x1f ;  /* 0x00001fff040e7589 */ /* 0x0004e400000e0000 */
.L_x_2295:
[----:B--2---:R-:W2:Y:S01]  /*25930*/  LDL.LU R4, [R1+0x20] ;  /* 0x0000200001047983 */ /* 0x004ea20000300800 */
[----:B------:R-:W-:Y:S02]  /*25940*/  PLOP3.LUT P1, PT, PT, PT, PT, 0x8, 0x0 ;  /* 0x000000000000781c */ /* 0x000fe40003f2e170 */
[----:B---3--:R-:W-:Y:S01]  /*25950*/  ISETP.NE.AND P0, PT, R14, RZ, PT ;  /* 0x000000ff0e00720c */ /* 0x008fe20003f05270 */
[----:B------:R3:W-:Y:S01]  /*25960*/  STL [R1+0x8], R0 ;  /* 0x0000080001007387 */ /* 0x0007e20000100800 */
[----:B--2---:R-:W-:-:S09]  /*25970*/  LOP3.LUT R4, R4, 0xfffffffe, RZ, 0xc0, !PT ;  /* 0xfffffffe04047812 */ /* 0x004fd200078ec0ff */
[----:B------:R-:W-:-:S05]  /*25980*/  @P1 LOP3.LUT R4, R4, 0x1, RZ, 0xfc, !PT ;  /* 0x0000000104041812 */ /* 0x000fca00078efcff */
[----:B------:R3:W-:Y:S01]  /*25990*/  STL [R1+0x20], R4 ;  /* 0x0000200401007387 */ /* 0x0007e20000100800 */
[----:B------:R-:W-:Y:S05]  /*259a0*/  @P0 BRA `(.L_x_2118) ;  /* 0x0000000400580947 */ /* 0x000fea0003800000 */
[----:B------:R-:W-:-:S03]  /*259b0*/  UMOV UR4, 0xffffffff ;  /* 0xffffffff00047882 */ /* 0x000fc60000000000 */
[----:B------:R-:W-:Y:S05]  /*259c0*/  BRA.DIV UR4, `(.L_x_2119) ;  /* 0x0000006e04407947 */ /* 0x000fea000b800000 */
[----:B------:R-:W-:-:S13]  /*259d0*/  ELECT P6, URZ, PT ;  /* 0x00000000003f782f */ /* 0x000fda00038c0000 */
.L_x_2298:
[----:B------:R-:W-:Y:S05]  /*259e0*/  @!P6 BRA `(.L_x_2118) ;  /* 0x000000040048e947 */ /* 0x000fea0003800000 */
[----:B------:R-:W-:-:S04]  /*259f0*/  ISETP.NE.U32.AND P0, PT, R2, RZ, PT ;  /* 0x000000ff0200720c */ /* 0x000fc80003f05070 */
[----:B------:R-:W-:-:S13]  /*25a00*/  ISETP.NE.AND.EX P0, PT, R3, RZ, PT, P0 ;  /* 0x000000ff0300720c */ /* 0x000fda0003f05300 */
[----:B------:R-:W-:Y:S05]  /*25a10*/  @!P0 BRA `(.L_x_2120) ;  /* 0x0000000000508947 */ /* 0x000fea0003800000 */
[----:B------:R-:W2:Y:S01]  /*25a20*/  LDC R6, c[0x0][0x43c] ;  /* 0x00010f00ff067b82 */ /* 0x000ea20000000800 */
[----:B------:R-:W-:Y:S01]  /*25a30*/  IMAD.MOV.U32 R9, RZ, RZ, R0 ;  /* 0x000000ffff097224 */ /* 0x000fe200078e0000 */
[----:B------:R-:W-:-:S03]  /*25a40*/  ULDC.64 UR4, c[0x0][0x428] ;  /* 0x00010a0000047ab9 */ /* 0x000fc60000000a00 */
[----:B---3--:R-:W-:Y:S01]  /*25a50*/  IMAD.MOV.U32 R0, RZ, RZ, R9 ;  /* 0x000000ffff007224 */ /* 0x008fe200078e0009 */
[----:B--2---:R-:W-:-:S13]  /*25a60*/  ISETP.NE.AND P0, PT, R6, 0x1, PT ;  /* 0x000000010600780c */ /* 0x004fda0003f05270 */
[----:B------:R-:W2:Y:S02]  /*25a70*/  @P0 LDC.64 R4, c[0x0][0x440] ;  /* 0x00011000ff040b82 */ /* 0x000ea40000000a00 */
[----:B--2---:R-:W-:-:S05]  /*25a80*/  @P0 IMAD.HI.U32 R4, R9, R4, RZ ;  /* 0x0000000409040227 */ /* 0x004fca00078e00ff */
[----:B------:R-:W-:-:S04]  /*25a90*/  @P0 SHF.R.U32.HI R0, RZ, R5, R4 ;  /* 0x00000005ff000219 */ /* 0x000fc80000011604 */
[----:B------:R-:W-:Y:S02]  /*25aa0*/  IADD3 R4, -R0, RZ, RZ ;  /* 0x000000ff00047210 */ /* 0x000fe40007ffe1ff */
[----:B------:R-:W-:-:S03]  /*25ab0*/  SHF.R.S32.HI R5, RZ, 0x1f, R0 ;  /* 0x0000001fff057819 */ /* 0x000fc60000011400 */
        /* <DEDUP_REMOVED lines=10> */
.L_x_2120:
[----:B-1----:R-:W4:Y:S04]  /*25b60*/  LDL R7, [R1] ;  /* 0x0000000001077983 */ /* 0x002f280000100800 */
[----:B---3--:R-:W4:Y:S04]  /*25b70*/  LDL R0, [R1+0x4] ;  /* 0x0000040001007983 */ /* 0x008f280000100800 */
[----:B--2---:R-:W2:Y:S01]  /*25b80*/  LDL R2, [R1+0x10] ;  /* 0x0000100001027983 */ /* 0x004ea20000100800 */
[----:B----4-:R-:W-:Y:S01]  /*25b90*/  IMAD R0, R0, 0x8, R7 ;  /* 0x0000000800007824 */ /* 0x010fe200078e0207 */
[----:B--2---:R-:W-:-:S04]  /*25ba0*/  SHF.L.U32 R2, R2, 0x1f, RZ ;  /* 0x0000001f02027819 */ /* 0x004fc800000006ff */
[----:B------:R-:W1:Y:S02]  /*25bb0*/  SYNCS.PHASECHK.TRANS64.TRYWAIT P0, [R0+URZ+0x30840], R2 ;  /* 0x03084002000075a7 */ /* 0x000e64000800017f */
[----:B-1----:R-:W-:Y:S05]  /*25bc0*/  @!P0 BRA `(.L_x_2121) ;  /* 0x0000006800e08947 */ /* 0x002fea0003800000 */
.L_x_2299:
[----:B------:R-:W2:Y:S02]  /*25bd0*/  S2R R3, SR_TID.X ;  /* 0x0000000000037919 */ /* 0x000ea40000002100 */
[----:B--2---:R-:W-:-:S04]  /*25be0*/  LOP3.LUT R3, R3, 0x7f, RZ, 0xc0, !PT ;  /* 0x0000007f03037812 */ /* 0x004fc800078ec0ff */
[----:B------:R-:W-:-:S13]  /*25bf0*/  ISETP.NE.AND P0, PT, R3, RZ, PT ;  /* 0x000000ff0300720c */ /* 0x000fda0003f05270 */
        /* <DEDUP_REMOVED lines=8> */
.L_x_2122:
[----:B-1----:R-:W2:Y:S04]  /*25c80*/  LDL R2, [R1+0x14] ;  /* 0x0000140001027983 */ /* 0x002ea80000100800 */
[----:B------:R-:W3:Y:S04]  /*25c90*/  LDL R4, [R1] ;  /* 0x0000000001047983 */ /* 0x000ee80000100800 */
[----:B------:R-:W3:Y:S04]  /*25ca0*/  LDL R3, [R1+0x4] ;  /* 0x0000040001037983 */ /* 0x000ee80000100800 */
[----:B------:R-:W4:Y:S01]  /*25cb0*/  LDL R5, [R1+0x8] ;  /* 0x0000080001057983 */ /* 0x000f220000100800 */
[----:B------:R-:W-:-:S02]  /*25cc0*/  R2UR UR9, R0 ;  /* 0x00000000000972ca */ /* 0x000fc400000e0000 */
[----:B--2---:R-:W-:Y:S02]  /*25cd0*/  R2UR UR5, R2 ;  /* 0x00000000020572ca */ /* 0x004fe400000e0000 */
[----:B------:R-:W2:Y:S01]  /*25ce0*/  LDL.LU R2, [R1+0x20] ;  /* 0x0000200001027983 */ /* 0x000ea20000300800 */
[----:B---3--:R-:W-:Y:S02]  /*25cf0*/  LEA R0, R3, R4, 0xf ;  /* 0x0000000403007211 */ /* 0x008fe400078e78ff */
[----:B----4-:R-:W-:Y:S02]  /*25d00*/  R2UR UR11, R5 ;  /* 0x00000000050b72ca */ /* 0x010fe400000e0000 */
[----:B------:R-:W-:Y:S01]  /*25d10*/  R2UR UR14, R0 ;  /* 0x00000000000e72ca */ /* 0x000fe200000e0000 */
[----:B------:R-:W-:Y:S01]  /*25d20*/  UIADD3 UR4, UP0, UR38, 0x370, URZ ;  /* 0x0000037026047890 */ /* 0x000fe2000ff1e03f */
[----:B------:R-:W-:Y:S02]  /*25d30*/  R2UR UR12, R18 ;  /* 0x00000000120c72ca */ /* 0x000fe400000e0000 */
[----:B-----5:R-:W-:Y:S01]  /*25d40*/  R2UR UR13, R17 ;  /* 0x00000000110d72ca */ /* 0x020fe200000e0000 */
[----:B------:R-:W-:Y:S01]  /*25d50*/  UIADD3 UR9, UR9, 0x30830, URZ ;  /* 0x0003083009097890 */ /* 0x000fe2000fffe03f */
[----:B------:R-:W-:-:S05]  /*25d60*/  PLOP3.LUT P0, PT, PT, PT, PT, 0x80, 0x0 ;  /* 0x000000000000781c */ /* 0x000fca0003f0f070 */
[----:B------:R-:W-:Y:S02]  /*25d70*/  ULEA UR11, UR11, UR5, 0x6 ;  /* 0x000000050b0b7291 */ /* 0x000fe4000f8e303f */
        /* <DEDUP_REMOVED lines=10> */
[----:B-1----:R-:W-:Y:S01]  /*25e20*/  UMOV UR8, UR15 ;  /* 0x0000000f00087c82 */ /* 0x002fe20008000000 */
[----:B------:R-:W-:Y:S01]  /*25e30*/  UMOV UR10, UR17 ;  /* 0x00000011000a7c82 */ /* 0x000fe20008000000 */
[----:B------:R-:W-:Y:S01]  /*25e40*/  UMOV UR15, 0x80 ;  /* 0x00000080000f7882 */ /* 0x000fe20000000000 */
[----:B------:R1:W-:Y:S02]  /*25e50*/  UTMALDG.4D [UR8], [UR4], desc[UR6] ;  /* 0x00000608040075b4 */ /* 0x0003e40008019000 */
[----:B-1----:R-:W-:Y:S01]  /*25e60*/  UMOV UR8, UR16 ;  /* 0x0000001000087c82 */ /* 0x002fe20008000000 */
[----:B------:R-:W-:Y:S01]  /*25e70*/  UMOV UR10, UR15 ;  /* 0x0000000f000a7c82 */ /* 0x000fe20008000000 */
[----:B------:R-:W-:Y:S01]  /*25e80*/  UMOV UR15, 0xc0 ;  /* 0x000000c0000f7882 */ /* 0x000fe20000000000 */
[----:B------:R1:W-:Y:S02]  /*25e90*/  UTMALDG.4D [UR8], [UR4], desc[UR6] ;  /* 0x00000608040075b4 */ /* 0x0003e40008019000 */
[----:B-1----:R-:W-:Y:S01]  /*25ea0*/  UMOV UR8, UR14 ;  /* 0x0000000e00087c82 */ /* 0x002fe20008000000 */
[----:B------:R-:W-:-:S02]  /*25eb0*/  UMOV UR10, UR15 ;  /* 0x0000000f000a7c82 */ /* 0x000fc40008000000 */
[----:B------:R4:W-:Y:S01]  /*25ec0*/  UTMALDG.4D [UR8], [UR4], desc[UR6] ;  /* 0x00000608040075b4 */ /* 0x0009e20008019000 */
[----:B--2---:R-:W-:-:S04]  /*25ed0*/  LOP3.LUT R2, R2, 0xfffffffe, RZ, 0xc0, !PT ;  /* 0xfffffffe02027812 */ /* 0x004fc800078ec0ff */
[----:B------:R-:W-:-:S05]  /*25ee0*/  @P0 LOP3.LUT R2, R2, 0x1, RZ, 0xfc, !PT ;  /* 0x0000000102020812 */ /* 0x000fca00078efcff */
[----:B------:R4:W-:Y:S01]  /*25ef0*/  STL [R1+0x20], R2 ;  /* 0x0000200201007387 */ /* 0x0009e20000100800 */
[----:B------:R-:W-:Y:S01]  /*25f00*/  NOP ;  /* 0x0000000000007918 */ /* 0x000fe20000000000 */
.L_x_2118:
[----:B---3--:R-:W2:Y:S04]  /*25f10*/  LDL R4, [R1] ;  /* 0x0000000001047983 */ /* 0x008ea80000100800 */
[----:B------:R-:W3:Y:S01]  /*25f20*/  LDL.LU R3, [R1+0x40] ;  /* 0x0000400001037983 */ /* 0x000ee20000300800 */
[----:B------:R-:W-:Y:S05]  /*25f30*/  WARPSYNC.ALL ;  /* 0x0000000000007948 */ /* 0x000fea0003800000 */
[----:B----4-:R-:W-:Y:S01]  /*25f40*/  ULDC.64 UR4, c[0x0][0x298] ;  /* 0x0000a60000047ab9 */ /* 0x010fe20000000a00 */
[----:B------:R-:W-:Y:S01]  /*25f50*/  BSSY B6, `(.L_x_2123) ;  /* 0x000001c000067945 */ /* 0x000fe20003800000 */
[----:B------:R-:W-:Y:S01]  /*25f60*/  BAR.SYNC.DEFER_BLOCKING 0x8, 0x180 ;  /* 0x0206000000007b1d */ /* 0x000fe20000010000 */
[----:B---3--:R-:W-:-:S05]  /*25f70*/  SHF.R.S32.HI R0, RZ, 0x1f, R3 ;  /* 0x0000001fff007819 */ /* 0x008fca0000011403 */
[----:B------:R-:W-:Y:S02]  /*25f80*/  IMAD R2, R0, UR4, RZ ;  /* 0x0000000400027c24 */ /* 0x000fe4000f8e02ff */
[----:B--2---:R-:W-:Y:S02]  /*25f90*/  VIADD R0, R4, 0x10400 ;  /* 0x0001040004007836 */ /* 0x004fe40000000000 */
[C---:B------:R-:W-:Y:S02]  /*25fa0*/  IMAD R2, R3.reuse, UR5, R2 ;  /* 0x0000000503027c24 */ /* 0x040fe4000f8e0202 */
[----:B------:R-:W-:Y:S01]  /*25fb0*/  IMAD.WIDE.U32 R4, R3, UR4, RZ ;  /* 0x0000000403047c25 */ /* 0x000fe2000f8e00ff */
[----:B------:R-:W-:-:S03]  /*25fc0*/  LOP3.LUT P0, RZ, R0, 0x3ff, RZ, 0xc0, !PT ;  /* 0x000003ff00ff7812 */ /* 0x000fc6000780c0ff */
[----:B------:R-:W-:Y:S01]  /*25fd0*/  IMAD.IADD R0, R5, 0x1, R2 ;  /* 0x0000000105007824 */ /* 0x000fe200078e0202 */
[----:B------:R2:W-:Y:S04]  /*25fe0*/  STL.64 [R1+0x40], R4 ;  /* 0x0000400401007387 */ /* 0x0005e80000100a00 */
[----:B------:R2:W-:Y:S05]  /*25ff0*/  STL [R1+0x4c], R0 ;  /* 0x00004c0001007387 */ /* 0x0005ea0000100800 */
[----:B------:R-:W-:Y:S05]  /*26000*/  @!P0 BRA `(.L_x_2124) ;  /* 0x0000000000408947 */ /* 0x000fea0003800000 */
[----:B------:R-:W-:Y:S01]  /*26010*/  MOV R2, 0x0 ;  /* 0x0000000000027802 */ /* 0x000fe20000000f00 */
[----:B------:R-:W-:Y:S01]  /*26020*/  ULDC.64 UR4, c[0x4][0xa8] ;  /* 0x01002a0000047ab9 */ /* 0x000fe20000000a00 */
[----:B------:R-:W-:Y:S01]  /*26030*/  ULDC.64 UR6, c[0x4][0xb0] ;  /* 0x01002c0000067ab9 */ /* 0x000fe20000000a00 */
[----:B------:R-:W-:Y:S01]  /*26040*/  ULDC.64 UR8, c[0x4][0x20] ;  /* 0x0100080000087ab9 */ /* 0x000fe20000000a00 */
[----:B--2---:R-:W-:Y:S01]  /*26050*/  IMAD.U32 R4, RZ, RZ, UR4 ;  /* 0x00000004ff047e24 */ /* 0x004fe2000f8e00ff */
[----:B------:R-:W-:Y:S01]  /*26060*/  MOV R6, UR6 ;  /* 0x0000000600067c02 */ /* 0x000fe20008000f00 */
[----:B------:R-:W2:Y:S01]  /*26070*/  LDC.64 R2, c[0x4][R2] ;  /* 0x0100000002027b82 */ /* 0x000ea20000000a00 */
[----:B------:R-:W-:Y:S01]  /*26080*/  IMAD.U32 R5, RZ, RZ, UR5 ;  /* 0x00000005ff057e24 */ /* 0x000fe2000f8e00ff */
[----:B------:R-:W-:Y:S01]  /*26090*/  MOV R12, 0x1 ;  /* 0x00000001000c7802 */ /* 0x000fe20000000f00 */
[----:B-1----:R-:W-:Y:S02]  /*260a0*/  IMAD.U32 R7, RZ, RZ, UR7 ;  /* 0x00000007ff077e24 */ /* 0x002fe4000f8e00ff */
[----:B------:R-:W-:-:S02]  /*260b0*/  IMAD.U32 R10, RZ, RZ, UR8 ;  /* 0x00000008ff0a7e24 */ /* 0x000fc4000f8e00ff */
[----:B0-----:R-:W-:Y:S02]  /*260c0*/  IMAD.U32 R11, RZ, RZ, UR9 ;  /* 0x00000009ff0b7e24 */ /* 0x001fe4000f8e00ff */
[----:B------:R-:W-:Y:S02]  /*260d0*/  IMAD.MOV.U32 R8, RZ, RZ, 0x70 ;  /* 0x00000070ff087424 */ /* 0x000fe400078e00ff */
[----:B------:R-:W-:-:S07]  /*260e0*/  IMAD.MOV.U32 R13, RZ, RZ, RZ ;  /* 0x000000ffff0d7224 */ /* 0x000fce00078e00ff */
[----:B------:R-:W-:-:S07]  /*260f0*/  LEPC R20, `(.L_x_2124) ;  /* 0x000000001014794e */ /* 0x000fce0000000000 */
[----:B--2---:R-:W-:Y:S05]  /*26100*/  CALL.ABS.NOINC R2 ;  /* 0x0000000002007343 */ /* 0x004fea0003c00000 */
.L_x_2124:
[----:B------:R-:W-:Y:S05]  /*26110*/  BSYNC B6 ;  /* 0x0000000000067941 */ /* 0x000fea0003800000 */
.L_x_2123:
[----:B--2---:R-:W2:Y:S01]  /*26120*/  LDL.LU R0, [R1+0x4c] ;  /* 0x00004c0001007983 */ /* 0x004ea20000300800 */
[----:B-1----:R-:W1:Y:S01]  /*26130*/  LDC R7, c[0x0][0x448] ;  /* 0x00011200ff077b82 */ /* 0x002e620000000800 */
[----:B------:R-:W-:Y:S02]  /*26140*/  ULDC.64 UR4, c[0x0][0x2d8] ;  /* 0x0000b60000047ab9 */ /* 0x000fe40000000a00 */
[----:B------:R-:W2:Y:S04]  /*26150*/  LDL.LU.64 R2, [R1+0x40] ;  /* 0x0000400001027983 */ /* 0x000ea80000300a00 */
[----:B------:R-:W3:Y:S01]  /*26160*/  LDL R8, [R1+0x30] ;  /* 0x0000300001087983 */ /* 0x000ee20000100800 */
[----:B------:R-:W4:Y:S01]  /*26170*/  S2R R5, SR_TID.X ;  /* 0x0000000000057919 */ /* 0x000f220000002100 */
[----:B------:R-:W0:Y:S01]  /*26180*/  S2R R9, SR_TID.X ;  /* 0x0000000000097919 */ /* 0x000e220000002100 */
[----:B----4-:R-:W-:-:S04]  /*26190*/  LOP3.LUT R5, R5, 0x7f, RZ, 0xc0, !PT ;  /* 0x0000007f05057812 */ /* 0x010fc800078ec0ff */
[----:B------:R-:W-:Y:S02]  /*261a0*/  SHF.R.U32.HI R5, RZ, 0x3, R5 ;  /* 0x00000003ff057819 */ /* 0x000fe40000011605 */
[----:B0-----:R-:W-:-:S04]  /*261b0*/  SHF.L.U32 R9, R9, 0x4, RZ ;  /* 0x0000000409097819 */ /* 0x001fc800000006ff */
[----:B------:R-:W-:Y:S01]  /*261c0*/  LOP3.LUT R9, R5, 0x70, R9, 0xf8, !PT ;  /* 0x0000007005097812 */ /* 0x000fe200078ef809 */
[----:B--2---:R-:W-:Y:S01]  /*261d0*/  IMAD.MOV.U32 R3, RZ, RZ, R0 ;  /* 0x000000ffff037224 */ /* 0x004fe200078e0000 */
[----:B------:R-:W-:-:S05]  /*261e0*/  SHF.R.S32.HI R0, RZ, 0x1f, R18 ;  /* 0x0000001fff007819 */ /* 0x000fca0000011412 */
[----:B------:R-:W-:Y:S02]  /*261f0*/  IMAD R0, R0, UR4, RZ ;  /* 0x0000000400007c24 */ /* 0x000fe4000f8e02ff */
[----:B------:R-:W-:-:S04]  /*26200*/  IMAD.WIDE.U32 R2, R18, UR4, R2 ;  /* 0x0000000412027c25 */ /* 0x000fc8000f8e0002 */
[----:B------:R-:W-:Y:S01]  /*26210*/  IMAD R0, R18, UR5, R0 ;  /* 0x0000000512007c24 */ /* 0x000fe2000f8e0200 */
[----:B------:R-:W-:Y:S02]  /*26220*/  ULDC.64 UR4, c[0x0][0xa00] ;  /* 0x0002800000047ab9 */ /* 0x000fe40000000a00 */
[----:B------:R-:W-:Y:S01]  /*26230*/  ISETP.NE.U32.AND P0, PT, RZ, UR4, PT ;  /* 0x00000004ff007c0c */ /* 0x000fe2000bf05070 */
[----:B------:R-:W-:Y:S01]  /*26240*/  IMAD.IADD R3, R3, 0x1, R0 ;  /* 0x0000000103037824 */ /* 0x000fe200078e0200 */
[----:B------:R-:W-:Y:S02]  /*26250*/  SHF.R.S32.HI R0, RZ, 0x1f, R19 ;  /* 0x0000001fff007819 */ /* 0x000fe40000011413 */
[----:B------:R-:W-:Y:S01]  /*26260*/  ISETP.NE.AND.EX P0, PT, RZ, UR5, PT, P0 ;  /* 0x00000005ff007c0c */ /* 0x000fe2000bf05300 */
[----:B------:R-:W-:-:S03]  /*26270*/  ULDC.64 UR4, c[0x0][0x2e0] ;  /* 0x0000b80000047ab9 */ /* 0x000fc60000000a00 */
[----:B------:R-:W-:Y:S02]  /*26280*/  SEL R4, R0, RZ, !P0 ;  /* 0x000000ff00047207 */ /* 0x000fe40004000000 */
[----:B------:R-:W-:Y:S02]  /*26290*/  SEL R0, R19, RZ, !P0 ;  /* 0x000000ff13007207 */ /* 0x000fe40004000000 */
[----:B-1----:R-:W-:-:S13]  /*262a0*/  ISETP.NE.AND P0, PT, R7, 0x1, PT ;  /* 0x000000010700780c */ /* 0x002fda0003f05270 */
[----:B------:R-:W0:Y:S08]  /*262b0*/  @P0 LDC R5, c[0x0][0x44c] ;  /* 0x00011300ff050b82 */ /* 0x000e300000000800 */
[----:B------:R-:W1:Y:S01]  /*262c0*/  @P0 LDC R6, c[0x0][0x450] ;  /* 0x00011400ff060b82 */ /* 0x000e620000000800 */
[----:B------:R-:W-:Y:S02]  /*262d0*/  IMAD R4, R4, UR4, RZ ;  /* 0x0000000404047c24 */ /* 0x000fe4000f8e02ff */
[----:B------:R-:W-:-:S04]  /*262e0*/  IMAD.WIDE.U32 R2, R0, UR4, R2 ;  /* 0x0000000400027c25 */ /* 0x000fc8000f8e0002 */
[----:B------:R-:W-:Y:S01]  /*262f0*/  IMAD R0, R0, UR5, R4 ;  /* 0x0000000500007c24 */ /* 0x000fe2000f8e0204 */
[----:B------:R-:W-:Y:S01]  /*26300*/  ULDC.64 UR4, c[0x0][0x2d0] ;  /* 0x0000b40000047ab9 */ /* 0x000fe20000000a00 */
[----:B---3--:R-:W-:Y:S02]  /*26310*/  IMAD.IADD R4, R9, 0x1, R8 ;  /* 0x0000000109047824 */ /* 0x008fe400078e0208 */
        /* <DEDUP_REMOVED lines=21> */
[C---:B------:R-:W-:Y:S02]  /*26470*/  LOP3.LUT R11, R9.reuse, 0x80, RZ, 0xfc, !PT ;  /* 0x00000080090b7812 */ /* 0x040fe400078efcff */
[----:B------:R-:W-:Y:S02]  /*26480*/  LOP3.LUT R9, R9, 0xc0, RZ, 0xfc, !PT ;  /* 0x000000c009097812 */ /* 0x000fe400078efcff */
[----:B------:R-:W-:Y:S02]  /*26490*/  IADD3 R3, R3, R4, RZ ;  /* 0x0000000403037210 */ /* 0x000fe40007ffe0ff */
[----:B------:R-:W-:Y:S01]  /*264a0*/  LEA R4, P0, R2, UR4, 0x1 ;  /* 0x0000000402047c11 */ /* 0x000fe2000f8008ff */
[----:B------:R-:W-:-:S02]  /*264b0*/  ULDC UR4, c[0x0][0x2b8] ;  /* 0x0000ae0000047ab9 */ /* 0x000fc40000000800 */
[----:B------:R-:W-:Y:S02]  /*264c0*/  ISETP.GE.AND P3, PT, R9, UR4, PT ;  /* 0x0000000409007c0c */ /* 0x000fe4000bf66270 */
        /* <DEDUP_REMOVED lines=10> */
[----:B------:R-:W2:Y:S04]  /*26570*/  LDL.LU R6, [R1+0x38] ;  /* 0x0000380001067983 */ /* 0x000ea80000300800 */
[----:B------:R-:W3:Y:S01]  /*26580*/  LDL.LU R11, [R1+0x30] ;  /* 0x00003000010b7983 */ /* 0x000ee20000300800 */
[----:B------:R-:W0:Y:S02]  /*26590*/  S2R R8, SR_TID.X ;  /* 0x0000000000087919 */ /* 0x000e240000002100 */
[----:B0-----:R-:W-:-:S04]  /*265a0*/  LOP3.LUT R8, R8, 0x7f, RZ, 0xc0, !PT ;  /* 0x0000007f08087812 */ /* 0x001fc800078ec0ff */
[----:B------:R-:W-:Y:S01]  /*265b0*/  SHF.R.U32.HI R8, RZ, 0x3, R8 ;  /* 0x00000003ff087819 */ /* 0x000fe20000011608 */
[----:B--2---:R-:W-:Y:S02]  /*265c0*/  IMAD R2, R6, R7, RZ ;  /* 0x0000000706027224 */ /* 0x004fe400078e02ff */
[----:B------:R-:W0:Y:S02]  /*265d0*/  SHFL.IDX PT, R7, R4, RZ, 0x181f ;  /* 0x00181fff04077589 */ /* 0x000e2400000e0000 */
[----:B---3--:R-:W-:Y:S02]  /*265e0*/  IMAD.IADD R0, R8, 0x1, R11 ;  /* 0x0000000108007824 */ /* 0x008fe400078e020b */
[----:B------:R-:W1:Y:S03]  /*265f0*/  SHFL.IDX PT, R6, R3, RZ, 0x181f ;  /* 0x00181fff03067589 */ /* 0x000e6600000e0000 */
[----:B------:R-:W-:-:S13]  /*26600*/  ISETP.GE.AND P5, PT, R0, R2, PT ;  /* 0x000000020000720c */ /* 0x000fda0003fa6270 */
[----:B0-----:R-:W-:-:S05]  /*26610*/  @!P5 LEA R7, P4, R10, R7, 0x1 ;  /* 0x000000070a07d211 */ /* 0x001fca00078808ff */
[----:B-1----:R-:W-:-:S05]  /*26620*/  @!P5 IMAD.X R6, RZ, RZ, R6, P4 ;  /* 0x000000ffff06d224 */ /* 0x002fca00020e0606 */
[----:B------:R-:W-:-:S04]  /*26630*/  @!P5 LOP3.LUT R7, R7, R6, RZ, 0x3c, !PT ;  /* 0x000000060707d212 */ /* 0x000fc800078e3cff */
[----:B------:R-:W-:-:S04]  /*26640*/  @!P5 LOP3.LUT R6, R7, R6, RZ, 0x3c, !PT ;  /* 0x000000060706d212 */ /* 0x000fc800078e3cff */
[----:B------:R-:W-:Y:S02]  /*26650*/  @!P5 LOP3.LUT R7, R7, R6, RZ, 0x3c, !PT ;  /* 0x000000060707d212 */ /* 0x000fe400078e3cff */
[----:B------:R-:W-:-:S03]  /*26660*/  IADD3 R5, R0, 0x10, RZ ;  /* 0x0000001000057810 */ /* 0x000fc60007ffe0ff */
        /* <DEDUP_REMOVED lines=69> */
[----:B0-----:R-:W-:-:S04]  /*26ac0*/  @!P5 IMAD.X R6, RZ, RZ, R8, P4 ;  /* 0x000000ffff06d224 */ /* 0x001fc800020e0608 */
[----:B------:R-:W-:Y:S02]  /*26ad0*/  @!P5 IMAD.MOV.U32 R7, RZ, RZ, R6 ;  /* 0x000000ffff07d224 */ /* 0x000fe400078e0006 */
[----:B------:R-:W-:Y:S02]  /*26ae0*/  @!P5 IMAD.MOV.U32 R6, RZ, RZ, R5 ;  /* 0x000000ffff06d224 */ /* 0x000fe400078e0005 */
[----:B------:R1:W2:Y:S04]  /*26af0*/  SHFL.IDX PT, R5, R3, 0x7, 0x181f ;  /* 0x00f81f0003057f89 */ /* 0x0002a800000e0000 */
[----:B------:R1:W-:Y:S04]  /*26b00*/  @!P5 LDGSTS.E.BYPASS.LTC128B.128 [R9+0x13400], desc[UR60][R6.64], !P0 ;  /* 0x134000000609dfae */ /* 0x0003e8000c101d7c */
[----:B------:R1:W-:Y:S04]  /*26b10*/  @!P5 LDGSTS.E.BYPASS.LTC128B.128 [R9+0x17400], desc[UR60][R6.64+0x80], !P1 ;  /* 0x174000800609dfae */ /* 0x0003e8000c901d7c */
[----:B------:R1:W-:Y:S04]  /*26b20*/  @!P5 LDGSTS.E.BYPASS.LTC128B.128 [R9+0x1b400], desc[UR60][R6.64+0x100], !P2 ;  /* 0x1b4001000609dfae */ /* 0x0003e8000d101d7c */
[----:B------:R1:W-:Y:S04]  /*26b30*/  @!P5 LDGSTS.E.BYPASS.LTC128B.128 [R9+0x1f400], desc[UR60][R6.64+0x180], !P3 ;  /* 0x1f4001800609dfae */ /* 0x0003e8000d901d7c */
[----:B------:R1:W3:Y:S02]  /*26b40*/  SHFL.IDX PT, R3, R4, 0x7, 0x181f ;  /* 0x00f81f0004037f89 */ /* 0x0002e400000e0000 */
.L_x_2316:
[----:B------:R-:W-:Y:S01]  /*26b50*/  VIADD R0, R0, 0x70 ;  /* 0x0000007000007836 */ /* 0x000fe20000000000 */
[----:B------:R-:W-:Y:S04]  /*26b60*/  BSSY B0, `(.L_x_2126) ;  /* 0x000000c000007945 */ /* 0x000fe80003800000 */
[----:B------:R-:W-:-:S13]  /*26b70*/  ISETP.GE.AND P4, PT, R0, R2, PT ;  /* 0x000000020000720c */ /* 0x000fda0003f86270 */
[----:B------:R-:W-:Y:S05]  /*26b80*/  @P4 BRA `(.L_x_2127) ;  /* 0x0000000000244947 */ /* 0x000fea0003800000 */
[----:B---3--:R-:W-:-:S04]  /*26b90*/  LEA R2, P4, R10, R3, 0x1 ;  /* 0x000000030a027211 */ /* 0x008fc800078808ff */
[----:B-12---:R-:W-:-:S05]  /*26ba0*/  IADD3.X R3, RZ, R5, RZ, P4, !PT ;  /* 0x00000005ff037210 */ /* 0x006fca00027fe4ff */
[----:B------:R-:W-:Y:S01]  /*26bb0*/  @!PT LDS RZ, [RZ] ;  /* 0x00000000fffff984 */ /* 0x000fe20000000800 */
[----:B------:R-:W-:Y:S01]  /*26bc0*/  @!PT LDS RZ, [RZ] ;  /* 0x00000000fffff984 */ /* 0x000fe20000000800 */
[----:B------:R-:W-:Y:S01]  /*26bd0*/  @!PT LDS RZ, [RZ] ;  /* 0x00000000fffff984 */ /* 0x000fe20000000800 */
[----:B------:R4:W-:Y:S04]  /*26be0*/  LDGSTS.E.BYPASS.LTC128B.128 [R9+0x13c00], desc[UR60][R2.64], !P0 ;  /* 0x13c0000002097fae */ /* 0x0009e8000c101d7c */
[----:B------:R4:W-:Y:S04]  /*26bf0*/  LDGSTS.E.BYPASS.LTC128B.128 [R9+0x17c00], desc[UR60][R2.64+0x80], !P1 ;  /* 0x17c0008002097fae */ /* 0x0009e8000c901d7c */
[----:B------:R4:W-:Y:S04]  /*26c00*/  LDGSTS.E.BYPASS.LTC128B.128 [R9+0x1bc00], desc[UR60][R2.64+0x100], !P2 ;  /* 0x1bc0010002097fae */ /* 0x0009e8000d101d7c */
[----:B------:R4:W-:Y:S02]  /*26c10*/  LDGSTS.E.BYPASS.LTC128B.128 [R9+0x1fc00], desc[UR60][R2.64+0x180], !P3 ;  /* 0x1fc0018002097fae */ /* 0x0009e4000d901d7c */
.L_x_2127:
[----:B------:R-:W-:Y:S05]  /*26c20*/  BSYNC B0 ;  /* 0x0000000000007941 */ /* 0x000fea0003800000 */
.L_x_2126:
[----:B01--4-:R-:W4:Y:S01]  /*26c30*/  LDL R9, [R1] ;  /* 0x0000000001097983 */ /* 0x013f220000100800 */
[----:B------:R-:W-:Y:S01]  /*26c40*/  PLOP3.LUT P0, PT, PT, PT, PT, 0x80, 0x0 ;  /* 0x000000000000781c */ /* 0x000fe20003f0f070 */
[----:B------:R-:W-:Y:S01]  /*26c50*/  NOP ;  /* 0x0000000000007918 */ /* 0x000fe20000000000 */
[----:B----4-:R-:W-:-:S11]  /*26c60*/  VIADD R11, R9, 0x30800 ;  /* 0x00030800090b7836 */ /* 0x010fd60000000000 */
.L_x_2128:
[----:B------:R-:W4:Y:S01]  /*26c70*/  LDL R2, [R1] ;  /* 0x0000000001027983 */ /* 0x000f220000100800 */
[----:B------:R-:W-:Y:S02]  /*26c80*/  PLOP3.LUT P1, PT, P1, P0, PT, 0xa2, 0x0 ;  /* 0x000000000000781c */ /* 0x000fe40000f21472 */
[----:B----4-:R-:W-:-:S08]  /*26c90*/  @P0 R2UR P1, UR4, R2 ;  /* 0x00000000020402ca */ /* 0x010fd00000020000 */
[----:B------:R-:W-:-:S05]  /*26ca0*/  @P0 PLOP3.LUT P0, PT, P1, PT, PT, 0x80, 0x0 ;  /* 0x000000000000081c */ /* 0x000fca0000f0f070 */
[----:B------:R-:W-:Y:S01]  /*26cb0*/  @!P1 SYNCS.ARRIVE.TRANS64.RED.A0T1 RZ, [UR4+0x30800], RZ ;  /* 0x030800ffffff99a7 */ /* 0x000fe20008200404 */
[----:B------:R-:W-:Y:S07]  /*26cc0*/  @!P1 ARRIVES.LDGSTSBAR.64.TRANSCNT [UR4+0x30800] ;  /* 0x03080000ff0099b0 */ /* 0x000fee0008000a84 */
[----:B------:R-:W-:Y:S05]  /*26cd0*/  @P0 BRA.U.ANY `(.L_x_2128) ;  /* 0xfffffffd00e40947 */ /* 0x000fea000393ffff */
[----:B---3--:R-:W3:Y:S02]  /*26ce0*/  LDL.LU R3, [R1+0x48] ;  /* 0x0000480001037983 */ /* 0x008ee40000300800 */
[----:B---3--:R-:W-:-:S05]  /*26cf0*/  VIADD R3, R3, 0x1 ;  /* 0x0000000103037836 */ /* 0x008fca0000000000 */
        /* <DEDUP_REMOVED lines=10> */
.L_x_2317:
[----:B------:R-:W-:Y:S05]  /*26da0*/  BSYNC B0 ;  /* 0x0000000000007941 */ /* 0x000fea0003800000 */
.L_x_2129:
[----:B------:R-:W3:Y:S04]  /*26db0*/  LDL R3, [R1+0x34] ;  /* 0x0000340001037983 */ /* 0x000ee80000100800 */
[----:B0-----:R-:W4:Y:S01]  /*26dc0*/  LDL R2, [R1+0x2c] ;  /* 0x00002c0001027983 */ /* 0x001f220000100800 */
[----:B------:R-:W-:Y:S01]  /*26dd0*/  BSSY B0, `(.L_x_2131) ;  /* 0x00002ae000007945 */ /* 0x000fe20003800000 */
[----:B---3--:R-:W-:-:S05]  /*26de0*/  VIADD R0, R3, 0xfffffffe ;  /* 0xfffffffe03007836 */ /* 0x008fca0000000000 */
[----:B----4-:R-:W-:-:S13]  /*26df0*/  ISETP.GE.AND P0, PT, R0, R2, PT ;  /* 0x000000020000720c */ /* 0x010fda0003f06270 */
[----:B------:R-:W-:Y:S05]  /*26e00*/  @!P0 BRA `(.L_x_2132) ;  /* 0x0000002800a88947 */ /* 0x000fea0003800000 */
[----:B------:R-:W-:Y:S01]  /*26e10*/  LOP3.LUT R2, RZ, R2, RZ, 0x33, !PT ;  /* 0x00000002ff027212 */ /* 0x000fe200078e33ff */
[----:B------:R-:W-:Y:S01]  /*26e20*/  BSSY B2, `(.L_x_2133) ;  /* 0x00000e9000027945 */ /* 0x000fe20003800000 */
[----:B------:R-:W-:-:S04]  /*26e30*/  IADD3 R8, -R3, RZ, RZ ;  /* 0x000000ff03087210 */ /* 0x000fc80007ffe1ff */
[----:B------:R-:W-:-:S05]  /*26e40*/  VIADDMNMX R8, R8, 0x1, R2, !PT ;  /* 0x0000000108087846 */ /* 0x000fca0007800102 */
[----:B------:R-:W-:-:S05]  /*26e50*/  IMAD.IADD R2, R3, 0x1, R8 ;  /* 0x0000000103027824 */ /* 0x000fca00078e0208 */
[----:B------:R-:W-:-:S04]  /*26e60*/  LOP3.LUT R2, R2, 0x1, RZ, 0xc0, !PT ;  /* 0x0000000102027812 */ /* 0x000fc800078ec0ff */
[----:B------:R-:W-:-:S13]  /*26e70*/  ISETP.NE.U32.AND P0, PT, R2, 0x1, PT ;  /* 0x000000010200780c */ /* 0x000fda0003f05070 */
[----:B------:R-:W-:Y:S05]  /*26e80*/  @P0 BRA `(.L_x_2134) ;  /* 0x0000000c00880947 */ /* 0x000fea0003800000 */
[----:B--2---:R-:W2:Y:S04]  /*26e90*/  LDL R5, [R1+0x20] ;  /* 0x0000200001057983 */ /* 0x004ea80000100800 */
        /* <DEDUP_REMOVED lines=19> */
[----:B0-----:R-:W-:-:S13]  /*26fd0*/  ISETP.NE.AND P0, PT, R5, 0x1, PT ;  /* 0x000000010500780c */ /* 0x001fda0003f05270 */
[----:B------:R-:W0:Y:S02]  /*26fe0*/  @P0 LDC.64 R2, c[0x0][0x440] ;  /* 0x00011000ff020b82 */ /* 0x000e240000000a00 */
[----:B0-----:R-:W-:-:S04]  /*26ff0*/  @P0 IMAD.HI.U32 R4, R0, R2, RZ ;  /* 0x0000000200040227 */ /* 0x001fc800078e00ff */
[----:B------:R-:W-:Y:S01]  /*27000*/  IMAD.MOV.U32 R2, RZ, RZ, R0 ;  /* 0x000000ffff027224 */ /* 0x000fe200078e0000 */
[----:B------:R-:W-:-:S04]  /*27010*/  @P0 SHF.R.U32.HI R2, RZ, R3, R4 ;  /* 0x00000003ff020219 */ /* 0x000fc80000011604 */
[----:B------:R-:W-:-:S05]  /*27020*/  IADD3 R3, -R2, RZ, RZ ;  /* 0x000000ff02037210 */ /* 0x000fca0007ffe1ff */
        /* <DEDUP_REMOVED lines=9> */
.L_x_2137:
[----:B------:R-:W2:Y:S01]  /*270c0*/  LDL R2, [R1] ;  /* 0x0000000001027983 */ /* 0x000ea20000100800 */
[----:B------:R-:W-:Y:S01]  /*270d0*/  BSSY B3, `(.L_x_2138) ;  /* 0x0000005000037945 */ /* 0x000fe20003800000 */
[----:B--2---:R-:W-:Y:S01]  /*270e0*/  IMAD R3, R7, 0x8, R2 ;  /* 0x0000000807037824 */ /* 0x004fe200078e0202 */
[----:B------:R-:W-:-:S04]  /*270f0*/  SHF.L.U32 R2, R9, 0x1f, RZ ;  /* 0x0000001f09027819 */ /* 0x000fc800000006ff */
[----:B------:R-:W1:Y:S02]  /*27100*/  SYNCS.PHASECHK.TRANS64.TRYWAIT P0, [R3+URZ+0x30840], R2 ;  /* 0x03084002030075a7 */ /* 0x000e64000800017f */
[----:B-1----:R-:W-:Y:S05]  /*27110*/  @!P0 BRA `(.L_x_2139) ;  /* 0x0000006000b48947 */ /* 0x002fea0003800000 */
.L_x_2318:
[----:B------:R-:W-:Y:S05]  /*27120*/  BSYNC B3 ;  /* 0x0000000000037941 */ /* 0x000fea0003800000 */
.L_x_2138:
        /* <DEDUP_REMOVED lines=12> */
.L_x_2141:
[----:B------:R-:W-:Y:S05]  /*271f0*/  BSYNC B3 ;  /* 0x0000000000037941 */ /* 0x000fea0003800000 */
.L_x_2140:
        /* <DEDUP_REMOVED lines=10> */
[----:B--2---:R-:W-:Y:S01]  /*272a0*/  LEA R6, R7, R5, 0xf ;  /* 0x0000000507067211 */ /* 0x004fe200078e78ff */
[----:B---3--:R-:W-:-:S04]  /*272b0*/  IMAD R2, R0, 0x40, R2 ;  /* 0x0000004000027824 */ /* 0x008fc800078e0202 */
[----:B------:R-:W-:-:S07]  /*272c0*/  VIADD R5, R6, 0x20400 ;  /* 0x0002040006057836 */ /* 0x000fce0000000000 */
.L_x_2142:
        /* <DEDUP_REMOVED lines=16> */
.L_x_2143:
        /* <DEDUP_REMOVED lines=16> */
.L_x_2144:
        /* <DEDUP_REMOVED lines=16> */
.L_x_2145:
        /* <DEDUP_REMOVED lines=13> */
[----:B--2---:R-:W-:Y:S02]  /*276a0*/  SHF.L.U32 R2, R12, 0x1f, RZ ;  /* 0x0000001f0c027819 */ /* 0x004fe400000006ff */
[----:B---3--:R-:W-:-:S04]  /*276b0*/  LEA R3, R6, R11, 0x3 ;  /* 0x0000000b06037211 */ /* 0x008fc800078e18ff */
[----:B------:R-:W0:Y:S02]  /*276c0*/  SYNCS.PHASECHK.TRANS64.TRYWAIT P0, [R3+URZ+0x60], R2 ;  /* 0x00006002030075a7 */ /* 0x000e24000800017f */
[----:B0-----:R-:W-:Y:S05]  /*276d0*/  @!P0 BRA `(.L_x_2147) ;  /* 0x0000005c00588947 */ /* 0x001fea0003800000 */
.L_x_2319:
[----:B------:R-:W-:Y:S05]  /*276e0*/  BSYNC B3 ;  /* 0x0000000000037941 */ /* 0x000fea0003800000 */
.L_x_2146:
        /* <DEDUP_REMOVED lines=14> */
.L_x_2149:
[----:B------:R-:W-:Y:S05]  /*277d0*/  BSYNC B3 ;  /* 0x0000000000037941 */ /* 0x000fea0003800000 */
.L_x_2148:
        /* <DEDUP_REMOVED lines=15> */
.L_x_2150:
        /* <DEDUP_REMOVED lines=15> */
.L_x_2151:
        /* <DEDUP_REMOVED lines=15> */
.L_x_2152:
        /* <DEDUP_REMOVED lines=15> */
.L_x_2153:
        /* <DEDUP_REMOVED lines=12> */
.L_x_2136:
[----:B------:R-:W-:Y:S05]  /*27c60*/  BSYNC B1 ;  /* 0x0000000000017941 */ /* 0x000fea0003800000 */
.L_x_2135:
[----:B0-----:R-:W2:Y:S04]  /*27c70*/  LDL R0, [R1+0x34] ;  /* 0x0000340001007983 */ /* 0x001ea80000100800 */
[----:B------:R0:W-:Y:S04]  /*27c80*/  STL [R1+0x4], R7 ;  /* 0x0000040701007387 */ /* 0x0001e80000100800 */
[----:B------:R0:W-:Y:S02]  /*27c90*/  STL [R1+0x10], R9 ;  /* 0x0000100901007387 */ /* 0x0001e40000100800 */
[----:B0-2---:R-:W-:-:S07]  /*27ca0*/  VIADD R0, R0, 0xfffffffd ;  /* 0xfffffffd00007836 */ /* 0x005fce0000000000 */
.L_x_2134:
[----:B------:R-:W-:Y:S05]  /*27cb0*/  BSYNC B2 ;  /* 0x0000000000027941 */ /* 0x000fea0003800000 */
.L_x_2133:
[----:B------:R-:W3:Y:S01]  /*27cc0*/  LDL.LU R2, [R1+0x34] ;  /* 0x0000340001027983 */ /* 0x000ee20000300800 */
[----:B------:R-:W-:Y:S02]  /*27cd0*/  IADD3 R8, R8, -0x2, RZ ;  /* 0xfffffffe08087810 */ /* 0x000fe40007ffe0ff */
[----:B---3--:R-:W-:-:S04]  /*27ce0*/  LOP3.LUT R2, RZ, R2, RZ, 0x33, !PT ;  /* 0x00000002ff027212 */ /* 0x008fc800078e33ff */
[----:B------:R-:W-:-:S13]  /*27cf0*/  ISETP.NE.AND P0, PT, R8, R2, PT ;  /* 0x000000020800720c */ /* 0x000fda0003f05270 */
[----:B------:R-:W-:Y:S05]  /*27d00*/  @!P0 BRA `(.L_x_2132) ;  /* 0x0000001800e88947 */ /* 0x000fea0003800000 */
[----:B------:R-:W-:-:S07]  /*27d10*/  IMAD.MOV.U32 R9, RZ, RZ, R17 ;  /* 0x000000ffff097224 */ /* 0x000fce00078e0011 */
.L_x_2192:
[----:B------:R-:W3:Y:S04]  /*27d20*/  LDL R4, [R1+0x20] ;  /* 0x0000200001047983 */ /* 0x000ee80000100800 */
[----:B------:R-:W4:Y:S04]  /*27d30*/  LDL R3, [R1+0x4] ;  /* 0x0000040001037983 */ /* 0x000f280000100800 */
[----:B------:R-:W5:Y:S01]  /*27d40*/  LDL R2, [R1+0x10] ;  /* 0x0000100001027983 */ /* 0x000f620000100800 */
[----:B------:R-:W-:Y:S05]  /*27d50*/  YIELD ;  /* 0x0000000000007946 */ /* 0x000fea0003800000 */
[----:B------:R-:W-:Y:S01]  /*27d60*/  BSSY B1, `(.L_x_2154) ;  /* 0x00000d6000017945 */ /* 0x000fe20003800000 */
[----:B---3--:R-:W-:Y:S01]  /*27d70*/  LOP3.LUT P1, RZ, R4, 0x1, RZ, 0xc0, !PT ;  /* 0x0000000104ff7812 */ /* 0x008fe2000782c0ff */
[----:B----4-:R-:W-:-:S05]  /*27d80*/  VIADD R4, R3, 0x1 ;  /* 0x0000000103047836 */ /* 0x010fca0000000000 */
[----:B------:R-:W-:-:S04]  /*27d90*/  ISETP.NE.AND P0, PT, R4, 0x2, PT ;  /* 0x000000020400780c */ /* 0x000fc80003f05270 */
[----:B--2---:R-:W-:Y:S02]  /*27da0*/  SEL R5, RZ, 0x1, P0 ;  /* 0x00000001ff057807 */ /* 0x004fe40000000000 */
[----:B------:R-:W-:Y:S02]  /*27db0*/  SEL R4, R4, RZ, P0 ;  /* 0x000000ff04047207 */ /* 0x000fe40000000000 */
[----:B-----5:R-:W-:Y:S01]  /*27dc0*/  LOP3.LUT R5, R2, R5, RZ, 0x3c, !PT ;  /* 0x0000000502057212 */ /* 0x020fe200078e3cff */
        /* <DEDUP_REMOVED lines=25> */
.L_x_2156:
[----:B------:R-:W2:Y:S01]  /*27f60*/  LDL R2, [R1] ;  /* 0x0000000001027983 */ /* 0x000ea20000100800 */
[----:B------:R-:W-:Y:S01]  /*27f70*/  BSSY B2, `(.L_x_2157) ;  /* 0x0000005000027945 */ /* 0x000fe20003800000 */
[----:B--2---:R-:W-:Y:S01]  /*27f80*/  IMAD R3, R4, 0x8, R2 ;  /* 0x0000000804037824 */ /* 0x004fe200078e0202 */
[----:B------:R-:W-:-:S04]  /*27f90*/  SHF.L.U32 R2, R5, 0x1f, RZ ;  /* 0x0000001f05027819 */ /* 0x000fc800000006ff */
[----:B------:R-:W1:Y:S02]  /*27fa0*/  SYNCS.PHASECHK.TRANS64.TRYWAIT P0, [R3+URZ+0x30840], R2 ;  /* 0x03084002030075a7 */ /* 0x000e64000800017f */
[----:B-1----:R-:W-:Y:S05]  /*27fb0*/  @!P0 BRA `(.L_x_2158) ;  /* 0x0000005400348947 */ /* 0x002fea0003800000 */
.L_x_2320:
[----:B------:R-:W-:Y:S05]  /*27fc0*/  BSYNC B2 ;  /* 0x0000000000027941 */ /* 0x000fea0003800000 */
.L_x_2157:
        /* <DEDUP_REMOVED lines=12> */
.L_x_2160:
[----:B------:R-:W-:Y:S05]  /*28090*/  BSYNC B2 ;  /* 0x0000000000027941 */ /* 0x000fea0003800000 */
.L_x_2159:
        /* <DEDUP_REMOVED lines=13> */
.L_x_2161:
        /* <DEDUP_REMOVED lines=16> */
.L_x_2162:
        /* <DEDUP_REMOVED lines=16> */
.L_x_2163:
        /* <DEDUP_REMOVED lines=16> */
.L_x_2164:
        /* <DEDUP_REMOVED lines=17> */
.L_x_2321:
[----:B------:R-:W-:Y:S05]  /*28580*/  BSYNC B2 ;  /* 0x0000000000027941 */ /* 0x000fea0003800000 */
.L_x_2165:
        /* <DEDUP_REMOVED lines=11> */
.L_x_2168:
[----:B------:R-:W-:Y:S05]  /*28640*/  BSYNC B2 ;  /* 0x0000000000027941 */ /* 0x000fea0003800000 */
.L_x_2167:
        /* <DEDUP_REMOVED lines=11> */
[----:B---3--:R-:W-:Y:S01]  /*28700*/  LEA R6, R6, R7, 0x6 ;  /* 0x0000000706067211 */ /* 0x008fe200078e30ff */
[----:B--2---:R-:W-:-:S04]  /*28710*/  IMAD R3, R3, 0x8000, R10 ;  /* 0x0000800003037824 */ /* 0x004fc800078e020a */
[----:B------:R-:W-:-:S07]  /*28720*/  VIADD R7, R3, 0x400 ;  /* 0x0000040003077836 */ /* 0x000fce0000000000 */
.L_x_2169:
        /* <DEDUP_REMOVED lines=15> */
.L_x_2170:
        /* <DEDUP_REMOVED lines=15> */
.L_x_2171:
        /* <DEDUP_REMOVED lines=15> */
.L_x_2172:
        /* <DEDUP_REMOVED lines=12> */
.L_x_2155:
[----:B------:R-:W-:Y:S05]  /*28ac0*/  BSYNC B1 ;  /* 0x0000000000017941 */ /* 0x000fea0003800000 */
.L_x_2154:
        /* <DEDUP_REMOVED lines=21> */
[----:B0-----:R-:W-:-:S13]  /*28c20*/  ISETP.NE.AND P0, PT, R8, 0x1, PT ;  /* 0x000000010800780c */ /* 0x001fda0003f05270 */
[----:B------:R-:W0:Y:S02]  /*28c30*/  @P0 LDC.64 R2, c[0x0][0x440] ;  /* 0x00011000ff020b82 */ /* 0x000e240000000a00 */
[----:B0-----:R-:W-:Y:S01]  /*28c40*/  @P0 IMAD.HI.U32 R7, R6, R2, RZ ;  /* 0x0000000206070227 */ /* 0x001fe200078e00ff */
[----:B------:R-:W-:-:S04]  /*28c50*/  MOV R2, R6 ;  /* 0x0000000600027202 */ /* 0x000fc80000000f00 */
        /* <DEDUP_REMOVED lines=11> */
.L_x_2175:
[----:B------:R-:W3:Y:S01]  /*28d10*/  LDL R2, [R1] ;  /* 0x0000000001027983 */ /* 0x000ee20000100800 */
[----:B------:R-:W-:Y:S01]  /*28d20*/  SHF.L.U32 R3, R10, 0x1f, RZ ;  /* 0x0000001f0a037819 */ /* 0x000fe200000006ff */
[----:B------:R-:W-:Y:S01]  /*28d30*/  BSSY B2, `(.L_x_2176) ;  /* 0x0000004000027945 */ /* 0x000fe20003800000 */
[----:B---3--:R-:W-:-:S04]  /*28d40*/  IMAD R2, R12, 0x8, R2 ;  /* 0x000000080c027824 */ /* 0x008fc800078e0202 */
[----:B------:R-:W3:Y:S02]  /*28d50*/  SYNCS.PHASECHK.TRANS64.TRYWAIT P0, [R2+URZ+0x30840], R3 ;  /* 0x03084003020075a7 */ /* 0x000ee4000800017f */
[----:B---3--:R-:W-:Y:S05]  /*28d60*/  @!P0 BRA `(.L_x_2177) ;  /* 0x0000004400f08947 */ /* 0x008fea0003800000 */
.L_x_2322:
[----:B------:R-:W-:Y:S05]  /*28d70*/  BSYNC B2 ;  /* 0x0000000000027941 */ /* 0x000fea0003800000 */
.L_x_2176:
        /* <DEDUP_REMOVED lines=12> */
.L_x_2179:
[----:B------:R-:W-:Y:S05]  /*28e40*/  BSYNC B2 ;  /* 0x0000000000027941 */ /* 0x000fea0003800000 */
.L_x_2178:
[----:B------:R-:W2:Y:S04]  /*28e50*/  LDL R8, [R1+0x4] ;  /* 0x0000040001087983 */ /* 0x000ea80000100800 */
[----:B-1----:R-:W4:Y:S04]  /*28e60*/  LDL R10, [R1] ;  /* 0x00000000010a7983 */ /* 0x002f280000100800 */
[----:B---3--:R-:W3:Y:S01]  /*28e70*/  LDL R2, [R1+0x14] ;  /* 0x0000140001027983 */ /* 0x008ee20000100800 */
[----:B------:R-:W-:-:S04]  /*28e80*/  MOV R14, RZ ;  /* 0x000000ff000e7202 */ /* 0x000fc80000000f00 */
        /* <DEDUP_REMOVED lines=9> */
[----:B---3--:R-:W-:Y:S01]  /*28f20*/  IMAD R2, R7, 0x40, R2 ;  /* 0x0000004007027824 */ /* 0x008fe200078e0202 */
[----:B------:R-:W-:-:S07]  /*28f30*/  IADD3 R10, R8, 0x20400, RZ ;  /* 0x00020400080a7810 */ /* 0x000fce0007ffe0ff */
.L_x_2180:
        /* <DEDUP_REMOVED lines=16> */
.L_x_2181:
        /* <DEDUP_REMOVED lines=16> */
.L_x_2182:
        /* <DEDUP_REMOVED lines=16> */
.L_x_2183:
        /* <DEDUP_REMOVED lines=15> */
.L_x_2323:
[----:B------:R-:W-:Y:S05]  /*29330*/  BSYNC B2 ;  /* 0x0000000000027941 */ /* 0x000fea0003800000 */
.L_x_2184:
[----:B------:R-:W-:Y:S01]  /*29340*/  BSSY B2, `(.L_x_2186) ;  /* 0x000000b000027945 */ /* 0x000fe20003800000 */
[----:B------:R-:W-:Y:S02]  /*29350*/  IMAD.MOV.U32 R12, RZ, RZ, 0x0 ;  /* 0x00000000ff0c7424 */ /* 0x000fe400078e00ff */
[----:B------:R-:W-:Y:S01]  /*29360*/  IMAD.MOV.U32 R13, RZ, RZ, 0x14f00000 ;  /* 0x14f00000ff0d7424 */ /* 0x000fe200078e00ff */
[----:B------:R-:W-:Y:S06]  /*29370*/  @P1 BRA `(.L_x_2187) ;  /* 0x00000000001c1947 */ /* 0x000fec0003800000 */
[----:B------:R-:W1:Y:S01]  /*29380*/  S2R R8, SR_TID.X ;  /* 0x0000000000087919 */ /* 0x000e620000002100 */
[----:B------:R-:W-:-:S04]  /*29390*/  MOV R3, 0x8000 ;  /* 0x0000800000037802 */ /* 0x000fc80000000f00 */
[----:B------:R2:W-:Y:S01]  /*293a0*/  SYNCS.ARRIVE.TRANS64 RZ, [R2+URZ+0x50], R3 ;  /* 0x0000500302ff79a7 */ /* 0x0005e2000800003f */
[----:B-1----:R-:W-:-:S04]  /*293b0*/  LOP3.LUT R8, R8, 0x1f, RZ, 0xc0, !PT ;  /* 0x0000001f08087812 */ /* 0x002fc800078ec0ff */
[----:B------:R-:W-:-:S13]  /*293c0*/  ISETP.NE.AND P0, PT, R8, RZ, PT ;  /* 0x000000ff0800720c */ /* 0x000fda0003f05270 */
[----:B--2---:R-:W-:Y:S05]  /*293d0*/  @!P0 BRA `(.L_x_2187) ;  /* 0x0000000000048947 */ /* 0x004fea0003800000 */
[----:B------:R-:W-:Y:S01]  /*293e0*/  BPT.TRAP 0x1 ;  /* 0x000000040000795c */ /* 0x000fe20000300000 */
.L_x_2187:
[----:B------:R-:W-:Y:S05]  /*293f0*/  BSYNC B2 ;  /* 0x0000000000027941 */ /* 0x000fea0003800000 */
.L_x_2186:
        /* <DEDUP_REMOVED lines=13> */
.L_x_2188:
        /* <DEDUP_REMOVED lines=15> */
.L_x_2189:
        /* <DEDUP_REMOVED lines=15> */
.L_x_2190:
        /* <DEDUP_REMOVED lines=15> */
.L_x_2191:
        /* <DEDUP_REMOVED lines=12> */
.L_x_2174:
[----:B------:R-:W-:Y:S05]  /*29860*/  BSYNC B1 ;  /* 0x0000000000017941 */ /* 0x000fea0003800000 */
.L_x_2173:
[----:B------:R-:W3:Y:S01]  /*29870*/  LDL R2, [R1+0x2c] ;  /* 0x00002c0001027983 */ /* 0x000ee20000100800 */
[----:B------:R-:W-:Y:S01]  /*29880*/  VIADD R0, R0, 0xfffffffe ;  /* 0xfffffffe00007836 */ /* 0x000fe20000000000 */
[----:B---3--:R-:W-:-:S13]  /*29890*/  ISETP.GT.AND P0, PT, R6, R2, PT ;  /* 0x000000020600720c */ /* 0x008fda0003f04270 */
[----:B------:R-:W-:Y:S05]  /*298a0*/  @P0 BRA `(.L_x_2192) ;  /* 0xffffffe4001c0947 */ /* 0x000fea000383ffff */
.L_x_2132:
[----:B------:R-:W-:Y:S05]  /*298b0*/  BSYNC B0 ;  /* 0x0000000000007941 */ /* 0x000fea0003800000 */
.L_x_2131:
[----:B------:R-:W3:Y:S01]  /*298c0*/  S2R R3, SR_TID.X ;  /* 0x0000000000037919 */ /* 0x000ee20000002100 */
[----:B------:R-:W-:Y:S01]  /*298d0*/  BSSY B0, `(.L_x_2193) ;  /* 0x0000010000007945 */ /* 0x000fe20003800000 */
[----:B---3--:R-:W-:-:S04]  /*298e0*/  LOP3.LUT R3, R3, 0x7f, RZ, 0xc0, !PT ;  /* 0x0000007f03037812 */ /* 0x008fc800078ec0ff */
[----:B------:R-:W-:-:S13]  /*298f0*/  ISETP.NE.AND P0, PT, R3, RZ, PT ;  /* 0x000000ff0300720c */ /* 0x000fda0003f05270 */
[----:B------:R-:W-:Y:S05]  /*29900*/  @P0 BRA `(.L_x_2194) ;  /* 0x0000000000300947 */ /* 0x000fea0003800000 */
[----:B------:R-:W3:Y:S01]  /*29910*/  S2R R2, SR_LANEID ;  /* 0x0000000000027919 */ /* 0x000ee20000000000 */
[----:B------:R-:W-:Y:S01]  /*29920*/  VOTEU.ANY UR4, UPT, PT ;  /* 0x0000000000047886 */ /* 0x000fe200038e0100 */
[----:B--2---:R-:W2:Y:S01]  /*29930*/  LDC.64 R4, c[0x0][0xc60] ;  /* 0x00031800ff047b82 */ /* 0x004ea20000000a00 */
[----:B------:R-:W3:Y:S02]  /*29940*/  FLO.U32 R0, UR4 ;  /* 0x0000000400007d00 */ /* 0x000ee400080e0000 */
[----:B---3--:R-:W-:-:S06]  /*29950*/  ISETP.EQ.U32.AND P0, PT, R0, R2, PT ;  /* 0x000000020000720c */ /* 0x008fcc0003f02070 */
[----:B------:R-:W2:Y:S07]  /*29960*/  POPC R2, UR4 ;  /* 0x0000000400027d09 */ /* 0x000eae0008000000 */
[----:B--2---:R-:W2:Y:S04]  /*29970*/  @P0 ATOMG.E.ADD.STRONG.GPU PT, R2, desc[UR60][R4.64], R2 ;  /* 0x00000002040209a8 */ /* 0x004ea800081ee1fc */
[----:B--2---:R2:W3:Y:S02]  /*29980*/  SHFL.IDX PT, R2, R2, R0, 0x1f ;  /* 0x00001f0002027589 */ /* 0x0044e400000e0000 */
[----:B--2---:R-:W2:Y:S02]  /*29990*/  S2R R0, SR_LTMASK ;  /* 0x0000000000007919 */ /* 0x004ea40000003900 */
[----:B--2---:R-:W-:-:S06]  /*299a0*/  LOP3.LUT R0, R0, UR4, RZ, 0xc0, !PT ;  /* 0x0000000400007c12 */ /* 0x004fcc000f8ec0ff */
[----:B------:R-:W3:Y:S02]  /*299b0*/  POPC R0, R0 ;  /* 0x0000000000007309 */ /* 0x000ee40000000000 */
[----:B---3--:R-:W-:-:S07]  /*299c0*/  IADD3 R16, R2, UR36, R0 ;  /* 0x0000002402107c10 */ /* 0x008fce000fffe000 */
.L_x_2194:
[----:B------:R-:W-:Y:S05]  /*299d0*/  BSYNC B0 ;  /* 0x0000000000007941 */ /* 0x000fea0003800000 */
.L_x_2193:
        /* <DEDUP_REMOVED lines=8> */
[----:B------:R-:W-:-:S02]  /*29a60*/  ISETP.NE.AND P1, PT, R3, RZ, PT ;  /* 0x000000ff0300720c */ /* 0x000fc40003f25270 */
[----:B---3--:R-:W-:Y:S02]  /*29a70*/  LEA R0, R0, R4, 0x3 ;  /* 0x0000000400007211 */ /* 0x008fe400078e18ff */
[----:B----4-:R-:W-:-:S04]  /*29a80*/  SHF.L.U32 R2, R2, 0x1f, RZ ;  /* 0x0000001f02027819 */ /* 0x010fc800000006ff */
[----:B------:R-:W3:Y:S02]  /*29a90*/  SYNCS.PHASECHK.TRANS64.TRYWAIT P0, [R0+URZ+0x30860], R2 ;  /* 0x03086002000075a7 */ /* 0x000ee4000800017f */
[----:B---3--:R-:W-:Y:S05]  /*29aa0*/  @!P0 BRA `(.L_x_2198) ;  /* 0x0000003800c88947 */ /* 0x008fea0003800000 */
.L_x_2324:
[----:B------:R-:W-:Y:S05]  /*29ab0*/  BSYNC B1 ;  /* 0x0000000000017941 */ /* 0x000fea0003800000 */
.L_x_2197:
        /* <DEDUP_REMOVED lines=9> */
.L_x_2200:
[----:B------:R-:W-:Y:S05]  /*29b50*/  BSYNC B1 ;  /* 0x0000000000017941 */ /* 0x000fea0003800000 */
.L_x_2199:
[----:B--2---:R-:W2:Y:S04]  /*29b60*/  LDL.LU R5, [R1+0x14] ;  /* 0x0000140001057983 */ /* 0x004ea80000300800 */
[----:B------:R-:W2:Y:S04]  /*29b70*/  LDL.LU R3, [R1+0x8] ;  /* 0x0000080001037983 */ /* 0x000ea80000300800 */
[----:B------:R-:W4:Y:S04]  /*29b80*/  LDL R4, [R1] ;  /* 0x0000000001047983 */ /* 0x000f280000100800 */
[----:B---3--:R-:W4:Y:S01]  /*29b90*/  LDL R2, [R1+0x4] ;  /* 0x0000040001027983 */ /* 0x008f220000100800 */
[----:B------:R-:W-:Y:S01]  /*29ba0*/  UIADD3 UR4, UP0, UR38, 0x470, URZ ;  /* 0x0000047026047890 */ /* 0x000fe2000ff1e03f */
[----:B------:R-:W-:Y:S01]  /*29bb0*/  PLOP3.LUT P0, PT, PT, PT, PT, 0x80, 0x0 ;  /* 0x000000000000781c */ /* 0x000fe20003f0f070 */
[----:B------:R-:W-:Y:S01]  /*29bc0*/  VIADD R0, R0, 0x30850 ;  /* 0x0003085000007836 */ /* 0x000fe20000000000 */
[----:B------:R-:W-:Y:S01]  /*29bd0*/  UMOV UR6, 0x0 ;  /* 0x0000000000067882 */ /* 0x000fe20000000000 */
[----:B------:R-:W-:Y:S01]  /*29be0*/  UIADD3.X UR5, URZ, UR39, URZ, UP0, !UPT ;  /* 0x000000273f057290 */ /* 0x000fe200087fe43f */
[----:B------:R-:W-:Y:S01]  /*29bf0*/  UMOV UR7, 0x14f00000 ;  /* 0x14f0000000077882 */ /* 0x000fe20000000000 */
[----:B------:R-:W-:Y:S01]  /*29c00*/  UMOV UR10, URZ ;  /* 0x0000003f000a7c82 */ /* 0x000fe20008000000 */
[----:B--2---:R-:W-:-:S02]  /*29c10*/  IMAD R3, R3, 0x40, R5 ;  /* 0x0000004003037824 */ /* 0x004fc400078e0205 */
[----:B----4-:R-:W-:-:S05]  /*29c20*/  IMAD R2, R2, 0x8000, R4 ;  /* 0x0000800002027824 */ /* 0x010fca00078e0204 */
[----:B------:R-:W-:-:S07]  /*29c30*/  IADD3 R4, R2, 0x400, RZ ;  /* 0x0000040002047810 */ /* 0x000fce0007ffe0ff */
.L_x_2201:
        /* <DEDUP_REMOVED lines=10> */
[----:B------:R-:W-:Y:S01]  /*29ce0*/  PLOP3.LUT P0, PT, PT, PT, PT, 0x80, 0x0 ;  /* 0x000000000000781c */ /* 0x000fe20003f0f070 */
[----:B------:R-:W-:Y:S01]  /*29cf0*/  VIADD R4, R2, 0x2400 ;  /* 0x0000240002047836 */ /* 0x000fe20000000000 */
[----:B------:R-:W-:Y:S01]  /*29d00*/  UMOV UR6, 0x0 ;  /* 0x0000000000067882 */ /* 0x000fe20000000000 */
[----:B------:R-:W-:Y:S01]  /*29d10*/  UMOV UR7, 0x14f00000 ;  /* 0x14f0000000077882 */ /* 0x000fe20000000000 */
[----:B------:R-:W-:-:S09]  /*29d20*/  UMOV UR10, 0x40 ;  /* 0x00000040000a7882 */ /* 0x000fd20000000000 */
.L_x_2202:
        /* <DEDUP_REMOVED lines=15> */
.L_x_2203:
        /* <DEDUP_REMOVED lines=15> */
.L_x_2204:
        /* <DEDUP_REMOVED lines=10> */
.L_x_2196:
[----:B------:R-:W-:Y:S05]  /*29fb0*/  BSYNC B0 ;  /* 0x0000000000007941 */ /* 0x000fea0003800000 */
.L_x_2195:
[----:B--2---:R-:W2:Y:S04]  /*29fc0*/  LDL.LU R5, [R1+0x4] ;  /* 0x0000040001057983 */ /* 0x004ea80000300800 */
[----:B------:R-:W3:Y:S01]  /*29fd0*/  LDL.LU R4, [R1+0x10] ;  /* 0x0000100001047983 */ /* 0x000ee20000300800 */
[----:B--2---:R-:W-:-:S05]  /*29fe0*/  VIADD R0, R5, 0x1 ;  /* 0x0000000105007836 */ /* 0x004fca0000000000 */
[----:B------:R-:W-:-:S04]  /*29ff0*/  ISETP.NE.AND P0, PT, R0, 0x2, PT ;  /* 0x000000020000780c */ /* 0x000fc80003f05270 */
[----:B------:R-:W-:Y:S02]  /*2a000*/  SEL R2, RZ, 0x1, P0 ;  /* 0x00000001ff027807 */ /* 0x000fe40000000000 */
[----:B------:R-:W-:Y:S02]  /*2a010*/  SEL R0, R0, RZ, P0 ;  /* 0x000000ff00007207 */ /* 0x000fe40000000000 */
[----:B---3--:R-:W-:-:S03]  /*2a020*/  LOP3.LUT R4, R4, R2, RZ, 0x3c, !PT ;  /* 0x0000000204047212 */ /* 0x008fc600078e3cff */
[----:B------:R2:W-:Y:S04]  /*2a030*/  STL [R1+0x4], R0 ;  /* 0x0000040001007387 */ /* 0x0005e80000100800 */
[----:B------:R2:W-:Y:S02]  /*2a040*/  STL [R1+0x10], R4 ;  /* 0x0000100401007387 */ /* 0x0005e40000100800 */
.L_x_2111:
[----:B------:R-:W-:Y:S05]  /*2a050*/  BSYNC B7 ;  /* 0x0000000000077941 */ /* 0x000fea0003800000 */
.L_x_2109:
        /* <DEDUP_REMOVED lines=9> */
[----:B------:R3:W4:Y:S04]  /*2a0f0*/  LDS.128 R16, [R0+0x308d0] ;  /* 0x0308d00000107984 */ /* 0x0007280000000c00 */
[----:B------:R3:W-:Y:S01]  /*2a100*/  STL [R1], R0 ;  /* 0x0000000001007387 */ /* 0x0007e20000100800 */
[----:B------:R-:W-:Y:S06]  /*2a110*/  BAR.ARV 0x4, 0x180 ;  /* 0x0106000000007b1d */ /* 0x000fec0000002000 */
[----:B------:R-:W-:Y:S05]  /*2a120*/  BRA `(.L_x_2206) ;  /* 0x0000000800d87947 */ /* 0x000fea0003800000 */
.L_x_2205:
[----:B------:R-:W2:Y:S01]  /*2a130*/  S2R R6, SR_TID.X ;  /* 0x0000000000067919 */ /* 0x000ea20000002100 */
[----:B------:R-:W-:Y:S01]  /*2a140*/  UMOV UR4, 0xffffffff ;  /* 0xffffffff00047882 */ /* 0x000fe20000000000 */
[----:B--2---:R-:W-:-:S04]  /*2a150*/  LOP3.LUT R6, R6, 0x1f, RZ, 0xc0, !PT ;  /* 0x0000001f06067812 */ /* 0x004fc800078ec0ff */
[----:B------:R-:W-:Y:S01]  /*2a160*/  ISETP.NE.AND P0, PT, R6, 0x1f, PT ;  /* 0x0000001f0600780c */ /* 0x000fe20003f05270 */
[----:B------:R-:W-:-:S12]  /*2a170*/  BRA.DIV UR4, `(.L_x_2207) ;  /* 0x0000003604287947 */ /* 0x000fd8000b800000 */
[----:B------:R-:W-:Y:S01]  /*2a180*/  IMAD.IADD R0, R19, 0x1, R6 ;  /* 0x0000000113007824 */ /* 0x000fe200078e0206 */
[----:B------:R-:W-:-:S04]  /*2a190*/  ULDC UR4, c[0x0][0xc3c] ;  /* 0x00030f0000047ab9 */ /* 0x000fc80000000800 */
        /* <DEDUP_REMOVED lines=8> */
[C---:B------:R-:W-:Y:S01]  /*2a220*/  ISETP.GE.U32.AND P5, PT, R6.reuse, 0x10, PT ;  /* 0x000000100600780c */ /* 0x040fe20003fa6070 */
[----:B------:R-:W-:Y:S01]  /*2a230*/  SHFL.IDX PT, R5, R16, 0x1, 0x1f ;  /* 0x00201f0010057f89 */ /* 0x000fe200000e0000 */
[----:B--2---:R-:W-:Y:S02]  /*2a240*/  IMAD.MOV.U32 R3, RZ, RZ, RZ ;  /* 0x000000ffff037224 */ /* 0x004fe400078e00ff */
[----:B---3--:R-:W-:Y:S01]  /*2a250*/  @!P1 IMAD.MOV.U32 R3, RZ, RZ, R2 ;  /* 0x000000ffff039224 */ /* 0x008fe200078e0002 */
[----:B------:R-:W-:-:S04]  /*2a260*/  ISETP.NE.AND P1, PT, R6, RZ, PT ;  /* 0x000000ff0600720c */ /* 0x000fc80003f25270 */
        /* <DEDUP_REMOVED lines=13> */
[----:B--2---:R-:W-:-:S05]  /*2a340*/  SEL R4, R4, RZ, P5 ;  /* 0x000000ff04047207 */ /* 0x004fca0002800000 */
[----:B------:R-:W-:-:S05]  /*2a350*/  IMAD.IADD R2, R2, 0x1, R4 ;  /* 0x0000000102027824 */ /* 0x000fca00078e0204 */
[----:B------:R2:W3:Y:S02]  /*2a360*/  SHFL.IDX PT, R16, R2, 0x1f, 0x1f ;  /* 0x03e01f0002107f89 */ /* 0x0004e400000e0000 */
.L_x_2334:
[----:B------:R-:W-:Y:S02]  /*2a370*/  ULDC UR4, c[0x0][0xc38] ;  /* 0x00030e0000047ab9 */ /* 0x000fe40000000800 */
[----:B------:R-:W-:-:S04]  /*2a380*/  IMAD.U32 R4, RZ, RZ, UR4 ;  /* 0x00000004ff047e24 */ /* 0x000fc8000f8e00ff */
[----:B---3--:R-:W-:-:S05]  /*2a390*/  IMAD R16, R16, R4, RZ ;  /* 0x0000000410107224 */ /* 0x008fca00078e02ff */
[----:B------:R-:W-:-:S04]  /*2a3a0*/  IADD3 R5, R5, R16, RZ ;  /* 0x0000001005057210 */ /* 0x000fc80007ffe0ff */
[----:B------:R-:W-:-:S13]  /*2a3b0*/  ISETP.GT.AND P6, PT, R5, R0, PT ;  /* 0x000000000500720c */ /* 0x000fda0003fc4270 */
[----:B------:R-:W-:Y:S05]  /*2a3c0*/  @P6 BRA `(.L_x_2208) ;  /* 0x00000000009c6947 */ /* 0x000fea0003800000 */
.L_x_2213:
[----:B--2---:R-:W2:Y:S01]  /*2a3d0*/  LDC R2, c[0x0][0xc3c] ;  /* 0x00030f00ff027b82 */ /* 0x004ea20000000800 */
[----:B------:R-:W-:-:S05]  /*2a3e0*/  VIADD R19, R19, 0x1f ;  /* 0x0000001f13137836 */ /* 0x000fca0000000000 */
[----:B--2---:R-:W-:-:S13]  /*2a3f0*/  ISETP.GE.AND P6, PT, R19, R2, PT ;  /* 0x000000021300720c */ /* 0x004fda0003fc6270 */
[----:B------:R-:W-:Y:S05]  /*2a400*/  @P6 BRA `(.L_x_2209) ;  /* 0x0000000400d46947 */ /* 0x000fea0003800000 */
[----:B------:R-:W2:Y:S01]  /*2a410*/  S2R R3, SR_TID.X ;  /* 0x0000000000037919 */ /* 0x000ea20000002100 */
[----:B------:R-:W-:Y:S01]  /*2a420*/  BSSY B0, `(.L_x_2210) ;  /* 0x0000009000007945 */ /* 0x000fe20003800000 */
[----:B--2---:R-:W-:-:S05]  /*2a430*/  LOP3.LUT R3, R3, 0x1f, RZ, 0xc0, !PT ;  /* 0x0000001f03037812 */ /* 0x004fca00078ec0ff */
[----:B------:R-:W-:Y:S02]  /*2a440*/  IMAD.IADD R4, R19, 0x1, R3 ;  /* 0x0000000113047824 */ /* 0x000fe400078e0203 */
[----:B------:R-:W-:-:S03]  /*2a450*/  IMAD.MOV.U32 R3, RZ, RZ, RZ ;  /* 0x000000ffff037224 */ /* 0x000fc600078e00ff */
[----:B------:R-:W-:-:S13]  /*2a460*/  ISETP.GE.OR P6, PT, R4, R2, !P0 ;  /* 0x000000020400720c */ /* 0x000fda00047c6670 */
[----:B------:R-:W-:Y:S05]  /*2a470*/  @P6 BRA `(.L_x_2211) ;  /* 0x00000000000c6947 */ /* 0x000fea0003800000 */
[----:B------:R-:W2:Y:S02]  /*2a480*/  LDC.64 R2, c[0x0][0xc80] ;  /* 0x00032000ff027b82 */ /* 0x000ea40000000a00 */
[----:B--2---:R-:W-:-:S06]  /*2a490*/  IMAD.WIDE R2, R4, 0x4, R2 ;  /* 0x0000000404027825 */ /* 0x004fcc00078e0202 */
[----:B------:R2:W5:Y:S02]  /*2a4a0*/  LDG.E R3, desc[UR60][R2.64] ;  /* 0x0000003c02037981 */ /* 0x000564000c1e1900 */
.L_x_2211:
[----:B------:R-:W-:Y:S05]  /*2a4b0*/  BSYNC B0 ;  /* 0x0000000000007941 */ /* 0x000fea0003800000 */
.L_x_2210:
        /* <DEDUP_REMOVED lines=18> */
.L_x_2342:
[----:B------:R-:W-:Y:S02]  /*2a5e0*/  ULDC UR4, c[0x0][0xc38] ;  /* 0x00030e0000047ab9 */ /* 0x000fe40000000800 */
[----:B------:R-:W-:-:S04]  /*2a5f0*/  IMAD.U32 R4, RZ, RZ, UR4 ;  /* 0x00000004ff047e24 */ /* 0x000fc8000f8e00ff */
[----:B---3--:R-:W-:-:S05]  /*2a600*/  IMAD R16, R16, R4, RZ ;  /* 0x0000000410107224 */ /* 0x008fca00078e02ff */
[----:B------:R-:W-:-:S04]  /*2a610*/  IADD3 R5, R16, R5, RZ ;  /* 0x0000000510057210 */ /* 0x000fc80007ffe0ff */
[----:B------:R-:W-:-:S13]  /*2a620*/  ISETP.GT.AND P6, PT, R5, R0, PT ;  /* 0x000000000500720c */ /* 0x000fda0003fc4270 */
[----:B------:R-:W-:Y:S05]  /*2a630*/  @!P6 BRA `(.L_x_2213) ;  /* 0xfffffffc0064e947 */ /* 0x000fea000383ffff */
.L_x_2208:
[----:B------:R-:W-:Y:S01]  /*2a640*/  IMAD.IADD R16, R5, 0x1, -R16 ;  /* 0x0000000105107824 */ /* 0x000fe200078e0a10 */
[----:B------:R-:W-:-:S03]  /*2a650*/  UMOV UR4, 0xffffffff ;  /* 0xffffffff00047882 */ /* 0x000fc60000000000 */
[----:B------:R-:W-:-:S05]  /*2a660*/  IMAD R5, R2, R4, R16 ;  /* 0x0000000402057224 */ /* 0x000fca00078e0210 */
[----:B------:R-:W-:Y:S01]  /*2a670*/  ISETP.GT.AND P6, PT, R5, R0, PT ;  /* 0x000000000500720c */ /* 0x000fe20003fc4270 */
[----:B------:R-:W-:-:S12]  /*2a680*/  BRA.DIV UR4, `(.L_x_2214) ;  /* 0x0000003604f87947 */ /* 0x000fd8000b800000 */
[----:B------:R-:W-:-:S04]  /*2a690*/  VOTE.ANY R5, PT, !P6 ;  /* 0x0000000000057806 */ /* 0x000fc800070e0100 */
[----:B------:R-:W3:Y:S02]  /*2a6a0*/  POPC R6, R5 ;  /* 0x0000000500067309 */ /* 0x000ee40000000000 */
[----:B---3--:R3:W4:Y:S02]  /*2a6b0*/  SHFL.IDX PT, R17, R3, R6, 0x1f ;  /* 0x00001f0603117589 */ /* 0x00872400000e0000 */
.L_x_2346:
[----:B------:R-:W-:Y:S01]  /*2a6c0*/  ISETP.NE.AND P0, PT, R5, RZ, PT ;  /* 0x000000ff0500720c */ /* 0x000fe20003f05270 */
[----:B------:R-:W-:-:S12]  /*2a6d0*/  IMAD.MOV.U32 R5, RZ, RZ, RZ ;  /* 0x000000ffff057224 */ /* 0x000fd800078e00ff */
[----:B------:R-:W-:Y:S05]  /*2a6e0*/  @!P0 BRA `(.L_x_2215) ;  /* 0x0000000000148947 */ /* 0x000fea0003800000 */
[----:B------:R-:W-:Y:S01]  /*2a6f0*/  UMOV UR4, 0xffffffff ;  /* 0xffffffff00047882 */ /* 0x000fe20000000000 */
[----:B-1----:R-:W-:Y:S02]  /*2a700*/  VIADD R12, R6, 0xffffffff ;  /* 0xffffffff060c7836 */ /* 0x002fe40000000000 */
[----:B------:R-:W-:Y:S05]  /*2a710*/  BRA.DIV UR4, `(.L_x_2216) ;  /* 0x0000003a041c7947 */ /* 0x000fea000b800000 */
[----:B--2---:R1:W2:Y:S02]  /*2a720*/  SHFL.IDX PT, R2, R2, R12, 0x1f ;  /* 0x00001f0c02027589 */ /* 0x0042a400000e0000 */
.L_x_2349:
[----:B--2---:R-:W-:-:S07]  /*2a730*/  IMAD.MOV.U32 R5, RZ, RZ, R2 ;  /* 0x000000ffff057224 */ /* 0x004fce00078e0002 */
.L_x_2215:
[----:B--23--:R-:W2:Y:S01]  /*2a740*/  LDC.64 R2, c[0x0][0xc90] ;  /* 0x00032400ff027b82 */ /* 0x00cea20000000a00 */
[----:B------:R-:W-:-:S05]  /*2a750*/  IADD3 R19, R6, R19, RZ ;  /* 0x0000001306137210 */ /* 0x000fca0007ffe0ff */
[----:B--2---:R-:W-:-:S05]  /*2a760*/  IMAD.WIDE R2, R19, 0x4, R2 ;  /* 0x0000000413027825 */ /* 0x004fca00078e0202 */
[----:B------:R-:W4:Y:S01]  /*2a770*/  LDG.E R7, desc[UR60][R2.64] ;  /* 0x0000003c02077981 */ /* 0x000f22000c1e1900 */
[----:B------:R-:W-:-:S04]  /*2a780*/  IMAD R16, R5, R4, R16 ;  /* 0x0000000405107224 */ /* 0x000fc800078e0210 */
[----:B------:R-:W-:Y:S02]  /*2a790*/  IMAD.IADD R0, R0, 0x1, -R16 ;  /* 0x0000000100007824 */ /* 0x000fe400078e0a10 */
[----:B----4-:R-:W-:-:S05]  /*2a7a0*/  IMAD R6, R17, R7, RZ ;  /* 0x0000000711067224 */ /* 0x010fca00078e02ff */
[----:B0-----:R-:W-:-:S04]  /*2a7b0*/  IABS R8, R6 ;  /* 0x0000000600087213 */ /* 0x001fc80000000000 */
        /* <DEDUP_REMOVED lines=10> */
[----:B------:R-:W-:Y:S01]  /*2a860*/  IMAD.HI.U32 R2, R2, R3, RZ ;  /* 0x0000000302027227 */ /* 0x000fe200078e00ff */
[----:B------:R-:W-:-:S05]  /*2a870*/  IADD3 R5, RZ, -R5, RZ ;  /* 0x80000005ff057210 */ /* 0x000fca0007ffe0ff */
        /* <DEDUP_REMOVED lines=12> */
[----:B------:R-:W-:-:S03]  /*2a940*/  IMAD.MOV R2, RZ, RZ, -R2 ;  /* 0x000000ffff027224 */ /* 0x000fc600078e0a02 */
[----:B------:R-:W-:Y:S01]  /*2a950*/  IADD3 R3, -R5, RZ, RZ ;  /* 0x000000ff05037210 */ /* 0x000fe20007ffe1ff */
        /* <DEDUP_REMOVED lines=21> */
[C---:B------:R-:W-:Y:S02]  /*2aab0*/  LOP3.LUT R3, R0.reuse, R4, RZ, 0x3c, !PT ;  /* 0x0000000400037212 */ /* 0x040fe400078e3cff */
[----:B------:R-:W-:Y:S02]  /*2aac0*/  IADD3 R0, R0, R5, RZ ;  /* 0x0000000500007210 */ /* 0x000fe40007ffe0ff */
        /* <DEDUP_REMOVED lines=9> */
.L_x_2209:
[----:B------:R-:W-:Y:S01]  /*2ab60*/  UMOV UR4, URZ ;  /* 0x0000003f00047c82 */ /* 0x000fe20008000000 */
[----:B------:R-:W-:Y:S01]  /*2ab70*/  UMOV UR5, URZ ;  /* 0x0000003f00057c82 */ /* 0x000fe20008000000 */
[----:B------:R-:W-:Y:S01]  /*2ab80*/  ULDC UR6, c[0x0][0xc3c] ;  /* 0x00030f0000067ab9 */ /* 0x000fe20000000800 */
[----:B------:R-:W-:Y:S01]  /*2ab90*/  IMAD.MOV.U32 R16, RZ, RZ, R0 ;  /* 0x000000ffff107224 */ /* 0x000fe200078e0000 */
[----:B------:R-:W-:Y:S01]  /*2aba0*/  MOV R18, UR5 ;  /* 0x0000000500127c02 */ /* 0x000fe20008000f00 */
[----:B------:R-:W-:Y:S02]  /*2abb0*/  IMAD.U32 R17, RZ, RZ, UR4 ;  /* 0x00000004ff117e24 */ /* 0x000fe4000f8e00ff */
[----:B------:R-:W-:-:S07]  /*2abc0*/  IMAD.U32 R19, RZ, RZ, UR6 ;  /* 0x00000006ff137e24 */ /* 0x000fce000f8e00ff */
.L_x_2217:
[----:B------:R2:W3:Y:S01]  /*2abd0*/  LDL R3, [R1] ;  /* 0x0000000001037983 */ /* 0x0004e20000100800 */
[----:B------:R-:W4:Y:S01]  /*2abe0*/  S2R R0, SR_TID.X ;  /* 0x0000000000007919 */ /* 0x000f220000002100 */
[----:B------:R-:W-:Y:S05]  /*2abf0*/  WARPSYNC.ALL ;  /* 0x0000000000007948 */ /* 0x000fea0003800000 */
[----:B----4-:R-:W-:Y:S01]  /*2ac00*/  LOP3.LUT R0, R0, 0x1f, RZ, 0xc0, !PT ;  /* 0x0000001f00007812 */ /* 0x010fe200078ec0ff */
[----:B------:R-:W-:Y:S03]  /*2ac10*/  BAR.SYNC.DEFER_BLOCKING 0x4, 0x180 ;  /* 0x0106000000007b1d */ /* 0x000fe60000010000 */
[----:B------:R-:W-:-:S13]  /*2ac20*/  ISETP.NE.AND P0, PT, R0, RZ, PT ;  /* 0x000000ff0000720c */ /* 0x000fda0003f05270 */
[----:B------:R-:W3:Y:S01]  /*2ac30*/  @!P0 S2R R0, SR_CgaCtaId ;  /* 0x0000000000008919 */ /* 0x000ee20000008800 */
[----:B------:R-:W-:-:S04]  /*2ac40*/  @!P0 MOV R2, 0x400 ;  /* 0x0000040000028802 */ /* 0x000fc80000000f00 */
[----:B---3--:R-:W-:-:S05]  /*2ac50*/  @!P0 LEA R3, R0, R2, 0x18 ;  /* 0x0000000200038211 */ /* 0x008fca00078ec0ff */
[----:B------:R2:W-:Y:S04]  /*2ac60*/  @!P0 STS.128 [R3+0x308d0], R16 ;  /* 0x0308d01003008388 */ /* 0x0005e80000000c00 */
[----:B------:R2:W-:Y:S01]  /*2ac70*/  @!P0 STL [R1], R3 ;  /* 0x0000000301008387 */ /* 0x0005e20000100800 */
[----:B------:R-:W-:Y:S06]  /*2ac80*/  BAR.ARV 0x5, 0x180 ;  /* 0x0146000000007b1d */ /* 0x000fec0000002000 */
.L_x_2206:
[----:B------:R-:W-:Y:S02]  /*2ac90*/  ULDC UR4, c[0x0][0xc3c] ;  /* 0x00030f0000047ab9 */ /* 0x000fe40000000800 */
[----:B----4-:R-:W-:-:S13]  /*2aca0*/  ISETP.GE.AND P0, PT, R19, UR4, PT ;  /* 0x0000000413007c0c */ /* 0x010fda000bf06270 */
[----:B------:R-:W-:Y:S05]  /*2acb0*/  @!P0 BRA `(.L_x_2218) ;  /* 0xffffff7c00908947 */ /* 0x000fea000383ffff */
[----:B------:R-:W-:Y:S05]  /*2acc0*/  BSYNC B8 ;  /* 0x0000000000087941 */ /* 0x000fea0003800000 */
.L_x_2045:
[----:B---3--:R-:W3:Y:S01]  /*2acd0*/  LDL.LU R0, [R1+0x48] ;  /* 0x0000480001007983 */ /* 0x008ee20000300800 */
[----:B------:R-:W-:Y:S01]  /*2ace0*/  BSSY B0, `(.L_x_2219) ;  /* 0x000000b000007945 */ /* 0x000fe20003800000 */
[----:B------:R-:W4:Y:S01]  /*2acf0*/  S2R R5, SR_CgaCtaId ;  /* 0x0000000000057919 */ /* 0x000f220000008800 */
[----:B---3--:R-:W-:-:S05]  /*2ad00*/  VIADD R0, R0, 0x1 ;  /* 0x0000000100007836 */ /* 0x008fca0000000000 */
[----:B0-----:R-:W-:-:S04]  /*2ad10*/  LEA.HI R2, R0, R0, RZ, 0x1 ;  /* 0x0000000000027211 */ /* 0x001fc800078f08ff */
[----:B--2---:R-:W-:-:S05]  /*2ad20*/  LOP3.LUT R3, R2, 0xfffffffe, RZ, 0xc0, !PT ;  /* 0xfffffffe02037812 */ /* 0x004fca00078ec0ff */
[----:B------:R-:W-:Y:S01]  /*2ad30*/  IMAD.IADD R3, R0, 0x1, -R3 ;  /* 0x0000000100037824 */ /* 0x000fe200078e0a03 */
[----:B------:R-:W-:-:S04]  /*2ad40*/  MOV R0, 0x400 ;  /* 0x0000040000007802 */ /* 0x000fc80000000f00 */
[----:B----4-:R-:W-:Y:S02]  /*2ad50*/  LEA R0, R5, R0, 0x18 ;  /* 0x0000000005007211 */ /* 0x010fe400078ec0ff */
[----:B------:R-:W-:-:S04]  /*2ad60*/  SHF.L.U32 R3, R3, 0x1f, RZ ;  /* 0x0000001f03037819 */ /* 0x000fc800000006ff */
[----:B------:R-:W0:Y:S02]  /*2ad70*/  SYNCS.PHASECHK.TRANS64.TRYWAIT P0, [R0+URZ+0x30820], R3 ;  /* 0x03082003000075a7 */ /* 0x000e24000800017f */
[----:B0-----:R-:W-:Y:S05]  /*2ad80*/  @!P0 BRA `(.L_x_2220) ;  /* 0x0000003000a88947 */ /* 0x001fea0003800000 */
.L_x_2350:
[----:B------:R-:W-:Y:S05]  /*2ad90*/  BSYNC B0 ;  /* 0x0000000000007941 */ /* 0x000fea0003800000 */
.L_x_2219:
[----:B------:R-:W-:-:S03]  /*2ada0*/  UMOV UR4, 0xffffffff ;  /* 0xffffffff00047882 */ /* 0x000fc60000000000 */
[----:B------:R-:W-:Y:S05]  /*2adb0*/  BRA.DIV UR4, `(.L_x_2221) ;  /* 0x0000003204b07947 */ /* 0x000fea000b800000 */
[----:B------:R-:W2:Y:S02]  /*2adc0*/  S2R R2, SR_TID.X ;  /* 0x0000000000027919 */ /* 0x000ea40000002100 */
[----:B--2---:R-:W-:-:S04]  /*2add0*/  SHF.R.U32.HI R2, RZ, 0x5, R2 ;  /* 0x00000005ff027819 */ /* 0x004fc80000011602 */
[----:B------:R-:W-:-:S05]  /*2ade0*/  LOP3.LUT R2, R2, 0x3, RZ, 0xc0, !PT ;  /* 0x0000000302027812 */ /* 0x000fca00078ec0ff */
[----:B------:R2:W3:Y:S02]  /*2adf0*/  SHFL.IDX PT, R14, R2, RZ, 0x1f ;  /* 0x00001fff020e7589 */ /* 0x0004e400000e0000 */
.L_x_2353:
[----:B---3--:R-:W-:-:S13]  /*2ae00*/  ISETP.NE.AND P0, PT, R14, RZ, PT ;  /* 0x000000ff0e00720c */ /* 0x008fda0003f05270 */
[----:B------:R-:W-:Y:S05]  /*2ae10*/  @P0 BRA `(.L_x_1746) ;  /* 0x0000000000940947 */ /* 0x000fea0003800000 */
[----:B------:R-:W-:-:S03]  /*2ae20*/  UMOV UR4, 0xffffffff ;  /* 0xffffffff00047882 */ /* 0x000fc60000000000 */
[----:B------:R-:W-:Y:S05]  /*2ae30*/  BRA.DIV UR4, `(.L_x_2222) ;  /* 0x0000003204c47947 */ /* 0x000fea000b800000 */
[----:B------:R-:W-:-:S13]  /*2ae40*/  ELECT P6, URZ, PT ;  /* 0x00000000003f782f */ /* 0x000fda00038c0000 */
.L_x_2356:
[----:B------:R-:W-:Y:S05]  /*2ae50*/  @!P6 BRA `(.L_x_1746) ;  /* 0x000000000084e947 */ /* 0x000fea0003800000 */
[----:B--2---:R-:W2:Y:S02]  /*2ae60*/  LDL.LU R2, [R1+0x68] ;  /* 0x0000680001027983 */ /* 0x004ea40000300800 */
[----:B--2---:R-:W-:-:S04]  /*2ae70*/  LOP3.LUT R2, R2, 0x2, RZ, 0xfc, !PT ;  /* 0x0000000202027812 */ /* 0x004fc800078efcff */
[----:B------:R-:W-:-:S13]  /*2ae80*/  ISETP.NE.AND P2, PT, R2, 0x3, PT ;  /* 0x000000030200780c */ /* 0x000fda0003f45270 */
[----:B------:R-:W-:Y:S05]  /*2ae90*/  @!P2 BRA `(.L_x_2223) ;  /* 0x000000000004a947 */ /* 0x000fea0003800000 */
[----:B------:R-:W-:Y:S01]  /*2aea0*/  BPT.TRAP 0x1 ;  /* 0x000000040000795c */ /* 0x000fe20000300000 */
.L_x_2223:
[----:B0-----:R-:W2:Y:S04]  /*2aeb0*/  LDL R3, [R1+0x4] ;  /* 0x0000040001037983 */ /* 0x001ea80000100800 */
[----:B------:R-:W3:Y:S01]  /*2aec0*/  LDL.LU R7, [R1+0x10] ;  /* 0x0000100001077983 */ /* 0x000ee20000300800 */
[----:B------:R-:W-:-:S05]  /*2aed0*/  VIADD R2, R0, 0x30840 ;  /* 0x0003084000027836 */ /* 0x000fca0000000000 */
[C---:B--2---:R-:W-:Y:S01]  /*2aee0*/  LEA R6, R3.reuse, R2, 0x3 ;  /* 0x0000000203067211 */ /* 0x044fe200078e18ff */
[----:B------:R-:W-:Y:S01]  /*2aef0*/  VIADD R3, R3, 0x1 ;  /* 0x0000000103037836 */ /* 0x000fe20000000000 */
[----:B---3--:R-:W-:-:S04]  /*2af00*/  SHF.L.U32 R5, R7, 0x1f, RZ ;  /* 0x0000001f07057819 */ /* 0x008fc800000006ff */
        /* <DEDUP_REMOVED lines=8> */
.L_x_2357:
[----:B------:R-:W2:Y:S02]  /*2af90*/  SYNCS.PHASECHK.TRANS64.TRYWAIT P0, [R7+URZ], R2 ;  /* 0x00000002070075a7 */ /* 0x000ea4000800017f */
[----:B--2---:R-:W-:Y:S05]  /*2afa0*/  @!P0 BRA `(.L_x_2225) ;  /* 0x00000030009c8947 */ /* 0x004fea0003800000 */
.L_x_2358:
[----:B------:R-:W-:Y:S05]  /*2afb0*/  @!P2 BRA `(.L_x_2226) ;  /* 0x000000000004a947 */ /* 0x000fea0003800000 */
[----:B------:R-:W-:Y:S01]  /*2afc0*/  BPT.TRAP 0x1 ;  /* 0x000000040000795c */ /* 0x000fe20000300000 */
.L_x_2226:
[----:B------:R-:W3:Y:S01]  /*2afd0*/  LDL.LU R4, [R1+0x4] ;  /* 0x0000040001047983 */ /* 0x000ee20000300800 */
[----:B------:R-:W-:-:S04]  /*2afe0*/  VIADD R0, R0, 0x30860 ;  /* 0x0003086000007836 */ /* 0x000fc80000000000 */
[----:B---3--:R-:W-:-:S04]  /*2aff0*/  IMAD R4, R4, 0x8, R0 ;  /* 0x0000000804047824 */ /* 0x008fc800078e0200 */
[----:B------:R-:W3:Y:S02]  /*2b000*/  SYNCS.PHASECHK.TRANS64.TRYWAIT P0, [R4+URZ], R5 ;  /* 0x00000005040075a7 */ /* 0x000ee4000800017f */
[----:B---3--:R-:W-:Y:S05]  /*2b010*/  @!P0 BRA `(.L_x_2227) ;  /* 0x0000003000948947 */ /* 0x008fea0003800000 */
.L_x_2359:
[----:B------:R-:W-:-:S07]  /*2b020*/  LEA R3, R3, R0, 0x3 ;  /* 0x0000000003037211 */ /* 0x000fce00078e18ff */
.L_x_2228:
[----:B----4-:R4:W0:Y:S02]  /*2b030*/  SYNCS.PHASECHK.TRANS64.TRYWAIT P0, [R3+URZ], R2 ;  /* 0x00000002030075a7 */ /* 0x010824000800017f */
[----:B0-----:R-:W-:Y:S05]  /*2b040*/  @!P0 NANOSLEEP.SYNCS 0x989680 ;  /* 0x009896800000895d */ /* 0x001fea0003900000 */
[----:B------:R-:W0:Y:S02]  /*2b050*/  @!P0 SYNCS.PHASECHK.TRANS64 P0, [R3+URZ], R2 ;  /* 0x00000002030085a7 */ /* 0x000e24000800007f */
[----:B0-----:R-:W-:Y:S05]  /*2b060*/  @!P0 BRA `(.L_x_2228) ;  /* 0xfffffffc00f08947 */ /* 0x001fea000383ffff */
.L_x_1746:
[----:B------:R-:W-:Y:S05]  /*2b070*/  BSYNC B9 ;  /* 0x0000000000097941 */ /* 0x000fea0003800000 */
.L_x_1743:
[----:B------:R-:W-:Y:S05]  /*2b080*/  EXIT ;  /* 0x000000000000794d */ /* 0x000fea0003800000 */
.L_x_1772:
[----:B0-----:R0:W1:Y:S02]  /*2b090*/  SYNCS.PHASECHK.TRANS64.TRYWAIT P5, [R99+URZ+0x30890], R107 ;  /* 0x0308906b630075a7 */ /* 0x00106400080a017f */
[----:B-1----:R-:W-:Y:S05]  /*2b0a0*/  @!P5 NANOSLEEP.SYNCS 0x989680 ;  /* 0x009896800000d95d */ /* 0x002fea0003900000 */
[----:B------:R-:W1:Y:S02]  /*2b0b0*/  @!P5 SYNCS.PHASECHK.TRANS64 P5, [R99+URZ+0x30890], R107 ;  /* 0x0308906b6300d5a7 */ /* 0x000e6400080a007f */
[----:B-1----:R-:W-:Y:S05]  /*2b0c0*/  @!P5 BRA `(.L_x_1772) ;  /* 0xfffffffc00f0d947 */ /* 0x002fea000383ffff */
[----:B------:R-:W-:Y:S05]  /*2b0d0*/  BRA `(.L_x_2229) ;  /* 0xfffffd8400787947 */ /* 0x000fea000383ffff */
.L_x_1810:
[----:B0-----:R0:W1:Y:S02]  /*2b0e0*/  SYNCS.PHASECHK.TRANS64.TRYWAIT P5, [R99+URZ+0x30890], R107 ;  /* 0x0308906b630075a7 */ /* 0x00106400080a017f */
[----:B-1----:R-:W-:Y:S05]  /*2b0f0*/  @!P5 NANOSLEEP.SYNCS 0x989680 ;  /* 0x009896800000d95d */ /* 0x002fea0003900000 */
[----:B------:R-:W1:Y:S02]  /*2b100*/  @!P5 SYNCS.PHASECHK.TRANS64 P5, [R99+URZ+0x30890], R107 ;  /* 0x0308906b6300d5a7 */ /* 0x000e6400080a007f */
[----:B-1----:R-:W-:Y:S05]  /*2b110*/  @!P5 BRA `(.L_x_1810) ;  /* 0xfffffffc00f0d947 */ /* 0x002fea000383ffff */
[----:B------:R-:W-:Y:S05]  /*2b120*/  BRA `(.L_x_2230) ;  /* 0xfffffda400f47947 */ /* 0x000fea000383ffff */
.L_x_1827:
[----:B0-----:R0:W1:Y:S02]  /*2b130*/  SYNCS.PHASECHK.TRANS64.TRYWAIT P0, [R99+URZ+0x30890], R107 ;  /* 0x0308906b630075a7 */ /* 0x001064000800017f */
[----:B-1----:R-:W-:Y:S05]  /*2b140*/  @!P0 NANOSLEEP.SYNCS 0x989680 ;  /* 0x009896800000895d */ /* 0x002fea0003900000 */
[----:B------:R-:W1:Y:S02]  /*2b150*/  @!P0 SYNCS.PHASECHK.TRANS64 P0, [R99+URZ+0x30890], R107 ;  /* 0x0308906b630085a7 */ /* 0x000e64000800007f */
[----:B-1----:R-:W-:Y:S05]  /*2b160*/  @!P0 BRA `(.L_x_1827) ;  /* 0xfffffffc00f08947 */ /* 0x002fea000383ffff */
[----:B------:R-:W-:Y:S05]  /*2b170*/  BRA `(.L_x_2231) ;  /* 0xfffffdc800707947 */ /* 0x000fea000383ffff */
.L_x_1833:
[----:B--2---:R2:W3:Y:S02]  /*2b180*/  SYNCS.PHASECHK.TRANS64.TRYWAIT P1, [R99+URZ+0x308b0], R107 ;  /* 0x0308b06b630075a7 */ /* 0x0044e4000802017f */
[----:B---3--:R-:W-:Y:S05]  /*2b190*/  @!P1 NANOSLEEP.SYNCS 0x989680 ;  /* 0x009896800000995d */ /* 0x008fea0003900000 */
[----:B------:R-:W3:Y:S02]  /*2b1a0*/  @!P1 SYNCS.PHASECHK.TRANS64 P1, [R99+URZ+0x308b0], R107 ;  /* 0x0308b06b630095a7 */ /* 0x000ee4000802007f */
[----:B---3--:R-:W-:Y:S05]  /*2b1b0*/  @!P1 BRA `(.L_x_1833) ;  /* 0xfffffffc00f09947 */ /* 0x008fea000383ffff */
[----:B------:R-:W-:Y:S05]  /*2b1c0*/  BRA `(.L_x_2232) ;  /* 0xfffffdcc00407947 */ /* 0x000fea000383ffff */
.L_x_1861:
[----:B------:R-:W-:Y:S01]  /*2b1d0*/  BSSY B1, `(.L_x_2233) ;  /* 0x0000008000017945 */ /* 0x000fe20003800000 */
[----:B------:R-:W-:Y:S02]  /*2b1e0*/  IMAD.MOV.U32 R13, RZ, RZ, R6 ;  /* 0x000000ffff0d7224 */ /* 0x000fe400078e0006 */
[----:B------:R-:W-:Y:S02]  /*2b1f0*/  IMAD.MOV.U32 R12, RZ, RZ, RZ ;  /* 0x000000ffff0c7224 */ /* 0x000fe400078e00ff */
[----:B------:R-:W-:Y:S02]  /*2b200*/  IMAD.MOV.U32 R11, RZ, RZ, 0x181f ;  /* 0x0000181fff0b7424 */ /* 0x000fe400078e00ff */
[----:B------:R-:W-:-:S07]  /*2b210*/  IMAD.MOV.U32 R15, RZ, RZ, -0x1 ;  /* 0xffffffffff0f7424 */ /* 0x000fce00078e00ff */
[----:B------:R-:W-:Y:S05]  /*2b220*/  WARPSYNC.COLLECTIVE R15, `(.L_x_2234) ;  /* 0x000000000f087348 */ /* 0x000fea0003c00000 */
[----:B------:R0:W1:Y:S02]  /*2b230*/  SHFL.IDX P6, R14, R13, R12, R11 ;  /* 0x0000000c0d0e7389 */ /* 0x00006400000c000b */
[----:B01----:R-:W-:Y:S01]  /*2b240*/  ENDCOLLECTIVE ;  /* 0x000000000000791b */ /* 0x003fe20003800000 */
.L_x_2234:
[----:B------:R-:W-:Y:S05]  /*2b250*/  BSYNC B1 ;  /* 0x0000000000017941 */ /* 0x000fea0003800000 */
.L_x_2233:
[----:B------:R-:W-:Y:S01]  /*2b260*/  IMAD.MOV.U32 R13, RZ, RZ, R3 ;  /* 0x000000ffff0d7224 */ /* 0x000fe200078e0003 */
[----:B------:R-:W-:Y:S01]  /*2b270*/  MOV R5, R14 ;  /* 0x0000000e00057202 */ /* 0x000fe20000000f00 */
[----:B------:R-:W-:Y:S02]  /*2b280*/  IMAD.MOV.U32 R12, RZ, RZ, RZ ;  /* 0x000000ffff0c7224 */ /* 0x000fe400078e00ff */
[----:B------:R-:W-:Y:S02]  /*2b290*/  IMAD.MOV.U32 R11, RZ, RZ, 0x181f ;  /* 0x0000181fff0b7424 */ /* 0x000fe400078e00ff */
[----:B------:R-:W-:-:S07]  /*2b2a0*/  IMAD.MOV.U32 R15, RZ, RZ, -0x1 ;  /* 0xffffffffff0f7424 */ /* 0x000fce00078e00ff */
[----:B------:R-:W-:Y:S05]  /*2b2b0*/  WARPSYNC.COLLECTIVE R15, `(.L_x_2235) ;  /* 0x000000000f087348 */ /* 0x000fea0003c00000 */
[----:B------:R0:W1:Y:S02]  /*2b2c0*/  SHFL.IDX P6, R14, R13, R12, R11 ;  /* 0x0000000c0d0e7389 */ /* 0x00006400000c000b */
[----:B01----:R-:W-:Y:S01]  /*2b2d0*/  ENDCOLLECTIVE ;  /* 0x000000000000791b */ /* 0x003fe20003800000 */
.L_x_2235:
[----:B------:R-:W-:Y:S01]  /*2b2e0*/  IMAD.MOV.U32 R13, RZ, RZ, R7 ;  /* 0x000000ffff0d7224 */ /* 0x000fe200078e0007 */
[----:B------:R-:W-:-:S07]  /*2b2f0*/  MOV R4, R14 ;  /* 0x0000000e00047202 */ /* 0x000fce0000000f00 */
[----:B------:R-:W-:Y:S05]  /*2b300*/  WARPSYNC.COLLECTIVE R15, `(.L_x_2236) ;  /* 0x000000000f087348 */ /* 0x000fea0003c00000 */
[----:B------:R0:W1:Y:S02]  /*2b310*/  SHFL.IDX P6, R14, R13, R12, R11 ;  /* 0x0000000c0d0e7389 */ /* 0x00006400000c000b */
[----:B01----:R-:W-:Y:S01]  /*2b320*/  ENDCOLLECTIVE ;  /* 0x000000000000791b */ /* 0x003fe20003800000 */
.L_x_2236:
[----:B------:R-:W-:Y:S02]  /*2b330*/  IMAD.MOV.U32 R13, RZ, RZ, R0 ;  /* 0x000000ffff0d7224 */ /* 0x000fe400078e0000 */
[----:B------:R-:W-:-:S07]  /*2b340*/  IMAD.MOV.U32 R9, RZ, RZ, R14 ;  /* 0x000000ffff097224 */ /* 0x000fce00078e000e */
[----:B------:R-:W-:Y:S05]  /*2b350*/  WARPSYNC.COLLECTIVE R15, `(.L_x_2237) ;  /* 0x000000000f087348 */ /* 0x000fea0003c00000 */
[----:B------:R0:W1:Y:S02]  /*2b360*/  SHFL.IDX P6, R14, R13, R12, R11 ;  /* 0x0000000c0d0e7389 */ /* 0x00006400000c000b */
[----:B01----:R-:W-:Y:S01]  /*2b370*/  ENDCOLLECTIVE ;  /* 0x000000000000791b */ /* 0x003fe20003800000 */
.L_x_2237:
[----:B------:R-:W-:Y:S05]  /*2b380*/  BRA `(.L_x_2238) ;  /* 0xfffffde0002c7947 */ /* 0x000fea000383ffff */
.L_x_1864:
[----:B------:R-:W-:Y:S01]  /*2b390*/  BSSY B1, `(.L_x_2239) ;  /* 0x0000008000017945 */ /* 0x000fe20003800000 */
[----:B------:R-:W-:Y:S01]  /*2b3a0*/  IMAD.MOV.U32 R13, RZ, RZ, R6 ;  /* 0x000000ffff0d7224 */ /* 0x000fe200078e0006 */
[----:B------:R-:W-:Y:S01]  /*2b3b0*/  MOV R12, 0x1 ;  /* 0x00000001000c7802 */ /* 0x000fe20000000f00 */
[----:B------:R-:W-:Y:S02]  /*2b3c0*/  IMAD.MOV.U32 R11, RZ, RZ, 0x181f ;  /* 0x0000181fff0b7424 */ /* 0x000fe400078e00ff */
[----:B------:R-:W-:-:S07]  /*2b3d0*/  IMAD.MOV.U32 R15, RZ, RZ, -0x1 ;  /* 0xffffffffff0f7424 */ /* 0x000fce00078e00ff */
[----:B0---4-:R-:W-:Y:S05]  /*2b3e0*/  WARPSYNC.COLLECTIVE R15, `(.L_x_2240) ;  /* 0x000000000f087348 */ /* 0x011fea0003c00000 */
[----:B----4-:R1:W2:Y:S02]  /*2b3f0*/  SHFL.IDX P6, R14, R13, R12, R11 ;  /* 0x0000000c0d0e7389 */ /* 0x0102a400000c000b */
[----:B012---:R-:W-:Y:S01]  /*2b400*/  ENDCOLLECTIVE ;  /* 0x000000000000791b */ /* 0x007fe20003800000 */
.L_x_2240:
[----:B------:R-:W-:Y:S05]  /*2b410*/  BSYNC B1 ;  /* 0x0000000000017941 */ /* 0x000fea0003800000 */
.L_x_2239:
[----:B------:R-:W-:Y:S01]  /*2b420*/  IMAD.MOV.U32 R13, RZ, RZ, R3 ;  /* 0x000000ffff0d7224 */ /* 0x000fe200078e0003 */
[----:B------:R-:W-:Y:S01]  /*2b430*/  MOV R12, 0x1 ;  /* 0x00000001000c7802 */ /* 0x000fe20000000f00 */
[----:B------:R-:W-:Y:S02]  /*2b440*/  IMAD.MOV.U32 R11, RZ, RZ, 0x181f ;  /* 0x0000181fff0b7424 */ /* 0x000fe400078e00ff */
[----:B------:R-:W-:Y:S02]  /*2b450*/  IMAD.MOV.U32 R15, RZ, RZ, -0x1 ;  /* 0xffffffffff0f7424 */ /* 0x000fe400078e00ff */
[----:B------:R-:W-:-:S07]  /*2b460*/  IMAD.MOV.U32 R5, RZ, RZ, R14 ;  /* 0x000000ffff057224 */ /* 0x000fce00078e000e */
[----:B------:R-:W-:Y:S05]  /*2b470*/  WARPSYNC.COLLECTIVE R15, `(.L_x_2241) ;  /* 0x000000000f087348 */ /* 0x000fea0003c00000 */
[----:B------:R0:W1:Y:S02]  /*2b480*/  SHFL.IDX P6, R14, R13, R12, R11 ;  /* 0x0000000c0d0e7389 */ /* 0x00006400000c000b */
[----:B01----:R-:W-:Y:S01]  /*2b490*/  ENDCOLLECTIVE ;  /* 0x000000000000791b */ /* 0x003fe20003800000 */
.L_x_2241:
[----:B------:R-:W-:Y:S02]  /*2b4a0*/  IMAD.MOV.U32 R13, RZ, RZ, R7 ;  /* 0x000000ffff0d7224 */ /* 0x000fe400078e0007 */
[----:B------:R-:W-:-:S07]  /*2b4b0*/  IMAD.MOV.U32 R4, RZ, RZ, R14 ;  /* 0x000000ffff047224 */ /* 0x000fce00078e000e */
[----:B------:R-:W-:Y:S05]  /*2b4c0*/  WARPSYNC.COLLECTIVE R15, `(.L_x_2242) ;  /* 0x000000000f087348 */ /* 0x000fea0003c00000 */
[----:B------:R0:W1:Y:S02]  /*2b4d0*/  SHFL.IDX P6, R14, R13, R12, R11 ;  /* 0x0000000c0d0e7389 */ /* 0x00006400000c000b */
[----:B01----:R-:W-:Y:S01]  /*2b4e0*/  ENDCOLLECTIVE ;  /* 0x000000000000791b */ /* 0x003fe20003800000 */
.L_x_2242:
[----:B------:R-:W-:Y:S01]  /*2b4f0*/  IMAD.MOV.U32 R13, RZ, RZ, R0 ;  /* 0x000000ffff0d7224 */ /* 0x000fe200078e0000 */
[----:B------:R-:W-:-:S07]  /*2b500*/  MOV R9, R14 ;  /* 0x0000000e00097202 */ /* 0x000fce0000000f00 */
[----:B------:R-:W-:Y:S05]  /*2b510*/  WARPSYNC.COLLECTIVE R15, `(.L_x_2243) ;  /* 0x000000000f087348 */ /* 0x000fea0003c00000 */
[----:B------:R0:W1:Y:S02]  /*2b520*/  SHFL.IDX P6, R14, R13, R12, R11 ;  /* 0x0000000c0d0e7389 */ /* 0x00006400000c000b */
[----:B01----:R-:W-:Y:S01]  /*2b530*/  ENDCOLLECTIVE ;  /* 0x000000000000791b */ /* 0x003fe20003800000 */
.L_x_2243:
[----:B------:R-:W-:Y:S05]  /*2b540*/  BRA `(.L_x_2244) ;  /* 0xfffffde4001c7947 */ /* 0x000fea000383ffff */
.L_x_1867:
[----:B------:R-:W-:Y:S01]  /*2b550*/  BSSY B1, `(.L_x_2245) ;  /* 0x0000008000017945 */ /* 0x000fe20003800000 */
[----:B------:R-:W-:Y:S01]  /*2b560*/  IMAD.MOV.U32 R13, RZ, RZ, R6 ;  /* 0x000000ffff0d7224 */ /* 0x000fe200078e0006 */
[----:B------:R-:W-:Y:S01]  /*2b570*/  MOV R15, 0xffffffff ;  /* 0xffffffff000f7802 */ /* 0x000fe20000000f00 */
[----:B------:R-:W-:Y:S02]  /*2b580*/  IMAD.MOV.U32 R12, RZ, RZ, 0x2 ;  /* 0x00000002ff0c7424 */ /* 0x000fe400078e00ff */
[----:B------:R-:W-:-:S07]  /*2b590*/  IMAD.MOV.U32 R11, RZ, RZ, 0x181f ;  /* 0x0000181fff0b7424 */ /* 0x000fce00078e00ff */
[----:B-1--4-:R-:W-:Y:S05]  /*2b5a0*/  WARPSYNC.COLLECTIVE R15, `(.L_x_2246) ;  /* 0x000000000f087348 */ /* 0x012fea0003c00000 */
[----:B----4-:R0:W2:Y:S02]  /*2b5b0*/  SHFL.IDX P6, R14, R13, R12, R11 ;  /* 0x0000000c0d0e7389 */ /* 0x0100a400000c000b */
[----:B012---:R-:W-:Y:S01]  /*2b5c0*/  ENDCOLLECTIVE ;  /* 0x000000000000791b */ /* 0x007fe20003800000 */
.L_x_2246:
[----:B------:R-:W-:Y:S05]  /*2b5d0*/  BSYNC B1 ;  /* 0x0000000000017941 */ /* 0x000fea0003800000 */
.L_x_2245:
[----:B------:R-:W-:Y:S01]  /*2b5e0*/  IMAD.MOV.U32 R13, RZ, RZ, R3 ;  /* 0x000000ffff0d7224 */ /* 0x000fe200078e0003 */
[----:B------:R-:W-:Y:S01]  /*2b5f0*/  MOV R15, 0xffffffff ;  /* 0xffffffff000f7802 */ /* 0x000fe20000000f00 */
[----:B------:R-:W-:Y:S02]  /*2b600*/  IMAD.MOV.U32 R12, RZ, RZ, 0x2 ;  /* 0x00000002ff0c7424 */ /* 0x000fe400078e00ff */
[----:B------:R-:W-:Y:S02]  /*2b610*/  IMAD.MOV.U32 R11, RZ, RZ, 0x181f ;  /* 0x0000181fff0b7424 */ /* 0x000fe400078e00ff */
[----:B------:R-:W-:-:S07]  /*2b620*/  IMAD.MOV.U32 R5, RZ, RZ, R14 ;  /* 0x000000ffff057224 */ /* 0x000fce00078e000e */
[----:B------:R-:W-:Y:S05]  /*2b630*/  WARPSYNC.COLLECTIVE R15, `(.L_x_2247) ;  /* 0x000000000f087348 */ /* 0x000fea0003c00000 */
[----:B------:R0:W1:Y:S02]  /*2b640*/  SHFL.IDX P6, R14, R13, R12, R11 ;  /* 0x0000000c0d0e7389 */ /* 0x00006400000c000b */
[----:B01----:R-:W-:Y:S01]  /*2b650*/  ENDCOLLECTIVE ;  /* 0x000000000000791b */ /* 0x003fe20003800000 */
.L_x_2247:
[----:B------:R-:W-:Y:S02]  /*2b660*/  IMAD.MOV.U32 R13, RZ, RZ, R7 ;  /* 0x000000ffff0d7224 */ /* 0x000fe400078e0007 */
[----:B------:R-:W-:-:S07]  /*2b670*/  IMAD.MOV.U32 R4, RZ, RZ, R14 ;  /* 0x000000ffff047224 */ /* 0x000fce00078e000e */
[----:B------:R-:W-:Y:S05]  /*2b680*/  WARPSYNC.COLLECTIVE R15, `(.L_x_2248) ;  /* 0x000000000f087348 */ /* 0x000fea0003c00000 */
[----:B------:R0:W1:Y:S02]  /*2b690*/  SHFL.IDX P6, R14, R13, R12, R11 ;  /* 0x0000000c0d0e7389 */ /* 0x00006400000c000b */
[----:B01----:R-:W-:Y:S01]  /*2b6a0*/  ENDCOLLECTIVE ;  /* 0x000000000000791b */ /* 0x003fe20003800000 */
.L_x_2248:
[----:B------:R-:W-:Y:S02]  /*2b6b0*/  IMAD.MOV.U32 R13, RZ, RZ, R0 ;  /* 0x000000ffff0d7224 */ /* 0x000fe400078e0000 */
[----:B------:R-:W-:-:S07]  /*2b6c0*/  IMAD.MOV.U32 R9, RZ, RZ, R14 ;  /* 0x000000ffff097224 */ /* 0x000fce00078e000e */
[----:B------:R-:W-:Y:S05]  /*2b6d0*/  WARPSYNC.COLLECTIVE R15, `(.L_x_2249) ;  /* 0x000000000f087348 */ /* 0x000fea0003c00000 */
[----:B------:R0:W1:Y:S02]  /*2b6e0*/  SHFL.IDX P6, R14, R13, R12, R11 ;  /* 0x0000000c0d0e7389 */ /* 0x00006400000c000b */
[----:B01----:R-:W-:Y:S01]  /*2b6f0*/  ENDCOLLECTIVE ;  /* 0x000000000000791b */ /* 0x003fe20003800000 */
.L_x_2249:
[----:B------:R-:W-:Y:S05]  /*2b700*/  BRA `(.L_x_2250) ;  /* 0xfffffde400fc7947 */ /* 0x000fea000383ffff */
.L_x_1870:
[----:B------:R-:W-:Y:S01]  /*2b710*/  BSSY B1, `(.L_x_2251) ;  /* 0x0000008000017945 */ /* 0x000fe20003800000 */
[----:B------:R-:W-:Y:S01]  /*2b720*/  MOV R13, R6 ;  /* 0x00000006000d7202 */ /* 0x000fe20000000f00 */
[----:B------:R-:W-:Y:S02]  /*2b730*/  IMAD.MOV.U32 R12, RZ, RZ, 0x3 ;  /* 0x00000003ff0c7424 */ /* 0x000fe400078e00ff */
[----:B------:R-:W-:Y:S02]  /*2b740*/  IMAD.MOV.U32 R11, RZ, RZ, 0x181f ;  /* 0x0000181fff0b7424 */ /* 0x000fe400078e00ff */
[----:B------:R-:W-:-:S07]  /*2b750*/  IMAD.MOV.U32 R15, RZ, RZ, -0x1 ;  /* 0xffffffffff0f7424 */ /* 0x000fce00078e00ff */
[----:B-1--4-:R-:W-:Y:S05]  /*2b760*/  WARPSYNC.COLLECTIVE R15, `(.L_x_2252) ;  /* 0x000000000f087348 */ /* 0x012fea0003c00000 */
[----:B------:R0:W2:Y:S02]  /*2b770*/  SHFL.IDX P6, R14, R13, R12, R11 ;  /* 0x0000000c0d0e7389 */ /* 0x0000a400000c000b */
[----:B012-4-:R-:W-:Y:S01]  /*2b780*/  ENDCOLLECTIVE ;  /* 0x000000000000791b */ /* 0x017fe20003800000 */
.L_x_2252:
[----:B------:R-:W-:Y:S05]  /*2b790*/  BSYNC B1 ;  /* 0x0000000000017941 */ /* 0x000fea0003800000 */
.L_x_2251:
[----:B------:R-:W-:Y:S01]  /*2b7a0*/  MOV R13, R3 ;  /* 0x00000003000d7202 */ /* 0x000fe20000000f00 */
[----:B------:R-:W-:Y:S02]  /*2b7b0*/  IMAD.MOV.U32 R12, RZ, RZ, 0x3 ;  /* 0x00000003ff0c7424 */ /* 0x000fe400078e00ff */
[----:B------:R-:W-:Y:S02]  /*2b7c0*/  IMAD.MOV.U32 R11, RZ, RZ, 0x181f ;  /* 0x0000181fff0b7424 */ /* 0x000fe400078e00ff */
[----:B------:R-:W-:Y:S02]  /*2b7d0*/  IMAD.MOV.U32 R15, RZ, RZ, -0x1 ;  /* 0xffffffffff0f7424 */ /* 0x000fe400078e00ff */
[----:B------:R-:W-:-:S07]  /*2b7e0*/  IMAD.MOV.U32 R9, RZ, RZ, R14 ;  /* 0x000000ffff097224 */ /* 0x000fce00078e000e */
[----:B------:R-:W-:Y:S05]  /*2b7f0*/  WARPSYNC.COLLECTIVE R15, `(.L_x_2253) ;  /* 0x000000000f087348 */ /* 0x000fea0003c00000 */
[----:B------:R0:W1:Y:S02]  /*2b800*/  SHFL.IDX P6, R14, R13, R12, R11 ;  /* 0x0000000c0d0e7389 */ /* 0x00006400000c000b */
[----:B01----:R-:W-:Y:S01]  /*2b810*/  ENDCOLLECTIVE ;  /* 0x000000000000791b */ /* 0x003fe20003800000 */
.L_x_2253:
[----:B------:R-:W-:Y:S01]  /*2b820*/  MOV R13, R7 ;  /* 0x00000007000d7202 */ /* 0x000fe20000000f00 */
[----:B------:R-:W-:-:S07]  /*2b830*/  IMAD.MOV.U32 R8, RZ, RZ, R14 ;  /* 0x000000ffff087224 */ /* 0x000fce00078e000e */
[----:B------:R-:W-:Y:S05]  /*2b840*/  WARPSYNC.COLLECTIVE R15, `(.L_x_2254) ;  /* 0x000000000f087348 */ /* 0x000fea0003c00000 */
[----:B------:R0:W1:Y:S02]  /*2b850*/  SHFL.IDX P6, R14, R13, R12, R11 ;  /* 0x0000000c0d0e7389 */ /* 0x00006400000c000b */
[----:B01----:R-:W-:Y:S01]  /*2b860*/  ENDCOLLECTIVE ;  /* 0x000000000000791b */ /* 0x003fe20003800000 */
.L_x_2254:
[----:B------:R-:W-:Y:S02]  /*2b870*/  IMAD.MOV.U32 R13, RZ, RZ, R0 ;  /* 0x000000ffff0d7224 */ /* 0x000fe400078e0000 */
[----:B------:R-:W-:-:S07]  /*2b880*/  IMAD.MOV.U32 R23, RZ, RZ, R14 ;  /* 0x000000ffff177224 */ /* 0x000fce00078e000e */
[----:B------:R-:W-:Y:S05]  /*2b890*/  WARPSYNC.COLLECTIVE R15, `(.L_x_2255) ;  /* 0x000000000f087348 */ /* 0x000fea0003c00000 */
[----:B------:R0:W1:Y:S02]  /*2b8a0*/  SHFL.IDX P6, R14, R13, R12, R11 ;  /* 0x0000000c0d0e7389 */ /* 0x00006400000c000b */
[----:B01----:R-:W-:Y:S01]  /*2b8b0*/  ENDCOLLECTIVE ;  /* 0x000000000000791b */ /* 0x003fe20003800000 */
.L_x_2255:
[----:B------:R-:W-:Y:S01]  /*2b8c0*/  IMAD.MOV.U32 R0, RZ, RZ, R14 ;  /* 0x000000ffff007224 */ /* 0x000fe200078e000e */
[----:B------:R-:W-:Y:S06]  /*2b8d0*/  BRA `(.L_x_2256) ;  /* 0xfffffde800e07947 */ /* 0x000fec000383ffff */
.L_x_1874:
[----:B0-----:R0:W1:Y:S02]  /*2b8e0*/  SYNCS.PHASECHK.TRANS64.TRYWAIT P0, [R16+URZ+0x30800], R115 ;  /* 0x03080073100075a7 */ /* 0x001064000800017f */
[----:B-1----:R-:W-:Y:S05]  /*2b8f0*/  @!P0 NANOSLEEP.SYNCS 0x989680 ;  /* 0x009896800000895d */ /* 0x002fea0003900000 */
[----:B------:R-:W1:Y:S02]  /*2b900*/  @!P0 SYNCS.PHASECHK.TRANS64 P0, [R16+URZ+0x30800], R115 ;  /* 0x03080073100085a7 */ /* 0x000e64000800007f */
[----:B-1----:R-:W-:Y:S05]  /*2b910*/  @!P0 BRA `(.L_x_1874) ;  /* 0xfffffffc00f08947 */ /* 0x002fea000383ffff */
[----:B------:R-:W-:Y:S05]  /*2b920*/  BRA `(.L_x_2257) ;  /* 0xfffffdf000347947 */ /* 0x000fea000383ffff */
.L_x_1906:
        /* <DEDUP_REMOVED lines=8> */
.L_x_2259:
[----:B------:R-:W-:Y:S05]  /*2b9b0*/  BSYNC B1 ;  /* 0x0000000000017941 */ /* 0x000fea0003800000 */
.L_x_2258:
[----:B------:R-:W-:Y:S01]  /*2b9c0*/  IMAD.MOV.U32 R13, RZ, RZ, R3 ;  /* 0x000000ffff0d7224 */ /* 0x000fe200078e0003 */
[----:B------:R-:W-:Y:S01]  /*2b9d0*/  MOV R12, RZ ;  /* 0x000000ff000c7202 */ /* 0x000fe20000000f00 */
[----:B------:R-:W-:Y:S02]  /*2b9e0*/  IMAD.MOV.U32 R11, RZ, RZ, 0x181f ;  /* 0x0000181fff0b7424 */ /* 0x000fe400078e00ff */
[----:B------:R-:W-:Y:S02]  /*2b9f0*/  IMAD.MOV.U32 R15, RZ, RZ, -0x1 ;  /* 0xffffffffff0f7424 */ /* 0x000fe400078e00ff */
[----:B------:R-:W-:-:S07]  /*2ba00*/  IMAD.MOV.U32 R5, RZ, RZ, R14 ;  /* 0x000000ffff057224 */ /* 0x000fce00078e000e */
[----:B------:R-:W-:Y:S05]  /*2ba10*/  WARPSYNC.COLLECTIVE R15, `(.L_x_2260) ;  /* 0x000000000f087348 */ /* 0x000fea0003c00000 */
[----:B------:R0:W1:Y:S02]  /*2ba20*/  SHFL.IDX P6, R14, R13, R12, R11 ;  /* 0x0000000c0d0e7389 */ /* 0x00006400000c000b */
[----:B01----:R-:W-:Y:S01]  /*2ba30*/  ENDCOLLECTIVE ;  /* 0x000000000000791b */ /* 0x003fe20003800000 */
.L_x_2260:
[----:B------:R-:W-:Y:S02]  /*2ba40*/  IMAD.MOV.U32 R13, RZ, RZ, R7 ;  /* 0x000000ffff0d7224 */ /* 0x000fe400078e0007 */
[----:B------:R-:W-:-:S07]  /*2ba50*/  IMAD.MOV.U32 R4, RZ, RZ, R14 ;  /* 0x000000ffff047224 */ /* 0x000fce00078e000e */
[----:B------:R-:W-:Y:S05]  /*2ba60*/  WARPSYNC.COLLECTIVE R15, `(.L_x_2261) ;  /* 0x000000000f087348 */ /* 0x000fea0003c00000 */
[----:B------:R0:W1:Y:S02]  /*2ba70*/  SHFL.IDX P6, R14, R13, R12, R11 ;  /* 0x0000000c0d0e7389 */ /* 0x00006400000c000b */
[----:B01----:R-:W-:Y:S01]  /*2ba80*/  ENDCOLLECTIVE ;  /* 0x000000000000791b */ /* 0x003fe20003800000 */
.L_x_2261:
[----:B------:R-:W-:Y:S01]  /*2ba90*/  IMAD.MOV.U32 R13, RZ, RZ, R0 ;  /* 0x000000ffff0d7224 */ /* 0x000fe200078e0000 */
[----:B------:R-:W-:-:S07]  /*2baa0*/  MOV R9, R14 ;  /* 0x0000000e00097202 */ /* 0x000fce0000000f00 */
[----:B------:R-:W-:Y:S05]  /*2bab0*/  WARPSYNC.COLLECTIVE R15, `(.L_x_2262) ;  /* 0x000000000f087348 */ /* 0x000fea0003c00000 */
[----:B------:R0:W1:Y:S02]  /*2bac0*/  SHFL.IDX P6, R14, R13, R12, R11 ;  /* 0x0000000c0d0e7389 */ /* 0x00006400000c000b */
[----:B01----:R-:W-:Y:S01]  /*2bad0*/  ENDCOLLECTIVE ;  /* 0x000000000000791b */ /* 0x003fe20003800000 */
.L_x_2262:
[----:B------:R-:W-:Y:S05]  /*2bae0*/  BRA `(.L_x_2263) ;  /* 0xfffffe20000c7947 */ /* 0x000fea000383ffff */
.L_x_1909:
[----:B------:R-:W-:Y:S01]  /*2baf0*/  BSSY B1, `(.L_x_2264) ;  /* 0x0000008000017945 */ /* 0x000fe20003800000 */
[----:B------:R-:W-:Y:S01]  /*2bb00*/  IMAD.MOV.U32 R13, RZ, RZ, R6 ;  /* 0x000000ffff0d7224 */ /* 0x000fe200078e0006 */
[----:B------:R-:W-:Y:S01]  /*2bb10*/  MOV R15, 0xffffffff ;  /* 0xffffffff000f7802 */ /* 0x000fe20000000f00 */
[----:B------:R-:W-:Y:S02]  /*2bb20*/  IMAD.MOV.U32 R12, RZ, RZ, 0x1 ;  /* 0x00000001ff0c7424 */ /* 0x000fe400078e00ff */
[----:B------:R-:W-:-:S07]  /*2bb30*/  IMAD.MOV.U32 R11, RZ, RZ, 0x181f ;  /* 0x0000181fff0b7424 */ /* 0x000fce00078e00ff */
[----:B0---4-:R-:W-:Y:S05]  /*2bb40*/  WARPSYNC.COLLECTIVE R15, `(.L_x_2265) ;  /* 0x000000000f087348 */ /* 0x011fea0003c00000 */
[----:B----4-:R1:W2:Y:S02]  /*2bb50*/  SHFL.IDX P6, R14, R13, R12, R11 ;  /* 0x0000000c0d0e7389 */ /* 0x0102a400000c000b */
[----:B012---:R-:W-:Y:S01]  /*2bb60*/  ENDCOLLECTIVE ;  /* 0x000000000000791b */ /* 0x007fe20003800000 */
.L_x_2265:
[----:B------:R-:W-:Y:S05]  /*2bb70*/  BSYNC B1 ;  /* 0x0000000000017941 */ /* 0x000fea0003800000 */
.L_x_2264:
        /* <DEDUP_REMOVED lines=8> */
.L_x_2266:
[----:B------:R-:W-:Y:S02]  /*2bc00*/  IMAD.MOV.U32 R13, RZ, RZ, R7 ;  /* 0x000000ffff0d7224 */ /* 0x000fe400078e0007 */
[----:B------:R-:W-:-:S07]  /*2bc10*/  IMAD.MOV.U32 R4, RZ, RZ, R14 ;  /* 0x000000ffff047224 */ /* 0x000fce00078e000e */
[----:B------:R-:W-:Y:S05]  /*2bc20*/  WARPSYNC.COLLECTIVE R15, `(.L_x_2267) ;  /* 0x000000000f087348 */ /* 0x000fea0003c00000 */
[----:B------:R0:W1:Y:S02]  /*2bc30*/  SHFL.IDX P6, R14, R13, R12, R11 ;  /* 0x0000000c0d0e7389 */ /* 0x00006400000c000b */
[----:B01----:R-:W-:Y:S01]  /*2bc40*/  ENDCOLLECTIVE ;  /* 0x000000000000791b */ /* 0x003fe20003800000 */
.L_x_2267:
[----:B------:R-:W-:Y:S02]  /*2bc50*/  IMAD.MOV.U32 R13, RZ, RZ, R0 ;  /* 0x000000ffff0d7224 */ /* 0x000fe400078e0000 */
[----:B------:R-:W-:-:S07]  /*2bc60*/  IMAD.MOV.U32 R9, RZ, RZ, R14 ;  /* 0x000000ffff097224 */ /* 0x000fce00078e000e */
[----:B------:R-:W-:Y:S05]  /*2bc70*/  WARPSYNC.COLLECTIVE R15, `(.L_x_2268) ;  /* 0x000000000f087348 */ /* 0x000fea0003c00000 */
[----:B------:R0:W1:Y:S02]  /*2bc80*/  SHFL.IDX P6, R14, R13, R12, R11 ;  /* 0x0000000c0d0e7389 */ /* 0x00006400000c000b */
[----:B01----:R-:W-:Y:S01]  /*2bc90*/  ENDCOLLECTIVE ;  /* 0x000000000000791b */ /* 0x003fe20003800000 */
.L_x_2268:
[----:B------:R-:W-:Y:S05]  /*2bca0*/  BRA `(.L_x_2269) ;  /* 0xfffffe2000d47947 */ /* 0x000fea000383ffff */
.L_x_1912:
[----:B------:R-:W-:Y:S01]  /*2bcb0*/  BSSY B1, `(.L_x_2270) ;  /* 0x0000008000017945 */ /* 0x000fe20003800000 */
[----:B------:R-:W-:Y:S01]  /*2bcc0*/  MOV R13, R6 ;  /* 0x00000006000d7202 */ /* 0x000fe20000000f00 */
[----:B------:R-:W-:Y:S02]  /*2bcd0*/  IMAD.MOV.U32 R12, RZ, RZ, 0x2 ;  /* 0x00000002ff0c7424 */ /* 0x000fe400078e00ff */
[----:B------:R-:W-:Y:S02]  /*2bce0*/  IMAD.MOV.U32 R11, RZ, RZ, 0x181f ;  /* 0x0000181fff0b7424 */ /* 0x000fe400078e00ff */
[----:B------:R-:W-:-:S07]  /*2bcf0*/  IMAD.MOV.U32 R15, RZ, RZ, -0x1 ;  /* 0xffffffffff0f7424 */ /* 0x000fce00078e00ff */
[----:B-1--4-:R-:W-:Y:S05]  /*2bd00*/  WARPSYNC.COLLECTIVE R15, `(.L_x_2271) ;  /* 0x000000000f087348 */ /* 0x012fea0003c00000 */
[----:B----4-:R0:W2:Y:S02]  /*2bd10*/  SHFL.IDX P6, R14, R13, R12, R11 ;  /* 0x0000000c0d0e7389 */ /* 0x0100a400000c000b */
[----:B012---:R-:W-:Y:S01]  /*2bd20*/  ENDCOLLECTIVE ;  /* 0x000000000000791b */ /* 0x007fe20003800000 */
.L_x_2271:
[----:B------:R-:W-:Y:S05]  /*2bd30*/  BSYNC B1 ;  /* 0x0000000000017941 */ /* 0x000fea0003800000 */
.L_x_2270:
        /* <DEDUP_REMOVED lines=8> */
.L_x_2272:
[----:B------:R-:W-:Y:S01]  /*2bdc0*/  MOV R13, R7 ;  /* 0x00000007000d7202 */ /* 0x000fe20000000f00 */
[----:B------:R-:W-:-:S07]  /*2bdd0*/  IMAD.MOV.U32 R4, RZ, RZ, R14 ;  /* 0x000000ffff047224 */ /* 0x000fce00078e000e */
[----:B------:R-:W-:Y:S05]  /*2bde0*/  WARPSYNC.COLLECTIVE R15, `(.L_x_2273) ;  /* 0x000000000f087348 */ /* 0x000fea0003c00000 */
[----:B------:R0:W1:Y:S02]  /*2bdf0*/  SHFL.IDX P6, R14, R13, R12, R11 ;  /* 0x0000000c0d0e7389 */ /* 0x00006400000c000b */
[----:B01----:R-:W-:Y:S01]  /*2be00*/  ENDCOLLECTIVE ;  /* 0x000000000000791b */ /* 0x003fe20003800000 */
.L_x_2273:
[----:B------:R-:W-:Y:S02]  /*2be10*/  IMAD.MOV.U32 R13, RZ, RZ, R0 ;  /* 0x000000ffff0d7224 */ /* 0x000fe400078e0000 */
[----:B------:R-:W-:-:S07]  /*2be20*/  IMAD.MOV.U32 R9, RZ, RZ, R14 ;  /* 0x000000ffff097224 */ /* 0x000fce00078e000e */
[----:B------:R-:W-:Y:S05]  /*2be30*/  WARPSYNC.COLLECTIVE R15, `(.L_x_2274) ;  /* 0x000000000f087348 */ /* 0x000fea0003c00000 */
[----:B------:R0:W1:Y:S02]  /*2be40*/  SHFL.IDX P6, R14, R13, R12, R11 ;  /* 0x0000000c0d0e7389 */ /* 0x00006400000c000b */
[----:B01----:R-:W-:Y:S01]  /*2be50*/  ENDCOLLECTIVE ;  /* 0x000000000000791b */ /* 0x003fe20003800000 */
.L_x_2274:
[----:B------:R-:W-:Y:S05]  /*2be60*/  BRA `(.L_x_2275) ;  /* 0xfffffe24007c7947 */ /* 0x000fea000383ffff */
.L_x_1915:
[----:B------:R-:W-:Y:S01]  /*2be70*/  BSSY B1, `(.L_x_2276) ;  /* 0x0000008000017945 */ /* 0x000fe20003800000 */
[----:B------:R-:W-:Y:S01]  /*2be80*/  IMAD.MOV.U32 R13, RZ, RZ, R6 ;  /* 0x000000ffff0d7224 */ /* 0x000fe200078e0006 */
[----:B------:R-:W-:Y:S01]  /*2be90*/  MOV R11, 0x181f ;  /* 0x0000181f000b7802 */ /* 0x000fe20000000f00 */
[----:B------:R-:W-:Y:S02]  /*2bea0*/  IMAD.MOV.U32 R12, RZ, RZ, 0x3 ;  /* 0x00000003ff0c7424 */ /* 0x000fe400078e00ff */
[----:B------:R-:W-:-:S07]  /*2beb0*/  IMAD.MOV.U32 R15, RZ, RZ, -0x1 ;  /* 0xffffffffff0f7424 */ /* 0x000fce00078e00ff */
[----:B-1--4-:R-:W-:Y:S05]  /*2bec0*/  WARPSYNC.COLLECTIVE R15, `(.L_x_2277) ;  /* 0x000000000f087348 */ /* 0x012fea0003c00000 */
[----:B------:R0:W2:Y:S02]  /*2bed0*/  SHFL.IDX P6, R14, R13, R12, R11 ;  /* 0x0000000c0d0e7389 */ /* 0x0000a400000c000b */
[----:B012-4-:R-:W-:Y:S01]  /*2bee0*/  ENDCOLLECTIVE ;  /* 0x000000000000791b */ /* 0x017fe20003800000 */
.L_x_2277:
[----:B------:R-:W-:Y:S05]  /*2bef0*/  BSYNC B1 ;  /* 0x0000000000017941 */ /* 0x000fea0003800000 */
.L_x_2276:
        /* <DEDUP_REMOVED lines=8> */
.L_x_2278:
[----:B------:R-:W-:Y:S02]  /*2bf80*/  IMAD.MOV.U32 R13, RZ, RZ, R7 ;  /* 0x000000ffff0d7224 */ /* 0x000fe400078e0007 */
[----:B------:R-:W-:-:S07]  /*2bf90*/  IMAD.MOV.U32 R20, RZ, RZ, R14 ;  /* 0x000000ffff147224 */ /* 0x000fce00078e000e */
[----:B------:R-:W-:Y:S05]  /*2bfa0*/  WARPSYNC.COLLECTIVE R15, `(.L_x_2279) ;  /* 0x000000000f087348 */ /* 0x000fea0003c00000 */
[----:B------:R0:W1:Y:S02]  /*2bfb0*/  SHFL.IDX P6, R14, R13, R12, R11 ;  /* 0x0000000c0d0e7389 */ /* 0x00006400000c000b */
[----:B01----:R-:W-:Y:S01]  /*2bfc0*/  ENDCOLLECTIVE ;  /* 0x000000000000791b */ /* 0x003fe20003800000 */
.L_x_2279:
[----:B------:R-:W-:Y:S01]  /*2bfd0*/  MOV R13, R0 ;  /* 0x00000000000d7202 */ /* 0x000fe20000000f00 */
[----:B------:R-:W-:-:S07]  /*2bfe0*/  IMAD.MOV.U32 R23, RZ, RZ, R14 ;  /* 0x000000ffff177224 */ /* 0x000fce00078e000e */
[----:B------:R-:W-:Y:S05]  /*2bff0*/  WARPSYNC.COLLECTIVE R15, `(.L_x_2280) ;  /* 0x000000000f087348 */ /* 0x000fea0003c00000 */
[----:B------:R0:W1:Y:S02]  /*2c000*/  SHFL.IDX P6, R14, R13, R12, R11 ;  /* 0x0000000c0d0e7389 */ /* 0x00006400000c000b */
[----:B01----:R-:W-:Y:S01]  /*2c010*/  ENDCOLLECTIVE ;  /* 0x000000000000791b */ /* 0x003fe20003800000 */
.L_x_2280:
[----:B------:R-:W-:Y:S01]  /*2c020*/  IMAD.MOV.U32 R0, RZ, RZ, R14 ;  /* 0x000000ffff007224 */ /* 0x000fe200078e000e */
[----:B------:R-:W-:Y:S06]  /*2c030*/  BRA `(.L_x_2281) ;  /* 0xfffffe2800287947 */ /* 0x000fec000383ffff */
.L_x_1919:
[----:B0-----:R0:W1:Y:S02]  /*2c040*/  SYNCS.PHASECHK.TRANS64.TRYWAIT P0, [R16+URZ+0x30800], R113 ;  /* 0x03080071100075a7 */ /* 0x001064000800017f */
[----:B-1----:R-:W-:Y:S05]  /*2c050*/  @!P0 NANOSLEEP.SYNCS 0x989680 ;  /* 0x009896800000895d */ /* 0x002fea0003900000 */
[----:B------:R-:W1:Y:S02]  /*2c060*/  @!P0 SYNCS.PHASECHK.TRANS64 P0, [R16+URZ+0x30800], R113 ;  /* 0x03080071100085a7 */ /* 0x000e64000800007f */
[----:B-1----:R-:W-:Y:S05]  /*2c070*/  @!P0 BRA `(.L_x_1919) ;  /* 0xfffffffc00f08947 */ /* 0x002fea000383ffff */
[----:B------:R-:W-:Y:S05]  /*2c080*/  BRA `(.L_x_2282) ;  /* 0xfffffe2c00487947 */ /* 0x000fea000383ffff */
.L_x_1937:
[----:B0-----:R0:W1:Y:S02]  /*2c090*/  SYNCS.PHASECHK.TRANS64.TRYWAIT P2, [R57+URZ+0x30830], R0 ;  /* 0x03083000390075a7 */ /* 0x001064000804017f */
[----:B-1----:R-:W-:Y:S05]  /*2c0a0*/  @!P2 NANOSLEEP.SYNCS 0x989680 ;  /* 0x009896800000a95d */ /* 0x002fea0003900000 */
[----:B------:R-:W1:Y:S02]  /*2c0b0*/  @!P2 SYNCS.PHASECHK.TRANS64 P2, [R57+URZ+0x30830], R0 ;  /* 0x030830003900a5a7 */ /* 0x000e64000804007f */
[----:B-1----:R-:W-:Y:S05]  /*2c0c0*/  @!P2 BRA `(.L_x_1937) ;  /* 0xfffffffc00f0a947 */ /* 0x002fea000383ffff */
[----:B------:R-:W-:Y:S05]  /*2c0d0*/  BRA `(.L_x_1936) ;  /* 0xfffffe6000ac7947 */ /* 0x000fea000383ffff */
.L_x_1957:
[----:B-1----:R1:W2:Y:S02]  /*2c0e0*/  SYNCS.PHASECHK.TRANS64.TRYWAIT P4, [R2+URZ+0x30830], R153 ;  /* 0x03083099020075a7 */ /* 0x0022a4000808017f */
[----:B--2---:R-:W-:Y:S05]  /*2c0f0*/  @!P4 NANOSLEEP.SYNCS 0x989680 ;  /* 0x009896800000c95d */ /* 0x004fea0003900000 */
[----:B------:R-:W2:Y:S02]  /*2c100*/  @!P4 SYNCS.PHASECHK.TRANS64 P4, [R2+URZ+0x30830], R153 ;  /* 0x030830990200c5a7 */ /* 0x000ea4000808007f */
[----:B--2---:R-:W-:Y:S05]  /*2c110*/  @!P4 BRA `(.L_x_1957) ;  /* 0xfffffffc00f0c947 */ /* 0x004fea000383ffff */
[----:B------:R-:W-:Y:S05]  /*2c120*/  BRA `(.L_x_1956) ;  /* 0xfffffe90003c7947 */ /* 0x000fea000383ffff */
.L_x_1962:
[----:B-1----:R1:W2:Y:S02]  /*2c130*/  SYNCS.PHASECHK.TRANS64.TRYWAIT P4, [R0+URZ+0x30850], R23 ;  /* 0x03085017000075a7 */ /* 0x0022a4000808017f */
[----:B--2---:R-:W-:Y:S05]  /*2c140*/  @!P4 NANOSLEEP.SYNCS 0x989680 ;  /* 0x009896800000c95d */ /* 0x004fea0003900000 */
[----:B------:R-:W2:Y:S02]  /*2c150*/  @!P4 SYNCS.PHASECHK.TRANS64 P4, [R0+URZ+0x30850], R23 ;  /* 0x030850170000c5a7 */ /* 0x000ea4000808007f */
[----:B--2---:R-:W-:Y:S05]  /*2c160*/  @!P4 BRA `(.L_x_1962) ;  /* 0xfffffffc00f0c947 */ /* 0x004fea000383ffff */
[----:B------:R-:W-:Y:S05]  /*2c170*/  BRA `(.L_x_1961) ;  /* 0xfffffea000d47947 */ /* 0x000fea000383ffff */
.L_x_1983:
[----:B-1----:R1:W2:Y:S02]  /*2c180*/  SYNCS.PHASECHK.TRANS64.TRYWAIT P2, [R3+URZ+0x30830], R153 ;  /* 0x03083099030075a7 */ /* 0x0022a4000804017f */
[----:B--2---:R-:W-:Y:S05]  /*2c190*/  @!P2 NANOSLEEP.SYNCS 0x989680 ;  /* 0x009896800000a95d */ /* 0x004fea0003900000 */
[----:B------:R-:W2:Y:S02]  /*2c1a0*/  @!P2 SYNCS.PHASECHK.TRANS64 P2, [R3+URZ+0x30830], R153 ;  /* 0x030830990300a5a7 */ /* 0x000ea4000804007f */
[----:B--2---:R-:W-:Y:S05]  /*2c1b0*/  @!P2 BRA `(.L_x_1983) ;  /* 0xfffffffc00f0a947 */ /* 0x004fea000383ffff */
[----:B------:R-:W-:Y:S05]  /*2c1c0*/  BRA `(.L_x_1982) ;  /* 0xfffffec000f47947 */ /* 0x000fea000383ffff */
.L_x_1988:
[----:B-1----:R1:W2:Y:S02]  /*2c1d0*/  SYNCS.PHASECHK.TRANS64.TRYWAIT P2, [R232+URZ+0x30850], R0 ;  /* 0x03085000e80075a7 */ /* 0x0022a4000804017f */
[----:B--2---:R-:W-:Y:S05]  /*2c1e0*/  @!P2 NANOSLEEP.SYNCS 0x989680 ;  /* 0x009896800000a95d */ /* 0x004fea0003900000 */
[----:B------:R-:W2:Y:S02]  /*2c1f0*/  @!P2 SYNCS.PHASECHK.TRANS64 P2, [R232+URZ+0x30850], R0 ;  /* 0x03085000e800a5a7 */ /* 0x000ea4000804007f */
[----:B--2---:R-:W-:Y:S05]  /*2c200*/  @!P2 BRA `(.L_x_1988) ;  /* 0xfffffffc00f0a947 */ /* 0x004fea000383ffff */
[----:B------:R-:W-:Y:S05]  /*2c210*/  BRA `(.L_x_1987) ;  /* 0xfffffed400887947 */ /* 0x000fea000383ffff */
.L_x_1996:
[----:B-1----:R1:W2:Y:S02]  /*2c220*/  SYNCS.PHASECHK.TRANS64.TRYWAIT P2, [R3+URZ+0x30830], R153 ;  /* 0x03083099030075a7 */ /* 0x0022a4000804017f */
[----:B--2---:R-:W-:Y:S05]  /*2c230*/  @!P2 NANOSLEEP.SYNCS 0x989680 ;  /* 0x009896800000a95d */ /* 0x004fea0003900000 */
[----:B------:R-:W2:Y:S02]  /*2c240*/  @!P2 SYNCS.PHASECHK.TRANS64 P2, [R3+URZ+0x30830], R153 ;  /* 0x030830990300a5a7 */ /* 0x000ea4000804007f */
[----:B--2---:R-:W-:Y:S05]  /*2c250*/  @!P2 BRA `(.L_x_1996) ;  /* 0xfffffffc00f0a947 */ /* 0x004fea000383ffff */
[----:B------:R-:W-:Y:S05]  /*2c260*/  BRA `(.L_x_1995) ;  /* 0xfffffee800487947 */ /* 0x000fea000383ffff */
.L_x_2001:
[----:B-1----:R1:W2:Y:S02]  /*2c270*/  SYNCS.PHASECHK.TRANS64.TRYWAIT P2, [R0+URZ+0x30850], R2 ;  /* 0x03085002000075a7 */ /* 0x0022a4000804017f */
[----:B--2---:R-:W-:Y:S05]  /*2c280*/  @!P2 NANOSLEEP.SYNCS 0x989680 ;  /* 0x009896800000a95d */ /* 0x004fea0003900000 */
[----:B------:R-:W2:Y:S02]  /*2c290*/  @!P2 SYNCS.PHASECHK.TRANS64 P2, [R0+URZ+0x30850], R2 ;  /* 0x030850020000a5a7 */ /* 0x000ea4000804007f */
[----:B--2---:R-:W-:Y:S05]  /*2c2a0*/  @!P2 BRA `(.L_x_2001) ;  /* 0xfffffffc00f0a947 */ /* 0x004fea000383ffff */
[----:B------:R-:W-:Y:S05]  /*2c2b0*/  BRA `(.L_x_2000) ;  /* 0xfffffef800e87947 */ /* 0x000fea000383ffff */
.L_x_2015:
[----:B-1----:R1:W2:Y:S02]  /*2c2c0*/  SYNCS.PHASECHK.TRANS64.TRYWAIT P0, [R12+URZ+0x30850], R5 ;  /* 0x030850050c0075a7 */ /* 0x0022a4000800017f */
[----:B--2---:R-:W-:Y:S05]  /*2c2d0*/  @!P0 NANOSLEEP.SYNCS 0x989680 ;  /* 0x009896800000895d */ /* 0x004fea0003900000 */
[----:B------:R-:W2:Y:S02]  /*2c2e0*/  @!P0 SYNCS.PHASECHK.TRANS64 P0, [R12+URZ+0x30850], R5 ;  /* 0x030850050c0085a7 */ /* 0x000ea4000800007f */
[----:B--2---:R-:W-:Y:S05]  /*2c2f0*/  @!P0 BRA `(.L_x_2015) ;  /* 0xfffffffc00f08947 */ /* 0x004fea000383ffff */
[----:B------:R-:W-:Y:S05]  /*2c300*/  BRA `(.L_x_2014) ;  /* 0xffffff2000287947 */ /* 0x000fea000383ffff */
.L_x_2059:
[----:B------:R-:W1:Y:S01]  /*2c310*/  S2R R5, SR_TID.X ;  /* 0x0000000000057919 */ /* 0x000e620000002100 */
[----:B------:R-:W-:Y:S01]  /*2c320*/  BSSY B1, `(.L_x_2283) ;  /* 0x000000a000017945 */ /* 0x000fe20003800000 */
[----:B------:R-:W-:Y:S01]  /*2c330*/  IMAD.MOV.U32 R12, RZ, RZ, RZ ;  /* 0x000000ffff0c7224 */ /* 0x000fe200078e00ff */
[----:B------:R-:W-:Y:S01]  /*2c340*/  MOV R15, 0xffffffff ;  /* 0xffffffff000f7802 */ /* 0x000fe20000000f00 */
[----:B0-----:R-:W-:Y:S01]  /*2c350*/  IMAD.MOV.U32 R11, RZ, RZ, 0x1f ;  /* 0x0000001fff0b7424 */ /* 0x001fe200078e00ff */
[----:B-1----:R-:W-:-:S04]  /*2c360*/  SHF.R.U32.HI R5, RZ, 0x5, R5 ;  /* 0x00000005ff057819 */ /* 0x002fc80000011605 */
[----:B------:R-:W-:-:S05]  /*2c370*/  LOP3.LUT R5, R5, 0x3, RZ, 0xc0, !PT ;  /* 0x0000000305057812 */ /* 0x000fca00078ec0ff */
[----:B------:R-:W-:-:S07]  /*2c380*/  IMAD.MOV.U32 R13, RZ, RZ, R5 ;  /* 0x000000ffff0d7224 */ /* 0x000fce00078e0005 */
[----:B------:R-:W-:Y:S05]  /*2c390*/  WARPSYNC.COLLECTIVE R15, `(.L_x_2284) ;  /* 0x000000000f087348 */ /* 0x000fea0003c00000 */
[----:B------:R0:W1:Y:S02]  /*2c3a0*/  SHFL.IDX P6, R14, R13, R12, R11 ;  /* 0x0000000c0d0e7389 */ /* 0x00006400000c000b */
[----:B01----:R-:W-:Y:S01]  /*2c3b0*/  ENDCOLLECTIVE ;  /* 0x000000000000791b */ /* 0x003fe20003800000 */
.L_x_2284:
[----:B------:R-:W-:Y:S05]  /*2c3c0*/  BSYNC B1 ;  /* 0x0000000000017941 */ /* 0x000fea0003800000 */
.L_x_2283:
[----:B------:R-:W-:Y:S05]  /*2c3d0*/  BRA `(.L_x_2285) ;  /* 0xffffff70006c7947 */ /* 0x000fea000383ffff */
.L_x_2061:
[----:B------:R-:W-:Y:S01]  /*2c3e0*/  BSSY B1, `(.L_x_2286) ;  /* 0x0000006000017945 */ /* 0x000fe20003800000 */
[----:B------:R-:W-:-:S07]  /*2c3f0*/  IMAD.MOV.U32 R15, RZ, RZ, -0x1 ;  /* 0xffffffffff0f7424 */ /* 0x000fce00078e00ff */
[----:B01----:R-:W-:Y:S05]  /*2c400*/  WARPSYNC.COLLECTIVE R15, `(.L_x_2287) ;  /* 0x000000000f0c7348 */ /* 0x003fea0003c00000 */
[----:B------:R-:W-:Y:S02]  /*2c410*/  ELECT P6, UR62, PT ;  /* 0x00000000003e782f */ /* 0x000fe400038c0000 */
[----:B------:R-:W-:Y:S01]  /*2c420*/  MOV R14, UR62 ;  /* 0x0000003e000e7c02 */ /* 0x000fe20008000f00 */
[----:B01----:R-:W-:Y:S10]  /*2c430*/  ENDCOLLECTIVE ;  /* 0x000000000000791b */ /* 0x003ff40003800000 */
.L_x_2287:
[----:B------:R-:W-:Y:S05]  /*2c440*/  BSYNC B1 ;  /* 0x0000000000017941 */ /* 0x000fea0003800000 */
.L_x_2286:
[----:B------:R-:W-:Y:S05]  /*2c450*/  BRA `(.L_x_2060) ;  /* 0xffffff7000647947 */ /* 0x000fea000383ffff */
.L_x_2063:
[----:B-1----:R-:W2:Y:S02]  /*2c460*/  LDL R6, [R1] ;  /* 0x0000000001067983 */ /* 0x002ea40000100800 */
[----:B--2---:R1:W2:Y:S02]  /*2c470*/  SYNCS.PHASECHK.TRANS64.TRYWAIT P0, [R6+URZ+0x30820], R5 ;  /* 0x03082005060075a7 */ /* 0x0042a4000800017f */
[----:B--2---:R-:W-:Y:S05]  /*2c480*/  @!P0 NANOSLEEP.SYNCS 0x989680 ;  /* 0x009896800000895d */ /* 0x004fea0003900000 */
[----:B------:R-:W2:Y:S02]  /*2c490*/  @!P0 SYNCS.PHASECHK.TRANS64 P0, [R6+URZ+0x30820], R5 ;  /* 0x03082005060085a7 */ /* 0x000ea4000800007f */
[----:B--2---:R-:W-:Y:S05]  /*2c4a0*/  @!P0 BRA `(.L_x_2063) ;  /* 0xfffffffc00ec8947 */ /* 0x004fea000383ffff */
[----:B------:R-:W-:Y:S05]  /*2c4b0*/  BRA `(.L_x_2288) ;  /* 0xffffff7000747947 */ /* 0x000fea000383ffff */
.L_x_2067:
[----:B-1----:R1:W2:Y:S02]  /*2c4c0*/  SYNCS.PHASECHK.TRANS64.TRYWAIT P0, [R8+URZ+0x308a0], R10 ;  /* 0x0308a00a080075a7 */ /* 0x0022a4000800017f */
[----:B--2---:R-:W-:Y:S05]  /*2c4d0*/  @!P0 NANOSLEEP.SYNCS 0x989680 ;  /* 0x009896800000895d */ /* 0x004fea0003900000 */
[----:B------:R-:W2:Y:S02]  /*2c4e0*/  @!P0 SYNCS.PHASECHK.TRANS64 P0, [R8+URZ+0x308a0], R10 ;  /* 0x0308a00a080085a7 */ /* 0x000ea4000800007f */
[----:B--2---:R-:W-:Y:S05]  /*2c4f0*/  @!P0 BRA `(.L_x_2067) ;  /* 0xfffffffc00f08947 */ /* 0x004fea000383ffff */
[----:B------:R-:W-:Y:S05]  /*2c500*/  BRA `(.L_x_2289) ;  /* 0xffffff7000987947 */ /* 0x000fea000383ffff */
.L_x_2075:
[----:B0-----:R0:W2:Y:S02]  /*2c510*/  SYNCS.PHASECHK.TRANS64.TRYWAIT P0, [R8+URZ+0x308c0], R10 ;  /* 0x0308c00a080075a7 */ /* 0x0010a4000800017f */
[----:B--2---:R-:W-:Y:S05]  /*2c520*/  @!P0 NANOSLEEP.SYNCS 0x989680 ;  /* 0x009896800000895d */ /* 0x004fea0003900000 */
[----:B------:R-:W2:Y:S02]  /*2c530*/  @!P0 SYNCS.PHASECHK.TRANS64 P0, [R8+URZ+0x308c0], R10 ;  /* 0x0308c00a080085a7 */ /* 0x000ea4000800007f */
[----:B--2---:R-:W-:Y:S05]  /*2c540*/  @!P0 BRA `(.L_x_2075) ;  /* 0xfffffffc00f08947 */ /* 0x004fea000383ffff */
[----:B------:R-:W-:Y:S05]  /*2c550*/  BRA `(.L_x_2290) ;  /* 0xffffff7400e07947 */ /* 0x000fea000383ffff */
.L_x_2085:
[----:B-1----:R1:W2:Y:S02]  /*2c560*/  SYNCS.PHASECHK.TRANS64.TRYWAIT P1, [R8+URZ+0x308a0], R7 ;  /* 0x0308a007080075a7 */ /* 0x0022a4000802017f */
[----:B--2---:R-:W-:Y:S05]  /*2c570*/  @!P1 NANOSLEEP.SYNCS 0x989680 ;  /* 0x009896800000995d */ /* 0x004fea0003900000 */
[----:B------:R-:W2:Y:S02]  /*2c580*/  @!P1 SYNCS.PHASECHK.TRANS64 P1, [R8+URZ+0x308a0], R7 ;  /* 0x0308a007080095a7 */ /* 0x000ea4000802007f */
[----:B--2---:R-:W-:Y:S05]  /*2c590*/  @!P1 BRA `(.L_x_2085) ;  /* 0xfffffffc00f09947 */ /* 0x004fea000383ffff */
[----:B------:R-:W-:Y:S05]  /*2c5a0*/  BRA `(.L_x_2291) ;  /* 0xffffff7c00787947 */ /* 0x000fea000383ffff */
.L_x_2093:
[----:B--2---:R2:W3:Y:S02]  /*2c5b0*/  SYNCS.PHASECHK.TRANS64.TRYWAIT P1, [R8+URZ+0x308c0], R7 ;  /* 0x0308c007080075a7 */ /* 0x0044e4000802017f */
[----:B---3--:R-:W-:Y:S05]  /*2c5c0*/  @!P1 NANOSLEEP.SYNCS 0x989680 ;  /* 0x009896800000995d */ /* 0x008fea0003900000 */
[----:B------:R-:W3:Y:S02]  /*2c5d0*/  @!P1 SYNCS.PHASECHK.TRANS64 P1, [R8+URZ+0x308c0], R7 ;  /* 0x0308c007080095a7 */ /* 0x000ee4000802007f */
[----:B---3--:R-:W-:Y:S05]  /*2c5e0*/  @!P1 BRA `(.L_x_2093) ;  /* 0xfffffffc00f09947 */ /* 0x008fea000383ffff */
[----:B------:R-:W-:Y:S05]  /*2c5f0*/  BRA `(.L_x_2292) ;  /* 0xffffff8000b87947 */ /* 0x000fea000383ffff */
.L_x_2117:
[----:B------:R-:W2:Y:S01]  /*2c600*/  S2R R4, SR_TID.X ;  /* 0x0000000000047919 */ /* 0x000ea20000002100 */
[----:B------:R-:W-:Y:S01]  /*2c610*/  BSSY B0, `(.L_x_2293) ;  /* 0x000000a000007945 */ /* 0x000fe20003800000 */
[----:B------:R-:W-:Y:S01]  /*2c620*/  IMAD.MOV.U32 R12, RZ, RZ, RZ ;  /* 0x000000ffff0c7224 */ /* 0x000fe200078e00ff */
[----:B------:R-:W-:Y:S01]  /*2c630*/  MOV R15, 0xffffffff ;  /* 0xffffffff000f7802 */ /* 0x000fe20000000f00 */
[----:B0-----:R-:W-:Y:S01]  /*2c640*/  IMAD.MOV.U32 R11, RZ, RZ, 0x1f ;  /* 0x0000001fff0b7424 */ /* 0x001fe200078e00ff */
[----:B--2---:R-:W-:-:S04]  /*2c650*/  SHF.R.U32.HI R4, RZ, 0x5, R4 ;  /* 0x00000005ff047819 */ /* 0x004fc80000011604 */
[----:B------:R-:W-:-:S05]  /*2c660*/  LOP3.LUT R4, R4, 0x3, RZ, 0xc0, !PT ;  /* 0x0000000304047812 */ /* 0x000fca00078ec0ff */
[----:B------:R-:W-:-:S07]  /*2c670*/  IMAD.MOV.U32 R13, RZ, RZ, R4 ;  /* 0x000000ffff0d7224 */ /* 0x000fce00078e0004 */
[----:B-1----:R-:W-:Y:S05]  /*2c680*/  WARPSYNC.COLLECTIVE R15, `(.L_x_2294) ;  /* 0x000000000f087348 */ /* 0x002fea0003c00000 */
[----:B------:R0:W2:Y:S02]  /*2c690*/  SHFL.IDX P6, R14, R13, R12, R11 ;  /* 0x0000000c0d0e7389 */ /* 0x0000a400000c000b */
[----:B012---:R-:W-:Y:S01]  /*2c6a0*/  ENDCOLLECTIVE ;  /* 0x000000000000791b */ /* 0x007fe20003800000 */
.L_x_2294:
[----:B------:R-:W-:Y:S05]  /*2c6b0*/  BSYNC B0 ;  /* 0x0000000000007941 */ /* 0x000fea0003800000 */
.L_x_2293:
[----:B------:R-:W-:Y:S05]  /*2c6c0*/  BRA `(.L_x_2295) ;  /* 0xffffff9000987947 */ /* 0x000fea000383ffff */
.L_x_2119:
[----:B------:R-:W-:Y:S01]  /*2c6d0*/  BSSY B0, `(.L_x_2296) ;  /* 0x0000006000007945 */ /* 0x000fe20003800000 */
[----:B------:R-:W-:-:S07]  /*2c6e0*/  IMAD.MOV.U32 R15, RZ, RZ, -0x1 ;  /* 0xffffffffff0f7424 */ /* 0x000fce00078e00ff */
[----:B01-3--:R-:W-:Y:S05]  /*2c6f0*/  WARPSYNC.COLLECTIVE R15, `(.L_x_2297) ;  /* 0x000000000f0c7348 */ /* 0x00bfea0003c00000 */
[----:B------:R-:W-:Y:S02]  /*2c700*/  ELECT P6, UR62, PT ;  /* 0x00000000003e782f */ /* 0x000fe400038c0000 */
[----:B------:R-:W-:Y:S01]  /*2c710*/  MOV R14, UR62 ;  /* 0x0000003e000e7c02 */ /* 0x000fe20008000f00 */
[----:B01-3--:R-:W-:Y:S10]  /*2c720*/  ENDCOLLECTIVE ;  /* 0x000000000000791b */ /* 0x00bff40003800000 */
.L_x_2297:
[----:B------:R-:W-:Y:S05]  /*2c730*/  BSYNC B0 ;  /* 0x0000000000007941 */ /* 0x000fea0003800000 */
.L_x_2296:
[----:B------:R-:W-:Y:S05]  /*2c740*/  BRA `(.L_x_2298) ;  /* 0xffffff9000a47947 */ /* 0x000fea000383ffff */
.L_x_2121:
[----:B-1----:R1:W2:Y:S02]  /*2c750*/  SYNCS.PHASECHK.TRANS64.TRYWAIT P0, [R0+URZ+0x30840], R2 ;  /* 0x03084002000075a7 */ /* 0x0022a4000800017f */
[----:B--2---:R-:W-:Y:S05]  /*2c760*/  @!P0 NANOSLEEP.SYNCS 0x989680 ;  /* 0x009896800000895d */ /* 0x004fea0003900000 */
[----:B------:R-:W2:Y:S02]  /*2c770*/  @!P0 SYNCS.PHASECHK.TRANS64 P0, [R0+URZ+0x30840], R2 ;  /* 0x03084002000085a7 */ /* 0x000ea4000800007f */
[----:B--2---:R-:W-:Y:S05]  /*2c780*/  @!P0 BRA `(.L_x_2121) ;  /* 0xfffffffc00f08947 */ /* 0x004fea000383ffff */
[----:B------:R-:W-:Y:S05]  /*2c790*/  BRA `(.L_x_2299) ;  /* 0xffffff94000c7947 */ /* 0x000fea000383ffff */
.L_x_2125:
[----:B------:R-:W2:Y:S01]  /*2c7a0*/  LDL.LU R11, [R1+0x38] ;  /* 0x00003800010b7983 */ /* 0x000ea20000300800 */
[----:B------:R-:W-:Y:S01]  /*2c7b0*/  IMAD.MOV.U32 R13, RZ, RZ, R3 ;  /* 0x000000ffff0d7224 */ /* 0x000fe200078e0003 */
[----:B------:R-:W-:Y:S01]  /*2c7c0*/  MOV R15, 0xffffffff ;  /* 0xffffffff000f7802 */ /* 0x000fe20000000f00 */
[----:B------:R-:W-:Y:S01]  /*2c7d0*/  IMAD.MOV.U32 R12, RZ, RZ, RZ ;  /* 0x000000ffff0c7224 */ /* 0x000fe200078e00ff */
[----:B------:R-:W0:Y:S02]  /*2c7e0*/  S2R R5, SR_TID.X ;  /* 0x0000000000057919 */ /* 0x000e240000002100 */
[----:B0-----:R-:W-:-:S04]  /*2c7f0*/  LOP3.LUT R5, R5, 0x7f, RZ, 0xc0, !PT ;  /* 0x0000007f05057812 */ /* 0x001fc800078ec0ff */
        /* <DEDUP_REMOVED lines=9> */
.L_x_2300:
[----:B------:R-:W-:Y:S02]  /*2c890*/  IMAD.MOV.U32 R13, RZ, RZ, R4 ;  /* 0x000000ffff0d7224 */ /* 0x000fe400078e0004 */
[----:B------:R-:W-:-:S07]  /*2c8a0*/  IMAD.MOV.U32 R6, RZ, RZ, R14 ;  /* 0x000000ffff067224 */ /* 0x000fce00078e000e */
[----:B------:R-:W-:Y:S05]  /*2c8b0*/  WARPSYNC.COLLECTIVE R15, `(.L_x_2301) ;  /* 0x000000000f087348 */ /* 0x000fea0003c00000 */
[----:B------:R0:W1:Y:S02]  /*2c8c0*/  SHFL.IDX P6, R14, R13, R12, R11 ;  /* 0x0000000c0d0e7389 */ /* 0x00006400000c000b */
[----:B01----:R-:W-:Y:S01]  /*2c8d0*/  ENDCOLLECTIVE ;  /* 0x000000000000791b */ /* 0x003fe20003800000 */
.L_x_2301:
[----:B------:R-:W-:Y:S02]  /*2c8e0*/  IMAD.MOV.U32 R13, RZ, RZ, R3 ;  /* 0x000000ffff0d7224 */ /* 0x000fe400078e0003 */
[----:B------:R-:W-:Y:S02]  /*2c8f0*/  IMAD.MOV.U32 R12, RZ, RZ, 0x1 ;  /* 0x00000001ff0c7424 */ /* 0x000fe400078e00ff */
[----:B------:R-:W-:-:S07]  /*2c900*/  IMAD.MOV.U32 R7, RZ, RZ, R14 ;  /* 0x000000ffff077224 */ /* 0x000fce00078e000e */
[----:B------:R-:W-:Y:S05]  /*2c910*/  WARPSYNC.COLLECTIVE R15, `(.L_x_2302) ;  /* 0x000000000f087348 */ /* 0x000fea0003c00000 */
[----:B------:R0:W1:Y:S02]  /*2c920*/  SHFL.IDX P6, R14, R13, R12, R11 ;  /* 0x0000000c0d0e7389 */ /* 0x00006400000c000b */
[----:B01----:R-:W-:Y:S01]  /*2c930*/  ENDCOLLECTIVE ;  /* 0x000000000000791b */ /* 0x003fe20003800000 */
.L_x_2302:
[----:B------:R-:W-:-:S04]  /*2c940*/  @!P5 LEA R7, P4, R10, R7, 0x1 ;  /* 0x000000070a07d211 */ /* 0x000fc800078808ff */
[----:B------:R-:W-:-:S04]  /*2c950*/  @!P5 IADD3.X R6, RZ, R6, RZ, P4, !PT ;  /* 0x00000006ff06d210 */ /* 0x000fc800027fe4ff */
[----:B------:R-:W-:Y:S02]  /*2c960*/  @!P5 LOP3.LUT R7, R7, R6, RZ, 0x3c, !PT ;  /* 0x000000060707d212 */ /* 0x000fe400078e3cff */
[----:B------:R-:W-:Y:S02]  /*2c970*/  MOV R13, R4 ;  /* 0x00000004000d7202 */ /* 0x000fe40000000f00 */
[----:B------:R-:W-:-:S04]  /*2c980*/  @!P5 LOP3.LUT R6, R7, R6, RZ, 0x3c, !PT ;  /* 0x000000060706d212 */ /* 0x000fc800078e3cff */
[----:B------:R-:W-:-:S05]  /*2c990*/  @!P5 LOP3.LUT R7, R7, R6, RZ, 0x3c, !PT ;  /* 0x000000060707d212 */ /* 0x000fca00078e3cff */
[----:B------:R-:W-:Y:S01]  /*2c9a0*/  @!PT LDS RZ, [RZ] ;  /* 0x00000000fffff984 */ /* 0x000fe20000000800 */
[----:B------:R-:W-:Y:S01]  /*2c9b0*/  @!PT LDS RZ, [RZ] ;  /* 0x00000000fffff984 */ /* 0x000fe20000000800 */
[----:B------:R-:W-:Y:S01]  /*2c9c0*/  @!PT LDS RZ, [RZ] ;  /* 0x00000000fffff984 */ /* 0x000fe20000000800 */
[----:B------:R-:W-:Y:S04]  /*2c9d0*/  @!P5 LDGSTS.E.BYPASS.LTC128B.128 [R9+0x10400], desc[UR60][R6.64], !P0 ;  /* 0x104000000609dfae */ /* 0x000fe8000c101d7c */
[----:B------:R-:W-:Y:S04]  /*2c9e0*/  @!P5 LDGSTS.E.BYPASS.LTC128B.128 [R9+0x14400], desc[UR60][R6.64+0x80], !P1 ;  /* 0x144000800609dfae */ /* 0x000fe8000c901d7c */
[----:B------:R-:W-:Y:S04]  /*2c9f0*/  @!P5 LDGSTS.E.BYPASS.LTC128B.128 [R9+0x18400], desc[UR60][R6.64+0x100], !P2 ;  /* 0x184001000609dfae */ /* 0x000fe8000d101d7c */
[----:B------:R0:W-:Y:S01]  /*2ca00*/  @!P5 LDGSTS.E.BYPASS.LTC128B.128 [R9+0x1c400], desc[UR60][R6.64+0x180], !P3 ;  /* 0x1c4001800609dfae */ /* 0x0001e2000d901d7c */
[----:B------:R-:W-:Y:S01]  /*2ca10*/  ISETP.GE.AND P5, PT, R5, R2, PT ;  /* 0x000000020500720c */ /* 0x000fe20003fa6270 */
[----:B0-----:R-:W-:-:S12]  /*2ca20*/  IMAD.MOV.U32 R6, RZ, RZ, R14 ;  /* 0x000000ffff067224 */ /* 0x001fd800078e000e */
[----:B------:R-:W-:Y:S05]  /*2ca30*/  WARPSYNC.COLLECTIVE R15, `(.L_x_2303) ;  /* 0x000000000f087348 */ /* 0x000fea0003c00000 */
[----:B------:R0:W1:Y:S02]  /*2ca40*/  SHFL.IDX P6, R14, R13, R12, R11 ;  /* 0x0000000c0d0e7389 */ /* 0x00006400000c000b */
[----:B01----:R-:W-:Y:S01]  /*2ca50*/  ENDCOLLECTIVE ;  /* 0x000000000000791b */ /* 0x003fe20003800000 */
.L_x_2303:
[----:B------:R-:W-:Y:S02]  /*2ca60*/  IMAD.MOV.U32 R13, RZ, RZ, R3 ;  /* 0x000000ffff0d7224 */ /* 0x000fe400078e0003 */
[----:B------:R-:W-:Y:S02]  /*2ca70*/  IMAD.MOV.U32 R12, RZ, RZ, 0x2 ;  /* 0x00000002ff0c7424 */ /* 0x000fe400078e00ff */
[----:B------:R-:W-:-:S07]  /*2ca80*/  IMAD.MOV.U32 R5, RZ, RZ, R14 ;  /* 0x000000ffff057224 */ /* 0x000fce00078e000e */
[----:B------:R-:W-:Y:S05]  /*2ca90*/  WARPSYNC.COLLECTIVE R15, `(.L_x_2304) ;  /* 0x000000000f087348 */ /* 0x000fea0003c00000 */
[----:B------:R0:W1:Y:S02]  /*2caa0*/  SHFL.IDX P6, R14, R13, R12, R11 ;  /* 0x0000000c0d0e7389 */ /* 0x00006400000c000b */
[----:B01----:R-:W-:Y:S01]  /*2cab0*/  ENDCOLLECTIVE ;  /* 0x000000000000791b */ /* 0x003fe20003800000 */
.L_x_2304:
[----:B------:R-:W-:-:S05]  /*2cac0*/  @!P5 LEA R5, P4, R10, R5, 0x1 ;  /* 0x000000050a05d211 */ /* 0x000fca00078808ff */
[----:B------:R-:W-:-:S04]  /*2cad0*/  @!P5 IMAD.X R6, RZ, RZ, R6, P4 ;  /* 0x000000ffff06d224 */ /* 0x000fc800020e0606 */
[----:B------:R-:W-:Y:S02]  /*2cae0*/  @!P5 IMAD.MOV.U32 R7, RZ, RZ, R6 ;  /* 0x000000ffff07d224 */ /* 0x000fe400078e0006 */
[----:B------:R-:W-:Y:S01]  /*2caf0*/  @!P5 IMAD.MOV.U32 R6, RZ, RZ, R5 ;  /* 0x000000ffff06d224 */ /* 0x000fe200078e0005 */
[----:B------:R-:W-:Y:S02]  /*2cb00*/  MOV R13, R4 ;  /* 0x00000004000d7202 */ /* 0x000fe40000000f00 */
[----:B------:R-:W-:Y:S02]  /*2cb10*/  IADD3 R5, R0, 0x20, RZ ;  /* 0x0000002000057810 */ /* 0x000fe40007ffe0ff */
        /* <DEDUP_REMOVED lines=12> */
.L_x_2305:
[----:B------:R-:W-:Y:S02]  /*2cbe0*/  IMAD.MOV.U32 R13, RZ, RZ, R3 ;  /* 0x000000ffff0d7224 */ /* 0x000fe400078e0003 */
[----:B------:R-:W-:Y:S02]  /*2cbf0*/  IMAD.MOV.U32 R12, RZ, RZ, 0x3 ;  /* 0x00000003ff0c7424 */ /* 0x000fe400078e00ff */
[----:B------:R-:W-:-:S07]  /*2cc00*/  IMAD.MOV.U32 R5, RZ, RZ, R14 ;  /* 0x000000ffff057224 */ /* 0x000fce00078e000e */
[----:B------:R-:W-:Y:S05]  /*2cc10*/  WARPSYNC.COLLECTIVE R15, `(.L_x_2306) ;  /* 0x000000000f087348 */ /* 0x000fea0003c00000 */
[----:B------:R0:W1:Y:S02]  /*2cc20*/  SHFL.IDX P6, R14, R13, R12, R11 ;  /* 0x0000000c0d0e7389 */ /* 0x00006400000c000b */
[----:B01----:R-:W-:Y:S01]  /*2cc30*/  ENDCOLLECTIVE ;  /* 0x000000000000791b */ /* 0x003fe20003800000 */
.L_x_2306:
[----:B------:R-:W-:-:S05]  /*2cc40*/  @!P5 LEA R5, P4, R10, R5, 0x1 ;  /* 0x000000050a05d211 */ /* 0x000fca00078808ff */
[----:B------:R-:W-:-:S04]  /*2cc50*/  @!P5 IMAD.X R6, RZ, RZ, R6, P4 ;  /* 0x000000ffff06d224 */ /* 0x000fc800020e0606 */
[----:B------:R-:W-:Y:S01]  /*2cc60*/  @!P5 IMAD.MOV.U32 R7, RZ, RZ, R6 ;  /* 0x000000ffff07d224 */ /* 0x000fe200078e0006 */
[----:B------:R-:W-:Y:S01]  /*2cc70*/  @!P5 MOV R6, R5 ;  /* 0x000000050006d202 */ /* 0x000fe20000000f00 */
[----:B------:R-:W-:Y:S02]  /*2cc80*/  IMAD.MOV.U32 R13, RZ, RZ, R4 ;  /* 0x000000ffff0d7224 */ /* 0x000fe400078e0004 */
[----:B------:R-:W-:Y:S02]  /*2cc90*/  VIADD R5, R0, 0x30 ;  /* 0x0000003000057836 */ /* 0x000fe40000000000 */
[----:B------:R-:W-:Y:S01]  /*2cca0*/  @!PT LDS RZ, [RZ] ;  /* 0x00000000fffff984 */ /* 0x000fe20000000800 */
[----:B------:R-:W-:Y:S01]  /*2ccb0*/  @!PT LDS RZ, [RZ] ;  /* 0x00000000fffff984 */ /* 0x000fe20000000800 */
[----:B------:R-:W-:Y:S01]  /*2ccc0*/  @!PT LDS RZ, [RZ] ;  /* 0x00000000fffff984 */ /* 0x000fe20000000800 */
[----:B------:R-:W-:Y:S04]  /*2ccd0*/  @!P5 LDGSTS.E.BYPASS.LTC128B.128 [R9+0x11400], desc[UR60][R6.64], !P0 ;  /* 0x114000000609dfae */ /* 0x000fe8000c101d7c */
[----:B------:R-:W-:Y:S04]  /*2cce0*/  @!P5 LDGSTS.E.BYPASS.LTC128B.128 [R9+0x15400], desc[UR60][R6.64+0x80], !P1 ;  /* 0x154000800609dfae */ /* 0x000fe8000c901d7c */
[----:B------:R-:W-:Y:S04]  /*2ccf0*/  @!P5 LDGSTS.E.BYPASS.LTC128B.128 [R9+0x19400], desc[UR60][R6.64+0x100], !P2 ;  /* 0x194001000609dfae */ /* 0x000fe8000d101d7c */
[----:B------:R0:W-:Y:S01]  /*2cd00*/  @!P5 LDGSTS.E.BYPASS.LTC128B.128 [R9+0x1d400], desc[UR60][R6.64+0x180], !P3 ;  /* 0x1d4001800609dfae */ /* 0x0001e2000d901d7c */
[----:B------:R-:W-:-:S02]  /*2cd10*/  ISETP.GE.AND P5, PT, R5, R2, PT ;  /* 0x000000020500720c */ /* 0x000fc40003fa6270 */
[----:B0-----:R-:W-:-:S11]  /*2cd20*/  MOV R6, R14 ;  /* 0x0000000e00067202 */ /* 0x001fd60000000f00 */
[----:B------:R-:W-:Y:S05]  /*2cd30*/  WARPSYNC.COLLECTIVE R15, `(.L_x_2307) ;  /* 0x000000000f087348 */ /* 0x000fea0003c00000 */
[----:B------:R0:W1:Y:S02]  /*2cd40*/  SHFL.IDX P6, R14, R13, R12, R11 ;  /* 0x0000000c0d0e7389 */ /* 0x00006400000c000b */
[----:B01----:R-:W-:Y:S01]  /*2cd50*/  ENDCOLLECTIVE ;  /* 0x000000000000791b */ /* 0x003fe20003800000 */
.L_x_2307:
[----:B------:R-:W-:Y:S01]  /*2cd60*/  IMAD.MOV.U32 R13, RZ, RZ, R3 ;  /* 0x000000ffff0d7224 */ /* 0x000fe200078e0003 */
[----:B------:R-:W-:Y:S01]  /*2cd70*/  MOV R12, 0x4 ;  /* 0x00000004000c7802 */ /* 0x000fe20000000f00 */
[----:B------:R-:W-:-:S07]  /*2cd80*/  IMAD.MOV.U32 R5, RZ, RZ, R14 ;  /* 0x000000ffff057224 */ /* 0x000fce00078e000e */
[----:B------:R-:W-:Y:S05]  /*2cd90*/  WARPSYNC.COLLECTIVE R15, `(.L_x_2308) ;  /* 0x000000000f087348 */ /* 0x000fea0003c00000 */
[----:B------:R0:W1:Y:S02]  /*2cda0*/  SHFL.IDX P6, R14, R13, R12, R11 ;  /* 0x0000000c0d0e7389 */ /* 0x00006400000c000b */
[----:B01----:R-:W-:Y:S01]  /*2cdb0*/  ENDCOLLECTIVE ;  /* 0x000000000000791b */ /* 0x003fe20003800000 */
.L_x_2308:
[----:B------:R-:W-:-:S05]  /*2cdc0*/  @!P5 LEA R5, P4, R10, R5, 0x1 ;  /* 0x000000050a05d211 */ /* 0x000fca00078808ff */
[----:B------:R-:W-:-:S05]  /*2cdd0*/  @!P5 IMAD.X R6, RZ, RZ, R6, P4 ;  /* 0x000000ffff06d224 */ /* 0x000fca00020e0606 */
[----:B------:R-:W-:Y:S01]  /*2cde0*/  @!P5 MOV R7, R6 ;  /* 0x000000060007d202 */ /* 0x000fe20000000f00 */
[----:B------:R-:W-:Y:S02]  /*2cdf0*/  @!P5 IMAD.MOV.U32 R6, RZ, RZ, R5 ;  /* 0x000000ffff06d224 */ /* 0x000fe400078e0005 */
[----:B------:R-:W-:Y:S02]  /*2ce00*/  IMAD.MOV.U32 R13, RZ, RZ, R4 ;  /* 0x000000ffff0d7224 */ /* 0x000fe400078e0004 */
[----:B------:R-:W-:Y:S01]  /*2ce10*/  VIADD R5, R0, 0x40 ;  /* 0x0000004000057836 */ /* 0x000fe20000000000 */
        /* <DEDUP_REMOVED lines=12> */
.L_x_2309:
[----:B------:R-:W-:Y:S01]  /*2cee0*/  MOV R13, R3 ;  /* 0x00000003000d7202 */ /* 0x000fe20000000f00 */
[----:B------:R-:W-:Y:S02]  /*2cef0*/  IMAD.MOV.U32 R12, RZ, RZ, 0x5 ;  /* 0x00000005ff0c7424 */ /* 0x000fe400078e00ff */
[----:B------:R-:W-:-:S07]  /*2cf00*/  IMAD.MOV.U32 R5, RZ, RZ, R14 ;  /* 0x000000ffff057224 */ /* 0x000fce00078e000e */
[----:B------:R-:W-:Y:S05]  /*2cf10*/  WARPSYNC.COLLECTIVE R15, `(.L_x_2310) ;  /* 0x000000000f087348 */ /* 0x000fea0003c00000 */
[----:B------:R0:W1:Y:S02]  /*2cf20*/  SHFL.IDX P6, R14, R13, R12, R11 ;  /* 0x0000000c0d0e7389 */ /* 0x00006400000c000b */
[----:B01----:R-:W-:Y:S01]  /*2cf30*/  ENDCOLLECTIVE ;  /* 0x000000000000791b */ /* 0x003fe20003800000 */
.L_x_2310:
[----:B------:R-:W-:-:S04]  /*2cf40*/  @!P5 LEA R5, P4, R10, R5, 0x1 ;  /* 0x000000050a05d211 */ /* 0x000fc800078808ff */
[----:B------:R-:W-:-:S05]  /*2cf50*/  @!P5 IADD3.X R6, RZ, R6, RZ, P4, !PT ;  /* 0x00000006ff06d210 */ /* 0x000fca00027fe4ff */
[----:B------:R-:W-:Y:S02]  /*2cf60*/  @!P5 IMAD.MOV.U32 R7, RZ, RZ, R6 ;  /* 0x000000ffff07d224 */ /* 0x000fe400078e0006 */
        /* <DEDUP_REMOVED lines=15> */
.L_x_2311:
[----:B------:R-:W-:Y:S01]  /*2d060*/  MOV R13, R3 ;  /* 0x00000003000d7202 */ /* 0x000fe20000000f00 */
[----:B------:R-:W-:Y:S01]  /*2d070*/  IMAD.MOV.U32 R12, RZ, RZ, 0x6 ;  /* 0x00000006ff0c7424 */ /* 0x000fe200078e00ff */
[----:B------:R-:W-:-:S07]  /*2d080*/  MOV R5, R14 ;  /* 0x0000000e00057202 */ /* 0x000fce0000000f00 */
[----:B------:R-:W-:Y:S05]  /*2d090*/  WARPSYNC.COLLECTIVE R15, `(.L_x_2312) ;  /* 0x000000000f087348 */ /* 0x000fea0003c00000 */
[----:B------:R0:W1:Y:S02]  /*2d0a0*/  SHFL.IDX P6, R14, R13, R12, R11 ;  /* 0x0000000c0d0e7389 */ /* 0x00006400000c000b */
[----:B01----:R-:W-:Y:S01]  /*2d0b0*/  ENDCOLLECTIVE ;  /* 0x000000000000791b */ /* 0x003fe20003800000 */
.L_x_2312:
[----:B------:R-:W-:-:S05]  /*2d0c0*/  @!P5 LEA R5, P4, R10, R5, 0x1 ;  /* 0x000000050a05d211 */ /* 0x000fca00078808ff */
[----:B------:R-:W-:-:S04]  /*2d0d0*/  @!P5 IMAD.X R6, RZ, RZ, R6, P4 ;  /* 0x000000ffff06d224 */ /* 0x000fc800020e0606 */
[----:B------:R-:W-:Y:S02]  /*2d0e0*/  @!P5 IMAD.MOV.U32 R7, RZ, RZ, R6 ;  /* 0x000000ffff07d224 */ /* 0x000fe400078e0006 */
[----:B------:R-:W-:Y:S02]  /*2d0f0*/  @!P5 IMAD.MOV.U32 R6, RZ, RZ, R5 ;  /* 0x000000ffff06d224 */ /* 0x000fe400078e0005 */
[----:B------:R-:W-:-:S03]  /*2d100*/  IMAD.MOV.U32 R13, RZ, RZ, R4 ;  /* 0x000000ffff0d7224 */ /* 0x000fc600078e0004 */
[----:B------:R-:W-:Y:S01]  /*2d110*/  @!PT LDS RZ, [RZ] ;  /* 0x00000000fffff984 */ /* 0x000fe20000000800 */
[----:B------:R-:W-:Y:S01]  /*2d120*/  @!PT LDS RZ, [RZ] ;  /* 0x00000000fffff984 */ /* 0x000fe20000000800 */
[----:B------:R-:W-:Y:S01]  /*2d130*/  @!PT LDS RZ, [RZ] ;  /* 0x00000000fffff984 */ /* 0x000fe20000000800 */
[----:B------:R0:W-:Y:S04]  /*2d140*/  @!P5 LDGSTS.E.BYPASS.LTC128B.128 [R9+0x12c00], desc[UR60][R6.64], !P0 ;  /* 0x12c000000609dfae */ /* 0x0001e8000c101d7c */
[----:B------:R0:W-:Y:S01]  /*2d150*/  @!P5 LDGSTS.E.BYPASS.LTC128B.128 [R9+0x16c00], desc[UR60][R6.64+0x80], !P1 ;  /* 0x16c000800609dfae */ /* 0x0001e2000c901d7c */
[----:B------:R-:W-:-:S07]  /*2d160*/  IMAD.MOV.U32 R8, RZ, RZ, R14 ;  /* 0x000000ffff087224 */ /* 0x000fce00078e000e */
[----:B0-----:R-:W-:Y:S05]  /*2d170*/  WARPSYNC.COLLECTIVE R15, `(.L_x_2313) ;  /* 0x000000000f087348 */ /* 0x001fea0003c00000 */
[----:B------:R1:W2:Y:S02]  /*2d180*/  SHFL.IDX P6, R14, R13, R12, R11 ;  /* 0x0000000c0d0e7389 */ /* 0x0002a400000c000b */
[----:B012---:R-:W-:Y:S01]  /*2d190*/  ENDCOLLECTIVE ;  /* 0x000000000000791b */ /* 0x007fe20003800000 */
.L_x_2313:
[----:B------:R-:W-:Y:S01]  /*2d1a0*/  @!PT LDS RZ, [RZ] ;  /* 0x00000000fffff984 */ /* 0x000fe20000000800 */
[----:B------:R-:W-:Y:S01]  /*2d1b0*/  @!PT LDS RZ, [RZ] ;  /* 0x00000000fffff984 */ /* 0x000fe20000000800 */
[----:B------:R-:W-:Y:S01]  /*2d1c0*/  @!PT LDS RZ, [RZ] ;  /* 0x00000000fffff984 */ /* 0x000fe20000000800 */
[----:B------:R-:W-:Y:S04]  /*2d1d0*/  @!P5 LDGSTS.E.BYPASS.LTC128B.128 [R9+0x1ac00], desc[UR60][R6.64+0x100], !P2 ;  /* 0x1ac001000609dfae */ /* 0x000fe8000d101d7c */
[----:B------:R0:W-:Y:S01]  /*2d1e0*/  @!P5 LDGSTS.E.BYPASS.LTC128B.128 [R9+0x1ec00], desc[UR60][R6.64+0x180], !P3 ;  /* 0x1ec001800609dfae */ /* 0x0001e2000d901d7c */
[----:B------:R-:W-:Y:S02]  /*2d1f0*/  IMAD.MOV.U32 R13, RZ, RZ, R3 ;  /* 0x000000ffff0d7224 */ /* 0x000fe400078e0003 */
[----:B------:R-:W-:Y:S02]  /*2d200*/  IMAD.MOV.U32 R12, RZ, RZ, 0x7 ;  /* 0x00000007ff0c7424 */ /* 0x000fe400078e00ff */
[----:B0-----:R-:W-:Y:S01]  /*2d210*/  VIADD R7, R0, 0x60 ;  /* 0x0000006000077836 */ /* 0x001fe20000000000 */
[----:B------:R-:W-:-:S04]  /*2d220*/  MOV R5, R14 ;  /* 0x0000000e00057202 */ /* 0x000fc80000000f00 */
[----:B------:R-:W-:-:S13]  /*2d230*/  ISETP.GE.AND P5, PT, R7, R2, PT ;  /* 0x000000020700720c */ /* 0x000fda0003fa6270 */
[----:B------:R-:W-:Y:S05]  /*2d240*/  WARPSYNC.COLLECTIVE R15, `(.L_x_2314) ;  /* 0x000000000f087348 */ /* 0x000fea0003c00000 */
[----:B------:R0:W1:Y:S02]  /*2d250*/  SHFL.IDX P6, R14, R13, R12, R11 ;  /* 0x0000000c0d0e7389 */ /* 0x00006400000c000b */
[----:B01----:R-:W-:Y:S01]  /*2d260*/  ENDCOLLECTIVE ;  /* 0x000000000000791b */ /* 0x003fe20003800000 */
.L_x_2314:
[----:B------:R-:W-:Y:S02]  /*2d270*/  @!P5 LEA R5, P4, R10, R5, 0x1 ;  /* 0x000000050a05d211 */ /* 0x000fe400078808ff */
[----:B------:R-:W-:-:S03]  /*2d280*/  MOV R13, R4 ;  /* 0x00000004000d7202 */ /* 0x000fc60000000f00 */
[----:B------:R-:W-:-:S04]  /*2d290*/  @!P5 IMAD.X R6, RZ, RZ, R8, P4 ;  /* 0x000000ffff06d224 */ /* 0x000fc800020e0608 */
[----:B------:R-:W-:Y:S01]  /*2d2a0*/  @!P5 IMAD.MOV.U32 R7, RZ, RZ, R6 ;  /* 0x000000ffff07d224 */ /* 0x000fe200078e0006 */
[----:B------:R-:W-:Y:S01]  /*2d2b0*/  @!P5 MOV R6, R5 ;  /* 0x000000050006d202 */ /* 0x000fe20000000f00 */
[----:B------:R-:W-:-:S07]  /*2d2c0*/  IMAD.MOV.U32 R5, RZ, RZ, R14 ;  /* 0x000000ffff057224 */ /* 0x000fce00078e000e */
[----:B------:R-:W-:Y:S05]  /*2d2d0*/  WARPSYNC.COLLECTIVE R15, `(.L_x_2315) ;  /* 0x000000000f087348 */ /* 0x000fea0003c00000 */
[----:B------:R0:W1:Y:S02]  /*2d2e0*/  SHFL.IDX P6, R14, R13, R12, R11 ;  /* 0x0000000c0d0e7389 */ /* 0x00006400000c000b */
[----:B01----:R-:W-:Y:S01]  /*2d2f0*/  ENDCOLLECTIVE ;  /* 0x000000000000791b */ /* 0x003fe20003800000 */
.L_x_2315:
[----:B------:R-:W-:Y:S01]  /*2d300*/  @!PT LDS RZ, [RZ] ;  /* 0x00000000fffff984 */ /* 0x000fe20000000800 */
[----:B------:R-:W-:Y:S01]  /*2d310*/  @!PT LDS RZ, [RZ] ;  /* 0x00000000fffff984 */ /* 0x000fe20000000800 */
[----:B------:R-:W-:Y:S01]  /*2d320*/  @!PT LDS RZ, [RZ] ;  /* 0x00000000fffff984 */ /* 0x000fe20000000800 */
[----:B------:R0:W-:Y:S04]  /*2d330*/  @!P5 LDGSTS.E.BYPASS.LTC128B.128 [R9+0x13400], desc[UR60][R6.64], !P0 ;  /* 0x134000000609dfae */ /* 0x0001e8000c101d7c */
[----:B------:R0:W-:Y:S04]  /*2d340*/  @!P5 LDGSTS.E.BYPASS.LTC128B.128 [R9+0x17400], desc[UR60][R6.64+0x80], !P1 ;  /* 0x174000800609dfae */ /* 0x0001e8000c901d7c */
[----:B------:R0:W-:Y:S04]  /*2d350*/  @!P5 LDGSTS.E.BYPASS.LTC128B.128 [R9+0x1b400], desc[UR60][R6.64+0x100], !P2 ;  /* 0x1b4001000609dfae */ /* 0x0001e8000d101d7c */
[----:B------:R0:W-:Y:S01]  /*2d360*/  @!P5 LDGSTS.E.BYPASS.LTC128B.128 [R9+0x1f400], desc[UR60][R6.64+0x180], !P3 ;  /* 0x1f4001800609dfae */ /* 0x0001e2000d901d7c */
[----:B------:R-:W-:Y:S01]  /*2d370*/  IMAD.MOV.U32 R3, RZ, RZ, R14 ;  /* 0x000000ffff037224 */ /* 0x000fe200078e000e */
[----:B------:R-:W-:Y:S06]  /*2d380*/  BRA `(.L_x_2316) ;  /* 0xffffff9400f07947 */ /* 0x000fec000383ffff */
.L_x_2130:
[----:B0-----:R-:W3:Y:S02]  /*2d390*/  LDL R2, [R1] ;  /* 0x0000000001027983 */ /* 0x001ee40000100800 */
[----:B---3--:R0:W1:Y:S02]  /*2d3a0*/  SYNCS.PHASECHK.TRANS64.TRYWAIT P0, [R2+URZ+0x30820], R0 ;  /* 0x03082000020075a7 */ /* 0x008064000800017f */
[----:B-1----:R-:W-:Y:S05]  /*2d3b0*/  @!P0 NANOSLEEP.SYNCS 0x989680 ;  /* 0x009896800000895d */ /* 0x002fea0003900000 */
[----:B------:R-:W1:Y:S02]  /*2d3c0*/  @!P0 SYNCS.PHASECHK.TRANS64 P0, [R2+URZ+0x30820], R0 ;  /* 0x03082000020085a7 */ /* 0x000e64000800007f */
[----:B-1----:R-:W-:Y:S05]  /*2d3d0*/  @!P0 BRA `(.L_x_2130) ;  /* 0xfffffffc00ec8947 */ /* 0x002fea000383ffff */
[----:B------:R-:W-:Y:S05]  /*2d3e0*/  BRA `(.L_x_2317) ;  /* 0xffffff98006c7947 */ /* 0x000fea000383ffff */
.L_x_2139:
[----:B-1----:R1:W2:Y:S02]  /*2d3f0*/  SYNCS.PHASECHK.TRANS64.TRYWAIT P0, [R3+URZ+0x30840], R2 ;  /* 0x03084002030075a7 */ /* 0x0022a4000800017f */
[----:B--2---:R-:W-:Y:S05]  /*2d400*/  @!P0 NANOSLEEP.SYNCS 0x989680 ;  /* 0x009896800000895d */ /* 0x004fea0003900000 */
[----:B------:R-:W2:Y:S02]  /*2d410*/  @!P0 SYNCS.PHASECHK.TRANS64 P0, [R3+URZ+0x30840], R2 ;  /* 0x03084002030085a7 */ /* 0x000ea4000800007f */
[----:B--2---:R-:W-:Y:S05]  /*2d420*/  @!P0 BRA `(.L_x_2139) ;  /* 0xfffffffc00f08947 */ /* 0x004fea000383ffff */
[----:B------:R-:W-:Y:S05]  /*2d430*/  BRA `(.L_x_2318) ;  /* 0xffffff9c00387947 */ /* 0x000fea000383ffff */
.L_x_2147:
[----:B0-----:R0:W1:Y:S02]  /*2d440*/  SYNCS.PHASECHK.TRANS64.TRYWAIT P0, [R3+URZ+0x60], R2 ;  /* 0x00006002030075a7 */ /* 0x001064000800017f */
[----:B-1----:R-:W-:Y:S05]  /*2d450*/  @!P0 NANOSLEEP.SYNCS 0x989680 ;  /* 0x009896800000895d */ /* 0x002fea0003900000 */
[----:B------:R-:W1:Y:S02]  /*2d460*/  @!P0 SYNCS.PHASECHK.TRANS64 P0, [R3+URZ+0x60], R2 ;  /* 0x00006002030085a7 */ /* 0x000e64000800007f */
[----:B-1----:R-:W-:Y:S05]  /*2d470*/  @!P0 BRA `(.L_x_2147) ;  /* 0xfffffffc00f08947 */ /* 0x002fea000383ffff */
[----:B------:R-:W-:Y:S05]  /*2d480*/  BRA `(.L_x_2319) ;  /* 0xffffffa000947947 */ /* 0x000fea000383ffff */
.L_x_2158:
[----:B-1----:R1:W2:Y:S02]  /*2d490*/  SYNCS.PHASECHK.TRANS64.TRYWAIT P0, [R3+URZ+0x30840], R2 ;  /* 0x03084002030075a7 */ /* 0x0022a4000800017f */
[----:B--2---:R-:W-:Y:S05]  /*2d4a0*/  @!P0 NANOSLEEP.SYNCS 0x989680 ;  /* 0x009896800000895d */ /* 0x004fea0003900000 */
[----:B------:R-:W2:Y:S02]  /*2d4b0*/  @!P0 SYNCS.PHASECHK.TRANS64 P0, [R3+URZ+0x30840], R2 ;  /* 0x03084002030085a7 */ /* 0x000ea4000800007f */
[----:B--2---:R-:W-:Y:S05]  /*2d4c0*/  @!P0 BRA `(.L_x_2158) ;  /* 0xfffffffc00f08947 */ /* 0x004fea000383ffff */
[----:B------:R-:W-:Y:S05]  /*2d4d0*/  BRA `(.L_x_2320) ;  /* 0xffffffa800b87947 */ /* 0x000fea000383ffff */
.L_x_2166:
[----:B0-----:R0:W1:Y:S02]  /*2d4e0*/  SYNCS.PHASECHK.TRANS64.TRYWAIT P0, [R2+URZ+0x60], R3 ;  /* 0x00006003020075a7 */ /* 0x001064000800017f */
[----:B-1----:R-:W-:Y:S05]  /*2d4f0*/  @!P0 NANOSLEEP.SYNCS 0x989680 ;  /* 0x009896800000895d */ /* 0x002fea0003900000 */
[----:B------:R-:W1:Y:S02]  /*2d500*/  @!P0 SYNCS.PHASECHK.TRANS64 P0, [R2+URZ+0x60], R3 ;  /* 0x00006003020085a7 */ /* 0x000e64000800007f */
[----:B-1----:R-:W-:Y:S05]  /*2d510*/  @!P0 BRA `(.L_x_2166) ;  /* 0xfffffffc00f08947 */ /* 0x002fea000383ffff */
[----:B------:R-:W-:Y:S05]  /*2d520*/  BRA `(.L_x_2321) ;  /* 0xffffffb000147947 */ /* 0x000fea000383ffff */
.L_x_2177:
[----:B---3--:R3:W4:Y:S02]  /*2d530*/  SYNCS.PHASECHK.TRANS64.TRYWAIT P0, [R2+URZ+0x30840], R3 ;  /* 0x03084003020075a7 */ /* 0x008724000800017f */
[----:B----4-:R-:W-:Y:S05]  /*2d540*/  @!P0 NANOSLEEP.SYNCS 0x989680 ;  /* 0x009896800000895d */ /* 0x010fea0003900000 */
[----:B------:R-:W4:Y:S02]  /*2d550*/  @!P0 SYNCS.PHASECHK.TRANS64 P0, [R2+URZ+0x30840], R3 ;  /* 0x03084003020085a7 */ /* 0x000f24000800007f */
[----:B----4-:R-:W-:Y:S05]  /*2d560*/  @!P0 BRA `(.L_x_2177) ;  /* 0xfffffffc00f08947 */ /* 0x010fea000383ffff */
[----:B------:R-:W-:Y:S05]  /*2d570*/  BRA `(.L_x_2322) ;  /* 0xffffffb400fc7947 */ /* 0x000fea000383ffff */
.L_x_2185:
[----:B0-----:R0:W1:Y:S02]  /*2d580*/  SYNCS.PHASECHK.TRANS64.TRYWAIT P0, [R2+URZ+0x60], R5 ;  /* 0x00006005020075a7 */ /* 0x001064000800017f */
[----:B-1----:R-:W-:Y:S05]  /*2d590*/  @!P0 NANOSLEEP.SYNCS 0x989680 ;  /* 0x009896800000895d */ /* 0x002fea0003900000 */
[----:B------:R-:W1:Y:S02]  /*2d5a0*/  @!P0 SYNCS.PHASECHK.TRANS64 P0, [R2+URZ+0x60], R5 ;  /* 0x00006005020085a7 */ /* 0x000e64000800007f */
[----:B-1----:R-:W-:Y:S05]  /*2d5b0*/  @!P0 BRA `(.L_x_2185) ;  /* 0xfffffffc00f08947 */ /* 0x002fea000383ffff */
[----:B------:R-:W-:Y:S05]  /*2d5c0*/  BRA `(.L_x_2323) ;  /* 0xffffffbc00587947 */ /* 0x000fea000383ffff */
.L_x_2198:
[----:B---3--:R3:W4:Y:S02]  /*2d5d0*/  SYNCS.PHASECHK.TRANS64.TRYWAIT P0, [R0+URZ+0x30860], R2 ;  /* 0x03086002000075a7 */ /* 0x008724000800017f */
[----:B----4-:R-:W-:Y:S05]  /*2d5e0*/  @!P0 NANOSLEEP.SYNCS 0x989680 ;  /* 0x009896800000895d */ /* 0x010fea0003900000 */
[----:B------:R-:W4:Y:S02]  /*2d5f0*/  @!P0 SYNCS.PHASECHK.TRANS64 P0, [R0+URZ+0x30860], R2 ;  /* 0x03086002000085a7 */ /* 0x000f24000800007f */
[----:B----4-:R-:W-:Y:S05]  /*2d600*/  @!P0 BRA `(.L_x_2198) ;  /* 0xfffffffc00f08947 */ /* 0x010fea000383ffff */
[----:B------:R-:W-:Y:S05]  /*2d610*/  BRA `(.L_x_2324) ;  /* 0xffffffc400247947 */ /* 0x000fea000383ffff */
.L_x_2207:
[----:B------:R-:W-:Y:S01]  /*2d620*/  BSSY B0, `(.L_x_2325) ;  /* 0x0000008000007945 */ /* 0x000fe20003800000 */
[----:B------:R-:W-:Y:S01]  /*2d630*/  IMAD.MOV.U32 R13, RZ, RZ, R16 ;  /* 0x000000ffff0d7224 */ /* 0x000fe200078e0010 */
[----:B0-----:R-:W-:Y:S01]  /*2d640*/  MOV R11, 0x1f ;  /* 0x0000001f000b7802 */ /* 0x001fe20000000f00 */
[----:B-1----:R-:W-:Y:S02]  /*2d650*/  IMAD.MOV.U32 R12, RZ, RZ, RZ ;  /* 0x000000ffff0c7224 */ /* 0x002fe400078e00ff */
[----:B------:R-:W-:-:S07]  /*2d660*/  IMAD.MOV.U32 R15, RZ, RZ, -0x1 ;  /* 0xffffffffff0f7424 */ /* 0x000fce00078e00ff */
[----:B------:R-:W-:Y:S05]  /*2d670*/  WARPSYNC.COLLECTIVE R15, `(.L_x_2326) ;  /* 0x000000000f087348 */ /* 0x000fea0003c00000 */
[----:B------:R0:W1:Y:S02]  /*2d680*/  SHFL.IDX P6, R14, R13, R12, R11 ;  /* 0x0000000c0d0e7389 */ /* 0x00006400000c000b */
[----:B01----:R-:W-:Y:S01]  /*2d690*/  ENDCOLLECTIVE ;  /* 0x000000000000791b */ /* 0x003fe20003800000 */
.L_x_2326:
[----:B------:R-:W-:Y:S05]  /*2d6a0*/  BSYNC B0 ;  /* 0x0000000000007941 */ /* 0x000fea0003800000 */
.L_x_2325:
[----:B------:R-:W-:Y:S01]  /*2d6b0*/  IMAD.MOV.U32 R13, RZ, RZ, R16 ;  /* 0x000000ffff0d7224 */ /* 0x000fe200078e0010 */
[----:B------:R-:W-:Y:S01]  /*2d6c0*/  MOV R12, 0x1 ;  /* 0x00000001000c7802 */ /* 0x000fe20000000f00 */
[----:B------:R-:W-:Y:S01]  /*2d6d0*/  IMAD.MOV.U32 R11, RZ, RZ, 0x1f ;  /* 0x0000001fff0b7424 */ /* 0x000fe200078e00ff */
[----:B------:R-:W-:Y:S01]  /*2d6e0*/  IADD3 R4, R19, R6, RZ ;  /* 0x0000000613047210 */ /* 0x000fe20007ffe0ff */
[----:B------:R-:W-:Y:S02]  /*2d6f0*/  IMAD.MOV.U32 R15, RZ, RZ, -0x1 ;  /* 0xffffffffff0f7424 */ /* 0x000fe400078e00ff */
[----:B------:R-:W-:-:S07]  /*2d700*/  IMAD.MOV.U32 R0, RZ, RZ, R14 ;  /* 0x000000ffff007224 */ /* 0x000fce00078e000e */
[----:B------:R-:W-:Y:S05]  /*2d710*/  WARPSYNC.COLLECTIVE R15, `(.L_x_2327) ;  /* 0x000000000f087348 */ /* 0x000fea0003c00000 */
[----:B------:R0:W1:Y:S02]  /*2d720*/  SHFL.IDX P6, R14, R13, R12, R11 ;  /* 0x0000000c0d0e7389 */ /* 0x00006400000c000b */
[----:B01----:R-:W-:Y:S01]  /*2d730*/  ENDCOLLECTIVE ;  /* 0x000000000000791b */ /* 0x003fe20003800000 */
.L_x_2327:
[----:B------:R-:W-:Y:S02]  /*2d740*/  ULDC UR4, c[0x0][0xc3c] ;  /* 0x00030f0000047ab9 */ /* 0x000fe40000000800 */
        /* <DEDUP_REMOVED lines=17> */
.L_x_2328:
[----:B------:R-:W-:Y:S01]  /*2d860*/  MOV R12, 0x2 ;  /* 0x00000002000c7802 */ /* 0x000fe20000000f00 */
[----:B------:R-:W-:-:S05]  /*2d870*/  IMAD.MOV.U32 R2, RZ, RZ, R14 ;  /* 0x000000ffff027224 */ /* 0x000fca00078e000e */
[----:B------:R-:W-:-:S05]  /*2d880*/  SEL R2, R2, RZ, P1 ;  /* 0x000000ff02027207 */ /* 0x000fca0000800000 */
[----:B------:R-:W-:-:S04]  /*2d890*/  IMAD.IADD R2, R3, 0x1, R2 ;  /* 0x0000000103027824 */ /* 0x000fc800078e0202 */
[----:B------:R-:W-:-:S07]  /*2d8a0*/  IMAD.MOV.U32 R13, RZ, RZ, R2 ;  /* 0x000000ffff0d7224 */ /* 0x000fce00078e0002 */
[----:B------:R-:W-:Y:S05]  /*2d8b0*/  WARPSYNC.COLLECTIVE R15, `(.L_x_2329) ;  /* 0x000000000f087348 */ /* 0x000fea0003c00000 */
[----:B------:R0:W1:Y:S02]  /*2d8c0*/  SHFL.UP P6, R14, R13, R12, R11 ;  /* 0x0400000c0d0e7389 */ /* 0x00006400000c000b */
[----:B01----:R-:W-:Y:S01]  /*2d8d0*/  ENDCOLLECTIVE ;  /* 0x000000000000791b */ /* 0x003fe20003800000 */
.L_x_2329:
        /* <DEDUP_REMOVED lines=8> */
.L_x_2330:
        /* <DEDUP_REMOVED lines=8> */
.L_x_2331:
        /* <DEDUP_REMOVED lines=8> */
.L_x_2332:
[----:B------:R-:W-:Y:S01]  /*2da60*/  MOV R12, 0x1f ;  /* 0x0000001f000c7802 */ /* 0x000fe20000000f00 */
        /* <DEDUP_REMOVED lines=8> */
.L_x_2333:
[----:B------:R-:W-:Y:S01]  /*2daf0*/  IMAD.MOV.U32 R16, RZ, RZ, R14 ;  /* 0x000000ffff107224 */ /* 0x000fe200078e000e */
[----:B------:R-:W-:Y:S06]  /*2db00*/  BRA `(.L_x_2334) ;  /* 0xffffffc800187947 */ /* 0x000fec000383ffff */
.L_x_2212:
[----:B------:R-:W-:Y:S01]  /*2db10*/  BSSY B0, `(.L_x_2335) ;  /* 0x0000008000007945 */ /* 0x000fe20003800000 */
[----:B-----5:R-:W-:Y:S01]  /*2db20*/  IMAD.MOV.U32 R13, RZ, RZ, R3 ;  /* 0x000000ffff0d7224 */ /* 0x020fe200078e0003 */
[----:B-1----:R-:W-:Y:S01]  /*2db30*/  MOV R12, 0x1 ;  /* 0x00000001000c7802 */ /* 0x002fe20000000f00 */
[----:B0-----:R-:W-:Y:S02]  /*2db40*/  IMAD.MOV.U32 R11, RZ, RZ, RZ ;  /* 0x000000ffff0b7224 */ /* 0x001fe400078e00ff */
[----:B------:R-:W-:-:S07]  /*2db50*/  IMAD.MOV.U32 R15, RZ, RZ, -0x1 ;  /* 0xffffffffff0f7424 */ /* 0x000fce00078e00ff */
[----:B--2---:R-:W-:Y:S05]  /*2db60*/  WARPSYNC.COLLECTIVE R15, `(.L_x_2336) ;  /* 0x000000000f087348 */ /* 0x004fea0003c00000 */
[----:B------:R0:W1:Y:S02]  /*2db70*/  SHFL.UP P6, R14, R13, R12, R11 ;  /* 0x0400000c0d0e7389 */ /* 0x00006400000c000b */
[----:B012---:R-:W-:Y:S01]  /*2db80*/  ENDCOLLECTIVE ;  /* 0x000000000000791b */ /* 0x007fe20003800000 */
.L_x_2336:
[----:B------:R-:W-:Y:S05]  /*2db90*/  BSYNC B0 ;  /* 0x0000000000007941 */ /* 0x000fea0003800000 */
.L_x_2335:
[----:B------:R-:W-:Y:S01]  /*2dba0*/  IMAD.MOV.U32 R2, RZ, RZ, R14 ;  /* 0x000000ffff027224 */ /* 0x000fe200078e000e */
[----:B------:R-:W-:Y:S01]  /*2dbb0*/  MOV R15, 0xffffffff ;  /* 0xffffffff000f7802 */ /* 0x000fe20000000f00 */
[----:B------:R-:W-:Y:S02]  /*2dbc0*/  IMAD.MOV.U32 R12, RZ, RZ, 0x2 ;  /* 0x00000002ff0c7424 */ /* 0x000fe400078e00ff */
[----:B------:R-:W-:Y:S01]  /*2dbd0*/  IMAD.MOV.U32 R11, RZ, RZ, RZ ;  /* 0x000000ffff0b7224 */ /* 0x000fe200078e00ff */
[----:B------:R-:W-:-:S04]  /*2dbe0*/  SEL R2, R2, RZ, P1 ;  /* 0x000000ff02027207 */ /* 0x000fc80000800000 */
[----:B------:R-:W-:-:S05]  /*2dbf0*/  IADD3 R2, R3, R2, RZ ;  /* 0x0000000203027210 */ /* 0x000fca0007ffe0ff */
[----:B------:R-:W-:-:S07]  /*2dc00*/  IMAD.MOV.U32 R13, RZ, RZ, R2 ;  /* 0x000000ffff0d7224 */ /* 0x000fce00078e0002 */
[----:B------:R-:W-:Y:S05]  /*2dc10*/  WARPSYNC.COLLECTIVE R15, `(.L_x_2337) ;  /* 0x000000000f087348 */ /* 0x000fea0003c00000 */
[----:B------:R0:W1:Y:S02]  /*2dc20*/  SHFL.UP P6, R14, R13, R12, R11 ;  /* 0x0400000c0d0e7389 */ /* 0x00006400000c000b */
[----:B01----:R-:W-:Y:S01]  /*2dc30*/  ENDCOLLECTIVE ;  /* 0x000000000000791b */ /* 0x003fe20003800000 */
.L_x_2337:
        /* <DEDUP_REMOVED lines=8> */
.L_x_2338:
        /* <DEDUP_REMOVED lines=8> */
.L_x_2339:
        /* <DEDUP_REMOVED lines=8> */
.L_x_2340:
        /* <DEDUP_REMOVED lines=9> */
.L_x_2341:
[----:B------:R-:W-:Y:S01]  /*2de50*/  IMAD.MOV.U32 R16, RZ, RZ, R14 ;  /* 0x000000ffff107224 */ /* 0x000fe200078e000e */
[----:B------:R-:W-:Y:S06]  /*2de60*/  BRA `(.L_x_2342) ;  /* 0xffffffc400dc7947 */ /* 0x000fec000383ffff */
.L_x_2214:
[----:B------:R-:W-:Y:S01]  /*2de70*/  BSSY B0, `(.L_x_2343) ;  /* 0x0000006000007945 */ /* 0x000fe20003800000 */
[----:B------:R-:W-:Y:S01]  /*2de80*/  PLOP3.LUT P6, PT, P6, PT, PT, 0x8, 0x0 ;  /* 0x000000000000781c */ /* 0x000fe200037ce170 */
[----:B------:R-:W-:-:S12]  /*2de90*/  IMAD.MOV.U32 R15, RZ, RZ, -0x1 ;  /* 0xffffffffff0f7424 */ /* 0x000fd800078e00ff */
[----:B012---:R-:W-:Y:S05]  /*2dea0*/  WARPSYNC.COLLECTIVE R15, `(.L_x_2344) ;  /* 0x000000000f087348 */ /* 0x007fea0003c00000 */
[----:B------:R-:W-:Y:S01]  /*2deb0*/  VOTE.ANY R14, PT, P6 ;  /* 0x00000000000e7806 */ /* 0x000fe200030e0100 */
[----:B012---:R-:W-:Y:S06]  /*2dec0*/  ENDCOLLECTIVE ;  /* 0x000000000000791b */ /* 0x007fec0003800000 */
.L_x_2344:
[----:B------:R-:W-:Y:S05]  /*2ded0*/  BSYNC B0 ;  /* 0x0000000000007941 */ /* 0x000fea0003800000 */
.L_x_2343:
[----:B------:R-:W-:Y:S01]  /*2dee0*/  MOV R5, R14 ;  /* 0x0000000e00057202 */ /* 0x000fe20000000f00 */
[----:B------:R-:W-:Y:S01]  /*2def0*/  IMAD.MOV.U32 R13, RZ, RZ, R3 ;  /* 0x000000ffff0d7224 */ /* 0x000fe200078e0003 */
[----:B------:R-:W-:Y:S01]  /*2df00*/  MOV R15, 0xffffffff ;  /* 0xffffffff000f7802 */ /* 0x000fe20000000f00 */
[----:B------:R-:W-:Y:S01]  /*2df10*/  IMAD.MOV.U32 R11, RZ, RZ, 0x1f ;  /* 0x0000001fff0b7424 */ /* 0x000fe200078e00ff */
[----:B------:R-:W0:Y:S02]  /*2df20*/  POPC R6, R5 ;  /* 0x0000000500067309 */ /* 0x000e240000000000 */
[----:B0-----:R-:W-:-:S07]  /*2df30*/  IMAD.MOV.U32 R12, RZ, RZ, R6 ;  /* 0x000000ffff0c7224 */ /* 0x001fce00078e0006 */
[----:B------:R-:W-:Y:S05]  /*2df40*/  WARPSYNC.COLLECTIVE R15, `(.L_x_2345) ;  /* 0x000000000f087348 */ /* 0x000fea0003c00000 */
[----:B------:R0:W1:Y:S02]  /*2df50*/  SHFL.IDX P6, R14, R13, R12, R11 ;  /* 0x0000000c0d0e7389 */ /* 0x00006400000c000b */
[----:B01----:R-:W-:Y:S01]  /*2df60*/  ENDCOLLECTIVE ;  /* 0x000000000000791b */ /* 0x003fe20003800000 */
.L_x_2345:
[----:B------:R-:W-:Y:S01]  /*2df70*/  IMAD.MOV.U32 R17, RZ, RZ, R14 ;  /* 0x000000ffff117224 */ /* 0x000fe200078e000e */
[----:B------:R-:W-:Y:S06]  /*2df80*/  BRA `(.L_x_2346) ;  /* 0xffffffc400cc7947 */ /* 0x000fec000383ffff */
.L_x_2216:
[----:B------:R-:W-:Y:S01]  /*2df90*/  BSSY B0, `(.L_x_2347) ;  /* 0x0000007000007945 */ /* 0x000fe20003800000 */
[----:B------:R-:W-:Y:S01]  /*2dfa0*/  IMAD.MOV.U32 R13, RZ, RZ, R2 ;  /* 0x000000ffff0d7224 */ /* 0x000fe200078e0002 */
[----:B------:R-:W-:Y:S01]  /*2dfb0*/  MOV R15, 0xffffffff ;  /* 0xffffffff000f7802 */ /* 0x000fe20000000f00 */
[----:B0-----:R-:W-:-:S07]  /*2dfc0*/  IMAD.MOV.U32 R11, RZ, RZ, 0x1f ;  /* 0x0000001fff0b7424 */ /* 0x001fce00078e00ff */
[----:B--234-:R-:W-:Y:S05]  /*2dfd0*/  WARPSYNC.COLLECTIVE R15, `(.L_x_2348) ;  /* 0x000000000f087348 */ /* 0x01cfea0003c00000 */
[----:B------:R0:W1:Y:S02]  /*2dfe0*/  SHFL.IDX P6, R14, R13, R12, R11 ;  /* 0x0000000c0d0e7389 */ /* 0x00006400000c000b */
[----:B01234-:R-:W-:Y:S01]  /*2dff0*/  ENDCOLLECTIVE ;  /* 0x000000000000791b */ /* 0x01ffe20003800000 */
.L_x_2348:
[----:B------:R-:W-:Y:S05]  /*2e000*/  BSYNC B0 ;  /* 0x0000000000007941 */ /* 0x000fea0003800000 */
.L_x_2347:
[----:B------:R-:W-:Y:S01]  /*2e010*/  IMAD.MOV.U32 R2, RZ, RZ, R14 ;  /* 0x000000ffff027224 */ /* 0x000fe200078e000e */
[----:B------:R-:W-:Y:S06]  /*2e020*/  BRA `(.L_x_2349) ;  /* 0xffffffc400c07947 */ /* 0x000fec000383ffff */
.L_x_2220:
[----:B0-----:R0:W2:Y:S02]  /*2e030*/  SYNCS.PHASECHK.TRANS64.TRYWAIT P0, [R0+URZ+0x30820], R3 ;  /* 0x03082003000075a7 */ /* 0x0010a4000800017f */
[----:B--2---:R-:W-:Y:S05]  /*2e040*/  @!P0 NANOSLEEP.SYNCS 0x989680 ;  /* 0x009896800000895d */ /* 0x004fea0003900000 */
[----:B------:R-:W2:Y:S02]  /*2e050*/  @!P0 SYNCS.PHASECHK.TRANS64 P0, [R0+URZ+0x30820], R3 ;  /* 0x03082003000085a7 */ /* 0x000ea4000800007f */
[----:B--2---:R-:W-:Y:S05]  /*2e060*/  @!P0 BRA `(.L_x_2220) ;  /* 0xfffffffc00f08947 */ /* 0x004fea000383ffff */
[----:B------:R-:W-:Y:S05]  /*2e070*/  BRA `(.L_x_2350) ;  /* 0xffffffcc00447947 */ /* 0x000fea000383ffff */
.L_x_2221:
[----:B------:R-:W2:Y:S01]  /*2e080*/  S2R R2, SR_TID.X ;  /* 0x0000000000027919 */ /* 0x000ea20000002100 */
[----:B------:R-:W-:Y:S01]  /*2e090*/  BSSY B0, `(.L_x_2351) ;  /* 0x000000a000007945 */ /* 0x000fe20003800000 */
[----:B-1----:R-:W-:Y:S01]  /*2e0a0*/  IMAD.MOV.U32 R12, RZ, RZ, RZ ;  /* 0x000000ffff0c7224 */ /* 0x002fe200078e00ff */
[----:B------:R-:W-:Y:S01]  /*2e0b0*/  MOV R11, 0x1f ;  /* 0x0000001f000b7802 */ /* 0x000fe20000000f00 */
[----:B------:R-:W-:Y:S01]  /*2e0c0*/  IMAD.MOV.U32 R15, RZ, RZ, -0x1 ;  /* 0xffffffffff0f7424 */ /* 0x000fe200078e00ff */
[----:B--2---:R-:W-:-:S04]  /*2e0d0*/  SHF.R.U32.HI R2, RZ, 0x5, R2 ;  /* 0x00000005ff027819 */ /* 0x004fc80000011602 */
[----:B------:R-:W-:-:S05]  /*2e0e0*/  LOP3.LUT R2, R2, 0x3, RZ, 0xc0, !PT ;  /* 0x0000000302027812 */ /* 0x000fca00078ec0ff */
[----:B------:R-:W-:-:S07]  /*2e0f0*/  IMAD.MOV.U32 R13, RZ, RZ, R2 ;  /* 0x000000ffff0d7224 */ /* 0x000fce00078e0002 */
[----:B0-----:R-:W-:Y:S05]  /*2e100*/  WARPSYNC.COLLECTIVE R15, `(.L_x_2352) ;  /* 0x000000000f087348 */ /* 0x001fea0003c00000 */
[----:B------:R1:W2:Y:S02]  /*2e110*/  SHFL.IDX P6, R14, R13, R12, R11 ;  /* 0x0000000c0d0e7389 */ /* 0x0002a400000c000b */
[----:B012---:R-:W-:Y:S01]  /*2e120*/  ENDCOLLECTIVE ;  /* 0x000000000000791b */ /* 0x007fe20003800000 */
.L_x_2352:
[----:B------:R-:W-:Y:S05]  /*2e130*/  BSYNC B0 ;  /* 0x0000000000007941 */ /* 0x000fea0003800000 */
.L_x_2351:
[----:B------:R-:W-:Y:S05]  /*2e140*/  BRA `(.L_x_2353) ;  /* 0xffffffcc002c7947 */ /* 0x000fea000383ffff */
.L_x_2222:
[----:B------:R-:W-:Y:S01]  /*2e150*/  BSSY B0, `(.L_x_2354) ;  /* 0x0000006000007945 */ /* 0x000fe20003800000 */
[----:B------:R-:W-:-:S07]  /*2e160*/  IMAD.MOV.U32 R15, RZ, RZ, -0x1 ;  /* 0xffffffffff0f7424 */ /* 0x000fce00078e00ff */
[----:B012---:R-:W-:Y:S05]  /*2e170*/  WARPSYNC.COLLECTIVE R15, `(.L_x_2355) ;  /* 0x000000000f0c7348 */ /* 0x007fea0003c00000 */
[----:B------:R-:W-:Y:S02]  /*2e180*/  ELECT P6, UR62, PT ;  /* 0x00000000003e782f */ /* 0x000fe400038c0000 */
[----:B------:R-:W-:Y:S01]  /*2e190*/  MOV R14, UR62 ;  /* 0x0000003e000e7c02 */ /* 0x000fe20008000f00 */
[----:B012---:R-:W-:Y:S10]  /*2e1a0*/  ENDCOLLECTIVE ;  /* 0x000000000000791b */ /* 0x007ff40003800000 */
.L_x_2355:
[----:B------:R-:W-:Y:S05]  /*2e1b0*/  BSYNC B0 ;  /* 0x0000000000007941 */ /* 0x000fea0003800000 */
.L_x_2354:
[----:B------:R-:W-:Y:S05]  /*2e1c0*/  BRA `(.L_x_2356) ;  /* 0xffffffcc00207947 */ /* 0x000fea000383ffff */
.L_x_2224:
[----:B0-----:R0:W2:Y:S02]  /*2e1d0*/  SYNCS.PHASECHK.TRANS64.TRYWAIT P0, [R6+URZ], R5 ;  /* 0x00000005060075a7 */ /* 0x0010a4000800017f */
[----:B--2---:R-:W-:Y:S05]  /*2e1e0*/  @!P0 NANOSLEEP.SYNCS 0x989680 ;  /* 0x009896800000895d */ /* 0x004fea0003900000 */
[----:B------:R-:W2:Y:S02]  /*2e1f0*/  @!P0 SYNCS.PHASECHK.TRANS64 P0, [R6+URZ], R5 ;  /* 0x00000005060085a7 */ /* 0x000ea4000800007f */
[----:B--2---:R-:W-:Y:S05]  /*2e200*/  @!P0 BRA `(.L_x_2224) ;  /* 0xfffffffc00f08947 */ /* 0x004fea000383ffff */
[----:B------:R-:W-:Y:S05]  /*2e210*/  BRA `(.L_x_2357) ;  /* 0xffffffcc005c7947 */ /* 0x000fea000383ffff */
.L_x_2225:
[----:B--2---:R2:W3:Y:S02]  /*2e220*/  SYNCS.PHASECHK.TRANS64.TRYWAIT P0, [R7+URZ], R2 ;  /* 0x00000002070075a7 */ /* 0x0044e4000800017f */
[----:B---3--:R-:W-:Y:S05]  /*2e230*/  @!P0 NANOSLEEP.SYNCS 0x989680 ;  /* 0x009896800000895d */ /* 0x008fea0003900000 */
[----:B------:R-:W3:Y:S02]  /*2e240*/  @!P0 SYNCS.PHASECHK.TRANS64 P0, [R7+URZ], R2 ;  /* 0x00000002070085a7 */ /* 0x000ee4000800007f */
[----:B---3--:R-:W-:Y:S05]  /*2e250*/  @!P0 BRA `(.L_x_2225) ;  /* 0xfffffffc00f08947 */ /* 0x008fea000383ffff */
[----:B------:R-:W-:Y:S05]  /*2e260*/  BRA `(.L_x_2358) ;  /* 0xffffffcc00507947 */ /* 0x000fea000383ffff */
.L_x_2227:
[----:B---3--:R3:W4:Y:S02]  /*2e270*/  SYNCS.PHASECHK.TRANS64.TRYWAIT P0, [R4+URZ], R5 ;  /* 0x00000005040075a7 */ /* 0x008724000800017f */
[----:B----4-:R-:W-:Y:S05]  /*2e280*/  @!P0 NANOSLEEP.SYNCS 0x989680 ;  /* 0x009896800000895d */ /* 0x010fea0003900000 */
[----:B------:R-:W4:Y:S02]  /*2e290*/  @!P0 SYNCS.PHASECHK.TRANS64 P0, [R4+URZ], R5 ;  /* 0x00000005040085a7 */ /* 0x000f24000800007f */
[----:B----4-:R-:W-:Y:S05]  /*2e2a0*/  @!P0 BRA `(.L_x_2227) ;  /* 0xfffffffc00f08947 */ /* 0x010fea000383ffff */
[----:B------:R-:W-:Y:S05]  /*2e2b0*/  BRA `(.L_x_2359) ;  /* 0xffffffcc00587947 */ /* 0x000fea000383ffff */
.L_x_2360:
        /* <DEDUP_REMOVED lines=12> */
.L_x_3430:


//--------------------- .text._ZN7cutlass13device_kernelIN5flash11enable_sm90INS1_16FlashAttnFwdSm90INS1_25CollectiveMainloopFwdSm90ILi2EN4cute5tupleIJNS5_1CILi1EEES8_S8_EEENS6_IJNS7_ILi128EEENS7_ILi80EEENS7_ILi256EEEEEELi256ENS_6half_tEfNS_4arch4Sm90ELb1ELb0ELb1ELb0ELb0ELb0ELb0ELb1ELb1ELb1ELb0ELb0EEENS1_21CollectiveEpilogueFwdINS6_IJSA_SC_SB_EEES9_SE_SG_Li256ELb0ELb1ELb0ELb0EEENS1_30DynamicPersistentTileSchedulerILi256ELi128ELb0ELb1ELb1EEEEEEEEEvNT_6ParamsE --------------------------
	.section	.text._ZN7cutlass13device_kernelIN5flash11enable_sm90INS1_16FlashAttnFwdSm90INS1_25CollectiveMainloopFwdSm90ILi2EN4cute5tupleIJNS5_1CILi1EEES8_S8_EEENS6_IJNS7_ILi128EEENS7_ILi80EEENS7_ILi256EEEEEELi256ENS_6half_tEfNS_4arch4Sm90ELb1ELb0ELb1ELb0ELb0ELb0ELb0ELb1ELb1ELb1ELb0ELb0EEENS1_21CollectiveEpilogueFwdINS6_IJSA_SC_SB_EEES9_SE_SG_Li256ELb0ELb1ELb0ELb0EEENS1_30DynamicPersistentTileSchedulerILi256ELi128ELb0ELb1ELb1EEEEEEEEEvNT_6ParamsE,"ax",@progbits
	.align	128
.text._ZN7cutlass13device_kernelIN5flash11enable_sm90INS1_16FlashAttnFwdSm90INS1_25CollectiveMainloopFwdSm90ILi2EN4cute5tupleIJNS5_1CILi1EEES8_S8_EEENS6_IJNS7_ILi128EEENS7_ILi80EEENS7_ILi256EEEEEELi256ENS_6half_tEfNS_4arch4Sm90ELb1ELb0ELb1ELb0ELb0ELb0ELb0ELb1ELb1ELb1ELb0ELb0EEENS1_21CollectiveEpilogueFwdINS6_IJSA_SC_SB_EEES9_SE_SG_Li256ELb0ELb1ELb0ELb0EEENS1_30DynamicPersistentTileSchedulerILi256ELi128ELb0ELb1ELb1EEEEEEEEEvNT_6ParamsE:
        .type           _ZN7cutlass13device_kernelIN5flash11enable_sm90INS1_16FlashAttnFwdSm90INS1_25CollectiveMainloopFwdSm90ILi2EN4cute5tupleIJNS5_1CILi1EEES8_S8_EEENS6_IJNS7_ILi128EEENS7_ILi80EEENS7_ILi256EEEEEELi256ENS_6half_tEfNS_4arch4Sm90ELb1ELb0ELb1ELb0ELb0ELb0ELb0ELb1ELb1ELb1ELb0ELb0EEENS1_21CollectiveEpilogueFwdINS6_IJSA_SC_SB_EEES9_SE_SG_Li256ELb0ELb1ELb0ELb0EEENS1_30DynamicPersistentTileSchedulerILi256ELi128ELb0ELb1ELb1EEEEEEEEEvNT_6ParamsE,@function
        .size           _ZN7cutlass13device_kernelIN5flash11enable_sm90INS1_16FlashAttnFwdSm90INS1_25CollectiveMainloopFwdSm90ILi2EN4cute5tupleIJNS5_1CILi1EEES8_S8_EEENS6_IJNS7_ILi128EEENS7_ILi80EEENS7_ILi256EEEEEELi256ENS_6half_tEfNS_4arch4Sm90ELb1ELb0ELb1ELb0ELb0ELb0ELb0ELb1ELb1ELb1ELb0ELb0EEENS1_21CollectiveEpilogueFwdINS6_IJSA_SC_SB_EEES9_SE_SG_Li256ELb0ELb1ELb0ELb0EEENS1_30DynamicPersistentTileSchedulerILi256ELi128ELb0ELb1ELb1EEEEEEEEEvNT_6ParamsE,(.L_x_3431 - _ZN7cutlass13device_kernelIN5flash11enable_sm90INS1_16FlashAttnFwdSm90INS1_25CollectiveMainloopFwdSm90ILi2EN4cute5tupleIJNS5_1CILi1EEES8_S8_EEENS6_IJNS7_ILi128EEENS7_ILi80EEENS7_ILi256EEEEEELi256ENS_6half_tEfNS_4arch4Sm90ELb1ELb0ELb1ELb0ELb0ELb0ELb0ELb1ELb1ELb1ELb0ELb0EEENS1_21CollectiveEpilogueFwdINS6_IJSA_SC_SB_EEES9_SE_SG_Li256ELb0ELb1ELb0ELb0EEENS1_30DynamicPersistentTileSchedulerILi256ELi128ELb0ELb1ELb1EEEEEEEEEvNT_6ParamsE)
        .other          _ZN7cutlass13device_kernelIN5flash11enable_sm90INS1_16FlashAttnFwdSm90INS1_25CollectiveMainloopFwdSm90ILi2EN4cute5tupleIJNS5_1CILi1EEES8_S8_EEENS6_IJNS7_ILi128EEENS7_ILi80EEENS7_ILi256EEEEEELi256ENS_6half_tEfNS_4arch4Sm90ELb1ELb0ELb1ELb0ELb0ELb0ELb0ELb1ELb1ELb1ELb0ELb0EEENS1_21CollectiveEpilogueFwdINS6_IJSA_SC_SB_EEES9_SE_SG_Li256ELb0ELb1ELb0ELb0EEENS1_30DynamicPersistentTileSchedulerILi256ELi128ELb0ELb1ELb1EEEEEEEEEvNT_6ParamsE,@"STO_CUDA_ENTRY STV_DEFAULT"
_ZN7cutlass13device_kernelIN5flash11enable_sm90INS1_16FlashAttnFwdSm90INS1_25CollectiveMainloopFwdSm90ILi2EN4cute5tupleIJNS5_1CILi1EEES8_S8_EEENS6_IJNS7_ILi128EEENS7_ILi80EEENS7_ILi256EEEEEELi256ENS_6half_tEfNS_4arch4Sm90ELb1ELb0ELb1ELb0ELb0ELb0ELb0ELb1ELb1ELb1ELb0ELb0EEENS1_21CollectiveEpilogueFwdINS6_IJSA_SC_SB_EEES9_SE_SG_Li256ELb0ELb1ELb0ELb0EEENS1_30DynamicPersistentTileSchedulerILi256ELi128ELb0ELb1ELb1EEEEEEEEEvNT_6ParamsE:
        /* <DEDUP_REMOVED lines=18> */
.L_x_2362:
[----:B------:R-:W-:Y:S05]  /*0120*/  BSYNC B0 ;  /* 0x0000000000007941 */ /* 0x000fea0003800000 */
.L_x_2361:
        /* <DEDUP_REMOVED lines=41> */
.L_x_2363:
        /* <DEDUP_REMOVED lines=22> */
.L_x_2364:
        /* <DEDUP_REMOVED lines=18> */
.L_x_2365:
        /* <DEDUP_REMOVED lines=22> */
.L_x_2366:
        /* <DEDUP_REMOVED lines=22> */
.L_x_2367:
        /* <DEDUP_REMOVED lines=8> */
.L_x_2369:
        /* <DEDUP_REMOVED lines=21> */
[CC--:B------:R-:W-:Y:S01]  /*0ad0*/  LEA.HI R2, R3.reuse, R230.reuse, RZ, 0x5 ;  /* 0x000000e603027211 */ /* 0x0c0fe200078f28ff */
[----:B------:R-:W-:Y:S01]  /*0ae0*/  IMAD.IADD R221, R230, 0x1, -R221 ;  /* 0x00000001e6dd7824 */ /* 0x000fe200078e0add */
[C---:B------:R-:W-:Y:S01]  /*0af0*/  LOP3.LUT R7, R0.reuse, 0x3fffff0, RZ, 0xc0, !PT ;  /* 0x03fffff000077812 */ /* 0x040fe200078ec0ff */
[----:B------:R-:W-:Y:S01]  /*0b00*/  UMOV UR5, URZ ;  /* 0x0000003f00057c82 */ /* 0x000fe20008000000 */
[----:B------:R-:W-:Y:S01]  /*0b10*/  LEA.HI R0, R0, R9, RZ, 0x1 ;  /* 0x0000000900007211 */ /* 0x000fe200078f08ff */
[----:B------:R-:W-:Y:S01]  /*0b20*/  IMAD.SHL.U32 R2, R2, 0x20, RZ ;  /* 0x0000002002027824 */ /* 0x000fe200078e00ff */
[----:B------:R-:W-:Y:S01]  /*0b30*/  SHF.R.S32.HI R4, RZ, 0x1f, R221 ;  /* 0x0000001fff047819 */ /* 0x000fe200000114dd */
[----:B------:R-:W-:Y:S01]  /*0b40*/  IMAD.IADD R7, R230, 0x1, -R7 ;  /* 0x00000001e6077824 */ /* 0x000fe200078e0a07 */
[----:B------:R-:W-:Y:S01]  /*0b50*/  LOP3.LUT R0, R0, 0x1ffffffe, RZ, 0xc0, !PT ;  /* 0x1ffffffe00007812 */ /* 0x000fe200078ec0ff */
[----:B------:R-:W-:Y:S01]  /*0b60*/  IMAD.U32 R225, RZ, RZ, UR6 ;  /* 0x00000006ffe17e24 */ /* 0x000fe2000f8e00ff */
[----:B------:R-:W-:Y:S01]  /*0b70*/  LEA.HI R6, R4, R221, RZ, 0x2 ;  /* 0x000000dd04067211 */ /* 0x000fe200078f10ff */
[----:B------:R-:W-:Y:S01]  /*0b80*/  IMAD.U32 R220, RZ, RZ, UR5 ;  /* 0x00000005ffdc7e24 */ /* 0x000fe2000f8e00ff */
[----:B------:R-:W-:Y:S01]  /*0b90*/  LEA.HI R10, R3, R230, RZ, 0x2 ;  /* 0x000000e6030a7211 */ /* 0x000fe200078f10ff */
[----:B------:R-:W-:Y:S01]  /*0ba0*/  IMAD.IADD R0, R9, 0x1, -R0 ;  /* 0x0000000109007824 */ /* 0x000fe200078e0a00 */
[--C-:B------:R-:W-:Y:S01]  /*0bb0*/  SHF.R.S32.HI R8, RZ, 0x2, R6.reuse ;  /* 0x00000002ff087819 */ /* 0x100fe20000011406 */
[----:B------:R-:W-:Y:S01]  /*0bc0*/  IMAD.U32 R16, RZ, RZ, UR5 ;  /* 0x00000005ff107e24 */ /* 0x000fe2000f8e00ff */
[----:B------:R-:W-:-:S02]  /*0bd0*/  SHF.R.S32.HI R11, RZ, 0x1f, R6 ;  /* 0x0000001fff0b7819 */ /* 0x000fc40000011406 */
[----:B------:R-:W-:Y:S02]  /*0be0*/  SHF.R.S32.HI R222, RZ, 0x7, R5 ;  /* 0x00000007ffde7819 */ /* 0x000fe40000011405 */
[----:B------:R-:W-:Y:S02]  /*0bf0*/  LOP3.LUT R2, R2, 0xfffffc00, RZ, 0xc0, !PT ;  /* 0xfffffc0002027812 */ /* 0x000fe400078ec0ff */
[----:B------:R-:W-:Y:S02]  /*0c00*/  LOP3.LUT R9, R10, 0xfffffffc, RZ, 0xc0, !PT ;  /* 0xfffffffc0a097812 */ /* 0x000fe400078ec0ff */
[----:B------:R-:W-:Y:S01]  /*0c10*/  LEA.HI R11, R11, R8, RZ, 0x3 ;  /* 0x000000080b0b7211 */ /* 0x000fe200078f18ff */
[----:B------:R-:W-:Y:S01]  /*0c20*/  IMAD R7, R7, 0x40, R2 ;  /* 0x0000004007077824 */ /* 0x000fe200078e0202 */
[----:B------:R-:W-:Y:S01]  /*0c30*/  LEA.HI R5, R5, R222, RZ, 0x1 ;  /* 0x000000de05057211 */ /* 0x000fe200078f08ff */
[----:B------:R-:W-:Y:S01]  /*0c40*/  IMAD.IADD R2, R230, 0x1, -R9 ;  /* 0x00000001e6027824 */ /* 0x000fe200078e0a09 */
[----:B------:R-:W-:Y:S01]  /*0c50*/  LEA.HI R3, R3, R230, RZ, 0x3 ;  /* 0x000000e603037211 */ /* 0x000fe200078f18ff */
[----:B------:R-:W-:Y:S01]  /*0c60*/  IMAD R224, R0, 0x8, R7 ;  /* 0x0000000800e07824 */ /* 0x000fe200078e0207 */
[----:B------:R-:W-:-:S02]  /*0c70*/  LOP3.LUT R11, R11, 0xfffffff8, RZ, 0xc0, !PT ;  /* 0xfffffff80b0b7812 */ /* 0x000fc400078ec0ff */
[----:B------:R-:W-:Y:S02]  /*0c80*/  LEA.HI R4, R4, R221, RZ, 0x5 ;  /* 0x000000dd04047211 */ /* 0x000fe400078f28ff */
[----:B------:R-:W-:Y:S01]  /*0c90*/  LOP3.LUT R9, R5, 0x3fffffe, RZ, 0xc0, !PT ;  /* 0x03fffffe05097812 */ /* 0x000fe200078ec0ff */
[----:B------:R-:W-:Y:S01]  /*0ca0*/  IMAD.IADD R11, R8, 0x1, -R11 ;  /* 0x00000001080b7824 */ /* 0x000fe200078e0a0b */
[----:B------:R-:W-:Y:S02]  /*0cb0*/  LOP3.LUT R5, R3, 0xfffffff8, RZ, 0xc0, !PT ;  /* 0xfffffff803057812 */ /* 0x000fe400078ec0ff */
[----:B------:R-:W-:Y:S01]  /*0cc0*/  SHF.R.S32.HI R4, RZ, 0x5, R4 ;  /* 0x00000005ff047819 */ /* 0x000fe20000011404 */
[----:B------:R-:W-:Y:S01]  /*0cd0*/  IMAD.IADD R9, R222, 0x1, -R9 ;  /* 0x00000001de097824 */ /* 0x000fe200078e0a09 */
[----:B------:R-:W-:Y:S01]  /*0ce0*/  LEA.HI R8, R2, R2, RZ, 0x1 ;  /* 0x0000000202087211 */ /* 0x000fe200078f08ff */
[----:B------:R-:W-:Y:S01]  /*0cf0*/  IMAD.IADD R216, R230, 0x1, -R5 ;  /* 0x00000001e6d87824 */ /* 0x000fe200078e0a05 */
[----:B------:R-:W-:Y:S01]  /*0d00*/  LOP3.LUT R6, R6, 0x7ffffffc, RZ, 0xc0, !PT ;  /* 0x7ffffffc06067812 */ /* 0x000fe200078ec0ff */
[----:B------:R-:W-:Y:S01]  /*0d10*/  IMAD R4, R4, 0x10, R11 ;  /* 0x0000001004047824 */ /* 0x000fe200078e020b */
[----:B------:R-:W-:Y:S01]  /*0d20*/  LOP3.LUT R11, R8, 0x1ffffffe, RZ, 0xc0, !PT ;  /* 0x1ffffffe080b7812 */ /* 0x000fe200078ec0ff */
[----:B------:R-:W-:Y:S01]  /*0d30*/  IMAD.SHL.U32 R18, R216, 0x8, RZ ;  /* 0x00000008d8127824 */ /* 0x000fe200078e00ff */
[----:B------:R-:W-:Y:S01]  /*0d40*/  SHF.R.S32.HI R219, RZ, 0x3, R3 ;  /* 0x00000003ffdb7819 */ /* 0x000fe20000011403 */
[----:B------:R-:W-:-:S02]  /*0d50*/  IMAD R223, R9, 0x40, R4 ;  /* 0x0000004009df7824 */ /* 0x000fc400078e0204 */
[C---:B------:R-:W-:Y:S01]  /*0d60*/  VIADD R214, R18.reuse, 0x40 ;  /* 0x0000004012d67836 */ /* 0x040fe20000000000 */
[----:B------:R-:W-:Y:S01]  /*0d70*/  SHF.R.S32.HI R229, RZ, 0x1f, R18 ;  /* 0x0000001fffe57819 */ /* 0x000fe20000011412 */
[C---:B------:R-:W-:Y:S02]  /*0d80*/  VIADD R213, R18.reuse, 0x80 ;  /* 0x0000008012d57836 */ /* 0x040fe40000000000 */
[----:B------:R-:W-:Y:S01]  /*0d90*/  VIADD R215, R18, 0xc0 ;  /* 0x000000c012d77836 */ /* 0x000fe20000000000 */
[----:B------:R-:W-:Y:S01]  /*0da0*/  SHF.R.S32.HI R228, RZ, 0x1f, R214 ;  /* 0x0000001fffe47819 */ /* 0x000fe200000114d6 */
[----:B------:R-:W-:Y:S01]  /*0db0*/  IMAD.IADD R212, R2, 0x1, -R11 ;  /* 0x0000000102d47824 */ /* 0x000fe200078e0a0b */
[----:B------:R-:W-:Y:S01]  /*0dc0*/  SHF.R.S32.HI R227, RZ, 0x1f, R213 ;  /* 0x0000001fffe37819 */ /* 0x000fe200000114d5 */
[----:B------:R-:W-:Y:S01]  /*0dd0*/  IMAD.IADD R23, R221, 0x1, -R6 ;  /* 0x00000001dd177824 */ /* 0x000fe200078e0a06 */
[----:B------:R-:W-:Y:S01]  /*0de0*/  SHF.R.S32.HI R226, RZ, 0x1f, R215 ;  /* 0x0000001fffe27819 */ /* 0x000fe200000114d7 */
[----:B------:R-:W-:-:S07]  /*0df0*/  IMAD R212, R212, 0x8, R223 ;  /* 0x00000008d4d47824 */ /* 0x000fce00078e02df */
.L_x_2420:
        /* <DEDUP_REMOVED lines=21> */
.L_x_2370:
[----:B------:R-:W-:Y:S01]  /*0f50*/  ULDC UR8, c[0x0][0xc54] ;  /* 0x0003150000087ab9 */ /* 0x000fe20000000800 */
[----:B------:R-:W-:Y:S01]  /*0f60*/  UMOV UR4, UR9 ;  /* 0x0000000900047c82 */ /* 0x000fe20008000000 */
[----:B------:R-:W-:-:S11]  /*0f70*/  UISETP.NE.AND UP0, UPT, UR8, 0x1, UPT ;  /* 0x000000010800788c */ /* 0x000fd6000bf05270 */
[----:B------:R-:W-:Y:S02]  /*0f80*/  @UP0 ULDC.64 UR10, c[0x0][0xc58] ;  /* 0x00031600000a0ab9 */ /* 0x000fe40000000a00 */
[----:B------:R-:W-:-:S04]  /*0f90*/  UIMAD.WIDE.U32 UR6, UR9, UR10, URZ ;  /* 0x0000000a090672a5 */ /* 0x000fc8000f8e003f */
[----:B------:R-:W-:-:S04]  /*0fa0*/  @UP0 USHF.R.U32.HI UR4, URZ, UR11, UR7 ;  /* 0x0000000b3f040299 */ /* 0x000fc80008011607 */
[----:B------:R-:W-:-:S12]  /*0fb0*/  UIMAD UR6, UR4, UR8, URZ ;  /* 0x00000008040672a4 */ /* 0x000fd8000f8e023f */
.L_x_2371:
[----:B------:R-:W-:Y:S01]  /*0fc0*/  ULDC.64 UR10, c[0x0][0x418] ;  /* 0x00010600000a7ab9 */ /* 0x000fe20000000a00 */
[----:B------:R-:W-:Y:S01]  /*0fd0*/  ULOP3.LUT UR4, URZ, UR4, URZ, 0x33, !UPT ;  /* 0x000000043f047292 */ /* 0x000fe2000f8e333f */
[----:B------:R-:W-:Y:S01]  /*0fe0*/  PLOP3.LUT P0, PT, PT, PT, PT, 0x80, 0x0 ;  /* 0x000000000000781c */ /* 0x000fe20003f0f070 */
[----:B------:R-:W-:Y:S01]  /*0ff0*/  UISETP.NE.U32.AND UP0, UPT, UR10, URZ, UPT ;  /* 0x0000003f0a00728c */ /* 0x000fe2000bf05070 */
[----:B------:R-:W-:Y:S01]  /*1000*/  CS2R R2, SRZ ;  /* 0x0000000000027805 */ /* 0x000fe2000001ff00 */
[----:B------:R-:W-:Y:S01]  /*1010*/  UIADD3 UR10, UR9, -UR6, URZ ;  /* 0x80000006090a7290 */ /* 0x000fe2000fffe03f */
[----:B------:R-:W-:Y:S01]  /*1020*/  IMAD.MOV.U32 R0, RZ, RZ, RZ ;  /* 0x000000ffff007224 */ /* 0x000fe200078e00ff */
[----:B------:R-:W-:Y:S01]  /*1030*/  ULDC UR7, c[0x0][0x448] ;  /* 0x0001120000077ab9 */ /* 0x000fe20000000800 */
[----:B------:R-:W-:Y:S01]  /*1040*/  ULDC UR6, c[0x0][0xc3c] ;  /* 0x00030f0000067ab9 */ /* 0x000fe20000000800 */
[----:B------:R-:W-:Y:S01]  /*1050*/  UISETP.NE.AND UP2, UPT, UR7, 0x1, UPT ;  /* 0x000000010700788c */ /* 0x000fe2000bf45270 */
[----:B------:R-:W-:Y:S01]  /*1060*/  CS2R R176, SRZ ;  /* 0x0000000000b07805 */ /* 0x000fe2000001ff00 */
[----:B------:R-:W-:Y:S01]  /*1070*/  UIADD3 UR4, UR4, UR6, URZ ;  /* 0x0000000604047290 */ /* 0x000fe2000fffe03f */
[----:B------:R-:W-:Y:S01]  /*1080*/  CS2R R174, SRZ ;  /* 0x0000000000ae7805 */ /* 0x000fe2000001ff00 */
[----:B------:R-:W-:Y:S01]  /*1090*/  UISETP.NE.AND.EX UP0, UPT, UR11, URZ, UPT, UP0 ;  /* 0x0000003f0b00728c */ /* 0x000fe2000bf05300 */
[----:B------:R-:W-:Y:S01]  /*10a0*/  CS2R R148, SRZ ;  /* 0x0000000000947805 */ /* 0x000fe2000001ff00 */
[----:B------:R-:W-:Y:S01]  /*10b0*/  USHF.L.U32 UR14, UR4, 0x7, URZ ;  /* 0x00000007040e7899 */ /* 0x000fe2000800063f */
[----:B------:R-:W-:Y:S01]  /*10c0*/  CS2R R172, SRZ ;  /* 0x0000000000ac7805 */ /* 0x000fe2000001ff00 */
[----:B------:R-:W-:Y:S01]  /*10d0*/  ULDC UR9, c[0x0][0x424] ;  /* 0x0001090000097ab9 */ /* 0x000fe20000000800 */
[----:B------:R-:W-:Y:S01]  /*10e0*/  ULDC UR8, c[0x0][0x288] ;  /* 0x0000a20000087ab9 */ /* 0x000fe20000000800 */
[----:B------:R-:W-:Y:S01]  /*10f0*/  UIADD3 UR4, UR14, 0x7f, URZ ;  /* 0x0000007f0e047890 */ /* 0x000fe2000fffe03f */
[----:B------:R-:W-:Y:S01]  /*1100*/  CS2R R144, SRZ ;  /* 0x0000000000907805 */ /* 0x000fe2000001ff00 */
[----:B------:R-:W-:Y:S01]  /*1110*/  @UP2 ULDC UR6, c[0x0][0x44c] ;  /* 0x0001130000062ab9 */ /* 0x000fe20000000800 */
[----:B------:R-:W-:Y:S01]  /*1120*/  IMAD.U32 R22, RZ, RZ, UR14 ;  /* 0x0000000eff167e24 */ /* 0x000fe2000f8e00ff */
[----:B------:R-:W-:Y:S01]  /*1130*/  UIADD3 UR8, -UR8, 0x50, URZ ;  /* 0x0000005008087890 */ /* 0x000fe2000fffe13f */
[----:B------:R-:W-:Y:S01]  /*1140*/  CS2R R120, SRZ ;  /* 0x0000000000787805 */ /* 0x000fe2000001ff00 */
[----:B------:R-:W-:Y:S01]  /*1150*/  UIMAD.WIDE.U32 UR6, UR4, UR6, URZ ;  /* 0x00000006040672a5 */ /* 0x000fe2000f8e003f */
[----:B------:R-:W-:Y:S01]  /*1160*/  CS2R R140, SRZ ;  /* 0x00000000008c7805 */ /* 0x000fe2000001ff00 */
[----:B------:R-:W-:Y:S01]  /*1170*/  USEL UR14, UR9, 0x1, UP0 ;  /* 0x00000001090e7887 */ /* 0x000fe20008000000 */
[----:B------:R-:W-:Y:S01]  /*1180*/  CS2R R116, SRZ ;  /* 0x0000000000747805 */ /* 0x000fe2000001ff00 */
[----:B------:R-:W-:Y:S01]  /*1190*/  ULDC UR12, c[0x0][0x2f0] ;  /* 0x0000bc00000c7ab9 */ /* 0x000fe20000000800 */
[----:B------:R-:W-:Y:S01]  /*11a0*/  @UP2 ULDC UR9, c[0x0][0x450] ;  /* 0x0001140000092ab9 */ /* 0x000fe20000000800 */
[----:B------:R-:W-:Y:S01]  /*11b0*/  UIMAD UR8, UR14, UR12, UR8 ;  /* 0x0000000c0e0872a4 */ /* 0x000fe2000f8e0208 */
[----:B------:R-:W-:Y:S01]  /*11c0*/  CS2R R112, SRZ ;  /* 0x0000000000707805 */ /* 0x000fe2000001ff00 */
[----:B------:R-:W-:Y:S01]  /*11d0*/  @UP2 USHF.R.U32.HI UR4, URZ, UR9, UR7 ;  /* 0x000000093f042299 */ /* 0x000fe20008011607 */
[----:B------:R-:W-:Y:S01]  /*11e0*/  IMAD.U32 R19, RZ, RZ, UR14 ;  /* 0x0000000eff137e24 */ /* 0x000fe2000f8e00ff */
[----:B------:R-:W-:Y:S01]  /*11f0*/  UIMAD UR6, UR14, UR12, 0x4f ;  /* 0x0000004f0e0674a4 */ /* 0x000fe2000f8e020c */
[----:B------:R-:W-:Y:S01]  /*1200*/  CS2R R136, SRZ ;  /* 0x0000000000887805 */ /* 0x000fe2000001ff00 */
[----:B------:R-:W-:Y:S01]  /*1210*/  UIADD3 UR8, UR8, UR4, URZ ;  /* 0x0000000408087290 */ /* 0x000fe2000fffe03f */
[----:B------:R-:W-:Y:S01]  /*1220*/  CS2R R108, SRZ ;  /* 0x00000000006c7805 */ /* 0x000fe2000001ff00 */
[----:B------:R-:W-:Y:S01]  /*1230*/  UIMAD.WIDE UR6, UR6, 0x66666667, URZ ;  /* 0x66666667060678a5 */ /* 0x000fe2000f8e023f */
[----:B------:R-:W-:Y:S01]  /*1240*/  CS2R R104, SRZ ;  /* 0x0000000000687805 */ /* 0x000fe2000001ff00 */
[----:B------:R-:W-:Y:S01]  /*1250*/  UIMAD.WIDE UR8, UR8, 0x66666667, URZ ;  /* 0x66666667080878a5 */ /* 0x000fe2000f8e023f */
[----:B------:R-:W-:Y:S01]  /*1260*/  CS2R R132, SRZ ;  /* 0x0000000000847805 */ /* 0x000fe2000001ff00 */
[----:B------:R-:W-:Y:S01]  /*1270*/  ULDC UR13, c[0x0][0xc54] ;  /* 0x00031500000d7ab9 */ /* 0x000fe20000000800 */
[----:B------:R-:W-:Y:S01]  /*1280*/  USHF.R.U32.HI UR4, URZ, 0x1f, UR7 ;  /* 0x0000001f3f047899 */ /* 0x000fe20008011607 */
[----:B------:R-:W-:Y:S01]  /*1290*/  CS2R R100, SRZ ;  /* 0x0000000000647805 */ /* 0x000fe2000001ff00 */
[----:B------:R-:W-:Y:S01]  /*12a0*/  UIMAD UR12, UR5, UR13, UR10 ;  /* 0x0000000d050c72a4 */ /* 0x000fe2000f8e020a */
[----:B------:R-:W-:Y:S01]  /*12b0*/  CS2R R96, SRZ ;  /* 0x0000000000607805 */ /* 0x000fe2000001ff00 */
[----:B------:R-:W-:Y:S01]  /*12c0*/  USHF.R.U32.HI UR5, URZ, 0x1f, UR9 ;  /* 0x0000001f3f057899 */ /* 0x000fe20008011609 */
[----:B------:R-:W-:Y:S01]  /*12d0*/  CS2R R128, SRZ ;  /* 0x0000000000807805 */ /* 0x000fe2000001ff00 */
[----:B------:R-:W-:Y:S01]  /*12e0*/  ULDC UR11, c[0x0][0xc48] ;  /* 0x00031200000b7ab9 */ /* 0x000fe20000000800 */
[----:B------:R-:W-:Y:S01]  /*12f0*/  ULEA.HI.SX32 UR7, UR7, UR4, 0x1b ;  /* 0x0000000407077291 */ /* 0x000fe2000f8fda3f */
[----:B------:R-:W-:Y:S01]  /*1300*/  CS2R R92, SRZ ;  /* 0x00000000005c7805 */ /* 0x000fe2000001ff00 */
[----:B------:R-:W-:Y:S01]  /*1310*/  UISETP.NE.AND UP1, UPT, UR11, 0x1, UPT ;  /* 0x000000010b00788c */ /* 0x000fe2000bf25270 */
[----:B------:R-:W-:Y:S01]  /*1320*/  CS2R R88, SRZ ;  /* 0x0000000000587805 */ /* 0x000fe2000001ff00 */
[----:B------:R-:W-:Y:S01]  /*1330*/  ULEA.HI.SX32 UR9, UR9, UR5, 0x1b ;  /* 0x0000000509097291 */ /* 0x000fe2000f8fda3f */
[----:B------:R-:W-:Y:S01]  /*1340*/  CS2R R124, SRZ ;  /* 0x00000000007c7805 */ /* 0x000fe2000001ff00 */
[----:B------:R-:W-:Y:S01]  /*1350*/  UMOV UR14, UR12 ;  /* 0x0000000c000e7c82 */ /* 0x000fe20008000000 */
[----:B------:R-:W-:Y:S01]  /*1360*/  CS2R R84, SRZ ;  /* 0x0000000000547805 */ /* 0x000fe2000001ff00 */
[----:B------:R-:W-:Y:S01]  /*1370*/  UISETP.LT.AND UP0, UPT, UR7, UR9, UPT ;  /* 0x000000090700728c */ /* 0x000fe2000bf01270 */
[----:B------:R-:W-:Y:S01]  /*1380*/  CS2R R80, SRZ ;  /* 0x0000000000507805 */ /* 0x000fe2000001ff00 */
[----:B------:R-:W-:Y:S01]  /*1390*/  IMAD.MOV.U32 R198, RZ, RZ, RZ ;  /* 0x000000ffffc67224 */ /* 0x000fe200078e00ff */
[----:B------:R-:W-:Y:S01]  /*13a0*/  CS2R R76, SRZ ;  /* 0x00000000004c7805 */ /* 0x000fe2000001ff00 */
[----:B------:R-:W-:Y:S01]  /*13b0*/  USEL UR61, UR7, UR9, UP0 ;  /* 0x00000009073d7287 */ /* 0x000fe20008000000 */
[----:B------:R-:W-:Y:S01]  /*13c0*/  CS2R R72, SRZ ;  /* 0x0000000000487805 */ /* 0x000fe2000001ff00 */
[----:B------:R-:W-:Y:S01]  /*13d0*/  @UP1 ULDC UR10, c[0x0][0xc4c] ;  /* 0x00031300000a1ab9 */ /* 0x000fe20000000800 */
[----:B------:R-:W-:Y:S01]  /*13e0*/  @UP1 ULDC UR6, c[0x0][0xc50] ;  /* 0x0003140000061ab9 */ /* 0x000fe20000000800 */
[----:B------:R-:W-:Y:S01]  /*13f0*/  UIMAD.WIDE.U32 UR4, UR12, UR10, URZ ;  /* 0x0000000a0c0472a5 */ /* 0x000fe2000f8e003f */
[----:B------:R-:W-:Y:S01]  /*1400*/  CS2R R196, SRZ ;  /* 0x0000000000c47805 */ /* 0x000fe2000001ff00 */
[----:B------:R-:W-:Y:S01]  /*1410*/  UISETP.GE.AND UP0, UPT, UR61, 0x1, UPT ;  /* 0x000000013d00788c */ /* 0x000fe2000bf06270 */
[----:B------:R-:W-:Y:S01]  /*1420*/  CS2R R68, SRZ ;  /* 0x0000000000447805 */ /* 0x000fe2000001ff00 */
[----:B------:R-:W-:Y:S01]  /*1430*/  @UP1 USHF.R.U32.HI UR14, URZ, UR6, UR5 ;  /* 0x000000063f0e1299 */ /* 0x000fe20008011605 */
[----:B------:R-:W-:-:S02]  /*1440*/  CS2R R64, SRZ ;  /* 0x0000000000407805 */ /* 0x000fc4000001ff00 */
[----:B------:R-:W-:Y:S02]  /*1450*/  CS2R R60, SRZ ;  /* 0x00000000003c7805 */ /* 0x000fe4000001ff00 */
[----:B------:R-:W-:Y:S02]  /*1460*/  CS2R R56, SRZ ;  /* 0x0000000000387805 */ /* 0x000fe4000001ff00 */
[----:B------:R-:W-:Y:S01]  /*1470*/  PLOP3.LUT P1, PT, PT, PT, UP0, 0x80, 0x0 ;  /* 0x000000000000781c */ /* 0x000fe20003f2f008 */
[----:B------:R-:W-:Y:S02]  /*1480*/  UIADD3 UR4, -UR14, URZ, URZ ;  /* 0x0000003f0e047290 */ /* 0x000fe4000fffe13f */
[----:B------:R-:W-:Y:S01]  /*1490*/  IMAD.U32 R218, RZ, RZ, UR14 ;  /* 0x0000000effda7e24 */ /* 0x000fe2000f8e00ff */
[----:B------:R-:W-:Y:S02]  /*14a0*/  CS2R R194, SRZ ;  /* 0x0000000000c27805 */ /* 0x000fe4000001ff00 */
[----:B------:R-:W-:Y:S01]  /*14b0*/  CS2R R52, SRZ ;  /* 0x0000000000347805 */ /* 0x000fe2000001ff00 */
[----:B------:R-:W-:Y:S01]  /*14c0*/  UIMAD UR4, UR11, UR4, UR12 ;  /* 0x000000040b0472a4 */ /* 0x000fe2000f8e020c */
        /* <DEDUP_REMOVED lines=31> */
[----:B------:R-:W-:Y:S01]  /*16c0*/  IMAD.MOV.U32 R30, RZ, RZ, RZ ;  /* 0x000000ffff1e7224 */ /* 0x000fe200078e00ff */
        /* <DEDUP_REMOVED lines=9> */
[----:B------:R-:W-:Y:S02]  /*1760*/  UIADD3 UR6, UR8, 0x14400, URZ ;  /* 0x0001440008067890 */ /* 0x000fe4000fffe03f */
[----:B------:R-:W-:Y:S02]  /*1770*/  IMAD.U32 R17, RZ, RZ, UR8 ;  /* 0x00000008ff117e24 */ /* 0x000fe4000f8e00ff */
        /* <DEDUP_REMOVED lines=25> */
.L_x_2373:
[----:B------:R-:W-:Y:S02]  /*1910*/  R2UR UR7, R220 ;  /* 0x00000000dc0772ca */ /* 0x000fe400000e0000 */
[----:B------:R-:W-:Y:S02]  /*1920*/  R2UR UR6, R17 ;  /* 0x00000000110672ca */ /* 0x000fe400000e0000 */
[----:B------:R-:W-:-:S09]  /*1930*/  R2UR UR5, R225 ;  /* 0x00000000e10572ca */ /* 0x000fd200000e0000 */
[----:B------:R-:W-:-:S04]  /*1940*/  ULEA.HI UR4, UR7, UR7, URZ, 0x1 ;  /* 0x0000000707047291 */ /* 0x000fc8000f8f083f */
[----:B------:R-:W-:Y:S01]  /*1950*/  ULOP3.LUT UR4, UR4, 0xfffffffe, URZ, 0xc0, !UPT ;  /* 0xfffffffe04047892 */ /* 0x000fe2000f8ec03f */
[----:B------:R-:W-:-:S03]  /*1960*/  IMAD.U32 R2, RZ, RZ, UR5 ;  /* 0x00000005ff027e24 */ /* 0x000fc6000f8e00ff */
[----:B------:R-:W-:Y:S02]  /*1970*/  UIADD3 UR4, UR7, -UR4, URZ ;  /* 0x8000000407047290 */ /* 0x000fe4000fffe03f */
[----:B------:R-:W-:-:S04]  /*1980*/  ISETP.NE.AND P0, PT, R2, 0x3, PT ;  /* 0x000000030200780c */ /* 0x000fc80003f05270 */
[----:B------:R-:W-:-:S05]  /*1990*/  IMAD.U32 R0, RZ, RZ, UR4 ;  /* 0x00000004ff007e24 */ /* 0x000fca000f8e00ff */
[----:B------:R-:W-:-:S04]  /*19a0*/  SHF.L.U32 R0, R0, 0x1f, RZ ;  /* 0x0000001f00007819 */ /* 0x000fc800000006ff */
[----:B------:R-:W0:Y:S02]  /*19b0*/  SYNCS.PHASECHK.TRANS64.TRYWAIT P1, [UR6+0x38800], R0 ;  /* 0x03880000ff0075a7 */ /* 0x000e240008020146 */
[----:B0-----:R-:W-:Y:S05]  /*19c0*/  @!P1 BRA `(.L_x_2374) ;  /* 0x0000015800909947 */ /* 0x001fea0003800000 */
.L_x_2535:
[----:B------:R-:W-:Y:S05]  /*19d0*/  @!P0 BRA `(.L_x_2375) ;  /* 0x0000000000048947 */ /* 0x000fea0003800000 */
[----:B------:R-:W-:Y:S01]  /*19e0*/  BPT.TRAP 0x1 ;  /* 0x000000040000795c */ /* 0x000fe20000300000 */
.L_x_2375:
[----:B------:R-:W-:Y:S01]  /*19f0*/  R2UR UR5, R16 ;  /* 0x00000000100572ca */ /* 0x000fe200000e0000 */
[----:B0-----:R-:W-:Y:S01]  /*1a00*/  IMAD.U32 R0, RZ, RZ, UR60 ;  /* 0x0000003cff007e24 */ /* 0x001fe2000f8e00ff */
[----:B------:R-:W-:-:S11]  /*1a10*/  R2UR UR4, R17 ;  /* 0x00000000110472ca */ /* 0x000fd600000e0000 */
[----:B------:R-:W-:Y:S02]  /*1a20*/  IMAD.U32 R3, RZ, RZ, UR5 ;  /* 0x00000005ff037e24 */ /* 0x000fe4000f8e00ff */
[----:B------:R-:W-:-:S03]  /*1a30*/  LEA R0, R0, UR4, 0x3 ;  /* 0x0000000400007c11 */ /* 0x000fc6000f8e18ff */
[----:B------:R-:W-:-:S04]  /*1a40*/  SHF.L.U32 R3, R3, 0x1f, RZ ;  /* 0x0000001f03037819 */ /* 0x000fc800000006ff */
[----:B------:R0:W1:Y:S01]  /*1a50*/  SYNCS.PHASECHK.TRANS64.TRYWAIT P2, [R0+URZ+0x38830], R3 ;  /* 0x03883003000075a7 */ /* 0x000062000804017f */
[----:B------:R-:W-:Y:S05]  /*1a60*/  @!P0 BRA `(.L_x_2376) ;  /* 0x0000000000048947 */ /* 0x000fea0003800000 */
[----:B------:R-:W-:Y:S01]  /*1a70*/  BPT.TRAP 0x1 ;  /* 0x000000040000795c */ /* 0x000fe20000300000 */
.L_x_2376:
[----:B------:R-:W2:Y:S02]  /*1a80*/  S2R R2, SR_TID.X ;  /* 0x0000000000027919 */ /* 0x000ea40000002100 */
[----:B--2---:R-:W-:Y:S01]  /*1a90*/  LOP3.LUT P1, RZ, R2, 0x7f, RZ, 0xc0, !PT ;  /* 0x0000007f02ff7812 */ /* 0x004fe2000782c0ff */
[----:B-1----:R-:W-:-:S12]  /*1aa0*/  @P2 BRA `(.L_x_2377) ;  /* 0x0000000000082947 */ /* 0x002fd80003800000 */
[----:B------:R-:W1:Y:S02]  /*1ab0*/  SYNCS.PHASECHK.TRANS64.TRYWAIT P2, [R0+URZ+0x38830], R3 ;  /* 0x03883003000075a7 */ /* 0x000e64000804017f */
[----:B-1----:R-:W-:Y:S05]  /*1ac0*/  @!P2 BRA `(.L_x_2378) ;  /* 0x00000158006ca947 */ /* 0x002fea0003800000 */
.L_x_2377:
[----:B------:R-:W-:Y:S05]  /*1ad0*/  WARPSYNC.ALL ;  /* 0x0000000000007948 */ /* 0x000fea0003800000 */
[----:B------:R-:W-:Y:S01]  /*1ae0*/  R2UR UR4, R17 ;  /* 0x00000000110472ca */ /* 0x000fe200000e0000 */
[----:B------:R-:W-:Y:S01]  /*1af0*/  ULOP3.LUT UR5, UR36, 0x10000, URZ, 0xfc, !UPT ;  /* 0x0001000024057892 */ /* 0x000fe2000f8efc3f */
[----:B------:R-:W-:Y:S01]  /*1b00*/  WARPGROUP.ARRIVE ;  /* 0x00000000000079c5 */ /* 0x000fe20000000000 */
[----:B------:R-:W-:Y:S01]  /*1b10*/  UMOV UR9, 0x40000040 ;  /* 0x4000004000097882 */ /* 0x000fe20000000000 */
[----:B------:R-:W-:Y:S01]  /*1b20*/  UMOV UR11, 0x40000040 ;  /* 0x40000040000b7882 */ /* 0x000fe20000000000 */
[----:B------:R-:W-:Y:S01]  /*1b30*/  UMOV UR21, UR9 ;  /* 0x0000000900157c82 */ /* 0x000fe20008000000 */
[----:B------:R-:W-:Y:S01]  /*1b40*/  IMAD.U32 R7, RZ, RZ, UR9 ;  /* 0x00000009ff077e24 */ /* 0x000fe2000f8e00ff */
[----:B------:R-:W-:Y:S01]  /*1b50*/  UMOV UR13, UR21 ;  /* 0x00000015000d7c82 */ /* 0x000fe20008000000 */
[----:B------:R-:W-:Y:S01]  /*1b60*/  UMOV UR8, UR5 ;  /* 0x0000000500087c82 */ /* 0x000fe20008000000 */
[----:B------:R-:W-:Y:S01]  /*1b70*/  UMOV UR15, 0x40000040 ;  /* 0x40000040000f7882 */ /* 0x000fe20000000000 */
[----:B------:R-:W-:Y:S01]  /*1b80*/  UMOV UR20, UR8 ;  /* 0x0000000800147c82 */ /* 0x000fe20008000000 */
[----:B------:R-:W-:Y:S01]  /*1b90*/  IMAD.U32 R6, RZ, RZ, UR8 ;  /* 0x00000008ff067e24 */ /* 0x000fe2000f8e00ff */
[----:B------:R-:W-:Y:S01]  /*1ba0*/  UMOV UR12, UR20 ;  /* 0x00000014000c7c82 */ /* 0x000fe20008000000 */
[----:B------:R-:W-:Y:S01]  /*1bb0*/  UIADD3 UR4, UR4, 0x24400, URZ ;  /* 0x0002440004047890 */ /* 0x000fe2000fffe03f */
[----:B01----:R-:W-:Y:S01]  /*1bc0*/  @!P1 VIADD R0, R0, 0x38840 ;  /* 0x0003884000009836 */ /* 0x003fe20000000000 */
[----:B------:R-:W-:Y:S01]  /*1bd0*/  UMOV UR16, UR20 ;  /* 0x0000001400107c82 */ /* 0x000fe20008000000 */
[----:B------:R-:W-:Y:S01]  /*1be0*/  UMOV UR17, UR21 ;  /* 0x0000001500117c82 */ /* 0x000fe20008000000 */
[----:B------:R-:W-:Y:S01]  /*1bf0*/  USHF.R.U32.HI UR4, URZ, 0x4, UR4 ;  /* 0x000000043f047899 */ /* 0x000fe20008011604 */
[----:B------:R-:W-:Y:S01]  /*1c00*/  CS2R R150, SRZ ;  /* 0x0000000000967805 */ /* 0x000fe2000001ff00 */
[----:B------:R-:W-:Y:S01]  /*1c10*/  UMOV UR19, 0x40000040 ;  /* 0x4000004000137882 */ /* 0x000fe20000000000 */
[----:B------:R-:W-:Y:S01]  /*1c20*/  UMOV UR23, 0x40000040 ;  /* 0x4000004000177882 */ /* 0x000fe20000000000 */
[----:B------:R-:W-:Y:S01]  /*1c30*/  ULOP3.LUT UR4, UR4, 0x3fff, URZ, 0xc0, !UPT ;  /* 0x00003fff04047892 */ /* 0x000fe2000f8ec03f */
[----:B------:R-:W-:Y:S01]  /*1c40*/  @!P1 PRMT R0, RZ, 0x654, R0 ;  /* 0x00000654ff009816 */ /* 0x000fe20000000000 */
[----:B------:R-:W-:Y:S01]  /*1c50*/  UMOV UR27, 0x40000040 ;  /* 0x40000040001b7882 */ /* 0x000fe20000000000 */
[----:B------:R-:W-:Y:S01]  /*1c60*/  UMOV UR31, 0x40000040 ;  /* 0x40000040001f7882 */ /* 0x000fe20000000000 */
[----:B------:R-:W-:Y:S01]  /*1c70*/  ULOP3.LUT UR6, UR4, 0x10000, URZ, 0xfc, !UPT ;  /* 0x0001000004067892 */ /* 0x000fe2000f8efc3f */
[----:B------:R-:W-:Y:S01]  /*1c80*/  CS2R R148, SRZ ;  /* 0x0000000000947805 */ /* 0x000fe2000001ff00 */
[----:B------:R-:W-:Y:S01]  /*1c90*/  UMOV UR35, 0x40000040 ;  /* 0x4000004000237882 */ /* 0x000fe20000000000 */
[----:B------:R-:W-:Y:S01]  /*1ca0*/  UMOV UR39, 0x40000040 ;  /* 0x4000004000277882 */ /* 0x000fe20000000000 */
[----:B------:R-:W-:Y:S01]  /*1cb0*/  UIMAD UR4, UR60, 0xa00, UR6 ;  /* 0x00000a003c0478a4 */ /* 0x000fe2000f8e0206 */
[----:B------:R-:W-:Y:S01]  /*1cc0*/  CS2R R146, SRZ ;  /* 0x0000000000927805 */ /* 0x000fe2000001ff00 */
[----:B------:R-:W-:Y:S01]  /*1cd0*/  IMAD.U32 R15, RZ, RZ, UR6 ;  /* 0x00000006ff0f7e24 */ /* 0x000fe2000f8e00ff */
[----:B------:R-:W-:Y:S01]  /*1ce0*/  UIADD3 UR6, UR5, 0x2, URZ ;  /* 0x0000000205067890 */ /* 0x000fe2000fffe03f */
[----:B------:R-:W-:Y:S01]  /*1cf0*/  CS2R R144, SRZ ;  /* 0x0000000000907805 */ /* 0x000fe2000001ff00 */
[----:B------:R-:W-:Y:S01]  /*1d00*/  UIADD3 UR14, UR4, 0x100, URZ ;  /* 0x00000100040e7890 */ /* 0x000fe2000fffe03f */
[----:B------:R-:W-:Y:S01]  /*1d10*/  CS2R R142, SRZ ;  /* 0x00000000008e7805 */ /* 0x000fe2000001ff00 */
[----:B------:R-:W-:Y:S01]  /*1d20*/  UMOV UR10, UR4 ;  /* 0x00000004000a7c82 */ /* 0x000fe20008000000 */
[----:B------:R-:W-:Y:S01]  /*1d30*/  UIADD3 UR18, UR4, 0x180, URZ ;  /* 0x0000018004127890 */ /* 0x000fe2000fffe03f */
[----:B------:R-:W-:Y:S01]  /*1d40*/  HGMMA.64x16x16.F32 R56, gdesc[UR8], RZ, !UPT, gsb0 ;  /* 0x00200000083879f0 */ /* 0x000fe2000c0008ff */
[----:B------:R-:W-:Y:S01]  /*1d50*/  UIADD3 UR10, UR4, 0x80, URZ ;  /* 0x00000080040a7890 */ /* 0x000fe2000fffe03f */
[----:B------:R-:W-:Y:S01]  /*1d60*/  CS2R R140, SRZ ;  /* 0x00000000008c7805 */ /* 0x000fe2000001ff00 */
[----:B------:R-:W-:Y:S01]  /*1d70*/  UMOV UR8, UR20 ;  /* 0x0000001400087c82 */ /* 0x000fe20008000000 */
[----:B------:R-:W-:Y:S01]  /*1d80*/  UMOV UR9, UR21 ;  /* 0x0000001500097c82 */ /* 0x000fe20008000000 */
[----:B------:R-:W-:Y:S01]  /*1d90*/  UMOV UR11, 0x40000040 ;  /* 0x40000040000b7882 */ /* 0x000fe20000000000 */
[----:B------:R-:W-:Y:S01]  /*1da0*/  UIADD3 UR7, UR4, 0x2, URZ ;  /* 0x0000000204077890 */ /* 0x000fe2000fffe03f */
[----:B------:R-:W-:Y:S01]  /*1db0*/  CS2R R138, SRZ ;  /* 0x00000000008a7805 */ /* 0x000fe2000001ff00 */
        /* <DEDUP_REMOVED lines=12> */
[----:B------:R-:W-:Y:S01]  /*1e80*/  UMOV UR43, 0x40000040 ;  /* 0x40000040002b7882 */ /* 0x000fe20000000000 */
        /* <DEDUP_REMOVED lines=31> */
[----:B------:R-:W-:-:S02]  /*2080*/  WARPGROUP.DEPBAR.LE gsb0, 0x0 ;  /* 0x00008000000079c5 */ /* 0x000fc40000010000 */
[----:B------:R-:W-:Y:S01]  /*2090*/  WARPGROUP.ARRIVE ;  /* 0x00000000000079c5 */ /* 0x000fe20000000000 */
[----:B------:R-:W-:Y:S02]  /*20a0*/  CS2R R78, SRZ ;  /* 0x00000000004e7805 */ /* 0x000fe4000001ff00 */
[----:B------:R-:W-:Y:S02]  /*20b0*/  CS2R R76, SRZ ;  /* 0x00000000004c7805 */ /* 0x000fe4000001ff00 */
[----:B------:R-:W-:Y:S02]  /*20c0*/  CS2R R74, SRZ ;  /* 0x00000000004a7805 */ /* 0x000fe4000001ff00 */
[----:B------:R-:W-:Y:S02]  /*20d0*/  CS2R R72, SRZ ;  /* 0x0000000000487805 */ /* 0x000fe4000001ff00 */
[----:B------:R-:W-:Y:S01]  /*20e0*/  CS2R R70, SRZ ;  /* 0x0000000000467805 */ /* 0x000fe2000001ff00 */
[----:B------:R-:W-:Y:S01]  /*20f0*/  HGMMA.64x16x16.F32 R48, gdesc[UR8], RZ, !UPT, gsb0 ;  /* 0x00200000083079f0 */ /* 0x000fe2000c0008ff */
[----:B------:R-:W-:Y:S01]  /*2100*/  UIADD3 UR10, UR4, 0x200, URZ ;  /* 0x00000200040a7890 */ /* 0x000fe2000fffe03f */
[----:B------:R-:W-:Y:S01]  /*2110*/  UMOV UR8, UR20 ;  /* 0x0000001400087c82 */ /* 0x000fe20008000000 */
[----:B------:R-:W-:Y:S01]  /*2120*/  UMOV UR9, UR21 ;  /* 0x0000001500097c82 */ /* 0x000fe20008000000 */
[----:B------:R-:W-:Y:S01]  /*2130*/  UMOV UR11, 0x40000040 ;  /* 0x40000040000b7882 */ /* 0x000fe20000000000 */
[----:B------:R-:W-:-:S02]  /*2140*/  WARPGROUP.DEPBAR.LE gsb0, 0x0 ;  /* 0x00008000000079c5 */ /* 0x000fc40000010000 */
[----:B------:R-:W-:-:S06]  /*2150*/  WARPGROUP.ARRIVE ;  /* 0x00000000000079c5 */ /* 0x000fcc0000000000 */
        /* <DEDUP_REMOVED lines=136> */
[----:B------:R-:W-:Y:S02]  /*29e0*/  ULDC UR11, c[0x0][0x2f0] ;  /* 0x0000bc00000b7ab9 */ /* 0x000fe40000000800 */
[----:B------:R-:W-:Y:S01]  /*29f0*/  IMAD.U32 R20, RZ, RZ, UR11 ;  /* 0x0000000bff147e24 */ /* 0x000fe2000f8e00ff */
        /* <DEDUP_REMOVED lines=61> */
[----:B------:R-:W-:Y:S02]  /*2dd0*/  R2UR UR19, R22 ;  /* 0x00000000161372ca */ /* 0x000fe400000e0000 */
[----:B------:R-:W-:Y:S01]  /*2de0*/  R2UR UR18, R19 ;  /* 0x00000000131272ca */ /* 0x000fe200000e0000 */
        /* <DEDUP_REMOVED lines=259> */
[----:B------:R-:W-:-:S06]  /*3e20*/  UIADD3 UR15, UR61, -0x2, URZ ;  /* 0xfffffffe3d0f7890 */ /* 0x000fcc000fffe03f */
[----:B------:R-:W-:Y:S01]  /*3e30*/  IMAD.U32 R232, RZ, RZ, UR15 ;  /* 0x0000000fffe87e24 */ /* 0x000fe2000f8e00ff */
        /* <DEDUP_REMOVED lines=10> */
[----:B------:R-:W-:Y:S01]  /*3ee0*/  ULDC UR5, c[0x0][0x448] ;  /* 0x0001120000057ab9 */ /* 0x000fe20000000800 */
[----:B------:R-:W-:Y:S01]  /*3ef0*/  IMAD.U32 R9, RZ, RZ, UR57 ;  /* 0x00000039ff097e24 */ /* 0x000fe2000f8e00ff */
[----:B------:R-:W-:-:S06]  /*3f00*/  UISETP.NE.AND UP0, UPT, UR5, 0x1, UPT ;  /* 0x000000010500788c */ /* 0x000fcc000bf05270 */
[----:B------:R-:W-:-:S05]  /*3f10*/  PLOP3.LUT P2, PT, PT, PT, UP0, 0x80, 0x0 ;  /* 0x000000000000781c */ /* 0x000fca0003f4f008 */
[----:B------:R-:W-:-:S08]  /*3f20*/  @UP0 ULDC UR5, c[0x0][0x44c] ;  /* 0x0001130000050ab9 */ /* 0x000fd00000000800 */
[----:B------:R-:W-:Y:S01]  /*3f30*/  @P2 IMAD.HI.U32 R3, R2, UR5, RZ ;  /* 0x0000000502032c27 */ /* 0x000fe2000f8e00ff */
[----:B------:R-:W-:-:S04]  /*3f40*/  @UP0 ULDC UR5, c[0x0][0x450] ;  /* 0x0001140000050ab9 */ /* 0x000fc80000000800 */
[----:B------:R-:W-:Y:S01]  /*3f50*/  @P2 SHF.R.U32.HI R2, RZ, UR5, R3 ;  /* 0x00000005ff022c19 */ /* 0x000fe20008011603 */
[----:B------:R-:W-:-:S04]  /*3f60*/  UIMAD UR5, UR61, -0x50, URZ ;  /* 0xffffffb03d0578a4 */ /* 0x000fc8000f8e023f */
[----:B------:R-:W0:Y:S01]  /*3f70*/  SHFL.IDX PT, R5, R2, 0x1, 0x1c1f ;  /* 0x003c1f0002057f89 */ /* 0x000e2200000e0000 */
[----:B------:R-:W-:Y:S02]  /*3f80*/  UIADD3 UR7, UR5, 0x51, URZ ;  /* 0x0000005105077890 */ /* 0x000fe4000fffe03f */
[----:B------:R-:W-:Y:S01]  /*3f90*/  UIMAD UR5, UR18, UR11, UR5 ;  /* 0x0000000b120572a4 */ /* 0x000fe2000f8e0205 */
[----:B------:R-:W1:Y:S03]  /*3fa0*/  SHFL.IDX PT, R2, R2, RZ, 0x1c1f ;  /* 0x001c1fff02027589 */ /* 0x000e6600000e0000 */
[----:B------:R-:W-:Y:S01]  /*3fb0*/  IMAD.U32 R4, RZ, RZ, UR7 ;  /* 0x00000007ff047e24 */ /* 0x000fe2000f8e00ff */
[----:B------:R-:W-:Y:S01]  /*3fc0*/  UIADD3 UR14, UR5, 0x50, URZ ;  /* 0x00000050050e7890 */ /* 0x000fe2000fffe03f */
[----:B------:R-:W-:Y:S02]  /*3fd0*/  UMOV UR7, 0x40000040 ;  /* 0x4000004000077882 */ /* 0x000fe40000000000 */
[----:B------:R-:W-:Y:S01]  /*3fe0*/  IMAD R3, R23, -0x2, R4 ;  /* 0xfffffffe17037824 */ /* 0x000fe200078e0204 */
[----:B------:R-:W-:Y:S01]  /*3ff0*/  UMOV UR5, UR23 ;  /* 0x0000001700057c82 */ /* 0x000fe20008000000 */
[----:B------:R-:W-:-:S02]  /*4000*/  WARPGROUP.DEPBAR.LE gsb0, 0x0 ;  /* 0x00008000000079c5 */ /* 0x000fc40000010000 */
[----:B------:R-:W-:Y:S01]  /*4010*/  WARPGROUP.ARRIVE ;  /* 0x00000000000079c5 */ /* 0x000fe20000000000 */
[----:B------:R-:W-:Y:S01]  /*4020*/  IMAD.U32 R14, RZ, RZ, UR14 ;  /* 0x0000000eff0e7e24 */ /* 0x000fe2000f8e00ff */
[----:B------:R-:W-:Y:S01]  /*4030*/  ULDC UR14, c[0x0][0x288] ;  /* 0x0000a200000e7ab9 */ /* 0x000fe20000000800 */
[----:B------:R-:W-:Y:S01]  /*4040*/  IMAD R4, R20, UR18, R3 ;  /* 0x0000001214047c24 */ /* 0x000fe2000f8e0203 */
[----:B------:R-:W-:Y:S01]  /*4050*/  UIMAD UR11, UR18, UR11, -UR14 ;  /* 0x0000000b120b72a4 */ /* 0x000fe2000f8e0a0e */
[----:B------:R-:W-:Y:S01]  /*4060*/  IMAD R3, R23, -0x2, R14 ;  /* 0xfffffffe17037824 */ /* 0x000fe200078e020e */
[----:B------:R-:W-:Y:S01]  /*4070*/  HGMMA.64x16x16.F32 R32, gdesc[UR52], R32, gsb0 ;  /* 0x00200000342079f0 */ /* 0x000fe20008000820 */
[----:B------:R-:W-:Y:S01]  /*4080*/  UMOV UR54, UR6 ;  /* 0x0000000600367c82 */ /* 0x000fe20008000000 */
[----:B------:R-:W-:Y:S01]  /*4090*/  UMOV UR55, 0x40000040 ;  /* 0x4000004000377882 */ /* 0x000fe20000000000 */
[----:B------:R-:W-:Y:S01]  /*40a0*/  UIADD3 UR6, UR4, 0x986, URZ ;  /* 0x0000098604067890 */ /* 0x000fe2000fffe03f */
[----:B0-----:R-:W-:Y:S01]  /*40b0*/  IADD3 R14, R5, -UR14, R4 ;  /* 0x8000000e050e7c10 */ /* 0x001fe2000fffe004 */
[----:B------:R-:W-:-:S03]  /*40c0*/  VIADD R4, R4, -UR14 ;  /* 0x8000000e04047c36 */ /* 0x000fc60008000000 */
[----:B------:R-:W-:Y:S02]  /*40d0*/  VIMNMX R14, R3, R14, PT ;  /* 0x0000000e030e7248 */ /* 0x000fe40003fe0100 */
[----:B-1----:R-:W-:Y:S02]  /*40e0*/  VIADDMNMX R2, R2, R4, R3, PT ;  /* 0x0000000402027246 */ /* 0x002fe40003800103 */
[C---:B------:R-:W-:Y:S02]  /*40f0*/  ISETP.GT.AND P3, PT, R14.reuse, RZ, PT ;  /* 0x000000ff0e00720c */ /* 0x040fe40003f64270 */
[C---:B------:R-:W-:Y:S02]  /*4100*/  ISETP.GT.AND P4, PT, R14.reuse, 0x1, PT ;  /* 0x000000010e00780c */ /* 0x040fe40003f84270 */
[----:B------:R-:W-:Y:S02]  /*4110*/  ISETP.GT.AND P5, PT, R14, 0x8, PT ;  /* 0x000000080e00780c */ /* 0x000fe40003fa4270 */
[----:B------:R-:W-:Y:S01]  /*4120*/  ISETP.GT.AND P6, PT, R2, 0x11, PT ;  /* 0x000000110200780c */ /* 0x000fe20003fc4270 */
[----:B------:R-:W-:-:S02]  /*4130*/  WARPGROUP.DEPBAR.LE gsb0, 0x0 ;  /* 0x00008000000079c5 */ /* 0x000fc40000010000 */
        /* <DEDUP_REMOVED lines=26> */
[----:B------:R-:W-:Y:S08]  /*42e0*/  MUFU.TANH R62, R62 ;  /* 0x0000003e003e7308 */ /* 0x000ff00000002400 */
[----:B------:R-:W-:Y:S08]  /*42f0*/  MUFU.TANH R63, R63 ;  /* 0x0000003f003f7308 */ /* 0x000ff00000002400 */
[----:B------:R-:W-:Y:S08]  /*4300*/  MUFU.TANH R21, R56 ;  /* 0x0000003800157308 */ /* 0x000ff00000002400 */
[----:B------:R-:W-:Y:S08]  /*4310*/  MUFU.TANH R67, R57 ;  /* 0x0000003900437308 */ /* 0x000ff00000002400 */
[----:B------:R-:W-:Y:S01]  /*4320*/  MUFU.TANH R68, R60 ;  /* 0x0000003c00447308 */ /* 0x000fe20000002400 */
[----:B------:R-:W-:-:S02]  /*4330*/  WARPGROUP.DEPBAR.LE gsb0, 0x0 ;  /* 0x00008000000079c5 */ /* 0x000fc40000010000 */
[----:B------:R-:W-:Y:S01]  /*4340*/  WARPGROUP.ARRIVE ;  /* 0x00000000000079c5 */ /* 0x000fe20000000000 */
[----:B------:R-:W-:Y:S01]  /*4350*/  FMUL.FTZ R50, R50, UR10 ;  /* 0x0000000a32327c20 */ /* 0x000fe20008410000 */
[----:B------:R-:W-:Y:S01]  /*4360*/  FMUL.FTZ R51, R51, UR10 ;  /* 0x0000000a33337c20 */ /* 0x000fe20008410000 */
[----:B------:R-:W-:Y:S01]  /*4370*/  FMUL.FTZ R54, R54, UR10 ;  /* 0x0000000a36367c20 */ /* 0x000fe20008410000 */
[----:B------:R-:W-:Y:S01]  /*4380*/  FMUL.FTZ R55, R55, UR10 ;  /* 0x0000000a37377c20 */ /* 0x000fe20008410000 */
[----:B------:R-:W-:Y:S01]  /*4390*/  MUFU.TANH R69, R61 ;  /* 0x0000003d00457308 */ /* 0x000fe20000002400 */
[----:B------:R-:W-:Y:S01]  /*43a0*/  HGMMA.64x16x16.F32 R40, gdesc[UR56], R40, gsb0 ;  /* 0x00200000382879f0 */ /* 0x000fe20008000828 */
[----:B------:R-:W-:Y:S01]  /*43b0*/  UIADD3 UR58, UR4, 0x906, URZ ;  /* 0x00000906043a7890 */ /* 0x000fe2000fffe03f */
[----:B------:R-:W-:Y:S01]  /*43c0*/  FMUL.FTZ R48, R48, UR10 ;  /* 0x0000000a30307c20 */ /* 0x000fe20008410000 */
[----:B------:R-:W-:Y:S01]  /*43d0*/  UMOV UR56, UR22 ;  /* 0x0000001600387c82 */ /* 0x000fe20008000000 */
[----:B------:R-:W-:Y:S01]  /*43e0*/  UMOV UR57, UR23 ;  /* 0x0000001700397c82 */ /* 0x000fe20008000000 */
[----:B------:R-:W-:Y:S01]  /*43f0*/  UMOV UR59, 0x40000040 ;  /* 0x40000040003b7882 */ /* 0x000fe20000000000 */
[----:B------:R-:W-:Y:S01]  /*4400*/  UMOV UR4, UR22 ;  /* 0x0000001600047c82 */ /* 0x000fe20008000000 */
[----:B------:R-:W2:Y:S01]  /*4410*/  MUFU.TANH R50, R50 ;  /* 0x0000003200327308 */ /* 0x000ea20000002400 */
[----:B------:R-:W-:Y:S01]  /*4420*/  FMUL.FTZ R49, R49, UR10 ;  /* 0x0000000a31317c20 */ /* 0x000fe20008410000 */
[----:B------:R-:W-:Y:S01]  /*4430*/  FMUL.FTZ R52, R52, UR10 ;  /* 0x0000000a34347c20 */ /* 0x000fe20008410000 */
[----:B------:R-:W-:-:S05]  /*4440*/  FMUL.FTZ R53, R53, UR10 ;  /* 0x0000000a35357c20 */ /* 0x000fca0008410000 */
[----:B------:R-:W-:Y:S08]  /*4450*/  MUFU.TANH R51, R51 ;  /* 0x0000003300337308 */ /* 0x000ff00000002400 */
[----:B------:R-:W3:Y:S08]  /*4460*/  MUFU.TANH R54, R54 ;  /* 0x0000003600367308 */ /* 0x000ef00000002400 */
[----:B------:R-:W4:Y:S08]  /*4470*/  MUFU.TANH R55, R55 ;  /* 0x0000003700377308 */ /* 0x000f300000002400 */
        /* <DEDUP_REMOVED lines=8> */
[----:B------:R0:W5:Y:S01]  /*4500*/  MUFU.TANH R56, R42 ;  /* 0x0000002a00387308 */ /* 0x0001620000002400 */
[----:B------:R-:W-:Y:S01]  /*4510*/  HGMMA.64x16x16.F32 R32, gdesc[UR56], R32, gsb0 ;  /* 0x00200000382079f0 */ /* 0x000fe20008000820 */
[----:B------:R-:W-:Y:S01]  /*4520*/  FMUL.FTZ R40, R40, UR10 ;  /* 0x0000000a28287c20 */ /* 0x000fe20008410000 */
[----:B------:R-:W-:Y:S01]  /*4530*/  FMUL.FTZ R41, R41, UR10 ;  /* 0x0000000a29297c20 */ /* 0x000fe20008410000 */
[----:B------:R-:W-:Y:S01]  /*4540*/  FMUL.FTZ R44, R44, UR10 ;  /* 0x0000000a2c2c7c20 */ /* 0x000fe20008410000 */
[----:B------:R-:W-:-:S03]  /*4550*/  FMUL.FTZ R45, R45, UR10 ;  /* 0x0000000a2d2d7c20 */ /* 0x000fc60008410000 */
[----:B------:R1:W5:Y:S01]  /*4560*/  MUFU.TANH R57, R43 ;  /* 0x0000002b00397308 */ /* 0x0003620000002400 */
[----:B0-----:R-:W-:Y:S02]  /*4570*/  FSEL R42, R58, -INF , P3 ;  /* 0xff8000003a2a7808 */ /* 0x001fe40001800000 */
[----:B------:R-:W-:-:S05]  /*4580*/  ISETP.GT.AND P3, PT, R14, 0x9, PT ;  /* 0x000000090e00780c */ /* 0x000fca0003f64270 */
[----:B------:R0:W-:Y:S01]  /*4590*/  MUFU.TANH R60, R46 ;  /* 0x0000002e003c7308 */ /* 0x0001e20000002400 */
[----:B-1----:R-:W-:Y:S02]  /*45a0*/  FSEL R43, R59, -INF , P4 ;  /* 0xff8000003b2b7808 */ /* 0x002fe40002000000 */
[----:B------:R-:W-:Y:S02]  /*45b0*/  ISETP.GT.AND P4, PT, R14, 0x10, PT ;  /* 0x000000100e00780c */ /* 0x000fe40003f84270 */
[----:B------:R-:W-:Y:S02]  /*45c0*/  FMNMX.FTZ R5, R42, R43, !PT ;  /* 0x0000002b2a057209 */ /* 0x000fe40007810000 */
[----:B--2---:R-:W-:Y:S01]  /*45d0*/  FSEL R50, R50, -INF , P4 ;  /* 0xff80000032327808 */ /* 0x004fe20002000000 */
[----:B------:R1:W2:Y:S01]  /*45e0*/  MUFU.TANH R61, R47 ;  /* 0x0000002f003d7308 */ /* 0x0002a20000002400 */
[----:B0-----:R-:W-:Y:S02]  /*45f0*/  FSEL R46, R62, -INF , P5 ;  /* 0xff8000003e2e7808 */ /* 0x001fe40002800000 */
[----:B------:R-:W-:-:S02]  /*4600*/  ISETP.GT.AND P4, PT, R14, 0x18, PT ;  /* 0x000000180e00780c */ /* 0x000fc40003f84270 */
[----:B------:R-:W-:Y:S02]  /*4610*/  FMNMX.FTZ R20, R46, R5, !PT ;  /* 0x000000052e147209 */ /* 0x000fe40007810000 */
[----:B---3--:R-:W-:Y:S01]  /*4620*/  FSEL R54, R54, -INF , P4 ;  /* 0xff80000036367808 */ /* 0x008fe20002000000 */
[----:B------:R-:W-:Y:S01]  /*4630*/  MUFU.TANH R53, R53 ;  /* 0x0000003500357308 */ /* 0x000fe20000002400 */
[----:B-1----:R-:W-:Y:S02]  /*4640*/  FSEL R47, R63, -INF , P3 ;  /* 0xff8000003f2f7808 */ /* 0x002fe40001800000 */
[----:B------:R-:W-:Y:S02]  /*4650*/  ISETP.GT.AND P3, PT, R14, 0x11, PT ;  /* 0x000000110e00780c */ /* 0x000fe40003f64270 */
[----:B------:R-:W-:Y:S02]  /*4660*/  FMNMX.FTZ R5, R47, R20, !PT ;  /* 0x000000142f057209 */ /* 0x000fe40007810000 */
[----:B------:R-:W-:Y:S01]  /*4670*/  FSEL R51, R51, -INF , P3 ;  /* 0xff80000033337808 */ /* 0x000fe20001800000 */
[----:B------:R-:W-:Y:S01]  /*4680*/  MUFU.TANH R41, R41 ;  /* 0x0000002900297308 */ /* 0x000fe20000002400 */
[----:B------:R-:W-:-:S02]  /*4690*/  FMNMX.FTZ R20, R50, R5, !PT ;  /* 0x0000000532147209 */ /* 0x000fc40007810000 */
[C---:B------:R-:W-:Y:S02]  /*46a0*/  ISETP.GT.AND P3, PT, R14.reuse, 0x19, PT ;  /* 0x000000190e00780c */ /* 0x040fe40003f64270 */
[----:B------:R-:W-:Y:S02]  /*46b0*/  FMNMX.FTZ R5, R51, R20, !PT ;  /* 0x0000001433057209 */ /* 0x000fe40007810000 */
[----:B------:R-:W-:Y:S01]  /*46c0*/  ISETP.GT.AND P4, PT, R14, 0x20, PT ;  /* 0x000000200e00780c */ /* 0x000fe20003f84270 */
[----:B------:R-:W-:Y:S01]  /*46d0*/  MUFU.TANH R44, R44 ;  /* 0x0000002c002c7308 */ /* 0x000fe20000002400 */
[----:B----4-:R-:W-:Y:S02]  /*46e0*/  FSEL R55, R55, -INF , P3 ;  /* 0xff80000037377808 */ /* 0x010fe40001800000 */
[----:B------:R-:W-:Y:S01]  /*46f0*/  FMNMX.FTZ R20, R54, R5, !PT ;  /* 0x0000000536147209 */ /* 0x000fe20007810000 */
[----:B------:R-:W-:Y:S02]  /*4700*/  WARPGROUP.DEPBAR.LE gsb0, 0x0 ;  /* 0x00008000000079c5 */ /* 0x000fe40000010000 */
[----:B------:R-:W-:Y:S01]  /*4710*/  WARPGROUP.ARRIVE ;  /* 0x00000000000079c5 */ /* 0x000fe20000000000 */
[----:B------:R-:W-:Y:S01]  /*4720*/  FMUL.FTZ R34, R34, UR10 ;  /* 0x0000000a22227c20 */ /* 0x000fe20008410000 */
[----:B------:R-:W-:Y:S01]  /*4730*/  FMUL.FTZ R35, R35, UR10 ;  /* 0x0000000a23237c20 */ /* 0x000fe20008410000 */
[----:B------:R-:W-:Y:S01]  /*4740*/  ISETP.GT.AND P3, PT, R14, 0x21, PT ;  /* 0x000000210e00780c */ /* 0x000fe20003f64270 */
[----:B------:R-:W-:Y:S01]  /*4750*/  FMUL.FTZ R38, R38, UR10 ;  /* 0x0000000a26267c20 */ /* 0x000fe20008410000 */
[----:B-----5:R-:W-:Y:S01]  /*4760*/  FSEL R56, R56, -INF , P4 ;  /* 0xff80000038387808 */ /* 0x020fe20002000000 */
[----:B------:R-:W-:Y:S01]  /*4770*/  HGMMA.64x16x16.F32 R24, gdesc[UR4], R24, gsb0 ;  /* 0x00200000041879f0 */ /* 0x000fe20008000818 */
[----:B------:R-:W0:Y:S01]  /*4780*/  MUFU.TANH R34, R34 ;  /* 0x0000002200227308 */ /* 0x000e220000002400 */
[----:B------:R-:W-:Y:S01]  /*4790*/  FMNMX.FTZ R5, R55, R20, !PT ;  /* 0x0000001437057209 */ /* 0x000fe20007810000 */
[----:B------:R-:W-:Y:S01]  /*47a0*/  FMUL.FTZ R39, R39, UR10 ;  /* 0x0000000a27277c20 */ /* 0x000fe20008410000 */
[----:B------:R-:W-:Y:S01]  /*47b0*/  ISETP.GT.AND P4, PT, R14, 0x28, PT ;  /* 0x000000280e00780c */ /* 0x000fe20003f84270 */
[----:B------:R-:W-:Y:S01]  /*47c0*/  FMUL.FTZ R36, R36, UR10 ;  /* 0x0000000a24247c20 */ /* 0x000fe20008410000 */
[----:B------:R-:W-:Y:S01]  /*47d0*/  FSEL R57, R57, -INF , P3 ;  /* 0xff80000039397808 */ /* 0x000fe20001800000 */
[----:B------:R-:W-:Y:S01]  /*47e0*/  FMUL.FTZ R32, R32, UR10 ;  /* 0x0000000a20207c20 */ /* 0x000fe20008410000 */
[----:B------:R-:W-:Y:S01]  /*47f0*/  FMNMX.FTZ R20, R56, R5, !PT ;  /* 0x0000000538147209 */ /* 0x000fe20007810000 */
[----:B------:R-:W1:Y:S01]  /*4800*/  MUFU.TANH R35, R35 ;  /* 0x0000002300237308 */ /* 0x000e620000002400 */
[C---:B------:R-:W-:Y:S01]  /*4810*/  ISETP.GT.AND P3, PT, R14.reuse, 0x29, PT ;  /* 0x000000290e00780c */ /* 0x040fe20003f64270 */
[----:B------:R-:W-:Y:S01]  /*4820*/  ULDC UR5, c[0x0][0x988] ;  /* 0x0002620000057ab9 */ /* 0x000fe20000000800 */
[----:B------:R-:W-:Y:S01]  /*4830*/  FMNMX.FTZ R20, R57, R20, !PT ;  /* 0x0000001439147209 */ /* 0x000fe20007810000 */
[----:B------:R-:W-:Y:S01]  /*4840*/  FMUL.FTZ R33, R33, UR10 ;  /* 0x0000000a21217c20 */ /* 0x000fe20008410000 */
[----:B--2---:R-:W-:Y:S01]  /*4850*/  FSEL R58, R61, -INF , P3 ;  /* 0xff8000003d3a7808 */ /* 0x004fe20001800000 */
[----:B------:R-:W-:Y:S01]  /*4860*/  FMUL.FTZ R37, R37, UR10 ;  /* 0x0000000a25257c20 */ /* 0x000fe20008410000 */
[----:B------:R-:W-:Y:S01]  /*4870*/  ISETP.GT.AND P3, PT, R14, 0x31, PT ;  /* 0x000000310e00780c */ /* 0x000fe20003f64270 */
[----:B------:R-:W2:Y:S01]  /*4880*/  MUFU.TANH R38, R38 ;  /* 0x0000002600267308 */ /* 0x000ea20000002400 */
[----:B------:R-:W-:Y:S01]  /*4890*/  ISETP.GT.AND P5, PT, R2, 0x1, PT ;  /* 0x000000010200780c */ /* 0x000fe20003fa4270 */
[----:B------:R-:W-:Y:S01]  /*48a0*/  @UP0 ULDC UR6, c[0x0][0x44c] ;  /* 0x0001130000060ab9 */ /* 0x000fe20000000800 */
[----:B------:R-:W-:Y:S01]  /*48b0*/  UMOV UR4, UR19 ;  /* 0x0000001300047c82 */ /* 0x000fe20008000000 */
[----:B------:R-:W-:-:S04]  /*48c0*/  UIMAD.WIDE.U32 UR6, UR19, UR6, URZ ;  /* 0x00000006130672a5 */ /* 0x000fc8000f8e003f */
[----:B------:R3:W4:Y:S08]  /*48d0*/  MUFU.TANH R62, R39 ;  /* 0x00000027003e7308 */ /* 0x0007300000002400 */
[----:B------:R-:W-:Y:S01]  /*48e0*/  MUFU.TANH R45, R45 ;  /* 0x0000002d002d7308 */ /* 0x000fe20000002400 */
[----:B---3--:R-:W-:Y:S02]  /*48f0*/  FSEL R39, R60, -INF , P4 ;  /* 0xff8000003c277808 */ /* 0x008fe40002000000 */
[----:B------:R-:W-:-:S02]  /*4900*/  ISETP.GT.AND P4, PT, R14, 0x30, PT ;  /* 0x000000300e00780c */ /* 0x000fc40003f84270 */
[----:B------:R-:W-:Y:S02]  /*4910*/  FMNMX.FTZ R5, R39, R20, !PT ;  /* 0x0000001427057209 */ /* 0x000fe40007810000 */
[----:B0-----:R-:W-:Y:S01]  /*4920*/  FSEL R59, R34, -INF , P4 ;  /* 0xff800000223b7808 */ /* 0x001fe20002000000 */
[----:B------:R-:W-:Y:S01]  /*4930*/  MUFU.TANH R32, R32 ;  /* 0x0000002000207308 */ /* 0x000fe20000002400 */
[----:B------:R-:W-:Y:S02]  /*4940*/  FMNMX.FTZ R20, R58, R5, !PT ;  /* 0x000000053a147209 */ /* 0x000fe40007810000 */
[C---:B------:R-:W-:Y:S02]  /*4950*/  ISETP.GT.AND P4, PT, R14.reuse, 0x38, PT ;  /* 0x000000380e00780c */ /* 0x040fe40003f84270 */
[----:B-1----:R-:W-:Y:S02]  /*4960*/  FSEL R60, R35, -INF , P3 ;  /* 0xff800000233c7808 */ /* 0x002fe40001800000 */
[----:B------:R-:W-:Y:S01]  /*4970*/  FMNMX.FTZ R5, R59, R20, !PT ;  /* 0x000000143b057209 */ /* 0x000fe20007810000 */
[----:B------:R-:W-:Y:S01]  /*4980*/  MUFU.TANH R34, R36 ;  /* 0x0000002400227308 */ /* 0x000fe20000002400 */
[----:B------:R-:W-:Y:S01]  /*4990*/  ISETP.GT.AND P3, PT, R14, 0x39, PT ;  /* 0x000000390e00780c */ /* 0x000fe20003f64270 */
[----:B------:R-:W-:-:S02]  /*49a0*/  WARPGROUP.DEPBAR.LE gsb0, 0x0 ;  /* 0x00008000000079c5 */ /* 0x000fc40000010000 */
[----:B------:R-:W-:Y:S01]  /*49b0*/  FMUL.FTZ R26, R26, UR10 ;  /* 0x0000000a1a1a7c20 */ /* 0x000fe20008410000 */
[----:B------:R-:W-:Y:S01]  /*49c0*/  FMUL.FTZ R27, R27, UR10 ;  /* 0x0000000a1b1b7c20 */ /* 0x000fe20008410000 */
[----:B------:R-:W-:Y:S01]  /*49d0*/  FMUL.FTZ R30, R30, UR10 ;  /* 0x0000000a1e1e7c20 */ /* 0x000fe20008410000 */
[----:B------:R-:W-:Y:S01]  /*49e0*/  FMUL.FTZ R31, R31, UR10 ;  /* 0x0000000a1f1f7c20 */ /* 0x000fe20008410000 */
[----:B--2---:R-:W-:Y:S01]  /*49f0*/  FSEL R61, R38, -INF , P4 ;  /* 0xff800000263d7808 */ /* 0x004fe20002000000 */
[----:B------:R-:W-:Y:S01]  /*4a00*/  FMUL.FTZ R24, R24, UR10 ;  /* 0x0000000a18187c20 */ /* 0x000fe20008410000 */
[----:B------:R-:W0:Y:S01]  /*4a10*/  MUFU.TANH R26, R26 ;  /* 0x0000001a001a7308 */ /* 0x000e220000002400 */
[----:B------:R-:W-:Y:S01]  /*4a20*/  FMNMX.FTZ R20, R60, R5, !PT ;  /* 0x000000053c147209 */ /* 0x000fe20007810000 */
[----:B------:R-:W-:Y:S01]  /*4a30*/  FMUL.FTZ R25, R25, UR10 ;  /* 0x0000000a19197c20 */ /* 0x000fe20008410000 */
[----:B------:R-:W-:Y:S01]  /*4a40*/  ISETP.GT.AND P4, PT, R14, 0x40, PT ;  /* 0x000000400e00780c */ /* 0x000fe20003f84270 */
[----:B------:R-:W-:Y:S01]  /*4a50*/  FMUL.FTZ R28, R28, UR10 ;  /* 0x0000000a1c1c7c20 */ /* 0x000fe20008410000 */
[----:B----4-:R-:W-:Y:S01]  /*4a60*/  FSEL R62, R62, -INF , P3 ;  /* 0xff8000003e3e7808 */ /* 0x010fe20001800000 */
[----:B------:R-:W-:Y:S01]  /*4a70*/  FMUL.FTZ R29, R29, UR10 ;  /* 0x0000000a1d1d7c20 */ /* 0x000fe20008410000 */
[----:B------:R-:W-:Y:S01]  /*4a80*/  FMNMX.FTZ R5, R61, R20, !PT ;  /* 0x000000143d057209 */ /* 0x000fe20007810000 */
[----:B------:R-:W1:Y:S01]  /*4a90*/  MUFU.TANH R27, R27 ;  /* 0x0000001b001b7308 */ /* 0x000e620000002400 */
[----:B------:R-:W-:Y:S01]  /*4aa0*/  ISETP.GT.AND P3, PT, R14, 0x41, PT ;  /* 0x000000410e00780c */ /* 0x000fe20003f64270 */
[----:B------:R-:W-:Y:S01]  /*4ab0*/  @UP0 ULDC UR10, c[0x0][0x450] ;  /* 0x00011400000a0ab9 */ /* 0x000fe20000000800 */
[----:B------:R-:W-:Y:S01]  /*4ac0*/  FMNMX.FTZ R20, R62, R5, !PT ;  /* 0x000000053e147209 */ /* 0x000fe20007810000 */
[----:B------:R-:W-:Y:S01]  /*4ad0*/  @UP0 USHF.R.U32.HI UR4, URZ, UR10, UR7 ;  /* 0x0000000a3f040299 */ /* 0x000fe20008011607 */
[----:B------:R2:W-:Y:S03]  /*4ae0*/  @!P1 SYNCS.ARRIVE.TRANS64.RED.A1T0 RZ, [R0+URZ], RZ ;  /* 0x000000ff00ff99a7 */ /* 0x0005e6000810043f */
[----:B------:R-:W3:Y:S01]  /*4af0*/  MUFU.TANH R30, R30 ;  /* 0x0000001e001e7308 */ /* 0x000ee20000002400 */
[----:B0-----:R-:W-:Y:S01]  /*4b00*/  FSEL R63, R26, -INF , P4 ;  /* 0xff8000001a3f7808 */ /* 0x001fe20002000000 */
[----:B------:R-:W-:Y:S01]  /*4b10*/  UIADD3 UR6, UR11, UR4, URZ ;  /* 0x000000040b067290 */ /* 0x000fe2000fffe03f */
[----:B------:R-:W-:-:S02]  /*4b20*/  ISETP.GT.AND P4, PT, R14, 0x48, PT ;  /* 0x000000480e00780c */ /* 0x000fc40003f84270 */
[----:B------:R-:W-:Y:S01]  /*4b30*/  FMNMX.FTZ R5, R63, R20, !PT ;  /* 0x000000143f057209 */ /* 0x000fe20007810000 */
[----:B------:R-:W-:Y:S02]  /*4b40*/  UIMAD.WIDE UR6, UR6, 0x66666667, URZ ;  /* 0x66666667060678a5 */ /* 0x000fe4000f8e023f */
[----:B------:R-:W0:Y:S01]  /*4b50*/  MUFU.TANH R31, R31 ;  /* 0x0000001f001f7308 */ /* 0x000e220000002400 */
[----:B-1----:R-:W-:Y:S01]  /*4b60*/  FSEL R64, R27, -INF , P3 ;  /* 0xff8000001b407808 */ /* 0x002fe20001800000 */
[----:B------:R-:W-:Y:S01]  /*4b70*/  USHF.R.U32.HI UR4, URZ, 0x1f, UR7 ;  /* 0x0000001f3f047899 */ /* 0x000fe20008011607 */
[----:B------:R-:W-:Y:S02]  /*4b80*/  ISETP.GT.AND P3, PT, R14, 0x49, PT ;  /* 0x000000490e00780c */ /* 0x000fe40003f64270 */
[----:B------:R-:W-:Y:S01]  /*4b90*/  FMNMX.FTZ R14, R64, R5, !PT ;  /* 0x00000005400e7209 */ /* 0x000fe20007810000 */
[----:B------:R-:W-:Y:S02]  /*4ba0*/  ULEA.HI.SX32 UR4, UR7, UR4, 0x1b ;  /* 0x0000000407047291 */ /* 0x000fe4000f8fda3f */
[----:B------:R-:W1:Y:S01]  /*4bb0*/  MUFU.TANH R26, R49 ;  /* 0x00000031001a7308 */ /* 0x000e620000002400 */
[----:B---3--:R-:W-:Y:S01]  /*4bc0*/  FSEL R65, R30, -INF , P4 ;  /* 0xff8000001e417808 */ /* 0x008fe20002000000 */
[----:B------:R-:W-:Y:S01]  /*4bd0*/  UISETP.LT.AND UP1, UPT, URZ, UR4, UPT ;  /* 0x000000043f00728c */ /* 0x000fe2000bf21270 */
[----:B------:R-:W-:-:S02]  /*4be0*/  ISETP.GT.AND P4, PT, R2, 0x8, PT ;  /* 0x000000080200780c */ /* 0x000fc40003f84270 */
[----:B------:R-:W-:Y:S01]  /*4bf0*/  FMNMX.FTZ R5, R65, R14, !PT ;  /* 0x0000000e41057209 */ /* 0x000fe20007810000 */
[----:B------:R-:W-:Y:S01]  /*4c00*/  USEL UR18, URZ, UR4, !UP1 ;  /* 0x000000043f127287 */ /* 0x000fe2000c800000 */
[----:B------:R-:W-:Y:S01]  /*4c10*/  FSEL R20, R68, -INF , P4 ;  /* 0xff80000044147808 */ /* 0x000fe20002000000 */
[----:B------:R-:W-:Y:S01]  /*4c20*/  MUFU.TANH R36, R24 ;  /* 0x0000001800247308 */ /* 0x000fe20000002400 */
[----:B0-----:R-:W-:Y:S01]  /*4c30*/  FSEL R66, R31, -INF , P3 ;  /* 0xff8000001f427808 */ /* 0x001fe20001800000 */
[----:B------:R-:W-:Y:S01]  /*4c40*/  UISETP.GE.AND UP1, UPT, UR15, UR18, UPT ;  /* 0x000000120f00728c */ /* 0x000fe2000bf26270 */
[----:B------:R-:W-:Y:S01]  /*4c50*/  ISETP.GT.AND P3, PT, R2, RZ, PT ;  /* 0x000000ff0200720c */ /* 0x000fe20003f64270 */
[----:B------:R-:W-:Y:S01]  /*4c60*/  IMAD.U32 R231, RZ, RZ, UR18 ;  /* 0x00000012ffe77e24 */ /* 0x000fe2000f8e00ff */
[----:B------:R-:W-:Y:S02]  /*4c70*/  FMNMX.FTZ R5, R66, R5, !PT ;  /* 0x0000000542057209 */ /* 0x000fe40007810000 */
[----:B------:R-:W-:Y:S01]  /*4c80*/  ISETP.GT.AND P4, PT, R2, 0x18, PT ;  /* 0x000000180200780c */ /* 0x000fe20003f84270 */
[----:B------:R-:W0:Y:S01]  /*4c90*/  MUFU.TANH R31, R40 ;  /* 0x00000028001f7308 */ /* 0x000e220000002400 */
[----:B-1----:R-:W-:Y:S01]  /*4ca0*/  FSEL R26, R26, -INF , P6 ;  /* 0xff8000001a1a7808 */ /* 0x002fe20003000000 */
[----:B------:R-:W1:Y:S06]  /*4cb0*/  SHFL.BFLY PT, R14, R5, 0x2, 0x1f ;  /* 0x0c401f00050e7f89 */ /* 0x000e6c00000e0000 */
[----:B------:R3:W-:Y:S08]  /*4cc0*/  MUFU.TANH R49, R25 ;  /* 0x0000001900317308 */ /* 0x0007f00000002400 */
[----:B------:R-:W4:Y:S01]  /*4cd0*/  MUFU.TANH R33, R33 ;  /* 0x0000002100217308 */ /* 0x000f220000002400 */
[----:B---3--:R-:W-:-:S02]  /*4ce0*/  FSEL R25, R52, -INF , P4 ;  /* 0xff80000034197808 */ /* 0x008fc40002000000 */
[----:B------:R-:W-:-:S05]  /*4cf0*/  ISETP.GT.AND P4, PT, R2, 0x21, PT ;  /* 0x000000210200780c */ /* 0x000fca0003f84270 */
[----:B------:R-:W-:Y:S01]  /*4d00*/  MUFU.TANH R52, R29 ;  /* 0x0000001d00347308 */ /* 0x000fe20000002400 */
[----:B-1----:R-:W-:-:S05]  /*4d10*/  FMNMX.FTZ R14, R5, R14, !PT ;  /* 0x0000000e050e7209 */ /* 0x002fca0007810000 */
[----:B------:R-:W1:Y:S02]  /*4d20*/  SHFL.BFLY PT, R5, R14, 0x1, 0x1f ;  /* 0x0c201f000e057f89 */ /* 0x000e6400000e0000 */
[----:B------:R-:W3:Y:S01]  /*4d30*/  MUFU.TANH R38, R37 ;  /* 0x0000002500267308 */ /* 0x000ee20000002400 */
[----:B-1----:R-:W-:Y:S02]  /*4d40*/  FMNMX.FTZ R3, R14, R5, !PT ;  /* 0x000000050e037209 */ /* 0x002fe40007810000 */
[----:B------:R-:W-:Y:S02]  /*4d50*/  FSEL R5, R21, -INF , P3 ;  /* 0xff80000015057808 */ /* 0x000fe40001800000 */
[----:B------:R-:W-:Y:S01]  /*4d60*/  FSEL R14, R67, -INF , P5 ;  /* 0xff800000430e7808 */ /* 0x000fe20002800000 */
[----:B------:R-:W-:Y:S01]  /*4d70*/  FMUL.FTZ R30, R3, UR5 ;  /* 0x00000005031e7c20 */ /* 0x000fe20008410000 */
[----:B------:R-:W-:Y:S02]  /*4d80*/  ISETP.GT.AND P5, PT, R2, 0x9, PT ;  /* 0x000000090200780c */ /* 0x000fe40003fa4270 */
[----:B------:R-:W-:-:S02]  /*4d90*/  FMNMX.FTZ R27, R5, R14, !PT ;  /* 0x0000000e051b7209 */ /* 0x000fc40007810000 */
[----:B------:R-:W-:Y:S02]  /*4da0*/  ISETP.GT.AND P3, PT, R2, 0x10, PT ;  /* 0x000000100200780c */ /* 0x000fe40003f64270 */
[----:B------:R-:W-:Y:S02]  /*4db0*/  FSEL R21, R69, -INF , P5 ;  /* 0xff80000045157808 */ /* 0x000fe40002800000 */
[----:B------:R-:W-:Y:S02]  /*4dc0*/  CS2R R68, SRZ ;  /* 0x0000000000447805 */ /* 0x000fe4000001ff00 */
[----:B------:R-:W-:Y:S02]  /*4dd0*/  FMNMX.FTZ R4, R20, R27, !PT ;  /* 0x0000001b14047209 */ /* 0x000fe40007810000 */
[----:B------:R-:W-:Y:S02]  /*4de0*/  FSEL R24, R48, -INF , P3 ;  /* 0xff80000030187808 */ /* 0x000fe40001800000 */
[----:B------:R-:W-:Y:S01]  /*4df0*/  FMNMX.FTZ R27, R21, R4, !PT ;  /* 0x00000004151b7209 */ /* 0x000fe20007810000 */
[----:B------:R0:W1:Y:S01]  /*4e00*/  MUFU.TANH R48, R28 ;  /* 0x0000001c00307308 */ /* 0x0000620000002400 */
[----:B------:R-:W-:-:S02]  /*4e10*/  ISETP.GT.AND P5, PT, R2, 0x19, PT ;  /* 0x000000190200780c */ /* 0x000fc40003fa4270 */
[----:B------:R-:W-:Y:S02]  /*4e20*/  FMNMX.FTZ R27, R24, R27, !PT ;  /* 0x0000001b181b7209 */ /* 0x000fe40007810000 */
[----:B------:R-:W-:Y:S02]  /*4e30*/  ISETP.GT.AND P3, PT, R2, 0x20, PT ;  /* 0x000000200200780c */ /* 0x000fe40003f64270 */
[----:B------:R-:W-:Y:S02]  /*4e40*/  FMNMX.FTZ R4, R26, R27, !PT ;  /* 0x0000001b1a047209 */ /* 0x000fe40007810000 */
[----:B------:R-:W-:Y:S02]  /*4e50*/  FSEL R27, R53, -INF , P5 ;  /* 0xff800000351b7808 */ /* 0x000fe40002800000 */
[----:B------:R-:W-:Y:S02]  /*4e60*/  FMNMX.FTZ R4, R25, R4, !PT ;  /* 0x0000000419047209 */ /* 0x000fe40007810000 */
[----:B------:R-:W-:-:S02]  /*4e70*/  FSETP.NEU.FTZ.AND P6, PT, R3, -INF , PT ;  /* 0xff8000000300780b */ /* 0x000fc40003fdd000 */
[----:B0-----:R-:W-:Y:S02]  /*4e80*/  FSEL R28, R31, -INF , P3 ;  /* 0xff8000001f1c7808 */ /* 0x001fe40001800000 */
[----:B------:R-:W-:Y:S02]  /*4e90*/  FMNMX.FTZ R31, R27, R4, !PT ;  /* 0x000000041b1f7209 */ /* 0x000fe40007810000 */
[----:B------:R-:W-:Y:S02]  /*4ea0*/  FSEL R40, R30, RZ, P6 ;  /* 0x000000ff1e287208 */ /* 0x000fe40003000000 */
[----:B------:R-:W-:Y:S02]  /*4eb0*/  ISETP.GT.AND P3, PT, R2, 0x28, PT ;  /* 0x000000280200780c */ /* 0x000fe40003f64270 */
[----:B------:R-:W-:Y:S01]  /*4ec0*/  FSEL R30, R41, -INF , P4 ;  /* 0xff800000291e7808 */ /* 0x000fe20002000000 */
[--C-:B------:R-:W-:Y:S01]  /*4ed0*/  FFMA.FTZ R43, R43, UR5, -R40.reuse ;  /* 0x000000052b2b7c23 */ /* 0x100fe20008010828 */
[----:B------:R-:W-:Y:S01]  /*4ee0*/  FMNMX.FTZ R31, R28, R31, !PT ;  /* 0x0000001f1c1f7209 */ /* 0x000fe20007810000 */
[--C-:B------:R-:W-:Y:S01]  /*4ef0*/  FFMA.FTZ R42, R42, UR5, -R40.reuse ;  /* 0x000000052a2a7c23 */ /* 0x100fe20008010828 */
[----:B------:R-:W-:Y:S01]  /*4f00*/  ISETP.GT.AND P4, PT, R2, 0x29, PT ;  /* 0x000000290200780c */ /* 0x000fe20003f84270 */
[----:B------:R0:W-:Y:S01]  /*4f10*/  MUFU.EX2 R209, R43 ;  /* 0x0000002b00d17308 */ /* 0x0001e20000000800 */
[----:B------:R-:W-:Y:S01]  /*4f20*/  FSEL R29, R44, -INF , P3 ;  /* 0xff8000002c1d7808 */ /* 0x000fe20001800000 */
[--C-:B------:R-:W-:Y:S01]  /*4f30*/  FFMA.FTZ R46, R46, UR5, -R40.reuse ;  /* 0x000000052e2e7c23 */ /* 0x100fe20008010828 */
[----:B------:R-:W-:Y:S01]  /*4f40*/  FMNMX.FTZ R4, R30, R31, !PT ;  /* 0x0000001f1e047209 */ /* 0x000fe20007810000 */
[--C-:B------:R-:W-:Y:S01]  /*4f50*/  FFMA.FTZ R47, R47, UR5, -R40.reuse ;  /* 0x000000052f2f7c23 */ /* 0x100fe20008010828 */
[----:B------:R-:W-:Y:S01]  /*4f60*/  ISETP.GT.AND P3, PT, R2, 0x30, PT ;  /* 0x000000300200780c */ /* 0x000fe20003f64270 */
[--C-:B------:R-:W-:Y:S01]  /*4f70*/  FFMA.FTZ R50, R50, UR5, -R40.reuse ;  /* 0x0000000532327c23 */ /* 0x100fe20008010828 */
[----:B------:R-:W-:Y:S01]  /*4f80*/  FSEL R31, R45, -INF , P4 ;  /* 0xff8000002d1f7808 */ /* 0x000fe20002000000 */
[----:B------:R-:W-:Y:S01]  /*4f90*/  MUFU.EX2 R42, R42 ;  /* 0x0000002a002a7308 */ /* 0x000fe20000000800 */
[----:B------:R-:W-:Y:S01]  /*4fa0*/  FMNMX.FTZ R4, R29, R4, !PT ;  /* 0x000000041d047209 */ /* 0x000fe20007810000 */
[--C-:B0-----:R-:W-:Y:S01]  /*4fb0*/  FFMA.FTZ R43, R39, UR5, -R40.reuse ;  /* 0x00000005272b7c23 */ /* 0x101fe20008010828 */
[----:B------:R-:W-:Y:S01]  /*4fc0*/  ISETP.GT.AND P4, PT, R2, 0x31, PT ;  /* 0x000000310200780c */ /* 0x000fe20003f84270 */
[--C-:B------:R-:W-:Y:S01]  /*4fd0*/  FFMA.FTZ R51, R51, UR5, -R40.reuse ;  /* 0x0000000533337c23 */ /* 0x100fe20008010828 */
[----:B------:R-:W-:Y:S01]  /*4fe0*/  FSEL R32, R32, -INF , P3 ;  /* 0xff80000020207808 */ /* 0x000fe20001800000 */
[--C-:B------:R-:W-:Y:S01]  /*4ff0*/  FFMA.FTZ R54, R54, UR5, -R40.reuse ;  /* 0x0000000536367c23 */ /* 0x100fe20008010828 */
[----:B------:R-:W-:Y:S01]  /*5000*/  FMNMX.FTZ R35, R31, R4, !PT ;  /* 0x000000041f237209 */ /* 0x000fe20007810000 */
[----:B------:R-:W-:Y:S01]  /*5010*/  MUFU.EX2 R46, R46 ;  /* 0x0000002e002e7308 */ /* 0x000fe20000000800 */
[----:B------:R-:W-:Y:S01]  /*5020*/  ISETP.GT.AND P3, PT, R2, 0x38, PT ;  /* 0x000000380200780c */ /* 0x000fe20003f64270 */
[--C-:B------:R-:W-:Y:S01]  /*5030*/  FFMA.FTZ R55, R55, UR5, -R40.reuse ;  /* 0x0000000537377c23 */ /* 0x100fe20008010828 */
[----:B----4-:R-:W-:Y:S01]  /*5040*/  FSEL R33, R33, -INF , P4 ;  /* 0xff80000021217808 */ /* 0x010fe20002000000 */
[--C-:B------:R-:W-:Y:S01]  /*5050*/  FFMA.FTZ R56, R56, UR5, -R40.reuse ;  /* 0x0000000538387c23 */ /* 0x100fe20008010828 */
[----:B------:R-:W-:Y:S01]  /*5060*/  FMNMX.FTZ R4, R32, R35, !PT ;  /* 0x0000002320047209 */ /* 0x000fe20007810000 */
[--C-:B------:R-:W-:Y:S01]  /*5070*/  FFMA.FTZ R57, R57, UR5, -R40.reuse ;  /* 0x0000000539397c23 */ /* 0x100fe20008010828 */
[----:B------:R-:W-:Y:S01]  /*5080*/  ISETP.GT.AND P4, PT, R2, 0x39, PT ;  /* 0x000000390200780c */ /* 0x000fe20003f84270 */
[----:B------:R-:W0:Y:S01]  /*5090*/  MUFU.EX2 R47, R47 ;  /* 0x0000002f002f7308 */ /* 0x000e220000000800 */
[----:B------:R-:W-:Y:S01]  /*50a0*/  FSEL R34, R34, -INF , P3 ;  /* 0xff80000022227808 */ /* 0x000fe20001800000 */
[--C-:B------:R-:W-:Y:S01]  /*50b0*/  FFMA.FTZ R58, R58, UR5, -R40.reuse ;  /* 0x000000053a3a7c23 */ /* 0x100fe20008010828 */
[----:B------:R-:W-:Y:S01]  /*50c0*/  FMNMX.FTZ R37, R33, R4, !PT ;  /* 0x0000000421257209 */ /* 0x000fe20007810000 */
[--C-:B------:R-:W-:Y:S01]  /*50d0*/  FFMA.FTZ R59, R59, UR5, -R40.reuse ;  /* 0x000000053b3b7c23 */ /* 0x100fe20008010828 */
[----:B------:R-:W-:Y:S01]  /*50e0*/  ISETP.GT.AND P3, PT, R2, 0x40, PT ;  /* 0x000000400200780c */ /* 0x000fe20003f64270 */
[--C-:B------:R-:W-:Y:S01]  /*50f0*/  FFMA.FTZ R60, R60, UR5, -R40.reuse ;  /* 0x000000053c3c7c23 */ /* 0x100fe20008010828 */
[----:B---3--:R-:W-:Y:S01]  /*5100*/  FSEL R35, R38, -INF , P4 ;  /* 0xff80000026237808 */ /* 0x008fe20002000000 */
[----:B------:R-:W-:Y:S01]  /*5110*/  MUFU.EX2 R50, R50 ;  /* 0x0000003200327308 */ /* 0x000fe20000000800 */
[----:B------:R-:W-:Y:S01]  /*5120*/  FMNMX.FTZ R4, R34, R37, !PT ;  /* 0x0000002522047209 */ /* 0x000fe20007810000 */
[--C-:B------:R-:W-:Y:S01]  /*5130*/  FFMA.FTZ R61, R61, UR5, -R40.reuse ;  /* 0x000000053d3d7c23 */ /* 0x100fe20008010828 */
[----:B------:R-:W-:Y:S01]  /*5140*/  ISETP.GT.AND P4, PT, R2, 0x41, PT ;  /* 0x000000410200780c */ /* 0x000fe20003f84270 */
[--C-:B------:R-:W-:Y:S01]  /*5150*/  FFMA.FTZ R62, R62, UR5, -R40.reuse ;  /* 0x000000053e3e7c23 */ /* 0x100fe20008010828 */
[----:B------:R-:W-:Y:S01]  /*5160*/  FSEL R36, R36, -INF , P3 ;  /* 0xff80000024247808 */ /* 0x000fe20001800000 */
[--C-:B------:R-:W-:Y:S01]  /*5170*/  FFMA.FTZ R63, R63, UR5, -R40.reuse ;  /* 0x000000053f3f7c23 */ /* 0x100fe20008010828 */
[----:B------:R-:W-:Y:S01]  /*5180*/  FMNMX.FTZ R41, R35, R4, !PT ;  /* 0x0000000423297209 */ /* 0x000fe20007810000 */
[----:B------:R-:W3:Y:S01]  /*5190*/  MUFU.EX2 R51, R51 ;  /* 0x0000003300337308 */ /* 0x000ee20000000800 */
[----:B------:R-:W-:Y:S01]  /*51a0*/  ISETP.GT.AND P3, PT, R2, 0x48, PT ;  /* 0x000000480200780c */ /* 0x000fe20003f64270 */
[--C-:B------:R-:W-:Y:S01]  /*51b0*/  FFMA.FTZ R64, R64, UR5, -R40.reuse ;  /* 0x0000000540407c23 */ /* 0x100fe20008010828 */
[----:B------:R-:W-:Y:S01]  /*51c0*/  FSEL R37, R49, -INF , P4 ;  /* 0xff80000031257808 */ /* 0x000fe20002000000 */
[--C-:B------:R-:W-:Y:S01]  /*51d0*/  FFMA.FTZ R65, R65, UR5, -R40.reuse ;  /* 0x0000000541417c23 */ /* 0x100fe20008010828 */
[----:B------:R-:W-:Y:S01]  /*51e0*/  FMNMX.FTZ R4, R36, R41, !PT ;  /* 0x0000002924047209 */ /* 0x000fe20007810000 */
[----:B------:R-:W-:Y:S01]  /*51f0*/  FFMA.FTZ R40, R66, UR5, -R40 ;  /* 0x0000000542287c23 */ /* 0x000fe20008010828 */
[----:B------:R-:W-:Y:S01]  /*5200*/  ISETP.GT.AND P4, PT, R2, 0x49, PT ;  /* 0x000000490200780c */ /* 0x000fe20003f84270 */
[----:B------:R-:W-:Y:S01]  /*5210*/  MUFU.EX2 R54, R54 ;  /* 0x0000003600367308 */ /* 0x000fe20000000800 */
[----:B-1----:R-:W-:-:S02]  /*5220*/  FSEL R2, R48, -INF , P3 ;  /* 0xff80000030027808 */ /* 0x002fc40001800000 */
[----:B------:R-:W-:Y:S02]  /*5230*/  CS2R R66, SRZ ;  /* 0x0000000000427805 */ /* 0x000fe4000001ff00 */
[----:B------:R-:W-:Y:S02]  /*5240*/  FMNMX.FTZ R41, R37, R4, !PT ;  /* 0x0000000425297209 */ /* 0x000fe40007810000 */
[----:B------:R-:W-:Y:S02]  /*5250*/  CS2R R48, SRZ ;  /* 0x0000000000307805 */ /* 0x000fe4000001ff00 */
[----:B------:R-:W-:Y:S02]  /*5260*/  FSEL R38, R52, -INF , P4 ;  /* 0xff80000034267808 */ /* 0x000fe40002000000 */
[----:B------:R-:W-:Y:S02]  /*5270*/  CS2R R52, SRZ ;  /* 0x0000000000347805 */ /* 0x000fe4000001ff00 */
[----:B------:R-:W-:Y:S01]  /*5280*/  FMNMX.FTZ R41, R2, R41, !PT ;  /* 0x0000002902297209 */ /* 0x000fe20007810000 */
[----:B------:R-:W1:Y:S01]  /*5290*/  MUFU.EX2 R55, R55 ;  /* 0x0000003700377308 */ /* 0x000e620000000800 */
[----:B0-----:R-:W-:-:S02]  /*52a0*/  F2FP.F16.F32.PACK_AB R211, R47, R46 ;  /* 0x0000002e2fd3723e */ /* 0x001fc400000000ff */
[----:B------:R-:W-:Y:S02]  /*52b0*/  FMNMX.FTZ R41, R38, R41, !PT ;  /* 0x0000002926297209 */ /* 0x000fe40007810000 */
[----:B---3--:R-:W-:-:S03]  /*52c0*/  F2FP.F16.F32.PACK_AB R205, R51, R50 ;  /* 0x0000003233cd723e */ /* 0x008fc600000000ff */
[----:B------:R-:W0:Y:S01]  /*52d0*/  SHFL.BFLY PT, R4, R41, 0x2, 0x1f ;  /* 0x0c401f0029047f89 */ /* 0x000e2200000e0000 */
[----:B------:R-:W-:Y:S08]  /*52e0*/  MUFU.EX2 R56, R56 ;  /* 0x0000003800387308 */ /* 0x000ff00000000800 */
[----:B------:R-:W-:Y:S01]  /*52f0*/  MUFU.EX2 R203, R43 ;  /* 0x0000002b00cb7308 */ /* 0x000fe20000000800 */
[----:B-1----:R-:W-:-:S07]  /*5300*/  F2FP.F16.F32.PACK_AB R207, R55, R54 ;  /* 0x0000003637cf723e */ /* 0x002fce00000000ff */
[----:B------:R-:W1:Y:S01]  /*5310*/  MUFU.EX2 R57, R57 ;  /* 0x0000003900397308 */ /* 0x000e620000000800 */
[----:B0-----:R-:W-:-:S07]  /*5320*/  FMNMX.FTZ R39, R41, R4, !PT ;  /* 0x0000000429277209 */ /* 0x001fce0007810000 */
[----:B------:R-:W-:Y:S01]  /*5330*/  MUFU.EX2 R58, R58 ;  /* 0x0000003a003a7308 */ /* 0x000fe20000000800 */
[----:B------:R-:W0:Y:S07]  /*5340*/  SHFL.BFLY PT, R4, R39, 0x1, 0x1f ;  /* 0x0c201f0027047f89 */ /* 0x000e2e00000e0000 */
[----:B------:R-:W-:Y:S01]  /*5350*/  MUFU.EX2 R59, R59 ;  /* 0x0000003b003b7308 */ /* 0x000fe20000000800 */
[----:B-1----:R-:W-:-:S07]  /*5360*/  F2FP.F16.F32.PACK_AB R201, R57, R56 ;  /* 0x0000003839c9723e */ /* 0x002fce00000000ff */
[----:B------:R-:W1:Y:S08]  /*5370*/  MUFU.EX2 R60, R60 ;  /* 0x0000003c003c7308 */ /* 0x000e700000000800 */
[----:B------:R-:W-:Y:S01]  /*5380*/  MUFU.EX2 R61, R61 ;  /* 0x0000003d003d7308 */ /* 0x000fe20000000800 */
[----:B0-----:R-:W-:-:S04]  /*5390*/  FMNMX.FTZ R4, R39, R4, !PT ;  /* 0x0000000427047209 */ /* 0x001fc80007810000 */
[C---:B------:R-:W-:Y:S01]  /*53a0*/  FSETP.NEU.FTZ.AND P3, PT, R4.reuse, -INF , PT ;  /* 0xff8000000400780b */ /* 0x040fe20003f7d000 */
[----:B------:R-:W-:Y:S02]  /*53b0*/  FMUL.FTZ R39, R4, UR5 ;  /* 0x0000000504277c20 */ /* 0x000fe40008410000 */
[----:B------:R-:W0:Y:S01]  /*53c0*/  MUFU.EX2 R62, R62 ;  /* 0x0000003e003e7308 */ /* 0x000e220000000800 */
[----:B-1----:R-:W-:Y:S02]  /*53d0*/  F2FP.F16.F32.PACK_AB R197, R60, R59 ;  /* 0x0000003b3cc5723e */ /* 0x002fe400000000ff */
[----:B------:R-:W-:Y:S02]  /*53e0*/  FSEL R39, R39, RZ, P3 ;  /* 0x000000ff27277208 */ /* 0x000fe40001800000 */
[----:B------:R-:W-:-:S03]  /*53f0*/  PLOP3.LUT P3, PT, PT, PT, UP1, 0x80, 0x0 ;  /* 0x000000000000781c */ /* 0x000fc60003f6f018 */
        /* <DEDUP_REMOVED lines=16> */
[----:B------:R3:W4:Y:S01]  /*5500*/  MUFU.EX2 R41, R14 ;  /* 0x0000000e00297308 */ /* 0x0007220000000800 */
[----:B-1----:R-:W-:Y:S01]  /*5510*/  FADD.FTZ R5, R42, R209 ;  /* 0x000000d12a057221 */ /* 0x002fe20000010000 */
[--C-:B------:R-:W-:Y:S01]  /*5520*/  FFMA.FTZ R34, R34, UR5, -R39.reuse ;  /* 0x0000000522227c23 */ /* 0x100fe20008010827 */
[--C-:B------:R-:W-:Y:S01]  /*5530*/  FFMA.FTZ R35, R35, UR5, -R39.reuse ;  /* 0x0000000523237c23 */ /* 0x100fe20008010827 */
[--C-:B------:R-:W-:Y:S01]  /*5540*/  FFMA.FTZ R36, R36, UR5, -R39.reuse ;  /* 0x0000000524247c23 */ /* 0x100fe20008010827 */
[--C-:B------:R-:W-:Y:S01]  /*5550*/  FFMA.FTZ R37, R37, UR5, -R39.reuse ;  /* 0x0000000525257c23 */ /* 0x100fe20008010827 */
[--C-:B------:R-:W-:Y:S01]  /*5560*/  FFMA.FTZ R2, R2, UR5, -R39.reuse ;  /* 0x0000000502027c23 */ /* 0x100fe20008010827 */
[----:B------:R-:W-:Y:S01]  /*5570*/  FFMA.FTZ R38, R38, UR5, -R39 ;  /* 0x0000000526267c23 */ /* 0x000fe20008010827 */
[----:B------:R-:W-:Y:S01]  /*5580*/  MUFU.EX2 R20, R20 ;  /* 0x0000001400147308 */ /* 0x000fe20000000800 */
[----:B---3--:R-:W-:Y:S01]  /*5590*/  FADD.FTZ R14, R46, R5 ;  /* 0x000000052e0e7221 */ /* 0x008fe20000010000 */
[----:B------:R-:W-:-:S02]  /*55a0*/  F2FP.F16.F32.PACK_AB R209, R209, R42 ;  /* 0x0000002ad1d1723e */ /* 0x000fc400000000ff */
[----:B0-----:R-:W-:Y:S01]  /*55b0*/  F2FP.F16.F32.PACK_AB R199, R62, R61 ;  /* 0x0000003d3ec7723e */ /* 0x001fe200000000ff */
[----:B------:R-:W-:Y:S01]  /*55c0*/  FADD.FTZ R5, R47, R14 ;  /* 0x0000000e2f057221 */ /* 0x000fe20000010000 */
[----:B------:R-:W-:Y:S02]  /*55d0*/  CS2R R46, SRZ ;  /* 0x00000000002e7805 */ /* 0x000fe4000001ff00 */
[----:B------:R-:W0:Y:S01]  /*55e0*/  MUFU.EX2 R21, R21 ;  /* 0x0000001500157308 */ /* 0x000e220000000800 */
[----:B------:R-:W-:Y:S01]  /*55f0*/  FADD.FTZ R14, R50, R5 ;  /* 0x00000005320e7221 */ /* 0x000fe20000010000 */
[----:B----4-:R-:W-:Y:S01]  /*5600*/  FADD.FTZ R5, R208, R41 ;  /* 0x00000029d0057221 */ /* 0x010fe20000010000 */
[----:B------:R-:W-:-:S05]  /*5610*/  F2FP.F16.F32.PACK_AB R208, R41, R208 ;  /* 0x000000d029d0723e */ /* 0x000fca00000000ff */
[----:B------:R-:W-:Y:S08]  /*5620*/  MUFU.EX2 R24, R24 ;  /* 0x0000001800187308 */ /* 0x000ff00000000800 */
[----:B------:R-:W1:Y:S01]  /*5630*/  MUFU.EX2 R43, R26 ;  /* 0x0000001a002b7308 */ /* 0x000e620000000800 */
[----:B0-----:R-:W-:-:S07]  /*5640*/  F2FP.F16.F32.PACK_AB R210, R21, R20 ;  /* 0x0000001415d2723e */ /* 0x001fce00000000ff */
[----:B------:R0:W-:Y:S08]  /*5650*/  MUFU.EX2 R206, R27 ;  /* 0x0000001b00ce7308 */ /* 0x0001f00000000800 */
[----:B------:R-:W3:Y:S01]  /*5660*/  MUFU.EX2 R25, R25 ;  /* 0x0000001900197308 */ /* 0x000ee20000000800 */
[----:B0-----:R-:W-:Y:S01]  /*5670*/  FADD.FTZ R27, R51, R14 ;  /* 0x0000000e331b7221 */ /* 0x001fe20000010000 */
[----:B------:R-:W-:Y:S01]  /*5680*/  FADD.FTZ R14, R20, R5 ;  /* 0x00000005140e7221 */ /* 0x000fe20000010000 */
[----:B-1----:R-:W-:-:S02]  /*5690*/  F2FP.F16.F32.PACK_AB R204, R43, R24 ;  /* 0x000000182bcc723e */ /* 0x002fc400000000ff */
[----:B------:R-:W-:Y:S01]  /*56a0*/  CS2R R50, SRZ ;  /* 0x0000000000327805 */ /* 0x000fe2000001ff00 */
[----:B------:R-:W-:Y:S01]  /*56b0*/  FADD.FTZ R26, R54, R27 ;  /* 0x0000001b361a7221 */ /* 0x000fe20000010000 */
[----:B------:R-:W-:Y:S01]  /*56c0*/  FADD.FTZ R5, R21, R14 ;  /* 0x0000000e15057221 */ /* 0x000fe20000010000 */
[----:B------:R-:W2:Y:S02]  /*56d0*/  MUFU.EX2 R28, R28 ;  /* 0x0000001c001c7308 */ /* 0x000ea40000000800 */
[----:B------:R-:W-:Y:S01]  /*56e0*/  FADD.FTZ R27, R55, R26 ;  /* 0x0000001a371b7221 */ /* 0x000fe20000010000 */
[----:B------:R-:W-:Y:S01]  /*56f0*/  FADD.FTZ R14, R24, R5 ;  /* 0x00000005180e7221 */ /* 0x000fe20000010000 */
[----:B------:R-:W-:Y:S02]  /*5700*/  CS2R R54, SRZ ;  /* 0x0000000000367805 */ /* 0x000fe4000001ff00 */
[----:B------:R-:W-:Y:S01]  /*5710*/  FADD.FTZ R26, R56, R27 ;  /* 0x0000001b381a7221 */ /* 0x000fe20000010000 */
[----:B------:R-:W-:Y:S01]  /*5720*/  FADD.FTZ R14, R43, R14 ;  /* 0x0000000e2b0e7221 */ /* 0x000fe20000010000 */
[----:B------:R-:W-:Y:S01]  /*5730*/  CS2R R42, SRZ ;  /* 0x00000000002a7805 */ /* 0x000fe2000001ff00 */
[----:B------:R-:W0:Y:S01]  /*5740*/  MUFU.EX2 R45, R30 ;  /* 0x0000001e002d7308 */ /* 0x000e220000000800 */
[----:B------:R-:W-:Y:S01]  /*5750*/  FADD.FTZ R26, R57, R26 ;  /* 0x0000001a391a7221 */ /* 0x000fe20000010000 */
[----:B---3--:R-:W-:Y:S01]  /*5760*/  FADD.FTZ R5, R25, R14 ;  /* 0x0000000e19057221 */ /* 0x008fe20000010000 */
[----:B------:R-:W-:-:S02]  /*5770*/  CS2R R56, SRZ ;  /* 0x0000000000387805 */ /* 0x000fc4000001ff00 */
[----:B------:R-:W-:Y:S01]  /*5780*/  FADD.FTZ R27, R203, R26 ;  /* 0x0000001acb1b7221 */ /* 0x000fe20000010000 */
[----:B------:R-:W-:Y:S01]  /*5790*/  FADD.FTZ R5, R206, R5 ;  /* 0x00000005ce057221 */ /* 0x000fe20000010000 */
[C---:B------:R-:W-:Y:S01]  /*57a0*/  F2FP.F16.F32.PACK_AB R203, R58.reuse, R203 ;  /* 0x000000cb3acb723e */ /* 0x040fe200000000ff */
[----:B------:R-:W1:Y:S01]  /*57b0*/  MUFU.EX2 R29, R29 ;  /* 0x0000001d001d7308 */ /* 0x000e620000000800 */
[----:B------:R-:W-:Y:S01]  /*57c0*/  FADD.FTZ R14, R58, R27 ;  /* 0x0000001b3a0e7221 */ /* 0x000fe20000010000 */
[----:B--2---:R-:W-:Y:S01]  /*57d0*/  FADD.FTZ R0, R28, R5 ;  /* 0x000000051c007221 */ /* 0x004fe20000010000 */
[----:B------:R-:W-:Y:S02]  /*57e0*/  F2FP.F16.F32.PACK_AB R206, R206, R25 ;  /* 0x00000019cece723e */ /* 0x000fe400000000ff */
[----:B------:R-:W-:Y:S01]  /*57f0*/  CS2R R24, SRZ ;  /* 0x0000000000187805 */ /* 0x000fe2000001ff00 */
[----:B------:R-:W-:Y:S01]  /*5800*/  FADD.FTZ R5, R59, R14 ;  /* 0x0000000e3b057221 */ /* 0x000fe20000010000 */
[----:B------:R-:W-:Y:S01]  /*5810*/  CS2R R58, SRZ ;  /* 0x00000000003a7805 */ /* 0x000fe2000001ff00 */
[----:B------:R-:W2:Y:S01]  /*5820*/  MUFU.EX2 R202, R31 ;  /* 0x0000001f00ca7308 */ /* 0x000ea20000000800 */
[C---:B0-----:R-:W-:Y:S01]  /*5830*/  FADD.FTZ R0, R45.reuse, R0 ;  /* 0x000000002d007221 */ /* 0x041fe20000010000 */
[----:B------:R-:W-:Y:S01]  /*5840*/  FADD.FTZ R14, R60, R5 ;  /* 0x000000053c0e7221 */ /* 0x000fe20000010000 */
[----:B------:R-:W-:-:S02]  /*5850*/  F2FP.F16.F32.PACK_AB R200, R45, R28 ;  /* 0x0000001c2dc8723e */ /* 0x000fc400000000ff */
[----:B------:R-:W-:Y:S01]  /*5860*/  CS2R R44, SRZ ;  /* 0x00000000002c7805 */ /* 0x000fe2000001ff00 */
[----:B------:R-:W-:Y:S01]  /*5870*/  FADD.FTZ R27, R61, R14 ;  /* 0x0000000e3d1b7221 */ /* 0x000fe20000010000 */
[----:B------:R-:W-:Y:S01]  /*5880*/  CS2R R60, SRZ ;  /* 0x00000000003c7805 */ /* 0x000fe2000001ff00 */
[----:B------:R-:W0:Y:S01]  /*5890*/  MUFU.EX2 R32, R32 ;  /* 0x0000002000207308 */ /* 0x000e220000000800 */
[----:B-1----:R-:W-:Y:S01]  /*58a0*/  FADD.FTZ R5, R29, R0 ;  /* 0x000000001d057221 */ /* 0x002fe20000010000 */
[----:B------:R-:W-:-:S04]  /*58b0*/  FADD.FTZ R14, R62, R27 ;  /* 0x0000001b3e0e7221 */ /* 0x000fc80000010000 */
[----:B------:R-:W-:Y:S02]  /*58c0*/  FADD.FTZ R27, R63, R14 ;  /* 0x0000000e3f1b7221 */ /* 0x000fe40000010000 */
        /* <DEDUP_REMOVED lines=21> */
[----:B--2---:R-:W-:Y:S01]  /*5a20*/  FADD.FTZ R0, R36, R31 ;  /* 0x0000001f24007221 */ /* 0x004fe20000010000 */
[----:B------:R-:W-:-:S06]  /*5a30*/  CS2R R30, SRZ ;  /* 0x00000000001e7805 */ /* 0x000fcc000001ff00 */
[----:B------:R-:W2:Y:S01]  /*5a40*/  MUFU.EX2 R2, R2 ;  /* 0x0000000200027308 */ /* 0x000ea20000000800 */
[C---:B0-----:R-:W-:Y:S01]  /*5a50*/  FADD.FTZ R21, R37.reuse, R0 ;  /* 0x0000000025157221 */ /* 0x041fe20000010000 */
[----:B------:R-:W-:Y:S01]  /*5a60*/  F2FP.F16.F32.PACK_AB R192, R37, R36 ;  /* 0x0000002425c0723e */ /* 0x000fe200000000ff */
[----:B------:R-:W-:Y:S01]  /*5a70*/  IMAD.MOV.U32 R0, RZ, RZ, 0x3f800000 ;  /* 0x3f800000ff007424 */ /* 0x000fe200078e00ff */
[----:B------:R-:W-:-:S04]  /*5a80*/  CS2R R36, SRZ ;  /* 0x0000000000247805 */ /* 0x000fc8000001ff00 */
[----:B------:R-:W0:Y:S01]  /*5a90*/  MUFU.EX2 R40, R40 ;  /* 0x0000002800287308 */ /* 0x000e220000000800 */
[----:B-1----:R-:W-:-:S07]  /*5aa0*/  FADD.FTZ R5, R65, R14 ;  /* 0x0000000e41057221 */ /* 0x002fce0000010000 */
[----:B------:R1:W3:Y:S01]  /*5ab0*/  MUFU.EX2 R27, R38 ;  /* 0x00000026001b7308 */ /* 0x0002e20000000800 */
[----:B--2---:R-:W-:Y:S01]  /*5ac0*/  FADD.FTZ R14, R2, R21 ;  /* 0x00000015020e7221 */ /* 0x004fe20000010000 */
[C---:B0-----:R-:W-:Y:S01]  /*5ad0*/  FADD.FTZ R5, R40.reuse, R5 ;  /* 0x0000000528057221 */ /* 0x041fe20000010000 */
[----:B------:R-:W-:Y:S02]  /*5ae0*/  F2FP.F16.F32.PACK_AB R195, R40, R65 ;  /* 0x0000004128c3723e */ /* 0x000fe400000000ff */
[----:B------:R-:W-:Y:S02]  /*5af0*/  CS2R R64, SRZ ;  /* 0x0000000000407805 */ /* 0x000fe4000001ff00 */
[----:B------:R-:W-:Y:S02]  /*5b00*/  CS2R R40, SRZ ;  /* 0x0000000000287805 */ /* 0x000fe4000001ff00 */
[----:B-1----:R-:W-:Y:S01]  /*5b10*/  CS2R R38, SRZ ;  /* 0x0000000000267805 */ /* 0x002fe2000001ff00 */
[C---:B---3--:R-:W-:Y:S01]  /*5b20*/  FADD.FTZ R14, R27.reuse, R14 ;  /* 0x0000000e1b0e7221 */ /* 0x048fe20000010000 */
[----:B------:R-:W-:Y:S01]  /*5b30*/  F2FP.F16.F32.PACK_AB R194, R27, R2 ;  /* 0x000000021bc2723e */ /* 0x000fe200000000ff */
[----:B------:R-:W-:Y:S01]  /*5b40*/  IMAD.MOV.U32 R2, RZ, RZ, 0x3f800000 ;  /* 0x3f800000ff027424 */ /* 0x000fe200078e00ff */
[----:B------:R-:W-:Y:S01]  /*5b50*/  CS2R R26, SRZ ;  /* 0x00000000001a7805 */ /* 0x000fe2000001ff00 */
[----:B------:R-:W-:Y:S06]  /*5b60*/  @!P3 BRA `(.L_x_2379) ;  /* 0x00000040009cb947 */ /* 0x000fec0003800000 */
[----:B------:R-:W-:Y:S01]  /*5b70*/  R2UR UR5, R232 ;  /* 0x00000000e80572ca */ /* 0x000fe200000e0000 */
[----:B------:R-:W-:Y:S01]  /*5b80*/  IMAD.MOV.U32 R21, RZ, RZ, R3 ;  /* 0x000000ffff157224 */ /* 0x000fe200078e0003 */
[----:B------:R-:W-:Y:S01]  /*5b90*/  R2UR UR4, R16 ;  /* 0x00000000100472ca */ /* 0x000fe200000e0000 */
[----:B------:R-:W-:Y:S01]  /*5ba0*/  IMAD.MOV.U32 R20, RZ, RZ, R4 ;  /* 0x000000ffff147224 */ /* 0x000fe200078e0004 */
[----:B------:R-:W-:Y:S01]  /*5bb0*/  ULDC UR61, c[0x0][0x9d8] ;  /* 0x00027600003d7ab9 */ /* 0x000fe20000000800 */
[----:B------:R-:W-:Y:S02]  /*5bc0*/  IMAD.U32 R233, RZ, RZ, UR60 ;  /* 0x0000003cffe97e24 */ /* 0x000fe4000f8e00ff */
[----:B------:R-:W-:Y:S02]  /*5bd0*/  IMAD.MOV.U32 R2, RZ, RZ, 0x3f800000 ;  /* 0x3f800000ff027424 */ /* 0x000fe400078e00ff */
[----:B------:R-:W-:-:S04]  /*5be0*/  IMAD.MOV.U32 R151, RZ, RZ, RZ ;  /* 0x000000ffff977224 */ /* 0x000fc800078e00ff */
[----:B------:R-:W-:Y:S02]  /*5bf0*/  IMAD.U32 R234, RZ, RZ, UR5 ;  /* 0x00000005ffea7e24 */ /* 0x000fe4000f8e00ff */
[----:B------:R-:W-:-:S07]  /*5c00*/  IMAD.U32 R235, RZ, RZ, UR4 ;  /* 0x00000004ffeb7e24 */ /* 0x000fce000f8e00ff */
.L_x_2388:
        /* <DEDUP_REMOVED lines=10> */
.L_x_2380:
[----:B------:R-:W-:Y:S02]  /*5cb0*/  R2UR UR4, R17 ;  /* 0x00000000110472ca */ /* 0x000fe400000e0000 */
[----:B------:R-:W-:-:S11]  /*5cc0*/  R2UR UR5, R16 ;  /* 0x00000000100572ca */ /* 0x000fd600000e0000 */
[----:B------:R-:W-:Y:S02]  /*5cd0*/  ULEA UR4, UR60, UR4, 0x3 ;  /* 0x000000043c047291 */ /* 0x000fe4000f8e183f */
[----:B------:R-:W-:-:S04]  /*5ce0*/  IMAD.U32 R3, RZ, RZ, UR5 ;  /* 0x00000005ff037e24 */ /* 0x000fc8000f8e00ff */
[----:B------:R-:W-:Y:S01]  /*5cf0*/  IMAD.U32 R232, RZ, RZ, UR4 ;  /* 0x00000004ffe87e24 */ /* 0x000fe2000f8e00ff */
[----:B------:R-:W-:-:S04]  /*5d00*/  SHF.L.U32 R3, R3, 0x1f, RZ ;  /* 0x0000001f03037819 */ /* 0x000fc800000006ff */
[----:B------:R0:W1:Y:S01]  /*5d10*/  SYNCS.PHASECHK.TRANS64.TRYWAIT P3, [UR4+0x38830], R3 ;  /* 0x03883003ff0075a7 */ /* 0x0000620008060144 */
[----:B------:R-:W-:Y:S05]  /*5d20*/  @!P0 BRA `(.L_x_2381) ;  /* 0x0000000000048947 */ /* 0x000fea0003800000 */
[----:B------:R-:W-:Y:S01]  /*5d30*/  BPT.TRAP 0x1 ;  /* 0x000000040000795c */ /* 0x000fe20000300000 */
.L_x_2381:
[----:B-1----:R-:W-:Y:S05]  /*5d40*/  @P3 BRA `(.L_x_2382) ;  /* 0x00000000000c3947 */ /* 0x002fea0003800000 */
[----:B------:R-:W-:-:S13]  /*5d50*/  R2UR UR4, R232 ;  /* 0x00000000e80472ca */ /* 0x000fda00000e0000 */
[----:B------:R-:W1:Y:S02]  /*5d60*/  SYNCS.PHASECHK.TRANS64.TRYWAIT P3, [UR4+0x38830], R3 ;  /* 0x03883003ff0075a7 */ /* 0x000e640008060144 */
[----:B-1----:R-:W-:Y:S05]  /*5d70*/  @!P3 BRA `(.L_x_2383) ;  /* 0x0000011400d4b947 */ /* 0x002fea0003800000 */
.L_x_2382:
        /* <DEDUP_REMOVED lines=23> */
[----:B------:R-:W-:Y:S01]  /*5ef0*/  UIADD3 UR58, UR4, 0x80, URZ ;  /* 0x00000080043a7890 */ /* 0x000fe2000fffe03f */
[-C--:B------:R-:W-:Y:S01]  /*5f00*/  FMUL.FTZ R28, R28, R0.reuse ;  /* 0x000000001c1c7220 */ /* 0x080fe20000410000 */
        /* <DEDUP_REMOVED lines=57> */
[----:B------:R-:W-:Y:S01]  /*62a0*/  UIADD3 UR58, UR4, 0x100, URZ ;  /* 0x00000100043a7890 */ /* 0x000fe2000fffe03f */
[-C--:B------:R-:W-:Y:S01]  /*62b0*/  FMUL.FTZ R105, R105, R0.reuse ;  /* 0x0000000069697220 */ /* 0x080fe20000410000 */
[----:B------:R-:W-:Y:S01]  /*62c0*/  UMOV UR56, UR14 ;  /* 0x0000000e00387c82 */ /* 0x000fe20008000000 */
[----:B------:R-:W-:Y:S01]  /*62d0*/  UMOV UR57, UR15 ;  /* 0x0000000f00397c82 */ /* 0x000fe20008000000 */
        /* <DEDUP_REMOVED lines=97> */
[----:B------:R-:W-:Y:S01]  /*68f0*/  UIADD3 UR58, UR4, 0x200, URZ ;  /* 0x00000200043a7890 */ /* 0x000fe2000fffe03f */
[----:B------:R-:W-:Y:S01]  /*6900*/  UMOV UR56, UR14 ;  /* 0x0000000e00387c82 */ /* 0x000fe20008000000 */
[----:B------:R-:W-:Y:S01]  /*6910*/  UMOV UR57, UR15 ;  /* 0x0000000f00397c82 */ /* 0x000fe20008000000 */
[----:B------:R-:W-:Y:S01]  /*6920*/  UMOV UR59, 0x40000040 ;  /* 0x40000040003b7882 */ /* 0x000fe20000000000 */
        /* <DEDUP_REMOVED lines=129> */
[----:B------:R-:W-:-:S11]  /*7140*/  R2UR UR15, R9 ;  /* 0x00000000090f72ca */ /* 0x000fd600000e0000 */
[----:B------:R-:W-:Y:S02]  /*7150*/  UMOV UR56, UR14 ;  /* 0x0000000e00387c82 */ /* 0x000fe40008000000 */
[----:B------:R-:W-:Y:S01]  /*7160*/  UMOV UR57, UR15 ;  /* 0x0000000f00397c82 */ /* 0x000fe20008000000 */
[----:B------:R-:W-:Y:S01]  /*7170*/  UMOV UR5, UR15 ;  /* 0x0000000f00057c82 */ /* 0x000fe20008000000 */
        /* <DEDUP_REMOVED lines=261> */
.L_x_2384:
        /* <DEDUP_REMOVED lines=9> */
.L_x_2385:
[----:B---3--:R-:W-:Y:S05]  /*8260*/  @P3 BRA `(.L_x_2386) ;  /* 0x0000000000083947 */ /* 0x008fea0003800000 */
[----:B------:R-:W3:Y:S02]  /*8270*/  SYNCS.PHASECHK.TRANS64.TRYWAIT P3, [UR4+0x38850], R0 ;  /* 0x03885000ff0075a7 */ /* 0x000ee40008060144 */
[----:B---3--:R-:W-:Y:S05]  /*8280*/  @!P3 BRA `(.L_x_2387) ;  /* 0x000000f000acb947 */ /* 0x008fea0003800000 */
.L_x_2386:
[----:B------:R-:W-:Y:S01]  /*8290*/  R2UR UR5, R17 ;  /* 0x00000000110572ca */ /* 0x000fe200000e0000 */
[----:B------:R-:W-:Y:S01]  /*82a0*/  WARPGROUP.ARRIVE ;  /* 0x00000000000079c5 */ /* 0x000fe20000000000 */
[----:B------:R-:W-:Y:S01]  /*82b0*/  R2UR UR6, R233 ;  /* 0x00000000e90672ca */ /* 0x000fe200000e0000 */
[----:B------:R-:W-:Y:S01]  /*82c0*/  UMOV UR7, 0x40000040 ;  /* 0x4000004000077882 */ /* 0x000fe20000000000 */
[----:B------:R-:W-:Y:S01]  /*82d0*/  R2UR UR14, R22 ;  /* 0x00000000160e72ca */ /* 0x000fe200000e0000 */
[----:B0-2---:R-:W-:Y:S01]  /*82e0*/  FMUL.FTZ R0, R184, UR61 ;  /* 0x0000003db8007c20 */ /* 0x005fe20008410000 */
[----:B------:R-:W-:Y:S01]  /*82f0*/  FMUL.FTZ R184, R186, UR61 ;  /* 0x0000003dbab87c20 */ /* 0x000fe20008410000 */
[----:B-1----:R-:W-:Y:S01]  /*8300*/  FMUL.FTZ R3, R188, UR61 ;  /* 0x0000003dbc037c20 */ /* 0x002fe20008410000 */
[----:B------:R-:W-:Y:S01]  /*8310*/  FMUL.FTZ R188, R190, UR61 ;  /* 0x0000003dbebc7c20 */ /* 0x000fe20008410000 */
[----:B------:R-:W-:Y:S01]  /*8320*/  FMUL.FTZ R190, R191, UR61 ;  /* 0x0000003dbfbe7c20 */ /* 0x000fe20008410000 */
[----:B------:R-:W-:Y:S01]  /*8330*/  FMUL.FTZ R191, R178, UR61 ;  /* 0x0000003db2bf7c20 */ /* 0x000fe20008410000 */
[----:B------:R-:W-:Y:S01]  /*8340*/  FMUL.FTZ R178, R180, UR61 ;  /* 0x0000003db4b27c20 */ /* 0x000fe20008410000 */
[----:B------:R-:W-:Y:S01]  /*8350*/  R2UR UR11, R234 ;  /* 0x00000000ea0b72ca */ /* 0x000fe200000e0000 */
[----:B------:R-:W-:Y:S01]  /*8360*/  UIADD3 UR5, UR5, 0x400, URZ ;  /* 0x0000040005057890 */ /* 0x000fe2000fffe03f */
[----:B------:R-:W-:Y:S01]  /*8370*/  R2UR UR15, R19 ;  /* 0x00000000130f72ca */ /* 0x000fe200000e0000 */
[----:B------:R-:W-:Y:S01]  /*8380*/  FMUL.FTZ R2, R185, UR61 ;  /* 0x0000003db9027c20 */ /* 0x000fe20008410000 */
[----:B------:R-:W-:Y:S01]  /*8390*/  FMUL.FTZ R185, R187, UR61 ;  /* 0x0000003dbbb97c20 */ /* 0x000fe20008410000 */
[----:B------:R-:W-:Y:S01]  /*83a0*/  USHF.R.U32.HI UR5, URZ, 0x4, UR5 ;  /* 0x000000043f057899 */ /* 0x000fe20008011605 */
[----:B------:R-:W-:Y:S01]  /*83b0*/  VIADD R186, R212, UR14 ;  /* 0x0000000ed4ba7c36 */ /* 0x000fe20008000000 */
[----:B------:R-:W0:Y:S01]  /*83c0*/  MUFU.TANH R184, R184 ;  /* 0x000000b800b87308 */ /* 0x000e220000002400 */
[----:B------:R-:W-:Y:S01]  /*83d0*/  ULDC UR14, c[0x0][0x288] ;  /* 0x0000a200000e7ab9 */ /* 0x000fe20000000800 */
[----:B------:R-:W-:Y:S01]  /*83e0*/  ULOP3.LUT UR5, UR5, 0x3fff, URZ, 0xc0, !UPT ;  /* 0x00003fff05057892 */ /* 0x000fe2000f8ec03f */
[----:B------:R-:W-:Y:S01]  /*83f0*/  FMUL.FTZ R4, R189, UR61 ;  /* 0x0000003dbd047c20 */ /* 0x000fe20008410000 */
[----:B------:R-:W-:Y:S01]  /*8400*/  FMUL.FTZ R179, R179, UR61 ;  /* 0x0000003db3b37c20 */ /* 0x000fe20008410000 */
[----:B------:R-:W-:Y:S01]  /*8410*/  FMUL.FTZ R159, R159, UR61 ;  /* 0x0000003d9f9f7c20 */ /* 0x000fe20008410000 */
[----:B------:R-:W-:Y:S01]  /*8420*/  ULOP3.LUT UR5, UR5, 0x2800000, URZ, 0xfc, !UPT ;  /* 0x0280000005057892 */ /* 0x000fe2000f8efc3f */
[----:B------:R-:W-:Y:S01]  /*8430*/  FMUL.FTZ R176, R176, UR61 ;  /* 0x0000003db0b07c20 */ /* 0x000fe20008410000 */
[----:B------:R-:W1:Y:S01]  /*8440*/  MUFU.TANH R185, R185 ;  /* 0x000000b900b97308 */ /* 0x000e620000002400 */
[----:B------:R-:W-:Y:S01]  /*8450*/  FMUL.FTZ R177, R177, UR61 ;  /* 0x0000003db1b17c20 */ /* 0x000fe20008410000 */
[----:B------:R-:W-:Y:S01]  /*8460*/  UIMAD UR10, UR6, 0xa00, UR5 ;  /* 0x00000a00060a78a4 */ /* 0x000fe2000f8e0205 */
[----:B------:R-:W-:Y:S01]  /*8470*/  FMUL.FTZ R165, R165, UR61 ;  /* 0x0000003da5a57c20 */ /* 0x000fe20008410000 */
[----:B------:R-:W-:Y:S01]  /*8480*/  FMUL.FTZ R156, R156, UR61 ;  /* 0x0000003d9c9c7c20 */ /* 0x000fe20008410000 */
[----:B------:R-:W-:Y:S01]  /*8490*/  @UP0 ULDC UR5, c[0x0][0x44c] ;  /* 0x0001130000050ab9 */ /* 0x000fe20000000800 */
[----:B------:R-:W-:-:S02]  /*84a0*/  IMAD.U32 R233, RZ, RZ, UR60 ;  /* 0x0000003cffe97e24 */ /* 0x000fc4000f8e00ff */
[----:B------:R-:W-:Y:S01]  /*84b0*/  @P2 IMAD.HI.U32 R180, R186, UR5, RZ ;  /* 0x00000005bab42c27 */ /* 0x000fe2000f8e00ff */
[----:B------:R-:W-:Y:S01]  /*84c0*/  UMOV UR6, UR10 ;  /* 0x0000000a00067c82 */ /* 0x000fe20008000000 */
[----:B------:R-:W-:Y:S02]  /*84d0*/  @UP0 ULDC UR5, c[0x0][0x450] ;  /* 0x0001140000050ab9 */ /* 0x000fe40000000800 */
[----:B------:R-:W-:Y:S01]  /*84e0*/  HGMMA.64x256x16.F32 R24, R208, gdesc[UR4].tnspB, R24, gsb0 ;  /* 0x43e00004d0187df0 */ /* 0x000fe20008000818 */
[----:B------:R-:W-:Y:S01]  /*84f0*/  UIADD3 UR6, UR10, 0x80, URZ ;  /* 0x000000800a067890 */ /* 0x000fe2000fffe03f */
[----:B------:R-:W-:Y:S01]  /*8500*/  @P2 SHF.R.U32.HI R186, RZ, UR5, R180 ;  /* 0x00000005ffba2c19 */ /* 0x000fe200080116b4 */
[----:B------:R-:W-:Y:S01]  /*8510*/  UMOV UR7, 0x40000040 ;  /* 0x4000004000077882 */ /* 0x000fe20000000000 */
[----:B------:R-:W2:Y:S01]  /*8520*/  LDC R180, c[0x0][0x2f0] ;  /* 0x0000bc00ffb47b82 */ /* 0x000ea20000000800 */
[----:B------:R-:W-:Y:S01]  /*8530*/  UMOV UR5, 0x1 ;  /* 0x0000000100057882 */ /* 0x000fe20000000000 */
[----:B------:R-:W3:Y:S01]  /*8540*/  MUFU.TANH R188, R188 ;  /* 0x000000bc00bc7308 */ /* 0x000ee20000002400 */
[----:B------:R-:W-:-:S07]  /*8550*/  UIMAD UR5, UR11, -0x50, UR5 ;  /* 0xffffffb00b0578a4 */ /* 0x000fce000f8e0205 */
[----:B------:R-:W4:Y:S08]  /*8560*/  MUFU.TANH R190, R190 ;  /* 0x000000be00be7308 */ /* 0x000f300000002400 */
[----:B------:R-:W5:Y:S08]  /*8570*/  MUFU.TANH R191, R191 ;  /* 0x000000bf00bf7308 */ /* 0x000f700000002400 */
[----:B------:R-:W5:Y:S08]  /*8580*/  MUFU.TANH R179, R179 ;  /* 0x000000b300b37308 */ /* 0x000f700000002400 */
        /* <DEDUP_REMOVED lines=11> */
[----:B------:R-:W-:Y:S01]  /*8640*/  UMOV UR7, 0x40000040 ;  /* 0x4000004000077882 */ /* 0x000fe20000000000 */
[----:B------:R-:W-:Y:S02]  /*8650*/  WARPGROUP.DEPBAR.LE gsb0, 0x0 ;  /* 0x00008000000079c5 */ /* 0x000fe40000010000 */
[----:B------:R-:W-:Y:S01]  /*8660*/  WARPGROUP.ARRIVE ;  /* 0x00000000000079c5 */ /* 0x000fe20000000000 */
[----:B------:R-:W0:Y:S04]  /*8670*/  SHFL.IDX PT, R204, R186, 0x1, 0x1c1f ;  /* 0x003c1f00bacc7f89 */ /* 0x000e2800000e0000 */
[----:B------:R-:W5:-:S15]  /*8680*/  SHFL.IDX PT, R186, R186, RZ, 0x1c1f ;  /* 0x001c1fffbaba7589 */ /* 0x000f5e00000e0000 */
[----:B------:R-:W-:-:S03]  /*8690*/  NOP ;  /* 0x0000000000007918 */ /* 0x000fc60000000000 */
[----:B------:R-:W-:Y:S01]  /*86a0*/  HGMMA.64x256x16.F32 R24, R200, gdesc[UR4].tnspB, R24, gsb0 ;  /* 0x43e00004c8187df0 */ /* 0x000fe20008000818 */
[----:B------:R-:W-:Y:S01]  /*86b0*/  UIADD3 UR6, UR10, 0x180, URZ ;  /* 0x000001800a067890 */ /* 0x000fe2000fffe03f */
[----:B------:R-:W-:Y:S01]  /*86c0*/  UMOV UR7, 0x40000040 ;  /* 0x4000004000077882 */ /* 0x000fe20000000000 */
[----:B------:R-:W-:Y:S02]  /*86d0*/  WARPGROUP.DEPBAR.LE gsb0, 0x0 ;  /* 0x00008000000079c5 */ /* 0x000fe40000010000 */
[----:B------:R-:W-:Y:S01]  /*86e0*/  WARPGROUP.ARRIVE ;  /* 0x00000000000079c5 */ /* 0x000fe20000000000 */
[----:B------:R-:W-:Y:S01]  /*86f0*/  FMUL.FTZ R201, R170, UR61 ;  /* 0x0000003daac97c20 */ /* 0x000fe20008410000 */
[----:B------:R-:W-:Y:S02]  /*8700*/  IMAD.MOV.U32 R170, RZ, RZ, -0x2 ;  /* 0xfffffffeffaa7424 */ /* 0x000fe400078e00ff */
[----:B------:R-:W-:Y:S01]  /*8710*/  FMUL.FTZ R200, R182, UR61 ;  /* 0x0000003db6c87c20 */ /* 0x000fe20008410000 */
[----:B------:R-:W-:Y:S01]  /*8720*/  FMUL.FTZ R202, R174, UR61 ;  /* 0x0000003daeca7c20 */ /* 0x000fe20008410000 */
[----:B------:R-:W-:-:S15]  /*8730*/  FMUL.FTZ R174, R162, UR61 ;  /* 0x0000003da2ae7c20 */ /* 0x000fde0008410000 */
[----:B------:R-:W-:-:S02]  /*8740*/  NOP ;  /* 0x0000000000007918 */ /* 0x000fc40000000000 */
[----:B------:R-:W-:Y:S01]  /*8750*/  HGMMA.64x256x16.F32 R24, R196, gdesc[UR4].tnspB, R24, gsb0 ;  /* 0x43e00004c4187df0 */ /* 0x000fe20008000818 */
[----:B------:R-:W-:Y:S02]  /*8760*/  IMAD R187, R23, R170, UR5 ;  /* 0x0000000517bb7e24 */ /* 0x000fe4000f8e02aa */
[----:B------:R-:W-:Y:S01]  /*8770*/  FMUL.FTZ R182, R183, UR61 ;  /* 0x0000003db7b67c20 */ /* 0x000fe20008410000 */
[----:B------:R-:W5:Y:S01]  /*8780*/  MUFU.TANH R200, R200 ;  /* 0x000000c800c87308 */ /* 0x000f620000002400 */
[----:B------:R-:W-:Y:S01]  /*8790*/  FMUL.FTZ R183, R171, UR61 ;  /* 0x0000003dabb77c20 */ /* 0x000fe20008410000 */
[----:B--2---:R-:W-:Y:S02]  /*87a0*/  IMAD R187, R180, UR15, R187 ;  /* 0x0000000fb4bb7c24 */ /* 0x004fe4000f8e02bb */
[----:B------:R-:W-:Y:S01]  /*87b0*/  FMUL.FTZ R180, R175, UR61 ;  /* 0x0000003dafb47c20 */ /* 0x000fe20008410000 */
[----:B------:R-:W-:Y:S01]  /*87c0*/  UIADD3 UR6, UR10, 0x200, URZ ;  /* 0x000002000a067890 */ /* 0x000fe2000fffe03f */
[----:B------:R-:W-:Y:S01]  /*87d0*/  UMOV UR7, 0x40000040 ;  /* 0x4000004000077882 */ /* 0x000fe20000000000 */
[----:B0-----:R-:W-:Y:S01]  /*87e0*/  IADD3 R189, R204, -UR14, R187 ;  /* 0x8000000eccbd7c10 */ /* 0x001fe2000fffe0bb */
[----:B------:R-:W0:Y:S01]  /*87f0*/  MUFU.TANH R182, R182 ;  /* 0x000000b600b67308 */ /* 0x000e220000002400 */
[----:B------:R-:W-:-:S02]  /*8800*/  ULDC UR5, c[0x0][0x988] ;  /* 0x0002620000057ab9 */ /* 0x000fc40000000800 */
[C---:B------:R-:W-:Y:S02]  /*8810*/  ISETP.GT.AND P3, PT, R189.reuse, RZ, PT ;  /* 0x000000ffbd00720c */ /* 0x040fe40003f64270 */
[C---:B------:R-:W-:Y:S02]  /*8820*/  ISETP.GT.AND P4, PT, R189.reuse, 0x1, PT ;  /* 0x00000001bd00780c */ /* 0x040fe40003f84270 */
[----:B------:R-:W-:Y:S01]  /*8830*/  FSEL R170, R184, -INF , P3 ;  /* 0xff800000b8aa7808 */ /* 0x000fe20001800000 */
[----:B------:R-:W2:Y:S01]  /*8840*/  MUFU.TANH R201, R201 ;  /* 0x000000c900c97308 */ /* 0x000ea20000002400 */
[----:B------:R-:W-:Y:S02]  /*8850*/  ISETP.GT.AND P3, PT, R189, 0x8, PT ;  /* 0x00000008bd00780c */ /* 0x000fe40003f64270 */
[----:B-1----:R-:W-:Y:S01]  /*8860*/  FSEL R162, R185, -INF , P4 ;  /* 0xff800000b9a27808 */ /* 0x002fe20002000000 */
[----:B------:R-:W-:Y:S01]  /*8870*/  FMUL.FTZ R185, R163, UR61 ;  /* 0x0000003da3b97c20 */ /* 0x000fe20008410000 */
[----:B------:R-:W-:-:S02]  /*8880*/  FMNMX.FTZ R175, R170, R21, !PT ;  /* 0x00000015aaaf7209 */ /* 0x000fc40007810000 */
[----:B---3--:R-:W-:Y:S01]  /*8890*/  FSEL R171, R188, -INF , P3 ;  /* 0xff800000bcab7808 */ /* 0x008fe20001800000 */
[----:B------:R1:W-:Y:S01]  /*88a0*/  MUFU.TANH R184, R174 ;  /* 0x000000ae00b87308 */ /* 0x0003e20000002400 */
[C---:B------:R-:W-:Y:S02]  /*88b0*/  ISETP.GT.AND P4, PT, R189.reuse, 0x9, PT ;  /* 0x00000009bd00780c */ /* 0x040fe40003f84270 */
[----:B------:R-:W-:Y:S02]  /*88c0*/  FMNMX.FTZ R188, R162, R175, !PT ;  /* 0x000000afa2bc7209 */ /* 0x000fe40007810000 */
[----:B------:R-:W-:Y:S02]  /*88d0*/  ISETP.GT.AND P3, PT, R189, 0x10, PT ;  /* 0x00000010bd00780c */ /* 0x000fe40003f64270 */
[----:B----4-:R-:W-:Y:S01]  /*88e0*/  FSEL R163, R190, -INF , P4 ;  /* 0xff800000bea37808 */ /* 0x010fe20002000000 */
[----:B------:R-:W3:Y:S01]  /*88f0*/  MUFU.TANH R183, R183 ;  /* 0x000000b700b77308 */ /* 0x000ee20000002400 */
[----:B-1----:R-:W-:Y:S01]  /*8900*/  FMNMX.FTZ R174, R171, R188, !PT ;  /* 0x000000bcabae7209 */ /* 0x002fe20007810000 */
[----:B------:R-:W-:Y:S01]  /*8910*/  FMUL.FTZ R188, R166, UR61 ;  /* 0x0000003da6bc7c20 */ /* 0x000fe20008410000 */
[----:B------:R-:W-:Y:S01]  /*8920*/  ISETP.GT.AND P4, PT, R189, 0x11, PT ;  /* 0x00000011bd00780c */ /* 0x000fe20003f84270 */
[----:B------:R-:W-:Y:S01]  /*8930*/  FMUL.FTZ R190, R167, UR61 ;  /* 0x0000003da7be7c20 */ /* 0x000fe20008410000 */
[----:B-----5:R-:W-:Y:S01]  /*8940*/  FSEL R166, R191, -INF , P3 ;  /* 0xff800000bfa67808 */ /* 0x020fe20001800000 */
[----:B------:R-:W-:Y:S01]  /*8950*/  FMUL.FTZ R191, R154, UR61 ;  /* 0x0000003d9abf7c20 */ /* 0x000fe20008410000 */
[----:B------:R-:W-:Y:S01]  /*8960*/  FMNMX.FTZ R175, R163, R174, !PT ;  /* 0x000000aea3af7209 */ /* 0x000fe20007810000 */
[----:B------:R-:W1:Y:S01]  /*8970*/  MUFU.TANH R202, R202 ;  /* 0x000000ca00ca7308 */ /* 0x000e620000002400 */
[----:B------:R-:W-:-:S02]  /*8980*/  ISETP.GT.AND P3, PT, R189, 0x18, PT ;  /* 0x00000018bd00780c */ /* 0x000fc40003f64270 */
[----:B------:R-:W-:Y:S02]  /*8990*/  FSEL R174, R179, -INF , P4 ;  /* 0xff800000b3ae7808 */ /* 0x000fe40002000000 */
[----:B------:R-:W-:Y:S02]  /*89a0*/  FMNMX.FTZ R175, R166, R175, !PT ;  /* 0x000000afa6af7209 */ /* 0x000fe40007810000 */
[----:B------:R-:W-:Y:S01]  /*89b0*/  FSEL R167, R200, -INF , P3 ;  /* 0xff800000c8a77808 */ /* 0x000fe20001800000 */
[----:B------:R-:W4:Y:S01]  /*89c0*/  MUFU.TANH R180, R180 ;  /* 0x000000b400b47308 */ /* 0x000f220000002400 */
[C---:B------:R-:W-:Y:S02]  /*89d0*/  ISETP.GT.AND P4, PT, R189.reuse, 0x19, PT ;  /* 0x00000019bd00780c */ /* 0x040fe40003f84270 */
[----:B------:R-:W-:Y:S02]  /*89e0*/  FMNMX.FTZ R200, R174, R175, !PT ;  /* 0x000000afaec87209 */ /* 0x000fe40007810000 */
[----:B------:R-:W-:-:S02]  /*89f0*/  ISETP.GT.AND P3, PT, R189, 0x20, PT ;  /* 0x00000020bd00780c */ /* 0x000fc40003f64270 */
[----:B0-----:R-:W-:Y:S01]  /*8a00*/  FSEL R175, R182, -INF , P4 ;  /* 0xff800000b6af7808 */ /* 0x001fe20002000000 */
[----:B------:R-:W0:Y:S01]  /*8a10*/  MUFU.TANH R185, R185 ;  /* 0x000000b900b97308 */ /* 0x000e220000002400 */
[----:B------:R-:W-:Y:S02]  /*8a20*/  FMNMX.FTZ R200, R167, R200, !PT ;  /* 0x000000c8a7c87209 */ /* 0x000fe40007810000 */
[----:B--2---:R-:W-:Y:S02]  /*8a30*/  FSEL R154, R201, -INF , P3 ;  /* 0xff800000c99a7808 */ /* 0x004fe40001800000 */
[----:B------:R-:W-:Y:S02]  /*8a40*/  ISETP.GT.AND P4, PT, R189, 0x21, PT ;  /* 0x00000021bd00780c */ /* 0x000fe40003f84270 */
[----:B------:R-:W-:Y:S01]  /*8a50*/  FMNMX.FTZ R201, R175, R200, !PT ;  /* 0x000000c8afc97209 */ /* 0x000fe20007810000 */
[----:B------:R-:W2:Y:S01]  /*8a60*/  MUFU.TANH R188, R188 ;  /* 0x000000bc00bc7308 */ /* 0x000ea20000002400 */
[----:B------:R-:W-:Y:S01]  /*8a70*/  ISETP.GT.AND P3, PT, R189, 0x28, PT ;  /* 0x00000028bd00780c */ /* 0x000fe20003f64270 */
[----:B------:R-:W-:Y:S01]  /*8a80*/  FMUL.FTZ R200, R155, UR61 ;  /* 0x0000003d9bc87c20 */ /* 0x000fe20008410000 */
[----:B---3--:R-:W-:-:S02]  /*8a90*/  FSEL R179, R183, -INF , P4 ;  /* 0xff800000b7b37808 */ /* 0x008fc40002000000 */
[----:B------:R-:W-:Y:S01]  /*8aa0*/  FMNMX.FTZ R182, R154, R201, !PT ;  /* 0x000000c99ab67209 */ /* 0x000fe20007810000 */
[----:B------:R-:W-:Y:S01]  /*8ab0*/  FMUL.FTZ R201, R158, UR61 ;  /* 0x0000003d9ec97c20 */ /* 0x000fe20008410000 */
[----:B------:R-:W-:Y:S01]  /*8ac0*/  ISETP.GT.AND P4, PT, R189, 0x29, PT ;  /* 0x00000029bd00780c */ /* 0x000fe20003f84270 */
[----:B------:R-:W3:Y:S01]  /*8ad0*/  MUFU.TANH R190, R190 ;  /* 0x000000be00be7308 */ /* 0x000ee20000002400 */
[----:B-1----:R-:W-:Y:S02]  /*8ae0*/  FSEL R155, R202, -INF , P3 ;  /* 0xff800000ca9b7808 */ /* 0x002fe40001800000 */
[----:B------:R-:W-:Y:S02]  /*8af0*/  FMNMX.FTZ R182, R179, R182, !PT ;  /* 0x000000b6b3b67209 */ /* 0x000fe40007810000 */
[----:B------:R-:W-:Y:S02]  /*8b00*/  ISETP.GT.AND P3, PT, R189, 0x30, PT ;  /* 0x00000030bd00780c */ /* 0x000fe40003f64270 */
[----:B----4-:R-:W-:Y:S01]  /*8b10*/  FSEL R180, R180, -INF , P4 ;  /* 0xff800000b4b47808 */ /* 0x010fe20002000000 */
[----:B------:R-:W1:Y:S01]  /*8b20*/  MUFU.TANH R191, R191 ;  /* 0x000000bf00bf7308 */ /* 0x000e620000002400 */
[----:B------:R-:W-:-:S02]  /*8b30*/  FMNMX.FTZ R183, R155, R182, !PT ;  /* 0x000000b69bb77209 */ /* 0x000fc40007810000 */
[----:B------:R-:W-:Y:S02]  /*8b40*/  ISETP.GT.AND P4, PT, R189, 0x31, PT ;  /* 0x00000031bd00780c */ /* 0x000fe40003f84270 */
[----:B------:R-:W-:Y:S02]  /*8b50*/  FSEL R158, R184, -INF , P3 ;  /* 0xff800000b89e7808 */ /* 0x000fe40001800000 */
[----:B------:R-:W-:Y:S01]  /*8b60*/  FMNMX.FTZ R183, R180, R183, !PT ;  /* 0x000000b7b4b77209 */ /* 0x000fe20007810000 */
[----:B------:R-:W4:Y:S01]  /*8b70*/  MUFU.TANH R200, R200 ;  /* 0x000000c800c87308 */ /* 0x000f220000002400 */
[----:B0-----:R-:W-:Y:S02]  /*8b80*/  FSEL R182, R185, -INF , P4 ;  /* 0xff800000b9b67808 */ /* 0x001fe40002000000 */
[----:B------:R-:W-:Y:S02]  /*8b90*/  ISETP.GT.AND P3, PT, R189, 0x38, PT ;  /* 0x00000038bd00780c */ /* 0x000fe40003f64270 */
[----:B------:R-:W-:-:S02]  /*8ba0*/  FMNMX.FTZ R185, R158, R183, !PT ;  /* 0x000000b79eb97209 */ /* 0x000fc40007810000 */
[----:B------:R-:W-:Y:S01]  /*8bb0*/  ISETP.GT.AND P4, PT, R189, 0x39, PT ;  /* 0x00000039bd00780c */ /* 0x000fe20003f84270 */
[----:B------:R-:W0:Y:S01]  /*8bc0*/  MUFU.TANH R201, R201 ;  /* 0x000000c900c97308 */ /* 0x000e220000002400 */
[----:B--2---:R-:W-:Y:S01]  /*8bd0*/  FSEL R183, R188, -INF , P3 ;  /* 0xff800000bcb77808 */ /* 0x004fe20001800000 */
[----:B------:R-:W-:Y:S01]  /*8be0*/  FMUL.FTZ R188, R181, UR61 ;  /* 0x0000003db5bc7c20 */ /* 0x000fe20008410000 */
[----:B------:R-:W-:Y:S02]  /*8bf0*/  FMNMX.FTZ R184, R182, R185, !PT ;  /* 0x000000b9b6b87209 */ /* 0x000fe40007810000 */
[----:B------:R-:W-:Y:S02]  /*8c00*/  ISETP.GT.AND P3, PT, R189, 0x40, PT ;  /* 0x00000040bd00780c */ /* 0x000fe40003f64270 */
[----:B---3--:R-:W-:Y:S01]  /*8c10*/  FSEL R185, R190, -INF , P4 ;  /* 0xff800000beb97808 */ /* 0x008fe20002000000 */
[----:B------:R2:W3:Y:S01]  /*8c20*/  MUFU.TANH R202, R159 ;  /* 0x0000009f00ca7308 */ /* 0x0004e20000002400 */
[----:B------:R-:W-:-:S02]  /*8c30*/  FMNMX.FTZ R184, R183, R184, !PT ;  /* 0x000000b8b7b87209 */ /* 0x000fc40007810000 */
[----:B------:R-:W-:Y:S02]  /*8c40*/  ISETP.GT.AND P4, PT, R189, 0x41, PT ;  /* 0x00000041bd00780c */ /* 0x000fe40003f84270 */
[----:B-1----:R-:W-:Y:S02]  /*8c50*/  FSEL R181, R191, -INF , P3 ;  /* 0xff800000bfb57808 */ /* 0x002fe40001800000 */
[----:B------:R-:W-:Y:S01]  /*8c60*/  FMNMX.FTZ R190, R185, R184, !PT ;  /* 0x000000b8b9be7209 */ /* 0x000fe20007810000 */
[----:B------:R-:W1:Y:S01]  /*8c70*/  MUFU.TANH R188, R188 ;  /* 0x000000bc00bc7308 */ /* 0x000e620000002400 */
[----:B------:R-:W-:Y:S02]  /*8c80*/  ISETP.GT.AND P3, PT, R189, 0x48, PT ;  /* 0x00000048bd00780c */ /* 0x000fe40003f64270 */
[----:B----4-:R-:W-:Y:S01]  /*8c90*/  FSEL R184, R200, -INF , P4 ;  /* 0xff800000c8b87808 */ /* 0x010fe20002000000 */
[----:B------:R-:W-:Y:S01]  /*8ca0*/  FMUL.FTZ R200, R169, UR61 ;  /* 0x0000003da9c87c20 */ /* 0x000fe20008410000 */
[----:B--2---:R-:W-:Y:S01]  /*8cb0*/  FMNMX.FTZ R159, R181, R190, !PT ;  /* 0x000000beb59f7209 */ /* 0x004fe20007810000 */
[----:B------:R-:W-:Y:S01]  /*8cc0*/  FMUL.FTZ R169, R172, UR61 ;  /* 0x0000003daca97c20 */ /* 0x000fe20008410000 */
[----:B------:R-:W-:Y:S01]  /*8cd0*/  ISETP.GT.AND P4, PT, R189, 0x49, PT ;  /* 0x00000049bd00780c */ /* 0x000fe20003f84270 */
[----:B------:R-:W-:Y:S01]  /*8ce0*/  FMUL.FTZ R189, R168, UR61 ;  /* 0x0000003da8bd7c20 */ /* 0x000fe20008410000 */
[----:B0-----:R-:W-:Y:S01]  /*8cf0*/  FSEL R168, R201, -INF , P3 ;  /* 0xff800000c9a87808 */ /* 0x001fe20001800000 */
[----:B------:R-:W-:Y:S01]  /*8d00*/  FMUL.FTZ R172, R161, UR61 ;  /* 0x0000003da1ac7c20 */ /* 0x000fe20008410000 */
[----:B------:R-:W-:Y:S01]  /*8d10*/  FMNMX.FTZ R191, R184, R159, !PT ;  /* 0x0000009fb8bf7209 */ /* 0x000fe20007810000 */
[----:B------:R-:W-:Y:S01]  /*8d20*/  MUFU.TANH R200, R200 ;  /* 0x000000c800c87308 */ /* 0x000fe20000002400 */
[----:B---3--:R-:W-:-:S02]  /*8d30*/  FSEL R159, R202, -INF , P4 ;  /* 0xff800000ca9f7808 */ /* 0x008fc40002000000 */
[----:B------:R-:W-:Y:S01]  /*8d40*/  FMNMX.FTZ R190, R168, R191, !PT ;  /* 0x000000bfa8be7209 */ /* 0x000fe20007810000 */
[----:B------:R-:W-:Y:S01]  /*8d50*/  FMUL.FTZ R191, R173, UR61 ;  /* 0x0000003dadbf7c20 */ /* 0x000fe20008410000 */
[----:B------:R-:W-:Y:S02]  /*8d60*/  FMUL.FTZ R173, R164, UR61 ;  /* 0x0000003da4ad7c20 */ /* 0x000fe40008410000 */
[----:B------:R-:W-:Y:S01]  /*8d70*/  FMNMX.FTZ R201, R159, R190, !PT ;  /* 0x000000be9fc97209 */ /* 0x000fe20007810000 */
[----:B------:R-:W-:Y:S01]  /*8d80*/  FMUL.FTZ R190, R160, UR61 ;  /* 0x0000003da0be7c20 */ /* 0x000fe20008410000 */
[----:B------:R-:W-:Y:S01]  /*8d90*/  IADD3 R160, R186, -UR14, R187 ;  /* 0x8000000ebaa07c10 */ /* 0x000fe2000fffe0bb */
[----:B------:R-:W-:Y:S01]  /*8da0*/  FMUL.FTZ R187, R152, UR61 ;  /* 0x0000003d98bb7c20 */ /* 0x000fe20008410000 */
[----:B------:R0:W-:Y:S01]  /*8db0*/  MUFU.TANH R186, R165 ;  /* 0x000000a500ba7308 */ /* 0x0001e20000002400 */
[----:B------:R-:W2:Y:S01]  /*8dc0*/  SHFL.BFLY PT, R202, R201, 0x2, 0x1f ;  /* 0x0c401f00c9ca7f89 */ /* 0x000ea200000e0000 */
[----:B------:R-:W-:-:S02]  /*8dd0*/  ISETP.GT.AND P3, PT, R160, RZ, PT ;  /* 0x000000ffa000720c */ /* 0x000fc40003f64270 */
[C---:B------:R-:W-:Y:S02]  /*8de0*/  ISETP.GT.AND P4, PT, R160.reuse, 0x1, PT ;  /* 0x00000001a000780c */ /* 0x040fe40003f84270 */
[----:B------:R-:W-:Y:S02]  /*8df0*/  ISETP.GT.AND P5, PT, R160, 0x20, PT ;  /* 0x00000020a000780c */ /* 0x000fe40003fa4270 */
[----:B------:R-:W-:Y:S01]  /*8e00*/  FSEL R2, R2, -INF , P4 ;  /* 0xff80000002027808 */ /* 0x000fe20002000000 */
[----:B------:R-:W3:Y:S01]  /*8e10*/  MUFU.TANH R189, R189 ;  /* 0x000000bd00bd7308 */ /* 0x000ee20000002400 */
[C---:B------:R-:W-:Y:S02]  /*8e20*/  ISETP.GT.AND P4, PT, R160.reuse, 0x9, PT ;  /* 0x00000009a000780c */ /* 0x040fe40003f84270 */
[----:B------:R-:W-:Y:S02]  /*8e30*/  ISETP.GT.AND P6, PT, R160, 0x21, PT ;  /* 0x00000021a000780c */ /* 0x000fe40003fc4270 */
[----:B------:R-:W-:-:S02]  /*8e40*/  FSEL R152, R4, -INF , P4 ;  /* 0xff80000004987808 */ /* 0x000fc40002000000 */
[----:B------:R-:W-:Y:S01]  /*8e50*/  ISETP.GT.AND P4, PT, R160, 0x11, PT ;  /* 0x00000011a000780c */ /* 0x000fe20003f84270 */
[----:B------:R-:W4:Y:S01]  /*8e60*/  MUFU.TANH R169, R169 ;  /* 0x000000a900a97308 */ /* 0x000f220000002400 */
[----:B------:R-:W-:Y:S02]  /*8e70*/  R2UR UR14, R232 ;  /* 0x00000000e80e72ca */ /* 0x000fe400000e0000 */
[----:B------:R-:W-:Y:S02]  /*8e80*/  FSEL R177, R177, -INF , P4 ;  /* 0xff800000b1b17808 */ /* 0x000fe40002000000 */
[----:B------:R-:W-:Y:S02]  /*8e90*/  ISETP.GT.AND P4, PT, R160, 0x19, PT ;  /* 0x00000019a000780c */ /* 0x000fe40003f84270 */
[----:B--2---:R-:W-:Y:S01]  /*8ea0*/  FMNMX.FTZ R161, R201, R202, !PT ;  /* 0x000000cac9a17209 */ /* 0x004fe20007810000 */
[----:B------:R-:W2:Y:S04]  /*8eb0*/  MUFU.TANH R191, R191 ;  /* 0x000000bf00bf7308 */ /* 0x000ea80000002400 */
[----:B------:R-:W5:Y:S04]  /*8ec0*/  SHFL.BFLY PT, R164, R161, 0x1, 0x1f ;  /* 0x0c201f00a1a47f89 */ /* 0x000f6800000e0000 */
[----:B------:R3:W-:Y:S08]  /*8ed0*/  MUFU.TANH R4, R156 ;  /* 0x0000009c00047308 */ /* 0x0007f00000002400 */
[----:B------:R-:W2:Y:S08]  /*8ee0*/  MUFU.TANH R190, R190 ;  /* 0x000000be00be7308 */ /* 0x000eb00000002400 */
[----:B------:R-:W2:Y:S08]  /*8ef0*/  MUFU.TANH R172, R172 ;  /* 0x000000ac00ac7308 */ /* 0x000eb00000002400 */
[----:B------:R-:W2:Y:S08]  /*8f00*/  MUFU.TANH R173, R173 ;  /* 0x000000ad00ad7308 */ /* 0x000eb00000002400 */
[----:B------:R-:W2:Y:S01]  /*8f10*/  MUFU.TANH R187, R187 ;  /* 0x000000bb00bb7308 */ /* 0x000ea20000002400 */
[----:B------:R-:W-:-:S02]  /*8f20*/  WARPGROUP.DEPBAR.LE gsb0, 0x0 ;  /* 0x00008000000079c5 */ /* 0x000fc40000010000 */
[----:B------:R-:W-:Y:S01]  /*8f30*/  FMUL.FTZ R196, R153, UR61 ;  /* 0x0000003d99c47c20 */ /* 0x000fe20008410000 */
[----:B------:R-:W-:Y:S01]  /*8f40*/  FSEL R153, R0, -INF , P3 ;  /* 0xff80000000997808 */ /* 0x000fe20001800000 */
[----:B------:R-:W-:Y:S01]  /*8f50*/  FMUL.FTZ R197, R157, UR61 ;  /* 0x0000003d9dc57c20 */ /* 0x000fe20008410000 */
[----:B------:R-:W-:Y:S01]  /*8f60*/  ISETP.GT.AND P3, PT, R160, 0x8, PT ;  /* 0x00000008a000780c */ /* 0x000fe20003f64270 */
[----:B------:R-:W-:Y:S01]  /*8f70*/  WARPGROUP.ARRIVE ;  /* 0x00000000000079c5 */ /* 0x000fe20000000000 */
[----:B0-----:R-:W-:Y:S01]  /*8f80*/  FMNMX.FTZ R165, R153, R20, !PT ;  /* 0x0000001499a57209 */ /* 0x001fe20007810000 */
[----:B------:R-:W0:Y:S01]  /*8f90*/  MUFU.TANH R196, R196 ;  /* 0x000000c400c47308 */ /* 0x000e220000002400 */
[----:B------:R-:W-:Y:S02]  /*8fa0*/  FSEL R0, R3, -INF , P3 ;  /* 0xff80000003007808 */ /* 0x000fe40001800000 */
[----:B------:R-:W-:Y:S01]  /*8fb0*/  FMNMX.FTZ R165, R2, R165, !PT ;  /* 0x000000a502a57209 */ /* 0x000fe20007810000 */
[----:B------:R-:W-:Y:S01]  /*8fc0*/  HGMMA.64x256x16.F32 R24, R192, gdesc[UR4].tnspB, R24, gsb0 ;  /* 0x43e00004c0187df0 */ /* 0x000fe20008000818 */
[----:B------:R-:W-:-:S02]  /*8fd0*/  ISETP.GT.AND P3, PT, R160, 0x10, PT ;  /* 0x00000010a000780c */ /* 0x000fc40003f64270 */
[----:B------:R-:W-:Y:S01]  /*8fe0*/  FMNMX.FTZ R165, R0, R165, !PT ;  /* 0x000000a500a57209 */ /* 0x000fe20007810000 */
[----:B------:R-:W0:Y:S01]  /*8ff0*/  MUFU.TANH R197, R197 ;  /* 0x000000c500c57308 */ /* 0x000e220000002400 */
[----:B------:R-:W-:Y:S02]  /*9000*/  FSEL R176, R176, -INF , P3 ;  /* 0xff800000b0b07808 */ /* 0x000fe40001800000 */
[----:B------:R-:W-:Y:S02]  /*9010*/  FMNMX.FTZ R165, R152, R165, !PT ;  /* 0x000000a598a57209 */ /* 0x000fe40007810000 */
[----:B-----5:R-:W-:Y:S02]  /*9020*/  FMNMX.FTZ R3, R161, R164, !PT ;  /* 0x000000a4a1037209 */ /* 0x020fe40007810000 */
[----:B------:R-:W-:Y:S02]  /*9030*/  ISETP.GT.AND P3, PT, R160, 0x18, PT ;  /* 0x00000018a000780c */ /* 0x000fe40003f64270 */
[----:B------:R-:W-:-:S02]  /*9040*/  FMNMX.FTZ R164, R176, R165, !PT ;  /* 0x000000a5b0a47209 */ /* 0x000fc40007810000 */
[----:B------:R-:W-:Y:S02]  /*9050*/  FSEL R178, R178, -INF , P3 ;  /* 0xff800000b2b27808 */ /* 0x000fe40001800000 */
[----:B------:R-:W-:Y:S02]  /*9060*/  FMNMX.FTZ R161, R177, R164, !PT ;  /* 0x000000a4b1a17209 */ /* 0x000fe40007810000 */
[----:B-1----:R-:W-:Y:S02]  /*9070*/  FSEL R157, R188, -INF , P4 ;  /* 0xff800000bc9d7808 */ /* 0x002fe40002000000 */
[----:B---3--:R-:W-:Y:S02]  /*9080*/  FMNMX.FTZ R156, R178, R161, !PT ;  /* 0x000000a1b29c7209 */ /* 0x008fe40007810000 */
[----:B------:R-:W-:Y:S02]  /*9090*/  FSEL R164, R189, -INF , P5 ;  /* 0xff800000bda47808 */ /* 0x000fe40002800000 */
[----:B------:R-:W-:Y:S01]  /*90a0*/  FMNMX.FTZ R161, R157, R156, !PT ;  /* 0x0000009c9da17209 */ /* 0x000fe20007810000 */
[----:B------:R-:W-:Y:S01]  /*90b0*/  FMUL.FTZ R156, R3, UR5 ;  /* 0x00000005039c7c20 */ /* 0x000fe20008410000 */
[----:B------:R-:W-:-:S02]  /*90c0*/  ISETP.GT.AND P3, PT, R160, 0x28, PT ;  /* 0x00000028a000780c */ /* 0x000fc40003f64270 */
[----:B------:R-:W-:Y:S02]  /*90d0*/  FSEL R165, R200, -INF , P6 ;  /* 0xff800000c8a57808 */ /* 0x000fe40003000000 */
[----:B------:R-:W-:Y:S02]  /*90e0*/  FMNMX.FTZ R188, R164, R161, !PT ;  /* 0x000000a1a4bc7209 */ /* 0x000fe40007810000 */
[----:B------:R-:W-:Y:S02]  /*90f0*/  FSETP.NEU.FTZ.AND P4, PT, R3, -INF , PT ;  /* 0xff8000000300780b */ /* 0x000fe40003f9d000 */
[----:B------:R-:W-:Y:S02]  /*9100*/  ISETP.GT.AND P5, PT, R160, 0x29, PT ;  /* 0x00000029a000780c */ /* 0x000fe40003fa4270 */
[----:B----4-:R-:W-:Y:S02]  /*9110*/  FSEL R169, R169, -INF , P3 ;  /* 0xff800000a9a97808 */ /* 0x010fe40001800000 */
[----:B------:R-:W-:-:S02]  /*9120*/  FMNMX.FTZ R188, R165, R188, !PT ;  /* 0x000000bca5bc7209 */ /* 0x000fc40007810000 */
[----:B------:R-:W-:Y:S02]  /*9130*/  FSEL R156, R156, RZ, P4 ;  /* 0x000000ff9c9c7208 */ /* 0x000fe40002000000 */
[----:B------:R-:W-:Y:S02]  /*9140*/  ISETP.GT.AND P3, PT, R160, 0x30, PT ;  /* 0x00000030a000780c */ /* 0x000fe40003f64270 */
[----:B--2---:R-:W-:Y:S01]  /*9150*/  FSEL R161, R191, -INF , P5 ;  /* 0xff800000bfa17808 */ /* 0x004fe20002800000 */
[--C-:B------:R-:W-:Y:S01]  /*9160*/  FFMA.FTZ R209, R170, UR5, -R156.reuse ;  /* 0x00000005aad17c23 */ /* 0x100fe2000801089c */
[----:B------:R-:W-:Y:S01]  /*9170*/  FMNMX.FTZ R188, R169, R188, !PT ;  /* 0x000000bca9bc7209 */ /* 0x000fe20007810000 */
[--C-:B------:R-:W-:Y:S01]  /*9180*/  FFMA.FTZ R211, R171, UR5, -R156.reuse ;  /* 0x00000005abd37c23 */ /* 0x100fe2000801089c */
[----:B------:R-:W-:Y:S01]  /*9190*/  ISETP.GT.AND P5, PT, R160, 0x31, PT ;  /* 0x00000031a000780c */ /* 0x000fe20003fa4270 */
[--C-:B------:R-:W-:Y:S01]  /*91a0*/  FFMA.FTZ R201, R154, UR5, -R156.reuse ;  /* 0x000000059ac97c23 */ /* 0x100fe2000801089c */
        /* <DEDUP_REMOVED lines=18> */
[----:B------:R-:W-:Y:S01]  /*92d0*/  FSEL R186, R186, -INF , P5 ;  /* 0xff800000baba7808 */ /* 0x000fe20002800000 */
[--C-:B------:R-:W-:Y:S01]  /*92e0*/  FFMA.FTZ R199, R183, UR5, -R156.reuse ;  /* 0x00000005b7c77c23 */ /* 0x100fe2000801089c */
[----:B------:R-:W-:Y:S01]  /*92f0*/  FMNMX.FTZ R171, R173, R188, !PT ;  /* 0x000000bcadab7209 */ /* 0x000fe20007810000 */
[--C-:B------:R-:W-:Y:S01]  /*9300*/  FFMA.FTZ R155, R181, UR5, -R156.reuse ;  /* 0x00000005b59b7c23 */ /* 0x100fe2000801089c */
[----:B------:R-:W-:Y:S01]  /*9310*/  ISETP.GT.AND P5, PT, R160, 0x41, PT ;  /* 0x00000041a000780c */ /* 0x000fe20003fa4270 */
[----:B------:R-:W-:Y:S01]  /*9320*/  MUFU.EX2 R211, R211 ;  /* 0x000000d300d37308 */ /* 0x000fe20000000800 */
[----:B------:R-:W-:Y:S01]  /*9330*/  FSEL R187, R187, -INF , P3 ;  /* 0xff800000bbbb7808 */ /* 0x000fe20001800000 */
[--C-:B------:R-:W-:Y:S01]  /*9340*/  FFMA.FTZ R180, R184, UR5, -R156.reuse ;  /* 0x00000005b8b47c23 */ /* 0x100fe2000801089c */
[----:B------:R-:W-:Y:S01]  /*9350*/  FMNMX.FTZ R188, R186, R171, !PT ;  /* 0x000000abbabc7209 */ /* 0x000fe20007810000 */
[----:B------:R-:W-:Y:S01]  /*9360*/  FFMA.FTZ R167, R168, UR5, -R156 ;  /* 0x00000005a8a77c23 */ /* 0x000fe2000801089c */
[----:B------:R-:W-:-:S02]  /*9370*/  ISETP.GT.AND P3, PT, R160, 0x48, PT ;  /* 0x00000048a000780c */ /* 0x000fc40003f64270 */
[----:B0-----:R-:W-:Y:S01]  /*9380*/  FSEL R171, R196, -INF , P5 ;  /* 0xff800000c4ab7808 */ /* 0x001fe20002800000 */
[----:B------:R-:W-:Y:S01]  /*9390*/  MUFU.EX2 R190, R190 ;  /* 0x000000be00be7308 */ /* 0x000fe20000000800 */
[----:B------:R-:W-:Y:S02]  /*93a0*/  FMNMX.FTZ R188, R187, R188, !PT ;  /* 0x000000bcbbbc7209 */ /* 0x000fe40007810000 */
[----:B------:R-:W-:Y:S01]  /*93b0*/  ISETP.GT.AND P5, PT, R160, 0x49, PT ;  /* 0x00000049a000780c */ /* 0x000fe20003fa4270 */
[--C-:B------:R-:W-:Y:S01]  /*93c0*/  FFMA.FTZ R160, R175, UR5, -R156.reuse ;  /* 0x00000005afa07c23 */ /* 0x100fe2000801089c */
[----:B------:R-:W-:Y:S02]  /*93d0*/  FSEL R163, R4, -INF , P3 ;  /* 0xff80000004a37808 */ /* 0x000fe40001800000 */
[----:B------:R-:W-:Y:S01]  /*93e0*/  FMNMX.FTZ R188, R171, R188, !PT ;  /* 0x000000bcabbc7209 */ /* 0x000fe20007810000 */
[----:B------:R-:W-:Y:S01]  /*93f0*/  MUFU.EX2 R205, R205 ;  /* 0x000000cd00cd7308 */ /* 0x000fe20000000800 */
[----:B------:R-:W-:Y:S01]  /*9400*/  FSEL R189, R197, -INF , P5 ;  /* 0xff800000c5bd7808 */ /* 0x000fe20002800000 */
[--C-:B------:R-:W-:Y:S01]  /*9410*/  FFMA.FTZ R197, R158, UR5, -R156.reuse ;  /* 0x000000059ec57c23 */ /* 0x100fe2000801089c */
[----:B------:R-:W-:Y:S01]  /*9420*/  FMNMX.FTZ R188, R163, R188, !PT ;  /* 0x000000bca3bc7209 */ /* 0x000fe20007810000 */
[----:B------:R-:W-:Y:S01]  /*9430*/  FFMA.FTZ R158, R185, UR5, -R156 ;  /* 0x00000005b99e7c23 */ /* 0x000fe2000801089c */
[----:B------:R-:W-:-:S02]  /*9440*/  R2UR UR6, R231 ;  /* 0x00000000e70672ca */ /* 0x000fc400000e0000 */
[----:B------:R-:W-:Y:S01]  /*9450*/  FMNMX.FTZ R4, R189, R188, !PT ;  /* 0x000000bcbd047209 */ /* 0x000fe20007810000 */
[--C-:B------:R-:W-:Y:S01]  /*9460*/  FFMA.FTZ R188, R174, UR5, -R156.reuse ;  /* 0x00000005aebc7c23 */ /* 0x100fe2000801089c */
[----:B------:R-:W-:Y:S01]  /*9470*/  MUFU.EX2 R207, R207 ;  /* 0x000000cf00cf7308 */ /* 0x000fe20000000800 */
[--C-:B------:R-:W-:Y:S01]  /*9480*/  FFMA.FTZ R174, R179, UR5, -R156.reuse ;  /* 0x00000005b3ae7c23 */ /* 0x100fe2000801089c */
[----:B------:R-:W-:Y:S01]  /*9490*/  FFMA.FTZ R156, R159, UR5, -R156 ;  /* 0x000000059f9c7c23 */ /* 0x000fe2000801089c */
[----:B------:R-:W0:Y:S05]  /*94a0*/  SHFL.BFLY PT, R191, R4, 0x2, 0x1f ;  /* 0x0c401f0004bf7f89 */ /* 0x000e2a00000e0000 */
[----:B------:R-:W-:Y:S01]  /*94b0*/  MUFU.EX2 R188, R188 ;  /* 0x000000bc00bc7308 */ /* 0x000fe20000000800 */
[----:B------:R-:W-:Y:S01]  /*94c0*/  UISETP.GT.AND UP1, UPT, UR11, UR6, UPT ;  /* 0x000000060b00728c */ /* 0x000fe2000bf24270 */
[----:B------:R-:W-:-:S06]  /*94d0*/  R2UR UR6, R16 ;  /* 0x00000000100672ca */ /* 0x000fcc00000e0000 */
[----:B------:R-:W-:Y:S07]  /*94e0*/  MUFU.EX2 R160, R160 ;  /* 0x000000a000a07308 */ /* 0x000fee0000000800 */
[----:B------:R-:W-:Y:S01]  /*94f0*/  IMAD.U32 R235, RZ, RZ, UR6 ;  /* 0x00000006ffeb7e24 */ /* 0x000fe2000f8e00ff */
        /* <DEDUP_REMOVED lines=8> */
[C---:B------:R-:W-:Y:S01]  /*9580*/  FSETP.NEU.FTZ.AND P3, PT, R4.reuse, -INF , PT ;  /* 0xff8000000400780b */ /* 0x040fe20003f7d000 */
[----:B------:R-:W-:-:S06]  /*9590*/  FMUL.FTZ R182, R4, UR5 ;  /* 0x0000000504b67c20 */ /* 0x000fcc0008410000 */
[----:B------:R-:W-:Y:S01]  /*95a0*/  MUFU.EX2 R154, R154 ;  /* 0x0000009a009a7308 */ /* 0x000fe20000000800 */
[----:B------:R-:W-:-:S05]  /*95b0*/  FSEL R182, R182, RZ, P3 ;  /* 0x000000ffb6b67208 */ /* 0x000fca0001800000 */
[--C-:B------:R-:W-:Y:S01]  /*95c0*/  FFMA.FTZ R210, R0, UR5, -R182.reuse ;  /* 0x0000000500d27c23 */ /* 0x100fe200080108b6 */
[----:B------:R-:W-:Y:S01]  /*95d0*/  FSEL R0, R3, RZ, P4 ;  /* 0x000000ff03007208 */ /* 0x000fe20002000000 */
[--C-:B------:R-:W-:Y:S01]  /*95e0*/  FFMA.FTZ R208, R2, UR5, -R182.reuse ;  /* 0x0000000502d07c23 */ /* 0x100fe200080108b6 */
[--C-:B------:R-:W-:Y:S01]  /*95f0*/  FFMA.FTZ R153, R153, UR5, -R182.reuse ;  /* 0x0000000599997c23 */ /* 0x100fe200080108b6 */
[--C-:B------:R-:W-:Y:S01]  /*9600*/  FFMA.FTZ R175, R152, UR5, -R182.reuse ;  /* 0x0000000598af7c23 */ /* 0x100fe200080108b6 */
[--C-:B------:R-:W-:Y:S01]  /*9610*/  FFMA.FTZ R204, R176, UR5, -R182.reuse ;  /* 0x00000005b0cc7c23 */ /* 0x100fe200080108b6 */
[----:B------:R-:W-:Y:S01]  /*9620*/  FADD.FTZ R0, -R0, R21 ;  /* 0x0000001500007221 */ /* 0x000fe20000010100 */
[----:B------:R-:W-:Y:S01]  /*9630*/  FSEL R21, R4, RZ, P3 ;  /* 0x000000ff04157208 */ /* 0x000fe20001800000 */
[----:B------:R-:W-:Y:S01]  /*9640*/  MUFU.EX2 R208, R208 ;  /* 0x000000d000d07308 */ /* 0x000fe20000000800 */
[--C-:B------:R-:W-:Y:S01]  /*9650*/  FFMA.FTZ R177, R177, UR5, -R182.reuse ;  /* 0x00000005b1b17c23 */ /* 0x100fe200080108b6 */
[----:B------:R-:W-:Y:S01]  /*9660*/  FMUL.FTZ R2, R0, UR5 ;  /* 0x0000000500027c20 */ /* 0x000fe20008410000 */
[----:B------:R-:W-:Y:S01]  /*9670*/  FFMA.FTZ R202, R169, UR5, -R182 ;  /* 0x00000005a9ca7c23 */ /* 0x000fe200080108b6 */
[----:B------:R-:W-:Y:S01]  /*9680*/  FADD.FTZ R21, -R21, R20 ;  /* 0x0000001415157221 */ /* 0x000fe20000010100 */
[----:B------:R-:W-:-:S02]  /*9690*/  IMAD.U32 R20, RZ, RZ, UR14 ;  /* 0x0000000eff147e24 */ /* 0x000fc4000f8e00ff */
[--C-:B------:R-:W-:Y:S01]  /*96a0*/  FFMA.FTZ R206, R178, UR5, -R182.reuse ;  /* 0x00000005b2ce7c23 */ /* 0x100fe200080108b6 */
[--C-:B------:R-:W-:Y:S01]  /*96b0*/  FFMA.FTZ R157, R157, UR5, -R182.reuse ;  /* 0x000000059d9d7c23 */ /* 0x100fe200080108b6 */
[----:B------:R-:W-:Y:S01]  /*96c0*/  FMUL.FTZ R0, R21, UR5 ;  /* 0x0000000515007c20 */ /* 0x000fe20008410000 */
[----:B------:R-:W-:Y:S01]  /*96d0*/  MUFU.EX2 R153, R153 ;  /* 0x0000009900997308 */ /* 0x000fe20000000800 */
[----:B------:R-:W-:Y:S02]  /*96e0*/  @!P1 VIADD R20, R20, 0x38840 ;  /* 0x0003884014149836 */ /* 0x000fe40000000000 */
[--C-:B------:R-:W-:Y:S01]  /*96f0*/  FFMA.FTZ R21, R161, UR5, -R182.reuse ;  /* 0x00000005a1157c23 */ /* 0x100fe200080108b6 */
[--C-:B------:R-:W-:Y:S01]  /*9700*/  FFMA.FTZ R200, R164, UR5, -R182.reuse ;  /* 0x00000005a4c87c23 */ /* 0x100fe200080108b6 */
[--C-:B------:R-:W-:Y:S01]  /*9710*/  FFMA.FTZ R165, R165, UR5, -R182.reuse ;  /* 0x00000005a5a57c23 */ /* 0x100fe200080108b6 */
[----:B------:R-:W-:Y:S01]  /*9720*/  FFMA.FTZ R196, R170, UR5, -R182 ;  /* 0x00000005aac47c23 */ /* 0x000fe200080108b6 */
[----:B------:R-:W-:Y:S01]  /*9730*/  @!P1 PRMT R20, RZ, 0x654, R20 ;  /* 0x00000654ff149816 */ /* 0x000fe20000000014 */
[--C-:B------:R-:W-:Y:S01]  /*9740*/  FFMA.FTZ R172, R172, UR5, -R182.reuse ;  /* 0x00000005acac7c23 */ /* 0x100fe200080108b6 */
[----:B------:R-:W0:Y:S01]  /*9750*/  MUFU.EX2 R0, R0 ;  /* 0x0000000000007308 */ /* 0x000e220000000800 */
[--C-:B------:R-:W-:Y:S01]  /*9760*/  FFMA.FTZ R198, R173, UR5, -R182.reuse ;  /* 0x00000005adc67c23 */ /* 0x100fe200080108b6 */
[--C-:B------:R-:W-:Y:S01]  /*9770*/  FFMA.FTZ R159, R186, UR5, -R182.reuse ;  /* 0x00000005ba9f7c23 */ /* 0x100fe200080108b6 */
[--C-:B------:R-:W-:Y:S01]  /*9780*/  FFMA.FTZ R171, R171, UR5, -R182.reuse ;  /* 0x00000005abab7c23 */ /* 0x100fe200080108b6 */
[----:B------:R-:W-:Y:S01]  /*9790*/  FFMA.FTZ R163, R163, UR5, -R182 ;  /* 0x00000005a3a37c23 */ /* 0x000fe200080108b6 */
[----:B------:R-:W-:Y:S01]  /*97a0*/  IMAD.U32 R152, RZ, RZ, UR4 ;  /* 0x00000004ff987e24 */ /* 0x000fe2000f8e00ff */
[----:B------:R-:W-:Y:S01]  /*97b0*/  PLOP3.LUT P3, PT, PT, PT, UP1, 0x80, 0x0 ;  /* 0x000000000000781c */ /* 0x000fe20003f6f018 */
[----:B------:R-:W-:Y:S01]  /*97c0*/  UIADD3 UR4, UR11, -0x1, URZ ;  /* 0xffffffff0b047890 */ /* 0x000fe2000fffe03f */
[----:B------:R-:W1:Y:S01]  /*97d0*/  MUFU.EX2 R2, R2 ;  /* 0x0000000200027308 */ /* 0x000e620000000800 */
[----:B------:R-:W-:-:S04]  /*97e0*/  @!P1 VIADD R152, R152, 0x38860 ;  /* 0x0003886098989836 */ /* 0x000fc80000000000 */
[----:B------:R-:W-:Y:S01]  /*97f0*/  IMAD.U32 R234, RZ, RZ, UR4 ;  /* 0x00000004ffea7e24 */ /* 0x000fe2000f8e00ff */
[----:B------:R-:W-:Y:S02]  /*9800*/  @!P1 PRMT R152, RZ, 0x654, R152 ;  /* 0x00000654ff989816 */ /* 0x000fe40000000098 */
[----:B------:R-:W2:Y:S01]  /*9810*/  MUFU.EX2 R210, R210 ;  /* 0x000000d200d27308 */ /* 0x000ea20000000800 */
[----:B0-----:R-:W-:-:S04]  /*9820*/  FFMA.FTZ R161, R0, R14, R153 ;  /* 0x0000000e00a17223 */ /* 0x001fc80000010099 */
[C---:B------:R-:W-:Y:S01]  /*9830*/  FADD.FTZ R161, R208.reuse, R161 ;  /* 0x000000a1d0a17221 */ /* 0x040fe20000010000 */
[----:B------:R-:W-:Y:S02]  /*9840*/  F2FP.F16.F32.PACK_AB R208, R208, R153 ;  /* 0x00000099d0d0723e */ /* 0x000fe400000000ff */
[----:B------:R-:W0:Y:S01]  /*9850*/  MUFU.EX2 R175, R175 ;  /* 0x000000af00af7308 */ /* 0x000e220000000800 */
[----:B-1----:R-:W-:Y:S01]  /*9860*/  FFMA.FTZ R169, R2, R5, R209 ;  /* 0x0000000502a97223 */ /* 0x002fe200000100d1 */
[----:B------:R-:W-:-:S03]  /*9870*/  F2FP.F16.F32.PACK_AB R209, R162, R209 ;  /* 0x000000d1a2d1723e */ /* 0x000fc600000000ff */
[----:B------:R-:W-:-:S03]  /*9880*/  FADD.FTZ R14, R162, R169 ;  /* 0x000000a9a20e7221 */ /* 0x000fc60000010000 */
[----:B------:R-:W1:Y:S08]  /*9890*/  MUFU.EX2 R204, R204 ;  /* 0x000000cc00cc7308 */ /* 0x000e700000000800 */
[----:B------:R-:W3:Y:S08]  /*98a0*/  MUFU.EX2 R177, R177 ;  /* 0x000000b100b17308 */ /* 0x000ef00000000800 */
[----:B------:R-:W4:Y:S08]  /*98b0*/  MUFU.EX2 R206, R206 ;  /* 0x000000ce00ce7308 */ /* 0x000f300000000800 */
[----:B------:R-:W5:Y:S08]  /*98c0*/  MUFU.EX2 R157, R157 ;  /* 0x0000009d009d7308 */ /* 0x000f700000000800 */
[----:B------:R-:W5:Y:S08]  /*98d0*/  MUFU.EX2 R200, R200 ;  /* 0x000000c800c87308 */ /* 0x000f700000000800 */
[----:B------:R-:W5:Y:S01]  /*98e0*/  MUFU.EX2 R165, R165 ;  /* 0x000000a500a57308 */ /* 0x000f620000000800 */
[----:B------:R-:W-:-:S02]  /*98f0*/  WARPGROUP.DEPBAR.LE gsb0, 0x0 ;  /* 0x00008000000079c5 */ /* 0x000fc40000010000 */
[----:B------:R2:W-:Y:S01]  /*9900*/  @!P1 SYNCS.ARRIVE.TRANS64.RED.A1T0 RZ, [R20+URZ], RZ ;  /* 0x000000ff14ff99a7 */ /* 0x0005e2000810043f */
[--C-:B------:R-:W-:Y:S01]  /*9910*/  FFMA.FTZ R192, R187, UR5, -R182.reuse ;  /* 0x00000005bbc07c23 */ /* 0x100fe200080108b6 */
[----:B------:R-:W-:-:S03]  /*9920*/  FFMA.FTZ R182, R189, UR5, -R182 ;  /* 0x00000005bdb67c23 */ /* 0x000fc600080108b6 */
[----:B------:R-:W5:Y:S01]  /*9930*/  MUFU.EX2 R202, R202 ;  /* 0x000000ca00ca7308 */ /* 0x000f620000000800 */
[----:B--2---:R-:W-:Y:S01]  /*9940*/  FADD.FTZ R20, R210, R161 ;  /* 0x000000a1d2147221 */ /* 0x004fe20000010000 */
[----:B------:R-:W-:Y:S01]  /*9950*/  FADD.FTZ R161, R211, R14 ;  /* 0x0000000ed3a17221 */ /* 0x000fe20000010000 */
[----:B------:R2:W-:Y:S05]  /*9960*/  @!P1 SYNCS.ARRIVE.TRANS64.RED.A1T0 RZ, [R152+URZ], RZ ;  /* 0x000000ff98ff99a7 */ /* 0x0005ea000810043f */
[----:B------:R-:W2:Y:S01]  /*9970*/  MUFU.EX2 R21, R21 ;  /* 0x0000001500157308 */ /* 0x000ea20000000800 */
[----:B0-----:R-:W-:Y:S01]  /*9980*/  FADD.FTZ R169, R175, R20 ;  /* 0x00000014afa97221 */ /* 0x001fe20000010000 */
[C---:B------:R-:W-:Y:S01]  /*9990*/  FADD.FTZ R14, R190.reuse, R161 ;  /* 0x000000a1be0e7221 */ /* 0x040fe20000010000 */
[----:B------:R-:W-:-:S02]  /*99a0*/  F2FP.F16.F32.PACK_AB R211, R190, R211 ;  /* 0x000000d3bed3723e */ /* 0x000fc400000000ff */
[----:B-1----:R-:W-:Y:S01]  /*99b0*/  FADD.FTZ R20, R204, R169 ;  /* 0x000000a9cc147221 */ /* 0x002fe20000010000 */
[----:B------:R-:W-:Y:S01]  /*99c0*/  FADD.FTZ R161, R205, R14 ;  /* 0x0000000ecda17221 */ /* 0x000fe20000010000 */
[----:B------:R-:W-:Y:S01]  /*99d0*/  F2FP.F16.F32.PACK_AB R210, R175, R210 ;  /* 0x000000d2afd2723e */ /* 0x000fe200000000ff */
[----:B------:R-:W0:Y:S01]  /*99e0*/  MUFU.EX2 R196, R196 ;  /* 0x000000c400c47308 */ /* 0x000e220000000800 */
[C---:B---3--:R-:W-:Y:S01]  /*99f0*/  FADD.FTZ R169, R177.reuse, R20 ;  /* 0x00000014b1a97221 */ /* 0x048fe20000010000 */
[----:B------:R-:W-:Y:S01]  /*9a00*/  FADD.FTZ R14, R188, R161 ;  /* 0x000000a1bc0e7221 */ /* 0x000fe20000010000 */
[----:B------:R-:W-:Y:S02]  /*9a10*/  F2FP.F16.F32.PACK_AB R204, R177, R204 ;  /* 0x000000ccb1cc723e */ /* 0x000fe400000000ff */
[----:B----4-:R-:W-:Y:S01]  /*9a20*/  FADD.FTZ R20, R206, R169 ;  /* 0x000000a9ce147221 */ /* 0x010fe20000010000 */
[----:B------:R-:W-:Y:S01]  /*9a30*/  FADD.FTZ R161, R207, R14 ;  /* 0x0000000ecfa17221 */ /* 0x000fe20000010000 */
[C---:B-----5:R-:W-:Y:S01]  /*9a40*/  F2FP.F16.F32.PACK_AB R206, R157.reuse, R206 ;  /* 0x000000ce9dce723e */ /* 0x060fe200000000ff */
[----:B------:R-:W1:Y:S01]  /*9a50*/  MUFU.EX2 R5, R172 ;  /* 0x000000ac00057308 */ /* 0x000e620000000800 */
[----:B------:R-:W-:Y:S01]  /*9a60*/  FADD.FTZ R169, R157, R20 ;  /* 0x000000149da97221 */ /* 0x000fe20000010000 */
[----:B------:R-:W-:Y:S01]  /*9a70*/  FADD.FTZ R14, R160, R161 ;  /* 0x000000a1a00e7221 */ /* 0x000fe20000010000 */
[----:B------:R-:W-:-:S02]  /*9a80*/  F2FP.F16.F32.PACK_AB R205, R188, R205 ;  /* 0x000000cdbccd723e */ /* 0x000fc400000000ff */
[----:B------:R-:W-:Y:S01]  /*9a90*/  FADD.FTZ R20, R200, R169 ;  /* 0x000000a9c8147221 */ /* 0x000fe20000010000 */
[----:B------:R-:W-:Y:S01]  /*9aa0*/  FADD.FTZ R153, R201, R14 ;  /* 0x0000000ec9997221 */ /* 0x000fe20000010000 */
[----:B------:R-:W-:Y:S01]  /*9ab0*/  F2FP.F16.F32.PACK_AB R207, R160, R207 ;  /* 0x000000cfa0cf723e */ /* 0x000fe200000000ff */
[----:B------:R-:W3:Y:S01]  /*9ac0*/  MUFU.EX2 R198, R198 ;  /* 0x000000c600c67308 */ /* 0x000ee20000000800 */
[C---:B------:R-:W-:Y:S01]  /*9ad0*/  FADD.FTZ R161, R165.reuse, R20 ;  /* 0x00000014a5a17221 */ /* 0x040fe20000010000 */
[----:B------:R-:W-:Y:S01]  /*9ae0*/  FADD.FTZ R14, R174, R153 ;  /* 0x00000099ae0e7221 */ /* 0x000fe20000010000 */
[----:B------:R-:W-:Y:S02]  /*9af0*/  F2FP.F16.F32.PACK_AB R200, R165, R200 ;  /* 0x000000c8a5c8723e */ /* 0x000fe400000000ff */
[----:B------:R-:W-:Y:S01]  /*9b00*/  FADD.FTZ R20, R202, R161 ;  /* 0x000000a1ca147221 */ /* 0x000fe20000010000 */
[----:B------:R-:W-:Y:S01]  /*9b10*/  FADD.FTZ R153, R203, R14 ;  /* 0x0000000ecb997221 */ /* 0x000fe20000010000 */
[C---:B--2---:R-:W-:Y:S01]  /*9b20*/  F2FP.F16.F32.PACK_AB R202, R21.reuse, R202 ;  /* 0x000000ca15ca723e */ /* 0x044fe200000000ff */
[----:B------:R-:W2:Y:S01]  /*9b30*/  MUFU.EX2 R199, R199 ;  /* 0x000000c700c77308 */ /* 0x000ea20000000800 */
[----:B------:R-:W-:Y:S01]  /*9b40*/  FADD.FTZ R157, R21, R20 ;  /* 0x00000014159d7221 */ /* 0x000fe20000010000 */
[----:B------:R-:W-:Y:S01]  /*9b50*/  FADD.FTZ R14, R166, R153 ;  /* 0x00000099a60e7221 */ /* 0x000fe20000010000 */
[----:B------:R-:W-:-:S02]  /*9b60*/  F2FP.F16.F32.PACK_AB R201, R174, R201 ;  /* 0x000000c9aec9723e */ /* 0x000fc400000000ff */
[----:B0-----:R-:W-:Y:S01]  /*9b70*/  FADD.FTZ R20, R196, R157 ;  /* 0x0000009dc4147221 */ /* 0x001fe20000010000 */
[----:B------:R-:W-:Y:S01]  /*9b80*/  FADD.FTZ R153, R197, R14 ;  /* 0x0000000ec5997221 */ /* 0x000fe20000010000 */
[C---:B-1----:R-:W-:Y:S01]  /*9b90*/  F2FP.F16.F32.PACK_AB R196, R5.reuse, R196 ;  /* 0x000000c405c4723e */ /* 0x042fe200000000ff */
[----:B------:R-:W0:Y:S01]  /*9ba0*/  MUFU.EX2 R159, R159 ;  /* 0x0000009f009f7308 */ /* 0x000e220000000800 */
[----:B------:R-:W-:Y:S01]  /*9bb0*/  FADD.FTZ R157, R5, R20 ;  /* 0x00000014059d7221 */ /* 0x000fe20000010000 */
[----:B------:R-:W-:Y:S01]  /*9bc0*/  FADD.FTZ R14, R154, R153 ;  /* 0x000000999a0e7221 */ /* 0x000fe20000010000 */
[----:B------:R-:W-:Y:S02]  /*9bd0*/  F2FP.F16.F32.PACK_AB R203, R166, R203 ;  /* 0x000000cba6cb723e */ /* 0x000fe400000000ff */
[----:B---3--:R-:W-:Y:S01]  /*9be0*/  FADD.FTZ R20, R198, R157 ;  /* 0x0000009dc6147221 */ /* 0x008fe20000010000 */
[----:B------:R-:W-:Y:S02]  /*9bf0*/  F2FP.F16.F32.PACK_AB R197, R154, R197 ;  /* 0x000000c59ac5723e */ /* 0x000fe400000000ff */
[----:B------:R-:W1:Y:S01]  /*9c00*/  MUFU.EX2 R158, R158 ;  /* 0x0000009e009e7308 */ /* 0x000e620000000800 */
[----:B--2---:R-:W-:-:S07]  /*9c10*/  FADD.FTZ R5, R199, R14 ;  /* 0x0000000ec7057221 */ /* 0x004fce0000010000 */
[----:B------:R-:W2:Y:S01]  /*9c20*/  MUFU.EX2 R192, R192 ;  /* 0x000000c000c07308 */ /* 0x000ea20000000800 */
[C---:B0-----:R-:W-:Y:S01]  /*9c30*/  FADD.FTZ R21, R159.reuse, R20 ;  /* 0x000000149f157221 */ /* 0x041fe20000010000 */
[----:B------:R-:W-:Y:S01]  /*9c40*/  F2FP.F16.F32.PACK_AB R198, R159, R198 ;  /* 0x000000c69fc6723e */ /* 0x000fe200000000ff */
[----:B------:R-:W-:-:S05]  /*9c50*/  IMAD.MOV.U32 R20, RZ, RZ, R4 ;  /* 0x000000ffff147224 */ /* 0x000fca00078e0004 */
        /* <DEDUP_REMOVED lines=20> */
[C---:B0-----:R-:W-:Y:S01]  /*9da0*/  FADD.FTZ R5, R156.reuse, R5 ;  /* 0x000000059c057221 */ /* 0x041fe20000010000 */
[----:B------:R-:W-:Y:S01]  /*9db0*/  F2FP.F16.F32.PACK_AB R195, R156, R167 ;  /* 0x000000a79cc3723e */ /* 0x000fe200000000ff */
[----:B------:R-:W-:Y:S06]  /*9dc0*/  @P3 BRA `(.L_x_2388) ;  /* 0xffffffbc00903947 */ /* 0x000fec000383ffff */
[----:B------:R-:W-:-:S07]  /*9dd0*/  IMAD.U32 R232, RZ, RZ, UR4 ;  /* 0x00000004ffe87e24 */ /* 0x000fce000f8e00ff */
.L_x_2379:
[----:B------:R-:W-:-:S13]  /*9de0*/  R2UR UR4, R232 ;  /* 0x00000000e80472ca */ /* 0x000fda00000e0000 */
[----:B------:R-:W-:-:S13]  /*9df0*/  ISETP.LE.AND P2, PT, RZ, UR4, PT ;  /* 0x00000004ff007c0c */ /* 0x000fda000bf43270 */
[----:B------:R-:W-:Y:S05]  /*9e00*/  @!P2 BRA `(.L_x_2389) ;  /* 0x0000003c00d8a947 */ /* 0x000fea0003800000 */
[----:B------:R-:W-:Y:S01]  /*9e10*/  R2UR UR4, R16 ;  /* 0x00000000100472ca */ /* 0x000fe200000e0000 */
[----:B------:R-:W-:Y:S01]  /*9e20*/  IMAD.MOV.U32 R20, RZ, RZ, R3 ;  /* 0x000000ffff147224 */ /* 0x000fe200078e0003 */
[----:B------:R-:W-:Y:S01]  /*9e30*/  ULDC UR61, c[0x0][0x9d8] ;  /* 0x00027600003d7ab9 */ /* 0x000fe20000000800 */
[----:B------:R-:W-:Y:S02]  /*9e40*/  IMAD.MOV.U32 R19, RZ, RZ, R4 ;  /* 0x000000ffff137224 */ /* 0x000fe400078e0004 */
[----:B------:R-:W-:-:S08]  /*9e50*/  IMAD.U32 R21, RZ, RZ, UR60 ;  /* 0x0000003cff157e24 */ /* 0x000fd0000f8e00ff */
[----:B------:R-:W-:-:S07]  /*9e60*/  IMAD.U32 R231, RZ, RZ, UR4 ;  /* 0x00000004ffe77e24 */ /* 0x000fce000f8e00ff */
.L_x_2398:
        /* <DEDUP_REMOVED lines=10> */
.L_x_2390:
[----:B------:R-:W-:Y:S02]  /*9f10*/  R2UR UR4, R17 ;  /* 0x00000000110472ca */ /* 0x000fe400000e0000 */
[----:B------:R-:W-:-:S11]  /*9f20*/  R2UR UR5, R16 ;  /* 0x00000000100572ca */ /* 0x000fd600000e0000 */
[----:B------:R-:W-:Y:S02]  /*9f30*/  ULEA UR4, UR60, UR4, 0x3 ;  /* 0x000000043c047291 */ /* 0x000fe4000f8e183f */
[----:B------:R-:W-:-:S05]  /*9f40*/  IMAD.U32 R3, RZ, RZ, UR5 ;  /* 0x00000005ff037e24 */ /* 0x000fca000f8e00ff */
[----:B------:R-:W-:-:S04]  /*9f50*/  SHF.L.U32 R3, R3, 0x1f, RZ ;  /* 0x0000001f03037819 */ /* 0x000fc800000006ff */
[----:B------:R0:W1:Y:S01]  /*9f60*/  SYNCS.PHASECHK.TRANS64.TRYWAIT P2, [UR4+0x38830], R3 ;  /* 0x03883003ff0075a7 */ /* 0x0000620008040144 */
[----:B------:R-:W-:Y:S05]  /*9f70*/  @!P0 BRA `(.L_x_2391) ;  /* 0x0000000000048947 */ /* 0x000fea0003800000 */
[----:B------:R-:W-:Y:S01]  /*9f80*/  BPT.TRAP 0x1 ;  /* 0x000000040000795c */ /* 0x000fe20000300000 */
.L_x_2391:
[----:B-1----:R-:W-:Y:S05]  /*9f90*/  @P2 BRA `(.L_x_2392) ;  /* 0x0000000000082947 */ /* 0x002fea0003800000 */
[----:B------:R-:W1:Y:S02]  /*9fa0*/  SYNCS.PHASECHK.TRANS64.TRYWAIT P2, [UR4+0x38830], R3 ;  /* 0x03883003ff0075a7 */ /* 0x000e640008040144 */
[----:B-1----:R-:W-:Y:S05]  /*9fb0*/  @!P2 BRA `(.L_x_2393) ;  /* 0x000000d40078a947 */ /* 0x002fea0003800000 */
.L_x_2392:
        /* <DEDUP_REMOVED lines=644> */
.L_x_2394:
        /* <DEDUP_REMOVED lines=9> */
.L_x_2395:
[----:B---3--:R-:W-:Y:S05]  /*c890*/  @P2 BRA `(.L_x_2396) ;  /* 0x0000000000082947 */ /* 0x008fea0003800000 */
[----:B------:R-:W3:Y:S02]  /*c8a0*/  SYNCS.PHASECHK.TRANS64.TRYWAIT P2, [UR4+0x38850], R0 ;  /* 0x03885000ff0075a7 */ /* 0x000ee40008040144 */
[----:B---3--:R-:W-:Y:S05]  /*c8b0*/  @!P2 BRA `(.L_x_2397) ;  /* 0x000000ac0050a947 */ /* 0x008fea0003800000 */
.L_x_2396:
[----:B------:R-:W-:Y:S01]  /*c8c0*/  R2UR UR11, R17 ;  /* 0x00000000110b72ca */ /* 0x000fe200000e0000 */
[----:B------:R-:W-:Y:S01]  /*c8d0*/  WARPGROUP.ARRIVE ;  /* 0x00000000000079c5 */ /* 0x000fe20000000000 */
[----:B------:R-:W-:Y:S01]  /*c8e0*/  R2UR UR6, R21 ;  /* 0x00000000150672ca */ /* 0x000fe200000e0000 */
[----:B------:R-:W-:Y:S01]  /*c8f0*/  UMOV UR7, 0x40000040 ;  /* 0x4000004000077882 */ /* 0x000fe20000000000 */
[----:B------:R-:W-:Y:S01]  /*c900*/  FMUL.FTZ R2, R184, UR61 ;  /* 0x0000003db8027c20 */ /* 0x000fe20008410000 */
[----:B01----:R-:W-:Y:S01]  /*c910*/  FMUL.FTZ R3, R185, UR61 ;  /* 0x0000003db9037c20 */ /* 0x003fe20008410000 */
[----:B------:R-:W-:Y:S01]  /*c920*/  FMUL.FTZ R21, R186, UR61 ;  /* 0x0000003dba157c20 */ /* 0x000fe20008410000 */
[----:B------:R-:W-:Y:S01]  /*c930*/  FMUL.FTZ R186, R188, UR61 ;  /* 0x0000003dbcba7c20 */ /* 0x000fe20008410000 */
[----:B------:R-:W-:Y:S01]  /*c940*/  FMUL.FTZ R184, R187, UR61 ;  /* 0x0000003dbbb87c20 */ /* 0x000fe20008410000 */
[----:B------:R-:W-:Y:S01]  /*c950*/  FMUL.FTZ R187, R189, UR61 ;  /* 0x0000003dbdbb7c20 */ /* 0x000fe20008410000 */
[----:B------:R-:W2:Y:S01]  /*c960*/  MUFU.TANH R2, R2 ;  /* 0x0000000200027308 */ /* 0x000ea20000002400 */
[----:B------:R-:W-:Y:S01]  /*c970*/  FMUL.FTZ R176, R176, UR61 ;  /* 0x0000003db0b07c20 */ /* 0x000fe20008410000 */
[----:B------:R-:W-:Y:S01]  /*c980*/  FMUL.FTZ R189, R177, UR61 ;  /* 0x0000003db1bd7c20 */ /* 0x000fe20008410000 */
[----:B------:R-:W-:Y:S01]  /*c990*/  UIADD3 UR5, UR11, 0x400, URZ ;  /* 0x000004000b057890 */ /* 0x000fe2000fffe03f */
[----:B------:R-:W-:Y:S01]  /*c9a0*/  FMUL.FTZ R180, R180, UR61 ;  /* 0x0000003db4b47c20 */ /* 0x000fe20008410000 */
[----:B------:R-:W-:Y:S01]  /*c9b0*/  FMUL.FTZ R188, R191, UR61 ;  /* 0x0000003dbfbc7c20 */ /* 0x000fe20008410000 */
[----:B------:R-:W-:Y:S01]  /*c9c0*/  FMUL.FTZ R181, R181, UR61 ;  /* 0x0000003db5b57c20 */ /* 0x000fe20008410000 */
[----:B------:R-:W-:Y:S01]  /*c9d0*/  USHF.R.U32.HI UR5, URZ, 0x4, UR5 ;  /* 0x000000043f057899 */ /* 0x000fe20008011605 */
[----:B------:R-:W0:Y:S01]  /*c9e0*/  MUFU.TANH R3, R3 ;  /* 0x0000000300037308 */ /* 0x000e220000002400 */
[----:B------:R-:W-:Y:S01]  /*c9f0*/  FMUL.FTZ R168, R168, UR61 ;  /* 0x0000003da8a87c20 */ /* 0x000fe20008410000 */
[----:B------:R-:W-:Y:S01]  /*ca00*/  FMUL.FTZ R169, R169, UR61 ;  /* 0x0000003da9a97c20 */ /* 0x000fe20008410000 */
[----:B------:R-:W-:Y:S01]  /*ca10*/  ULOP3.LUT UR5, UR5, 0x3fff, URZ, 0xc0, !UPT ;  /* 0x00003fff05057892 */ /* 0x000fe2000f8ec03f */
[----:B------:R-:W-:Y:S01]  /*ca20*/  FMUL.FTZ R172, R172, UR61 ;  /* 0x0000003dacac7c20 */ /* 0x000fe20008410000 */
[----:B------:R-:W-:Y:S01]  /*ca30*/  FMUL.FTZ R173, R173, UR61 ;  /* 0x0000003dadad7c20 */ /* 0x000fe20008410000 */
[----:B------:R-:W-:Y:S01]  /*ca40*/  FMUL.FTZ R160, R160, UR61 ;  /* 0x0000003da0a07c20 */ /* 0x000fe20008410000 */
[----:B------:R-:W-:Y:S01]  /*ca50*/  ULOP3.LUT UR5, UR5, 0x2800000, URZ, 0xfc, !UPT ;  /* 0x0280000005057892 */ /* 0x000fe2000f8efc3f */
[----:B------:R-:W1:Y:S01]  /*ca60*/  MUFU.TANH R186, R186 ;  /* 0x000000ba00ba7308 */ /* 0x000e620000002400 */
[----:B--2---:R-:W-:Y:S01]  /*ca70*/  FMNMX.FTZ R0, R2, R19, !PT ;  /* 0x0000001302007209 */ /* 0x004fe20007810000 */
[----:B------:R-:W-:Y:S01]  /*ca80*/  FMUL.FTZ R161, R161, UR61 ;  /* 0x0000003da1a17c20 */ /* 0x000fe20008410000 */
[----:B------:R-:W-:Y:S01]  /*ca90*/  UIMAD UR10, UR6, 0xa00, UR5 ;  /* 0x00000a00060a78a4 */ /* 0x000fe2000f8e0205 */
[----:B------:R-:W-:Y:S01]  /*caa0*/  FMUL.FTZ R164, R164, UR61 ;  /* 0x0000003da4a47c20 */ /* 0x000fe20008410000 */
[----:B------:R-:W-:Y:S01]  /*cab0*/  FMUL.FTZ R165, R165, UR61 ;  /* 0x0000003da5a57c20 */ /* 0x000fe20008410000 */
[----:B------:R-:W-:Y:S01]  /*cac0*/  FMUL.FTZ R152, R152, UR61 ;  /* 0x0000003d98987c20 */ /* 0x000fe20008410000 */
[----:B------:R-:W-:Y:S01]  /*cad0*/  FMUL.FTZ R153, R153, UR61 ;  /* 0x0000003d99997c20 */ /* 0x000fe20008410000 */
[----:B------:R-:W2:Y:S01]  /*cae0*/  MUFU.TANH R187, R187 ;  /* 0x000000bb00bb7308 */ /* 0x000ea20000002400 */
[----:B0-----:R-:W-:Y:S01]  /*caf0*/  FMNMX.FTZ R191, R3, R0, !PT ;  /* 0x0000000003bf7209 */ /* 0x001fe20007810000 */
[----:B------:R-:W-:Y:S01]  /*cb00*/  UMOV UR6, UR10 ;  /* 0x0000000a00067c82 */ /* 0x000fe20008000000 */
[----:B------:R-:W-:Y:S01]  /*cb10*/  FMUL.FTZ R177, R178, UR61 ;  /* 0x0000003db2b17c20 */ /* 0x000fe20008410000 */
[----:B------:R-:W-:Y:S01]  /*cb20*/  HGMMA.64x256x16.F32 R24, R208, gdesc[UR4].tnspB, R24, gsb0 ;  /* 0x43e00004d0187df0 */ /* 0x000fe20008000818 */
[----:B------:R-:W-:Y:S01]  /*cb30*/  UIADD3 UR6, UR10, 0x80, URZ ;  /* 0x000000800a067890 */ /* 0x000fe2000fffe03f */
[----:B------:R-:W-:Y:S01]  /*cb40*/  FMUL.FTZ R178, R179, UR61 ;  /* 0x0000003db3b27c20 */ /* 0x000fe20008410000 */
[----:B------:R-:W-:Y:S01]  /*cb50*/  UMOV UR7, 0x40000040 ;  /* 0x4000004000077882 */ /* 0x000fe20000000000 */
[----:B------:R-:W0:Y:S01]  /*cb60*/  MUFU.TANH R176, R176 ;  /* 0x000000b000b07308 */ /* 0x000e220000002400 */
[----:B-1----:R-:W-:Y:S01]  /*cb70*/  FMNMX.FTZ R0, R186, R191, !PT ;  /* 0x000000bfba007209 */ /* 0x002fe20007810000 */
[----:B------:R-:W-:Y:S01]  /*cb80*/  FMUL.FTZ R156, R156, UR61 ;  /* 0x0000003d9c9c7c20 */ /* 0x000fe20008410000 */
[----:B------:R-:W-:Y:S01]  /*cb90*/  FMUL.FTZ R179, R182, UR61 ;  /* 0x0000003db6b37c20 */ /* 0x000fe20008410000 */
[----:B------:R-:W-:Y:S01]  /*cba0*/  FMUL.FTZ R182, R157, UR61 ;  /* 0x0000003d9db67c20 */ /* 0x000fe20008410000 */
[----:B------:R-:W-:Y:S01]  /*cbb0*/  FMUL.FTZ R185, R190, UR61 ;  /* 0x0000003dbeb97c20 */ /* 0x000fe20008410000 */
[----:B------:R-:W-:Y:S01]  /*cbc0*/  ULDC UR14, c[0x0][0x988] ;  /* 0x00026200000e7ab9 */ /* 0x000fe20000000800 */
[----:B------:R-:W-:Y:S01]  /*cbd0*/  FMUL.FTZ R170, R170, UR61 ;  /* 0x0000003daaaa7c20 */ /* 0x000fe20008410000 */
[----:B------:R-:W1:Y:S01]  /*cbe0*/  MUFU.TANH R189, R189 ;  /* 0x000000bd00bd7308 */ /* 0x000e620000002400 */
[----:B--2---:R-:W-:Y:S01]  /*cbf0*/  FMNMX.FTZ R191, R187, R0, !PT ;  /* 0x00000000bbbf7209 */ /* 0x004fe20007810000 */
[----:B------:R-:W-:Y:S01]  /*cc00*/  UMOV UR5, UR14 ;  /* 0x0000000e00057c82 */ /* 0x000fe20008000000 */
[----:B------:R-:W-:Y:S01]  /*cc10*/  FMUL.FTZ R171, R171, UR61 ;  /* 0x0000003dabab7c20 */ /* 0x000fe20008410000 */
[----:B------:R-:W-:Y:S01]  /*cc20*/  FMUL.FTZ R174, R174, UR61 ;  /* 0x0000003daeae7c20 */ /* 0x000fe20008410000 */
[----:B------:R-:W-:Y:S01]  /*cc30*/  FMUL.FTZ R175, R175, UR61 ;  /* 0x0000003dafaf7c20 */ /* 0x000fe20008410000 */
        /* <DEDUP_REMOVED lines=9> */
[----:B------:R-:W-:Y:S01]  /*ccd0*/  FMUL.FTZ R159, R159, UR61 ;  /* 0x0000003d9f9f7c20 */ /* 0x000fe20008410000 */
        /* <DEDUP_REMOVED lines=19> */
[----:B-1----:R-:W-:Y:S01]  /*ce10*/  FMNMX.FTZ R0, R164, R157, !PT ;  /* 0x0000009da4007209 */ /* 0x002fe20007810000 */
[----:B------:R-:W-:-:S06]  /*ce20*/  FMUL.FTZ R157, R183, UR61 ;  /* 0x0000003db79d7c20 */ /* 0x000fcc0008410000 */
        /* <DEDUP_REMOVED lines=9> */
[----:B0-----:R-:W-:-:S05]  /*cec0*/  FMNMX.FTZ R183, R182, R183, !PT ;  /* 0x000000b7b6b77209 */ /* 0x001fca0007810000 */
[----:B------:R-:W0:Y:S02]  /*ced0*/  SHFL.BFLY PT, R0, R183, 0x2, 0x1f ;  /* 0x0c401f00b7007f89 */ /* 0x000e2400000e0000 */
[----:B------:R-:W3:Y:S08]  /*cee0*/  MUFU.TANH R185, R185 ;  /* 0x000000b900b97308 */ /* 0x000ef00000002400 */
[----:B------:R-:W4:Y:S08]  /*cef0*/  MUFU.TANH R188, R188 ;  /* 0x000000bc00bc7308 */ /* 0x000f300000002400 */
[----:B------:R-:W5:Y:S01]  /*cf00*/  MUFU.TANH R177, R177 ;  /* 0x000000b100b17308 */ /* 0x000f620000002400 */
[----:B0-----:R-:W-:-:S07]  /*cf10*/  FMNMX.FTZ R0, R183, R0, !PT ;  /* 0x00000000b7007209 */ /* 0x001fce0007810000 */
[----:B------:R-:W0:Y:S01]  /*cf20*/  MUFU.TANH R178, R178 ;  /* 0x000000b200b27308 */ /* 0x000e220000002400 */
[----:B------:R-:W1:Y:S07]  /*cf30*/  SHFL.BFLY PT, R183, R0, 0x1, 0x1f ;  /* 0x0c201f0000b77f89 */ /* 0x000e6e00000e0000 */
[----:B------:R-:W0:Y:S08]  /*cf40*/  MUFU.TANH R179, R179 ;  /* 0x000000b300b37308 */ /* 0x000e300000002400 */
[----:B------:R-:W0:Y:S08]  /*cf50*/  MUFU.TANH R157, R157 ;  /* 0x0000009d009d7308 */ /* 0x000e300000002400 */
[----:B------:R-:W0:Y:S01]  /*cf60*/  MUFU.TANH R170, R170 ;  /* 0x000000aa00aa7308 */ /* 0x000e220000002400 */
[----:B-1----:R-:W-:-:S02]  /*cf70*/  FMNMX.FTZ R4, R0, R183, !PT ;  /* 0x000000b700047209 */ /* 0x002fc40007810000 */
[----:B------:R-:W-:-:S03]  /*cf80*/  FMNMX.FTZ R183, R21, R20, !PT ;  /* 0x0000001415b77209 */ /* 0x000fc60007810000 */
[----:B------:R-:W-:Y:S01]  /*cf90*/  FADD.FTZ R19, -R4, R19 ;  /* 0x0000001304137221 */ /* 0x000fe20000010100 */
[----:B--2---:R-:W-:Y:S01]  /*cfa0*/  FMNMX.FTZ R0, R184, R183, !PT ;  /* 0x000000b7b8007209 */ /* 0x004fe20007810000 */
[----:B------:R-:W1:Y:S02]  /*cfb0*/  MUFU.TANH R171, R171 ;  /* 0x000000ab00ab7308 */ /* 0x000e640000002400 */
[----:B------:R-:W-:Y:S01]  /*cfc0*/  FMUL.FTZ R191, R19, UR5 ;  /* 0x0000000513bf7c20 */ /* 0x000fe20008410000 */
[----:B---3--:R-:W-:-:S04]  /*cfd0*/  FMNMX.FTZ R19, R185, R0, !PT ;  /* 0x00000000b9137209 */ /* 0x008fc80007810000 */
[----:B----4-:R-:W-:Y:S01]  /*cfe0*/  FMNMX.FTZ R190, R188, R19, !PT ;  /* 0x00000013bcbe7209 */ /* 0x010fe20007810000 */
[----:B------:R-:W2:Y:S03]  /*cff0*/  MUFU.TANH R174, R174 ;  /* 0x000000ae00ae7308 */ /* 0x000ea60000002400 */
[----:B-----5:R-:W-:-:S05]  /*d000*/  FMNMX.FTZ R19, R177, R190, !PT ;  /* 0x000000beb1137209 */ /* 0x020fca0007810000 */
[----:B------:R-:W3:Y:S08]  /*d010*/  MUFU.TANH R175, R175 ;  /* 0x000000af00af7308 */ /* 0x000ef00000002400 */
[----:B------:R-:W4:Y:S08]  /*d020*/  MUFU.TANH R162, R162 ;  /* 0x000000a200a27308 */ /* 0x000f300000002400 */
[----:B------:R-:W5:Y:S08]  /*d030*/  MUFU.TANH R163, R163 ;  /* 0x000000a300a37308 */ /* 0x000f700000002400 */
[----:B------:R-:W5:Y:S08]  /*d040*/  MUFU.TANH R166, R166 ;  /* 0x000000a600a67308 */ /* 0x000f700000002400 */
[----:B------:R-:W5:Y:S08]  /*d050*/  MUFU.TANH R167, R167 ;  /* 0x000000a700a77308 */ /* 0x000f700000002400 */
[----:B------:R-:W5:Y:S01]  /*d060*/  MUFU.TANH R154, R154 ;  /* 0x0000009a009a7308 */ /* 0x000f620000002400 */
[----:B------:R-:W-:-:S02]  /*d070*/  WARPGROUP.DEPBAR.LE gsb0, 0x0 ;  /* 0x00008000000079c5 */ /* 0x000fc40000010000 */
[----:B------:R-:W-:-:S05]  /*d080*/  WARPGROUP.ARRIVE ;  /* 0x00000000000079c5 */ /* 0x000fca0000000000 */
[----:B------:R-:W5:Y:S01]  /*d090*/  MUFU.TANH R155, R155 ;  /* 0x0000009b009b7308 */ /* 0x000f620000002400 */
[----:B------:R-:W-:Y:S01]  /*d0a0*/  HGMMA.64x256x16.F32 R24, R204, gdesc[UR4].tnspB, R24, gsb0 ;  /* 0x43e00004cc187df0 */ /* 0x000fe20008000818 */
[----:B------:R-:W-:Y:S01]  /*d0b0*/  UIADD3 UR6, UR10, 0x100, URZ ;  /* 0x000001000a067890 */ /* 0x000fe2000fffe03f */
[----:B------:R-:W-:-:S05]  /*d0c0*/  UMOV UR7, 0x40000040 ;  /* 0x4000004000077882 */ /* 0x000fca0000000000 */
[----:B------:R-:W5:Y:S08]  /*d0d0*/  MUFU.TANH R158, R158 ;  /* 0x0000009e009e7308 */ /* 0x000f700000002400 */
[----:B------:R-:W5:Y:S08]  /*d0e0*/  MUFU.TANH R159, R159 ;  /* 0x0000009f009f7308 */ /* 0x000f700000002400 */
[----:B------:R1:W-:Y:S01]  /*d0f0*/  MUFU.EX2 R0, R191 ;  /* 0x000000bf00007308 */ /* 0x0003e20000000800 */
        /* <DEDUP_REMOVED lines=12> */
[----:B------:R-:W-:Y:S01]  /*d1c0*/  WARPGROUP.ARRIVE ;  /* 0x00000000000079c5 */ /* 0x000fe20000000000 */
[----:B------:R-:W-:-:S04]  /*d1d0*/  FMUL.FTZ R197, R4, UR5 ;  /* 0x0000000504c57c20 */ /* 0x000fc80008410000 */
[----:B------:R-:W-:-:S15]  /*d1e0*/  FFMA.FTZ R183, R2, UR5, -R197 ;  /* 0x0000000502b77c23 */ /* 0x000fde00080108c5 */
[----:B------:R-:W-:-:S03]  /*d1f0*/  NOP ;  /* 0x0000000000007918 */ /* 0x000fc60000000000 */
[----:B------:R-:W-:Y:S01]  /*d200*/  HGMMA.64x256x16.F32 R24, R192, gdesc[UR4].tnspB, R24, gsb0 ;  /* 0x43e00004c0187df0 */ /* 0x000fe20008000818 */
[----:B0-----:R-:W-:Y:S01]  /*d210*/  FMNMX.FTZ R2, R178, R19, !PT ;  /* 0x00000013b2027209 */ /* 0x001fe20007810000 */
        /* <DEDUP_REMOVED lines=9> */
[--C-:B-1----:R-:W-:Y:S01]  /*d2b0*/  FFMA.FTZ R191, R187, UR5, -R197.reuse ;  /* 0x00000005bbbf7c23 */ /* 0x102fe200080108c5 */
        /* <DEDUP_REMOVED lines=9> */
[----:B--2---:R-:W-:Y:S01]  /*d350*/  FMNMX.FTZ R2, R174, R3, !PT ;  /* 0x00000003ae027209 */ /* 0x004fe20007810000 */
[--C-:B------:R-:W-:Y:S01]  /*d360*/  FFMA.FTZ R181, R161, UR5, -R197.reuse ;  /* 0x00000005a1b57c23 */ /* 0x100fe200080108c5 */
[--C-:B------:R-:W-:Y:S01]  /*d370*/  FFMA.FTZ R169, R169, UR5, -R197.reuse ;  /* 0x00000005a9a97c23 */ /* 0x100fe200080108c5 */
[----:B------:R-:W-:Y:S01]  /*d380*/  MUFU.EX2 R210, R210 ;  /* 0x000000d200d27308 */ /* 0x000fe20000000800 */
[----:B---3--:R-:W-:Y:S01]  /*d390*/  FMNMX.FTZ R3, R175, R2, !PT ;  /* 0x00000002af037209 */ /* 0x008fe20007810000 */
[--C-:B------:R-:W-:Y:S01]  /*d3a0*/  FFMA.FTZ R202, R172, UR5, -R197.reuse ;  /* 0x00000005acca7c23 */ /* 0x100fe200080108c5 */
[--C-:B------:R-:W-:Y:S01]  /*d3b0*/  FFMA.FTZ R173, R173, UR5, -R197.reuse ;  /* 0x00000005adad7c23 */ /* 0x100fe200080108c5 */
[--C-:B------:R-:W-:Y:S01]  /*d3c0*/  FFMA.FTZ R161, R165, UR5, -R197.reuse ;  /* 0x00000005a5a17c23 */ /* 0x100fe200080108c5 */
[----:B----4-:R-:W-:Y:S01]  /*d3d0*/  FMNMX.FTZ R2, R162, R3, !PT ;  /* 0x00000003a2027209 */ /* 0x010fe20007810000 */
[----:B------:R-:W-:Y:S01]  /*d3e0*/  FFMA.FTZ R182, R182, UR5, -R197 ;  /* 0x00000005b6b67c23 */ /* 0x000fe200080108c5 */
[----:B------:R-:W-:Y:S01]  /*d3f0*/  R2UR UR6, R232 ;  /* 0x00000000e80672ca */ /* 0x000fe200000e0000 */
[----:B------:R-:W-:Y:S01]  /*d400*/  MUFU.EX2 R191, R191 ;  /* 0x000000bf00bf7308 */ /* 0x000fe20000000800 */
[----:B-----5:R-:W-:-:S04]  /*d410*/  FMNMX.FTZ R3, R163, R2, !PT ;  /* 0x00000002a3037209 */ /* 0x020fc80007810000 */
        /* <DEDUP_REMOVED lines=26> */
[----:B------:R-:W-:Y:S02]  /*d5c0*/  IMAD.U32 R21, RZ, RZ, UR60 ;  /* 0x0000003cff157e24 */ /* 0x000fe4000f8e00ff */
[--C-:B------:R-:W-:Y:S01]  /*d5d0*/  FFMA.FTZ R160, R184, UR5, -R156.reuse ;  /* 0x00000005b8a07c23 */ /* 0x100fe2000801089c */
[--C-:B------:R-:W-:Y:S01]  /*d5e0*/  FFMA.FTZ R211, R185, UR5, -R156.reuse ;  /* 0x00000005b9d37c23 */ /* 0x100fe2000801089c */
[--C-:B------:R-:W-:Y:S01]  /*d5f0*/  FFMA.FTZ R164, R188, UR5, -R156.reuse ;  /* 0x00000005bca47c23 */ /* 0x100fe2000801089c */
[----:B------:R-:W-:Y:S01]  /*d600*/  MUFU.EX2 R2, R2 ;  /* 0x0000000200027308 */ /* 0x000fe20000000800 */
[----:B------:R-:W-:Y:S01]  /*d610*/  @!P1 LEA R21, R21, UR11, 0x3 ;  /* 0x0000000b15159c11 */ /* 0x000fe2000f8e18ff */
[--C-:B------:R-:W-:Y:S01]  /*d620*/  FFMA.FTZ R205, R177, UR5, -R156.reuse ;  /* 0x00000005b1cd7c23 */ /* 0x100fe2000801089c */
[--C-:B------:R-:W-:Y:S01]  /*d630*/  FFMA.FTZ R168, R178, UR5, -R156.reuse ;  /* 0x00000005b2a87c23 */ /* 0x100fe2000801089c */
[--C-:B------:R-:W-:Y:S01]  /*d640*/  FFMA.FTZ R207, R179, UR5, -R156.reuse ;  /* 0x00000005b3cf7c23 */ /* 0x100fe2000801089c */
[----:B------:R-:W-:Y:S01]  /*d650*/  FFMA.FTZ R197, R162, UR5, -R156 ;  /* 0x00000005a2c57c23 */ /* 0x000fe2000801089c */
[----:B------:R-:W-:-:S02]  /*d660*/  @!P1 VIADD R21, R21, 0x38840 ;  /* 0x0003884015159836 */ /* 0x000fc40000000000 */
[--C-:B------:R-:W-:Y:S01]  /*d670*/  FFMA.FTZ R172, R157, UR5, -R156.reuse ;  /* 0x000000059dac7c23 */ /* 0x100fe2000801089c */
[----:B------:R-:W0:Y:S01]  /*d680*/  MUFU.EX2 R209, R209 ;  /* 0x000000d100d17308 */ /* 0x000e220000000800 */
[--C-:B------:R-:W-:Y:S01]  /*d690*/  FFMA.FTZ R201, R170, UR5, -R156.reuse ;  /* 0x00000005aac97c23 */ /* 0x100fe2000801089c */
[--C-:B------:R-:W-:Y:S01]  /*d6a0*/  FFMA.FTZ R170, R171, UR5, -R156.reuse ;  /* 0x00000005abaa7c23 */ /* 0x100fe2000801089c */
[----:B------:R-:W-:Y:S01]  /*d6b0*/  @!P1 PRMT R21, RZ, 0x654, R21 ;  /* 0x00000654ff159816 */ /* 0x000fe20000000015 */
[--C-:B------:R-:W-:Y:S01]  /*d6c0*/  FFMA.FTZ R199, R166, UR5, -R156.reuse ;  /* 0x00000005a6c77c23 */ /* 0x100fe2000801089c */
[--C-:B------:R-:W-:Y:S01]  /*d6d0*/  FFMA.FTZ R203, R174, UR5, -R156.reuse ;  /* 0x00000005aecb7c23 */ /* 0x100fe2000801089c */
[--C-:B------:R-:W-:Y:S01]  /*d6e0*/  FFMA.FTZ R174, R175, UR5, -R156.reuse ;  /* 0x00000005afae7c23 */ /* 0x100fe2000801089c */
[--C-:B------:R-:W-:Y:S01]  /*d6f0*/  FFMA.FTZ R167, R167, UR5, -R156.reuse ;  /* 0x00000005a7a77c23 */ /* 0x100fe2000801089c */
[----:B------:R-:W1:Y:S01]  /*d700*/  MUFU.EX2 R160, R160 ;  /* 0x000000a000a07308 */ /* 0x000e620000000800 */
[--C-:B------:R-:W-:Y:S01]  /*d710*/  FFMA.FTZ R155, R155, UR5, -R156.reuse ;  /* 0x000000059b9b7c23 */ /* 0x100fe2000801089c */
[----:B------:R-:W-:Y:S01]  /*d720*/  FFMA.FTZ R158, R158, UR5, -R156 ;  /* 0x000000059e9e7c23 */ /* 0x000fe2000801089c */
[----:B------:R-:W-:Y:S01]  /*d730*/  IMAD.U32 R157, RZ, RZ, UR4 ;  /* 0x00000004ff9d7e24 */ /* 0x000fe2000f8e00ff */
[----:B------:R-:W-:Y:S01]  /*d740*/  UIADD3 UR4, UR6, -0x1, URZ ;  /* 0xffffffff06047890 */ /* 0x000fe2000fffe03f */
[----:B------:R-:W-:-:S02]  /*d750*/  R2UR UR6, R16 ;  /* 0x00000000100672ca */ /* 0x000fc400000e0000 */
[----:B------:R-:W-:Y:S01]  /*d760*/  @!P1 VIADD R157, R157, 0x38860 ;  /* 0x000388609d9d9836 */ /* 0x000fe20000000000 */
[----:B------:R-:W2:Y:S01]  /*d770*/  MUFU.EX2 R211, R211 ;  /* 0x000000d300d37308 */ /* 0x000ea20000000800 */
[----:B0-----:R-:W-:Y:S01]  /*d780*/  FFMA.FTZ R5, R2, R5, R209 ;  /* 0x0000000502057223 */ /* 0x001fe200000100d1 */
[----:B------:R-:W-:Y:S02]  /*d790*/  IMAD.U32 R232, RZ, RZ, UR4 ;  /* 0x00000004ffe87e24 */ /* 0x000fe4000f8e00ff */
[----:B------:R-:W-:-:S04]  /*d7a0*/  @!P1 PRMT R157, RZ, 0x654, R157 ;  /* 0x00000654ff9d9816 */ /* 0x000fc8000000009d */
[----:B------:R-:W0:Y:S01]  /*d7b0*/  MUFU.EX2 R164, R164 ;  /* 0x000000a400a47308 */ /* 0x000e220000000800 */
[C---:B-1----:R-:W-:Y:S01]  /*d7c0*/  FADD.FTZ R162, R160.reuse, R5 ;  /* 0x00000005a0a27221 */ /* 0x042fe20000010000 */
[----:B------:R-:W-:Y:S01]  /*d7d0*/  F2FP.F16.F32.PACK_AB R209, R160, R209 ;  /* 0x000000d1a0d1723e */ /* 0x000fe200000000ff */
[----:B------:R-:W-:-:S05]  /*d7e0*/  IMAD.U32 R231, RZ, RZ, UR6 ;  /* 0x00000006ffe77e24 */ /* 0x000fca000f8e00ff */
        /* <DEDUP_REMOVED lines=17> */
[----:B------:R-:W2:Y:S01]  /*d900*/  MUFU.EX2 R152, R152 ;  /* 0x0000009800987308 */ /* 0x000ea20000000800 */
[----:B------:R-:W-:-:S02]  /*d910*/  WARPGROUP.DEPBAR.LE gsb0, 0x0 ;  /* 0x00008000000079c5 */ /* 0x000fc40000010000 */
[----:B------:R3:W-:Y:S01]  /*d920*/  @!P1 SYNCS.ARRIVE.TRANS64.RED.A1T0 RZ, [R21+URZ], RZ ;  /* 0x000000ff15ff99a7 */ /* 0x0007e2000810043f */
[----:B------:R-:W-:Y:S01]  /*d930*/  FFMA.FTZ R193, R154, UR5, -R156 ;  /* 0x000000059ac17c23 */ /* 0x000fe2000801089c */
[----:B------:R-:W-:-:S03]  /*d940*/  FADD.FTZ R154, R168, R5 ;  /* 0x00000005a89a7221 */ /* 0x000fc60000010000 */
[----:B------:R-:W-:Y:S01]  /*d950*/  MUFU.EX2 R155, R155 ;  /* 0x0000009b009b7308 */ /* 0x000fe20000000800 */
[----:B0-----:R-:W-:Y:S01]  /*d960*/  FADD.FTZ R5, R207, R154 ;  /* 0x0000009acf057221 */ /* 0x001fe20000010000 */
[----:B-1----:R-:W-:Y:S01]  /*d970*/  F2FP.F16.F32.PACK_AB R207, R172, R207 ;  /* 0x000000cfaccf723e */ /* 0x002fe200000000ff */
[----:B---3--:R-:W-:Y:S01]  /*d980*/  FFMA.FTZ R21, R0, R14, R183 ;  /* 0x0000000e00157223 */ /* 0x008fe200000100b7 */
[--C-:B------:R-:W-:Y:S01]  /*d990*/  FFMA.FTZ R14, R163, UR5, -R156.reuse ;  /* 0x00000005a30e7c23 */ /* 0x100fe2000801089c */
[----:B------:R-:W-:-:S03]  /*d9a0*/  FFMA.FTZ R156, R159, UR5, -R156 ;  /* 0x000000059f9c7c23 */ /* 0x000fc6000801089c */
[----:B------:R-:W-:Y:S01]  /*d9b0*/  MUFU.EX2 R154, R167 ;  /* 0x000000a7009a7308 */ /* 0x000fe20000000800 */
[----:B------:R-:W-:Y:S01]  /*d9c0*/  FADD.FTZ R21, R208, R21 ;  /* 0x00000015d0157221 */ /* 0x000fe20000010000 */
[----:B------:R0:W-:Y:S01]  /*d9d0*/  @!P1 SYNCS.ARRIVE.TRANS64.RED.A1T0 RZ, [R157+URZ], RZ ;  /* 0x000000ff9dff99a7 */ /* 0x0001e2000810043f */
[----:B--2---:R-:W-:Y:S02]  /*d9e0*/  F2FP.F16.F32.PACK_AB R192, R152, R19 ;  /* 0x0000001398c0723e */ /* 0x004fe400000000ff */
[----:B------:R-:W-:Y:S01]  /*d9f0*/  FADD.FTZ R176, R210, R21 ;  /* 0x00000015d2b07221 */ /* 0x000fe20000010000 */
[----:B------:R-:W-:Y:S02]  /*da00*/  F2FP.F16.F32.PACK_AB R208, R208, R183 ;  /* 0x000000b7d0d0723e */ /* 0x000fe400000000ff */
[----:B------:R-:W1:Y:S01]  /*da10*/  MUFU.EX2 R14, R14 ;  /* 0x0000000e000e7308 */ /* 0x000e620000000800 */
[C---:B------:R-:W-:Y:S01]  /*da20*/  FADD.FTZ R21, R191.reuse, R176 ;  /* 0x000000b0bf157221 */ /* 0x040fe20000010000 */
[----:B------:R-:W-:-:S03]  /*da30*/  F2FP.F16.F32.PACK_AB R210, R191, R210 ;  /* 0x000000d2bfd2723e */ /* 0x000fc600000000ff */
[----:B------:R-:W-:Y:S01]  /*da40*/  FADD.FTZ R166, R204, R21 ;  /* 0x00000015cca67221 */ /* 0x000fe20000010000 */
[C---:B------:R-:W-:Y:S02]  /*da50*/  F2FP.F16.F32.PACK_AB R204, R187.reuse, R204 ;  /* 0x000000ccbbcc723e */ /* 0x040fe400000000ff */
[----:B------:R-:W-:Y:S01]  /*da60*/  MUFU.EX2 R193, R193 ;  /* 0x000000c100c17308 */ /* 0x000fe20000000800 */
[----:B------:R-:W-:-:S04]  /*da70*/  FADD.FTZ R21, R187, R166 ;  /* 0x000000a6bb157221 */ /* 0x000fc80000010000 */
[----:B------:R-:W-:Y:S01]  /*da80*/  FADD.FTZ R162, R206, R21 ;  /* 0x00000015cea27221 */ /* 0x000fe20000010000 */
[C---:B------:R-:W-:Y:S02]  /*da90*/  F2FP.F16.F32.PACK_AB R206, R189.reuse, R206 ;  /* 0x000000cebdce723e */ /* 0x040fe400000000ff */
[----:B------:R-:W-:Y:S01]  /*daa0*/  MUFU.EX2 R153, R153 ;  /* 0x0000009900997308 */ /* 0x000fe20000000800 */
[----:B------:R-:W-:Y:S01]  /*dab0*/  FADD.FTZ R21, R189, R162 ;  /* 0x000000a2bd157221 */ /* 0x000fe20000010000 */
[----:B------:R-:W-:-:S03]  /*dac0*/  FADD.FTZ R162, R172, R5 ;  /* 0x00000005aca27221 */ /* 0x000fc60000010000 */
[----:B------:R-:W-:Y:S01]  /*dad0*/  FADD.FTZ R166, R200, R21 ;  /* 0x00000015c8a67221 */ /* 0x000fe20000010000 */
[----:B------:R-:W-:Y:S01]  /*dae0*/  FADD.FTZ R5, R201, R162 ;  /* 0x000000a2c9057221 */ /* 0x000fe20000010000 */
[C---:B------:R-:W-:Y:S01]  /*daf0*/  F2FP.F16.F32.PACK_AB R200, R169.reuse, R200 ;  /* 0x000000c8a9c8723e */ /* 0x040fe200000000ff */
[----:B------:R-:W-:Y:S01]  /*db00*/  MUFU.EX2 R195, R158 ;  /* 0x0000009e00c37308 */ /* 0x000fe20000000800 */
[----:B------:R-:W-:Y:S01]  /*db10*/  FADD.FTZ R21, R169, R166 ;  /* 0x000000a6a9157221 */ /* 0x000fe20000010000 */
[C---:B------:R-:W-:Y:S01]  /*db20*/  FADD.FTZ R160, R170.reuse, R5 ;  /* 0x00000005aaa07221 */ /* 0x040fe20000010000 */
[----:B------:R-:W-:Y:S02]  /*db30*/  F2FP.F16.F32.PACK_AB R201, R170, R201 ;  /* 0x000000c9aac9723e */ /* 0x000fe400000000ff */
[----:B------:R-:W-:Y:S01]  /*db40*/  FADD.FTZ R162, R202, R21 ;  /* 0x00000015caa27221 */ /* 0x000fe20000010000 */
[----:B------:R-:W-:Y:S01]  /*db50*/  FADD.FTZ R5, R203, R160 ;  /* 0x000000a0cb057221 */ /* 0x000fe20000010000 */
[C---:B------:R-:W-:Y:S01]  /*db60*/  F2FP.F16.F32.PACK_AB R202, R173.reuse, R202 ;  /* 0x000000caadca723e */ /* 0x040fe200000000ff */
[----:B------:R-:W2:Y:S01]  /*db70*/  MUFU.EX2 R20, R182 ;  /* 0x000000b600147308 */ /* 0x000ea20000000800 */
[----:B------:R-:W-:Y:S01]  /*db80*/  FADD.FTZ R21, R173, R162 ;  /* 0x000000a2ad157221 */ /* 0x000fe20000010000 */
[C---:B------:R-:W-:Y:S01]  /*db90*/  FADD.FTZ R160, R174.reuse, R5 ;  /* 0x00000005aea07221 */ /* 0x040fe20000010000 */
[----:B------:R-:W-:-:S02]  /*dba0*/  F2FP.F16.F32.PACK_AB R203, R174, R203 ;  /* 0x000000cbaecb723e */ /* 0x000fc400000000ff */
[----:B------:R-:W-:Y:S01]  /*dbb0*/  FADD.FTZ R162, R196, R21 ;  /* 0x00000015c4a27221 */ /* 0x000fe20000010000 */
[----:B------:R-:W-:Y:S01]  /*dbc0*/  FADD.FTZ R5, R197, R160 ;  /* 0x000000a0c5057221 */ /* 0x000fe20000010000 */
[C---:B-1----:R-:W-:Y:S01]  /*dbd0*/  F2FP.F16.F32.PACK_AB R197, R14.reuse, R197 ;  /* 0x000000c50ec5723e */ /* 0x042fe200000000ff */
[----:B------:R-:W1:Y:S01]  /*dbe0*/  MUFU.EX2 R156, R156 ;  /* 0x0000009c009c7308 */ /* 0x000e620000000800 */
[C---:B------:R-:W-:Y:S01]  /*dbf0*/  FADD.FTZ R21, R181.reuse, R162 ;  /* 0x000000a2b5157221 */ /* 0x040fe20000010000 */
[----:B------:R-:W-:Y:S01]  /*dc00*/  FADD.FTZ R160, R14, R5 ;  /* 0x000000050ea07221 */ /* 0x000fe20000010000 */
[----:B------:R-:W-:Y:S02]  /*dc10*/  F2FP.F16.F32.PACK_AB R196, R181, R196 ;  /* 0x000000c4b5c4723e */ /* 0x000fe400000000ff */
[----:B------:R-:W-:Y:S01]  /*dc20*/  FADD.FTZ R162, R198, R21 ;  /* 0x00000015c6a27221 */ /* 0x000fe20000010000 */
[----:B------:R-:W-:Y:S01]  /*dc30*/  FADD.FTZ R5, R199, R160 ;  /* 0x000000a0c7057221 */ /* 0x000fe20000010000 */
[----:B------:R-:W-:Y:S01]  /*dc40*/  F2FP.F16.F32.PACK_AB R198, R161, R198 ;  /* 0x000000c6a1c6723e */ /* 0x000fe200000000ff */
[----:B------:R-:W-:-:S02]  /*dc50*/  IMAD.U32 R21, RZ, RZ, UR60 ;  /* 0x0000003cff157e24 */ /* 0x000fc4000f8e00ff */
[----:B------:R-:W-:Y:S01]  /*dc60*/  FADD.FTZ R162, R161, R162 ;  /* 0x000000a2a1a27221 */ /* 0x000fe20000010000 */
[----:B------:R-:W-:Y:S01]  /*dc70*/  FADD.FTZ R160, R154, R5 ;  /* 0x000000059aa07221 */ /* 0x000fe20000010000 */
[----:B--2---:R-:W-:Y:S02]  /*dc80*/  F2FP.F16.F32.PACK_AB R194, R20, R153 ;  /* 0x0000009914c2723e */ /* 0x004fe400000000ff */
[----:B------:R-:W-:Y:S01]  /*dc90*/  FADD.FTZ R5, R19, R162 ;  /* 0x000000a213057221 */ /* 0x000fe20000010000 */
[----:B------:R-:W-:Y:S01]  /*dca0*/  FADD.FTZ R160, R193, R160 ;  /* 0x000000a0c1a07221 */ /* 0x000fe20000010000 */
[----:B------:R-:W-:Y:S01]  /*dcb0*/  F2FP.F16.F32.PACK_AB R199, R154, R199 ;  /* 0x000000c79ac7723e */ /* 0x000fe200000000ff */
[----:B------:R-:W-:Y:S02]  /*dcc0*/  IMAD.MOV.U32 R19, RZ, RZ, R4 ;  /* 0x000000ffff137224 */ /* 0x000fe400078e0004 */
[----:B------:R-:W-:Y:S01]  /*dcd0*/  FADD.FTZ R14, R152, R5 ;  /* 0x00000005980e7221 */ /* 0x000fe20000010000 */
[C---:B------:R-:W-:Y:S01]  /*dce0*/  FADD.FTZ R160, R155.reuse, R160 ;  /* 0x000000a09ba07221 */ /* 0x040fe20000010000 */
[----:B------:R-:W-:-:S02]  /*dcf0*/  F2FP.F16.F32.PACK_AB R193, R155, R193 ;  /* 0x000000c19bc1723e */ /* 0x000fc400000000ff */
[----:B------:R-:W-:Y:S01]  /*dd00*/  FADD.FTZ R5, R153, R14 ;  /* 0x0000000e99057221 */ /* 0x000fe20000010000 */
[----:B------:R-:W-:Y:S01]  /*dd10*/  FADD.FTZ R160, R195, R160 ;  /* 0x000000a0c3a07221 */ /* 0x000fe20000010000 */
[----:B-1----:R-:W-:Y:S02]  /*dd20*/  F2FP.F16.F32.PACK_AB R195, R156, R195 ;  /* 0x000000c39cc3723e */ /* 0x002fe400000000ff */
[----:B------:R-:W-:Y:S01]  /*dd30*/  FADD.FTZ R14, R20, R5 ;  /* 0x00000005140e7221 */ /* 0x000fe20000010000 */
[----:B------:R-:W-:Y:S01]  /*dd40*/  FADD.FTZ R5, R156, R160 ;  /* 0x000000a09c057221 */ /* 0x000fe20000010000 */
[----:B------:R-:W-:Y:S01]  /*dd50*/  IMAD.MOV.U32 R20, RZ, RZ, R3 ;  /* 0x000000ffff147224 */ /* 0x000fe200078e0003 */
[----:B0-----:R-:W-:Y:S06]  /*dd60*/  @P2 BRA `(.L_x_2398) ;  /* 0xffffffc000402947 */ /* 0x001fec000383ffff */
.L_x_2389:
        /* <DEDUP_REMOVED lines=131> */
.L_x_2399:
        /* <DEDUP_REMOVED lines=8> */
.L_x_2400:
[----:B-1----:R-:W-:Y:S05]  /*e620*/  @P2 BRA `(.L_x_2401) ;  /* 0x0000000000082947 */ /* 0x002fea0003800000 */
[----:B------:R-:W1:Y:S02]  /*e630*/  SYNCS.PHASECHK.TRANS64.TRYWAIT P0, [UR7+0x38850], R0 ;  /* 0x03885000ff0075a7 */ /* 0x000e640008000147 */
[----:B-1----:R-:W-:Y:S05]  /*e640*/  @!P0 BRA `(.L_x_2402) ;  /* 0x0000009000048947 */ /* 0x002fea0003800000 */
.L_x_2401:
[----:B------:R-:W-:Y:S01]  /*e650*/  R2UR UR4, R17 ;  /* 0x00000000110472ca */ /* 0x000fe200000e0000 */
[----:B------:R-:W-:Y:S01]  /*e660*/  WARPGROUP.ARRIVE ;  /* 0x00000000000079c5 */ /* 0x000fe20000000000 */
[----:B------:R-:W-:Y:S01]  /*e670*/  UMOV UR11, 0x40000040 ;  /* 0x40000040000b7882 */ /* 0x000fe20000000000 */
[----:B01----:R-:W0:Y:S01]  /*e680*/  SHFL.BFLY PT, R0, R5, 0x2, 0x1f ;  /* 0x0c401f0005007f89 */ /* 0x003e2200000e0000 */
[----:B------:R-:W-:Y:S01]  /*e690*/  IMAD.MOV.U32 R6, RZ, RZ, RZ ;  /* 0x000000ffff067224 */ /* 0x000fe200078e00ff */
[----:B------:R-:W-:Y:S01]  /*e6a0*/  R2UR UR9, R220 ;  /* 0x00000000dc0972ca */ /* 0x000fe200000e0000 */
[----:B------:R-:W-:Y:S01]  /*e6b0*/  IMAD.U32 R12, RZ, RZ, UR7 ;  /* 0x00000007ff0c7e24 */ /* 0x000fe2000f8e00ff */
[----:B------:R-:W1:Y:S01]  /*e6c0*/  SHFL.BFLY PT, R7, R14, 0x2, 0x1f ;  /* 0x0c401f000e077f89 */ /* 0x000e6200000e0000 */
[----:B------:R-:W-:Y:S01]  /*e6d0*/  R2UR UR8, R16 ;  /* 0x00000000100872ca */ /* 0x000fe200000e0000 */
[----:B------:R-:W-:-:S04]  /*e6e0*/  IMAD.U32 R13, RZ, RZ, UR5 ;  /* 0x00000005ff0d7e24 */ /* 0x000fc8000f8e00ff */
[----:B------:R-:W-:-:S04]  /*e6f0*/  UIADD3 UR4, UR4, 0x400, URZ ;  /* 0x0000040004047890 */ /* 0x000fc8000fffe03f */
[----:B------:R-:W-:Y:S02]  /*e700*/  USHF.R.U32.HI UR4, URZ, 0x4, UR4 ;  /* 0x000000043f047899 */ /* 0x000fe40008011604 */
[----:B------:R-:W-:Y:S02]  /*e710*/  UIADD3 UR9, UR9, 0x1, URZ ;  /* 0x0000000109097890 */ /* 0x000fe4000fffe03f */
[----:B------:R-:W-:-:S04]  /*e720*/  ULOP3.LUT UR4, UR4, 0x3fff, URZ, 0xc0, !UPT ;  /* 0x00003fff04047892 */ /* 0x000fc8000f8ec03f */
[----:B------:R-:W-:Y:S01]  /*e730*/  ULOP3.LUT UR4, UR4, 0x2800000, URZ, 0xfc, !UPT ;  /* 0x0280000004047892 */ /* 0x000fe2000f8efc3f */
[----:B------:R-:W-:Y:S02]  /*e740*/  IMAD.U32 R220, RZ, RZ, UR9 ;  /* 0x00000009ffdc7e24 */ /* 0x000fe4000f8e00ff */
[----:B0-----:R-:W-:Y:S01]  /*e750*/  FADD.FTZ R2, R0, R5 ;  /* 0x0000000500027221 */ /* 0x001fe20000010000 */
[----:B------:R-:W-:Y:S01]  /*e760*/  IMAD.MOV.U32 R5, RZ, RZ, RZ ;  /* 0x000000ffff057224 */ /* 0x000fe200078e00ff */
[----:B------:R-:W-:Y:S01]  /*e770*/  UIMAD UR4, UR60, 0xa00, UR4 ;  /* 0x00000a003c0478a4 */ /* 0x000fe2000f8e0204 */
[----:B-1----:R-:W-:Y:S02]  /*e780*/  FADD.FTZ R7, R7, R14 ;  /* 0x0000000e07077221 */ /* 0x002fe40000010000 */
[----:B------:R-:W0:Y:S01]  /*e790*/  SHFL.BFLY PT, R9, R2, 0x1, 0x1f ;  /* 0x0c201f0002097f89 */ /* 0x000e2200000e0000 */
[----:B------:R-:W-:Y:S02]  /*e7a0*/  UIADD3 UR6, UR4, 0x80, URZ ;  /* 0x0000008004067890 */ /* 0x000fe4000fffe03f */
[----:B------:R-:W-:Y:S01]  /*e7b0*/  UIADD3 UR60, UR60, 0x1, URZ ;  /* 0x000000013c3c7890 */ /* 0x000fe2000fffe03f */
[----:B------:R-:W1:Y:S01]  /*e7c0*/  SHFL.BFLY PT, R0, R7, 0x1, 0x1f ;  /* 0x0c201f0007007f89 */ /* 0x000e6200000e0000 */
[----:B------:R-:W-:-:S02]  /*e7d0*/  UMOV UR10, UR4 ;  /* 0x00000004000a7c82 */ /* 0x000fc40008000000 */
[----:B------:R-:W-:Y:S01]  /*e7e0*/  HGMMA.64x256x16.F32 R24, R208, gdesc[UR8].tnspB, R24, gsb0 ;  /* 0x43e00008d0187df0 */ /* 0x000fe20008000818 */
[----:B------:R-:W-:Y:S01]  /*e7f0*/  UMOV UR10, UR6 ;  /* 0x00000006000a7c82 */ /* 0x000fe20008000000 */
[----:B------:R-:W-:Y:S01]  /*e800*/  UMOV UR11, 0x40000040 ;  /* 0x40000040000b7882 */ /* 0x000fe20000000000 */
[----:B------:R-:W-:Y:S02]  /*e810*/  UIADD3 UR6, UR4, 0x100, URZ ;  /* 0x0000010004067890 */ /* 0x000fe4000fffe03f */
[----:B------:R-:W-:-:S04]  /*e820*/  UISETP.NE.AND UP0, UPT, UR60, 0x2, UPT ;  /* 0x000000023c00788c */ /* 0x000fc8000bf05270 */
[----:B------:R-:W-:Y:S01]  /*e830*/  USEL UR60, UR60, URZ, UP0 ;  /* 0x0000003f3c3c7287 */ /* 0x000fe20008000000 */
        /* <DEDUP_REMOVED lines=25> */
[----:B------:R-:W-:Y:S02]  /*e9d0*/  UIADD3 UR6, UR4, 0x180, URZ ;  /* 0x0000018004067890 */ /* 0x000fe4000fffe03f */
[----:B------:R-:W-:Y:S01]  /*e9e0*/  UIADD3 UR4, UR4, 0x200, URZ ;  /* 0x0000020004047890 */ /* 0x000fe2000fffe03f */
[----:B------:R-:W-:Y:S02]  /*e9f0*/  WARPGROUP.DEPBAR.LE gsb0, 0x0 ;  /* 0x00008000000079c5 */ /* 0x000fe40000010000 */
[----:B------:R-:W-:-:S15]  /*ea00*/  WARPGROUP.ARRIVE ;  /* 0x00000000000079c5 */ /* 0x000fde0000000000 */
[----:B------:R-:W-:-:S05]  /*ea10*/  NOP ;  /* 0x0000000000007918 */ /* 0x000fca0000000000 */
        /* <DEDUP_REMOVED lines=10> */
[----:B------:R-:W-:-:S06]  /*eac0*/  ULOP3.LUT UR8, UR8, UR4, URZ, 0x3c, !UPT ;  /* 0x0000000408087292 */ /* 0x000fcc000f8e3c3f */
[----:B------:R-:W-:Y:S01]  /*ead0*/  IMAD.U32 R16, RZ, RZ, UR8 ;  /* 0x00000008ff107e24 */ /* 0x000fe2000f8e00ff */
[----:B------:R-:W-:Y:S02]  /*eae0*/  WARPGROUP.DEPBAR.LE gsb0, 0x0 ;  /* 0x00008000000079c5 */ /* 0x000fe40000010000 */
[----:B------:R-:W-:-:S12]  /*eaf0*/  WARPGROUP.ARRIVE ;  /* 0x00000000000079c5 */ /* 0x000fd80000000000 */
        /* <DEDUP_REMOVED lines=131> */
.L_x_2372:
        /* <DEDUP_REMOVED lines=13> */
[----:B------:R-:W-:Y:S01]  /*f400*/  F2FP.F16.F32.PACK_AB R24, R25, R24 ;  /* 0x000000181918723e */ /* 0x000fe200000000ff */
[----:B------:R-:W-:Y:S01]  /*f410*/  ULDC.64 UR16, c[0x0][0x208] ;  /* 0x0000820000107ab9 */ /* 0x000fe20000000a00 */
[----:B------:R-:W-:Y:S02]  /*f420*/  F2FP.F16.F32.PACK_AB R25, R17, R26 ;  /* 0x0000001a1119723e */ /* 0x000fe400000000ff */
[----:B------:R-:W-:Y:S02]  /*f430*/  F2FP.F16.F32.PACK_AB R26, R29, R28 ;  /* 0x0000001c1d1a723e */ /* 0x000fe400000000ff */
[----:B------:R-:W-:-:S02]  /*f440*/  F2FP.F16.F32.PACK_AB R27, R27, R30 ;  /* 0x0000001e1b1b723e */ /* 0x000fc400000000ff */
[----:B------:R-:W-:Y:S02]  /*f450*/  R2UR UR11, R217 ;  /* 0x00000000d90b72ca */ /* 0x000fe400000e0000 */
[----:B------:R-:W-:Y:S02]  /*f460*/  R2UR UR14, R218 ;  /* 0x00000000da0e72ca */ /* 0x000fe400000e0000 */
[----:B------:R-:W-:Y:S02]  /*f470*/  F2FP.F16.F32.PACK_AB R32, R33, R32 ;  /* 0x000000202120723e */ /* 0x000fe400000000ff */
[----:B------:R-:W-:Y:S02]  /*f480*/  F2FP.F16.F32.PACK_AB R33, R35, R34 ;  /* 0x000000222321723e */ /* 0x000fe400000000ff */
[----:B------:R-:W-:Y:S01]  /*f490*/  F2FP.F16.F32.PACK_AB R34, R37, R176 ;  /* 0x000000b02522723e */ /* 0x000fe200000000ff */
[----:B------:R-:W-:Y:S01]  /*f4a0*/  VIADD R37, R212, UR13 ;  /* 0x0000000dd4257c36 */ /* 0x000fe20008000000 */
[----:B------:R-:W-:-:S02]  /*f4b0*/  F2FP.F16.F32.PACK_AB R35, R39, R38 ;  /* 0x000000262723723e */ /* 0x000fc400000000ff */
[----:B------:R-:W-:Y:S01]  /*f4c0*/  F2FP.F16.F32.PACK_AB R173, R174, R173 ;  /* 0x000000adaead723e */ /* 0x000fe200000000ff */
[----:B------:R-:W-:Y:S01]  /*f4d0*/  USHF.R.S32.HI UR10, URZ, 0x1f, UR11 ;  /* 0x0000001f3f0a7899 */ /* 0x000fe2000801140b */
[----:B------:R-:W-:Y:S01]  /*f4e0*/  F2FP.F16.F32.PACK_AB R174, R149, R148 ;  /* 0x0000009495ae723e */ /* 0x000fe200000000ff */
[----:B------:R-:W-:Y:S01]  /*f4f0*/  UIMAD.WIDE.U32 UR6, UR11, UR8, URZ ;  /* 0x000000080b0672a5 */ /* 0x000fe2000f8e003f */
[----:B------:R-:W-:Y:S01]  /*f500*/  F2FP.F16.F32.PACK_AB R175, R177, R175 ;  /* 0x000000afb1af723e */ /* 0x000fe200000000ff */
[----:B------:R-:W-:Y:S02]  /*f510*/  UIMAD UR5, UR10, UR8, URZ ;  /* 0x000000080a0572a4 */ /* 0x000fe4000f8e023f */
[----:B------:R-:W-:Y:S01]  /*f520*/  USHF.R.S32.HI UR12, URZ, 0x1f, UR14 ;  /* 0x0000001f3f0c7899 */ /* 0x000fe2000801140e */
[----:B------:R-:W-:Y:S02]  /*f530*/  MOV R168, R199 ;  /* 0x000000c700a87202 */ /* 0x000fe40000000f00 */
[----:B0-----:R-:W-:Y:S01]  /*f540*/  MOV R169, R4 ;  /* 0x0000000400a97202 */ /* 0x001fe20000000f00 */
[----:B------:R-:W-:-:S03]  /*f550*/  UIMAD UR5, UR11, UR9, UR5 ;  /* 0x000000090b0572a4 */ /* 0x000fc6000f8e0205 */
[----:B------:R-:W-:Y:S01]  /*f560*/  ULDC.64 UR8, c[0x0][0xb98] ;  /* 0x0002e60000087ab9 */ /* 0x000fe20000000a00 */
[--C-:B------:R-:W-:Y:S01]  /*f570*/  IMAD.WIDE R20, R224, 0x2, R168.reuse ;  /* 0x00000002e0147825 */ /* 0x100fe200078e02a8 */
[----:B------:R-:W-:Y:S02]  /*f580*/  UIADD3 UR7, UR7, UR5, URZ ;  /* 0x0000000507077290 */ /* 0x000fe4000fffe03f */
[----:B------:R-:W-:Y:S01]  /*f590*/  UIMAD UR5, UR12, UR8, URZ ;  /* 0x000000080c0572a4 */ /* 0x000fe2000f8e023f */
[----:B------:R-:W-:Y:S01]  /*f5a0*/  IMAD.WIDE R168, R5, 0x2, R168 ;  /* 0x0000000205a87825 */ /* 0x000fe200078e02a8 */
[C---:B------:R-:W-:Y:S01]  /*f5b0*/  IADD3 R119, P6, R20.reuse, 0xc000, RZ ;  /* 0x0000c00014777810 */ /* 0x040fe20007fde0ff */
[----:B------:R-:W-:Y:S01]  /*f5c0*/  UIMAD.WIDE.U32 UR6, UR14, UR8, UR6 ;  /* 0x000000080e0672a5 */ /* 0x000fe2000f8e0006 */
[C---:B------:R-:W-:Y:S01]  /*f5d0*/  IADD3 R7, P3, R20.reuse, 0xc060, RZ ;  /* 0x0000c06014077810 */ /* 0x040fe20007f7e0ff */
[----:B------:R-:W-:Y:S01]  /*f5e0*/  UIMAD UR5, UR14, UR9, UR5 ;  /* 0x000000090e0572a4 */ /* 0x000fe2000f8e0205 */
[C---:B------:R-:W-:Y:S01]  /*f5f0*/  IADD3 R111, P2, R20.reuse, 0x8040, RZ ;  /* 0x00008040146f7810 */ /* 0x040fe20007f5e0ff */
[--C-:B------:R-:W-:Y:S01]  /*f600*/  IMAD.X R11, RZ, RZ, R21.reuse, P6 ;  /* 0x000000ffff0b7224 */ /* 0x100fe200030e0615 */
[----:B------:R-:W-:Y:S01]  /*f610*/  LOP3.LUT R171, R20, 0x380, RZ, 0xc0, !PT ;  /* 0x0000038014ab7812 */ /* 0x000fe200078ec0ff */
[--C-:B------:R-:W-:Y:S01]  /*f620*/  IMAD.X R5, RZ, RZ, R21.reuse, P3 ;  /* 0x000000ffff057224 */ /* 0x100fe200018e0615 */
[----:B------:R-:W-:Y:S01]  /*f630*/  LOP3.LUT R10, R119, 0x380, RZ, 0xc0, !PT ;  /* 0x00000380770a7812 */ /* 0x000fe200078ec0ff */
[----:B------:R-:W-:Y:S01]  /*f640*/  IMAD.X R153, RZ, RZ, R21, P2 ;  /* 0x000000ffff997224 */ /* 0x000fe200010e0615 */
[----:B------:R-:W-:Y:S01]  /*f650*/  LOP3.LUT R4, R7, 0x380, RZ, 0xc0, !PT ;  /* 0x0000038007047812 */ /* 0x000fe200078ec0ff */
[----:B------:R-:W-:Y:S01]  /*f660*/  ULDC.64 UR8, c[0x0][0xae8] ;  /* 0x0002ba0000087ab9 */ /* 0x000fe20000000a00 */
[----:B------:R-:W-:-:S02]  /*f670*/  SHF.R.U64 R171, R171, 0x3, RZ ;  /* 0x00000003abab7819 */ /* 0x000fc400000012ff */
[----:B------:R-:W-:Y:S02]  /*f680*/  IADD3 R12, P2, R20, 0x4000, RZ ;  /* 0x00004000140c7810 */ /* 0x000fe40007f5e0ff */
[----:B------:R-:W-:Y:S02]  /*f690*/  SHF.R.U64 R10, R10, 0x3, RZ ;  /* 0x000000030a0a7819 */ /* 0x000fe400000012ff */
[----:B------:R-:W-:Y:S01]  /*f6a0*/  SHF.R.U64 R4, R4, 0x3, RZ ;  /* 0x0000000304047819 */ /* 0x000fe200000012ff */
[----:B------:R-:W-:Y:S01]  /*f6b0*/  IMAD.X R13, RZ, RZ, R21, P2 ;  /* 0x000000ffff0d7224 */ /* 0x000fe200010e0615 */
[C---:B------:R-:W-:Y:S02]  /*f6c0*/  IADD3 R127, P4, R20.reuse, 0xc040, RZ ;  /* 0x0000c040147f7810 */ /* 0x040fe40007f9e0ff */
[C---:B------:R-:W-:Y:S02]  /*f6d0*/  IADD3 R123, P5, R20.reuse, 0xc020, RZ ;  /* 0x0000c020147b7810 */ /* 0x040fe40007fbe0ff */
[----:B------:R-:W-:-:S02]  /*f6e0*/  IADD3 R115, P0, R20, 0x8060, RZ ;  /* 0x0000806014737810 */ /* 0x000fc40007f1e0ff */
[C---:B------:R-:W-:Y:S01]  /*f6f0*/  IADD3 R31, P1, R20.reuse, 0x20, RZ ;  /* 0x00000020141f7810 */ /* 0x040fe20007f3e0ff */
[--C-:B------:R-:W-:Y:S01]  /*f700*/  IMAD.X R9, RZ, RZ, R21.reuse, P5 ;  /* 0x000000ffff097224 */ /* 0x100fe200028e0615 */
[----:B------:R-:W-:Y:S01]  /*f710*/  IADD3 R107, P3, R20, 0x8020, RZ ;  /* 0x00008020146b7810 */ /* 0x000fe20007f7e0ff */
[--C-:B------:R-:W-:Y:S01]  /*f720*/  IMAD.X R15, RZ, RZ, R21.reuse, P0 ;  /* 0x000000ffff0f7224 */ /* 0x100fe200000e0615 */
[----:B------:R-:W-:Y:S01]  /*f730*/  LOP3.LUT R170, R171, R20, RZ, 0x3c, !PT ;  /* 0x00000014abaa7212 */ /* 0x000fe200078e3cff */
[--C-:B------:R-:W-:Y:S01]  /*f740*/  IMAD.MOV.U32 R171, RZ, RZ, R21.reuse ;  /* 0x000000ffffab7224 */ /* 0x100fe200078e0015 */
[----:B------:R-:W-:Y:S01]  /*f750*/  LOP3.LUT R10, R10, R119, RZ, 0x3c, !PT ;  /* 0x000000770a0a7212 */ /* 0x000fe200078e3cff */
[--C-:B------:R-:W-:Y:S01]  /*f760*/  IMAD.X R151, RZ, RZ, R21.reuse, P1 ;  /* 0x000000ffff977224 */ /* 0x100fe200008e0615 */
[----:B------:R-:W-:Y:S01]  /*f770*/  LOP3.LUT R4, R4, R7, RZ, 0x3c, !PT ;  /* 0x0000000704047212 */ /* 0x000fe200078e3cff */
[--C-:B------:R-:W-:Y:S01]  /*f780*/  IMAD.X R7, RZ, RZ, R21.reuse, P4 ;  /* 0x000000ffff077224 */ /* 0x100fe200020e0615 */
[----:B------:R-:W-:Y:S01]  /*f790*/  IADD3 R119, P2, R168, 0x7000, RZ ;  /* 0x00007000a8777810 */ /* 0x000fe20007f5e0ff */
        /* <DEDUP_REMOVED lines=11> */
[----:B------:R-:W-:Y:S01]  /*f850*/  MOV R171, R170 ;  /* 0x000000aa00ab7202 */ /* 0x000fe20000000f00 */
[--C-:B------:R-:W-:Y:S01]  /*f860*/  IMAD.X R165, RZ, RZ, R21.reuse, P1 ;  /* 0x000000ffffa57224 */ /* 0x100fe200008e0615 */
[----:B------:R-:W-:Y:S01]  /*f870*/  LOP3.LUT R118, R119, 0x380, RZ, 0xc0, !PT ;  /* 0x0000038077767812 */ /* 0x000fe200078ec0ff */
[----:B------:R-:W0:Y:S01]  /*f880*/  LDC R170, c[0x0][0xbe8] ;  /* 0x0002fa00ffaa7b82 */ /* 0x000e220000000800 */
[----:B------:R-:W-:Y:S01]  /*f890*/  IMAD.X R167, RZ, RZ, R21, P3 ;  /* 0x000000ffffa77224 */ /* 0x000fe200018e0615 */
[----:B------:R-:W-:-:S06]  /*f8a0*/  LOP3.LUT R21, R102, 0x380, RZ, 0xc0, !PT ;  /* 0x0000038066157812 */ /* 0x000fcc00078ec0ff */
[----:B------:R-:W-:Y:S01]  /*f8b0*/  BAR.SYNC.DEFER_BLOCKING 0x1, 0x100 ;  /* 0x0044000000007b1d */ /* 0x000fe20000010000 */
[----:B------:R-:W-:Y:S02]  /*f8c0*/  SHF.R.U64 R118, R118, 0x3, RZ ;  /* 0x0000000376767819 */ /* 0x000fe400000012ff */
[----:B------:R-:W-:Y:S02]  /*f8d0*/  LOP3.LUT R20, R31, 0x380, RZ, 0xc0, !PT ;  /* 0x000003801f147812 */ /* 0x000fe400078ec0ff */
[----:B------:R-:W-:Y:S02]  /*f8e0*/  SHF.R.U64 R21, R21, 0x3, RZ ;  /* 0x0000000315157819 */ /* 0x000fe400000012ff */
[----:B------:R-:W-:Y:S01]  /*f8f0*/  LOP3.LUT R118, R118, R119, RZ, 0x3c, !PT ;  /* 0x0000007776767212 */ /* 0x000fe200078e3cff */
[----:B------:R-:W-:Y:S01]  /*f900*/  IMAD.X R119, RZ, RZ, R169, P2 ;  /* 0x000000ffff777224 */ /* 0x000fe200010e06a9 */
[----:B------:R-:W-:Y:S02]  /*f910*/  IADD3 R147, P2, R168, 0xe000, RZ ;  /* 0x0000e000a8937810 */ /* 0x000fe40007f5e0ff */
[----:B------:R-:W-:-:S02]  /*f920*/  SHF.R.U64 R20, R20, 0x3, RZ ;  /* 0x0000000314147819 */ /* 0x000fc400000012ff */
[----:B------:R-:W-:Y:S02]  /*f930*/  LOP3.LUT R156, R21, R102, RZ, 0x3c, !PT ;  /* 0x00000066159c7212 */ /* 0x000fe400078e3cff */
[----:B------:R-:W-:Y:S02]  /*f940*/  LOP3.LUT R21, R22, 0x380, RZ, 0xc0, !PT ;  /* 0x0000038016157812 */ /* 0x000fe400078ec0ff */
[----:B------:R-:W-:Y:S02]  /*f950*/  LOP3.LUT R146, R147, 0x380, RZ, 0xc0, !PT ;  /* 0x0000038093927812 */ /* 0x000fe400078ec0ff */
[----:B------:R-:W-:Y:S02]  /*f960*/  LOP3.LUT R150, R20, R31, RZ, 0x3c, !PT ;  /* 0x0000001f14967212 */ /* 0x000fe400078e3cff */
[----:B------:R-:W-:Y:S02]  /*f970*/  LOP3.LUT R20, R99, 0x380, RZ, 0xc0, !PT ;  /* 0x0000038063147812 */ /* 0x000fe400078ec0ff */
[----:B------:R-:W-:Y:S01]  /*f980*/  SHF.R.U64 R21, R21, 0x3, RZ ;  /* 0x0000000315157819 */ /* 0x000fe200000012ff */
[----:B------:R1:W-:Y:S01]  /*f990*/  STSM.16.M88.4 [R171], R24 ;  /* 0x00000018ab007844 */ /* 0x0003e20000000200 */
[----:B------:R-:W-:-:S02]  /*f9a0*/  SHF.R.U64 R146, R146, 0x3, RZ ;  /* 0x0000000392927819 */ /* 0x000fc400000012ff */
[----:B------:R-:W-:Y:S02]  /*f9b0*/  SHF.R.U64 R20, R20, 0x3, RZ ;  /* 0x0000000314147819 */ /* 0x000fe400000012ff */
[----:B------:R-:W-:Y:S02]  /*f9c0*/  LOP3.LUT R164, R21, R22, RZ, 0x3c, !PT ;  /* 0x0000001615a47212 */ /* 0x000fe400078e3cff */
[----:B------:R-:W-:Y:S02]  /*f9d0*/  IADD3 R21, P3, R168, 0x1000, RZ ;  /* 0x00001000a8157810 */ /* 0x000fe40007f7e0ff */
[----:B------:R-:W-:Y:S01]  /*f9e0*/  LOP3.LUT R146, R146, R147, RZ, 0x3c, !PT ;  /* 0x0000009392927212 */ /* 0x000fe200078e3cff */
[----:B------:R-:W-:Y:S01]  /*f9f0*/  IMAD.X R147, RZ, RZ, R169, P2 ;  /* 0x000000ffff937224 */ /* 0x000fe200010e06a9 */
[----:B0-----:R-:W-:Y:S02]  /*fa00*/  ISETP.NE.AND P2, PT, R170, 0x1, PT ;  /* 0x00000001aa00780c */ /* 0x001fe40003f45270 */
[----:B------:R-:W-:-:S02]  /*fa10*/  LOP3.LUT R160, R20, R99, RZ, 0x3c, !PT ;  /* 0x0000006314a07212 */ /* 0x000fc400078e3cff */
[----:B------:R-:W-:Y:S02]  /*fa20*/  LOP3.LUT R20, R21, 0x380, RZ, 0xc0, !PT ;  /* 0x0000038015147812 */ /* 0x000fe400078ec0ff */
[----:B------:R-:W-:Y:S02]  /*fa30*/  LOP3.LUT R8, R123, 0x380, RZ, 0xc0, !PT ;  /* 0x000003807b087812 */ /* 0x000fe400078ec0ff */
[----:B------:R-:W-:Y:S02]  /*fa40*/  LOP3.LUT R14, R115, 0x380, RZ, 0xc0, !PT ;  /* 0x00000380730e7812 */ /* 0x000fe400078ec0ff */
[----:B------:R-:W-:Y:S02]  /*fa50*/  LOP3.LUT R110, R111, 0x380, RZ, 0xc0, !PT ;  /* 0x000003806f6e7812 */ /* 0x000fe400078ec0ff */
[----:B------:R-:W-:Y:S01]  /*fa60*/  LOP3.LUT R106, R107, 0x380, RZ, 0xc0, !PT ;  /* 0x000003806b6a7812 */ /* 0x000fe200078ec0ff */
[----:B-1----:R-:W0:Y:S01]  /*fa70*/  @P2 LDC R24, c[0x0][0xbec] ;  /* 0x0002fb00ff182b82 */ /* 0x002e220000000800 */
[----:B------:R-:W-:-:S02]  /*fa80*/  LOP3.LUT R102, R103, 0x380, RZ, 0xc0, !PT ;  /* 0x0000038067667812 */ /* 0x000fc400078ec0ff */
[----:B------:R-:W-:Y:S02]  /*fa90*/  SHF.R.U64 R20, R20, 0x3, RZ ;  /* 0x0000000314147819 */ /* 0x000fe400000012ff */
[----:B------:R-:W-:Y:S02]  /*faa0*/  SHF.R.U64 R8, R8, 0x3, RZ ;  /* 0x0000000308087819 */ /* 0x000fe400000012ff */
[----:B------:R-:W-:Y:S01]  /*fab0*/  SHF.R.U64 R14, R14, 0x3, RZ ;  /* 0x000000030e0e7819 */ /* 0x000fe200000012ff */
[----:B------:R-:W1:Y:S01]  /*fac0*/  @P2 LDC R27, c[0x0][0xbf0] ;  /* 0x0002fc00ff1b2b82 */ /* 0x000e620000000800 */
[----:B------:R-:W-:Y:S02]  /*fad0*/  SHF.R.U64 R110, R110, 0x3, RZ ;  /* 0x000000036e6e7819 */ /* 0x000fe400000012ff */
[----:B------:R-:W-:Y:S02]  /*fae0*/  SHF.R.U64 R106, R106, 0x3, RZ ;  /* 0x000000036a6a7819 */ /* 0x000fe400000012ff */
[----:B------:R-:W-:-:S02]  /*faf0*/  LOP3.LUT R31, R98, 0x380, RZ, 0xc0, !PT ;  /* 0x00000380621f7812 */ /* 0x000fc400078ec0ff */
[----:B------:R-:W-:Y:S02]  /*fb00*/  SHF.R.U64 R102, R102, 0x3, RZ ;  /* 0x0000000366667819 */ /* 0x000fe400000012ff */
[----:B------:R-:W-:Y:S01]  /*fb10*/  LOP3.LUT R20, R20, R21, RZ, 0x3c, !PT ;  /* 0x0000001514147212 */ /* 0x000fe200078e3cff */
[----:B------:R-:W-:Y:S01]  /*fb20*/  IMAD.X R21, RZ, RZ, R169, P3 ;  /* 0x000000ffff157224 */ /* 0x000fe200018e06a9 */
[----:B------:R-:W-:Y:S02]  /*fb30*/  LOP3.LUT R8, R8, R123, RZ, 0x3c, !PT ;  /* 0x0000007b08087212 */ /* 0x000fe400078e3cff */
[----:B------:R-:W-:Y:S02]  /*fb40*/  LOP3.LUT R14, R14, R115, RZ, 0x3c, !PT ;  /* 0x000000730e0e7212 */ /* 0x000fe400078e3cff */
[----:B------:R-:W-:Y:S01]  /*fb50*/  LOP3.LUT R152, R110, R111, RZ, 0x3c, !PT ;  /* 0x0000006f6e987212 */ /* 0x000fe200078e3cff */
[----:B0-----:R-:W-:Y:S01]  /*fb60*/  @P2 IMAD.HI.U32 R24, R37, R24, RZ ;  /* 0x0000001825182227 */ /* 0x001fe200078e00ff */
[----:B------:R-:W-:-:S02]  /*fb70*/  LOP3.LUT R154, R106, R107, RZ, 0x3c, !PT ;  /* 0x0000006b6a9a7212 */ /* 0x000fc400078e3cff */
[----:B------:R-:W-:Y:S02]  /*fb80*/  SHF.R.U64 R31, R31, 0x3, RZ ;  /* 0x000000031f1f7819 */ /* 0x000fe400000012ff */
[----:B------:R-:W-:Y:S02]  /*fb90*/  LOP3.LUT R158, R102, R103, RZ, 0x3c, !PT ;  /* 0x00000067669e7212 */ /* 0x000fe400078e3cff */
[C---:B------:R-:W-:Y:S02]  /*fba0*/  IADD3 R123, P3, R168.reuse, 0x8000, RZ ;  /* 0x00008000a87b7810 */ /* 0x040fe40007f7e0ff */
[C---:B------:R-:W-:Y:S02]  /*fbb0*/  IADD3 R99, P4, R168.reuse, 0x2000, RZ ;  /* 0x00002000a8637810 */ /* 0x040fe40007f9e0ff */
[C---:B------:R-:W-:Y:S02]  /*fbc0*/  IADD3 R103, P5, R168.reuse, 0x3000, RZ ;  /* 0x00003000a8677810 */ /* 0x040fe40007fbe0ff */
[----:B------:R-:W-:-:S02]  /*fbd0*/  IADD3 R107, P6, R168, 0x4000, RZ ;  /* 0x00004000a86b7810 */ /* 0x000fc40007fde0ff */
[C---:B------:R-:W-:Y:S02]  /*fbe0*/  IADD3 R111, P0, R168.reuse, 0x5000, RZ ;  /* 0x00005000a86f7810 */ /* 0x040fe40007f1e0ff */
[----:B------:R-:W-:Y:S02]  /*fbf0*/  IADD3 R115, P1, R168, 0x6000, RZ ;  /* 0x00006000a8737810 */ /* 0x000fe40007f3e0ff */
[----:B------:R-:W-:Y:S02]  /*fc00*/  LOP3.LUT R162, R31, R98, RZ, 0x3c, !PT ;  /* 0x000000621fa27212 */ /* 0x000fe400078e3cff */
        /* <DEDUP_REMOVED lines=16> */
[----:B------:R-:W-:Y:S01]  /*fd10*/  LOP3.LUT R122, R122, R123, RZ, 0x3c, !PT ;  /* 0x0000007b7a7a7212 */ /* 0x000fe200078e3cff */
[--C-:B------:R-:W-:Y:S01]  /*fd20*/  IMAD.X R123, RZ, RZ, R169.reuse, P3 ;  /* 0x000000ffff7b7224 */ /* 0x100fe200018e06a9 */
[----:B------:R-:W-:Y:S02]  /*fd30*/  LOP3.LUT R166, R22, R19, RZ, 0x3c, !PT ;  /* 0x0000001316a67212 */ /* 0x000fe400078e3cff */
        /* <DEDUP_REMOVED lines=10> */
[----:B------:R-:W-:-:S02]  /*fde0*/  LOP3.LUT R6, R6, R127, RZ, 0x3c, !PT ;  /* 0x0000007f06067212 */ /* 0x000fc400078e3cff */
[C---:B------:R-:W-:Y:S02]  /*fdf0*/  IADD3 R22, P3, R168.reuse, 0xf000, RZ ;  /* 0x0000f000a8167810 */ /* 0x040fe40007f7e0ff */
[C---:B------:R-:W-:Y:S02]  /*fe00*/  IADD3 R127, P4, R168.reuse, 0x9000, RZ ;  /* 0x00009000a87f7810 */ /* 0x040fe40007f9e0ff */
[C---:B------:R-:W-:Y:S02]  /*fe10*/  IADD3 R131, P5, R168.reuse, 0xa000, RZ ;  /* 0x0000a000a8837810 */ /* 0x040fe40007fbe0ff */
[C---:B------:R-:W-:Y:S02]  /*fe20*/  IADD3 R135, P6, R168.reuse, 0xb000, RZ ;  /* 0x0000b000a8877810 */ /* 0x040fe40007fde0ff */
[C---:B------:R-:W-:Y:S02]  /*fe30*/  IADD3 R139, P0, R168.reuse, 0xc000, RZ ;  /* 0x0000c000a88b7810 */ /* 0x040fe40007f1e0ff */
[----:B------:R-:W-:-:S02]  /*fe40*/  IADD3 R143, P1, R168, 0xd000, RZ ;  /* 0x0000d000a88f7810 */ /* 0x000fc40007f3e0ff */
[----:B------:R-:W-:Y:S02]  /*fe50*/  LOP3.LUT R31, R12, 0x380, RZ, 0xc0, !PT ;  /* 0x000003800c1f7812 */ /* 0x000fe400078ec0ff */
[----:B------:R-:W-:Y:S02]  /*fe60*/  LOP3.LUT R17, R22, 0x380, RZ, 0xc0, !PT ;  /* 0x0000038016117812 */ /* 0x000fe400078ec0ff */
[----:B------:R-:W-:Y:S02]  /*fe70*/  LOP3.LUT R126, R127, 0x380, RZ, 0xc0, !PT ;  /* 0x000003807f7e7812 */ /* 0x000fe400078ec0ff */
[----:B------:R-:W-:Y:S02]  /*fe80*/  LOP3.LUT R130, R131, 0x380, RZ, 0xc0, !PT ;  /* 0x0000038083827812 */ /* 0x000fe400078ec0ff */
[----:B------:R-:W-:Y:S02]  /*fe90*/  LOP3.LUT R134, R135, 0x380, RZ, 0xc0, !PT ;  /* 0x0000038087867812 */ /* 0x000fe400078ec0ff */
[----:B------:R-:W-:-:S02]  /*fea0*/  LOP3.LUT R138, R139, 0x380, RZ, 0xc0, !PT ;  /* 0x000003808b8a7812 */ /* 0x000fc400078ec0ff */
[----:B------:R-:W-:Y:S02]  /*feb0*/  LOP3.LUT R142, R143, 0x380, RZ, 0xc0, !PT ;  /* 0x000003808f8e7812 */ /* 0x000fe400078ec0ff */
[----:B------:R-:W-:Y:S02]  /*fec0*/  LOP3.LUT R29, R168, 0x380, RZ, 0xc0, !PT ;  /* 0x00000380a81d7812 */ /* 0x000fe400078ec0ff */
[----:B------:R-:W-:Y:S02]  /*fed0*/  SHF.R.U64 R31, R31, 0x3, RZ ;  /* 0x000000031f1f7819 */ /* 0x000fe400000012ff */
[----:B------:R-:W-:Y:S02]  /*fee0*/  SHF.R.U64 R17, R17, 0x3, RZ ;  /* 0x0000000311117819 */ /* 0x000fe400000012ff */
[----:B------:R-:W-:Y:S02]  /*fef0*/  SHF.R.U64 R126, R126, 0x3, RZ ;  /* 0x000000037e7e7819 */ /* 0x000fe400000012ff */
[----:B------:R-:W-:-:S02]  /*ff00*/  SHF.R.U64 R130, R130, 0x3, RZ ;  /* 0x0000000382827819 */ /* 0x000fc400000012ff */
[----:B------:R-:W-:Y:S02]  /*ff10*/  SHF.R.U64 R134, R134, 0x3, RZ ;  /* 0x0000000386867819 */ /* 0x000fe400000012ff */
[----:B------:R-:W-:Y:S02]  /*ff20*/  SHF.R.U64 R138, R138, 0x3, RZ ;  /* 0x000000038a8a7819 */ /* 0x000fe400000012ff */
[----:B------:R-:W-:Y:S02]  /*ff30*/  SHF.R.U64 R142, R142, 0x3, RZ ;  /* 0x000000038e8e7819 */ /* 0x000fe400000012ff */
[----:B------:R-:W-:Y:S02]  /*ff40*/  SHF.R.U64 R29, R29, 0x3, RZ ;  /* 0x000000031d1d7819 */ /* 0x000fe400000012ff */
[----:B------:R-:W-:Y:S02]  /*ff50*/  MOV R150, R150 ;  /* 0x0000009600967202 */ /* 0x000fe40000000f00 */
[----:B------:R-:W-:Y:S01]  /*ff60*/  LOP3.LUT R12, R31, R12, RZ, 0x3c, !PT ;  /* 0x0000000c1f0c7212 */ /* 0x000fe200078e3cff */
[--C-:B------:R-:W-:Y:S01]  /*ff70*/  IMAD.X R31, RZ, RZ, R169.reuse, P3 ;  /* 0x000000ffff1f7224 */ /* 0x100fe200018e06a9 */
[----:B------:R-:W-:Y:S01]  /*ff80*/  LOP3.LUT R30, R17, R22, RZ, 0x3c, !PT ;  /* 0x00000016111e7212 */ /* 0x000fe200078e3cff */
[----:B------:R0:W-:Y:S01]  /*ff90*/  STSM.16.M88.4 [R150], R32 ;  /* 0x0000002096007844 */ /* 0x0001e20000000200 */
        /* <DEDUP_REMOVED lines=12> */
[----:B------:R-:W-:-:S02]  /*10060*/  MOV R19, R4 ;  /* 0x0000000400137202 */ /* 0x000fc40000000f00 */
[----:B------:R-:W-:Y:S01]  /*10070*/  MOV R17, R6 ;  /* 0x0000000600117202 */ /* 0x000fe20000000f00 */
[----:B0-----:R-:W-:Y:S01]  /*10080*/  IMAD.MOV.U32 R32, RZ, RZ, R37 ;  /* 0x000000ffff207224 */ /* 0x001fe200078e0025 */
[----:B------:R-:W-:Y:S02]  /*10090*/  MOV R22, R8 ;  /* 0x0000000800167202 */ /* 0x000fe40000000f00 */
[----:B------:R-:W-:Y:S02]  /*100a0*/  MOV R168, R10 ;  /* 0x0000000a00a87202 */ /* 0x000fe40000000f00 */
[----:B------:R-:W-:Y:S02]  /*100b0*/  MOV R160, R160 ;  /* 0x000000a000a07202 */ /* 0x000fe40000000f00 */
[----:B------:R-:W-:Y:S02]  /*100c0*/  F2FP.F16.F32.PACK_AB R4, R41, R178 ;  /* 0x000000b22904723e */ /* 0x000fe400000000ff */
[----:B------:R-:W-:-:S02]  /*100d0*/  F2FP.F16.F32.PACK_AB R5, R43, R42 ;  /* 0x0000002a2b05723e */ /* 0x000fc400000000ff */
[----:B------:R-:W-:Y:S02]  /*100e0*/  F2FP.F16.F32.PACK_AB R6, R45, R179 ;  /* 0x000000b32d06723e */ /* 0x000fe400000000ff */
[----:B------:R-:W-:Y:S02]  /*100f0*/  F2FP.F16.F32.PACK_AB R7, R47, R46 ;  /* 0x0000002e2f07723e */ /* 0x000fe400000000ff */
[----:B------:R-:W-:Y:S02]  /*10100*/  MOV R169, R14 ;  /* 0x0000000e00a97202 */ /* 0x000fe40000000f00 */
[----:B------:R-:W-:Y:S01]  /*10110*/  MOV R166, R166 ;  /* 0x000000a600a67202 */ /* 0x000fe20000000f00 */
[----:B------:R0:W-:Y:S01]  /*10120*/  STSM.16.M88.4 [R160], R4 ;  /* 0x00000004a0007844 */ /* 0x0001e20000000200 */
        /* <DEDUP_REMOVED lines=11> */
[----:B------:R-:W-:Y:S01]  /*101e0*/  MOV R164, R164 ;  /* 0x000000a400a47202 */ /* 0x000fe20000000f00 */
[----:B------:R1:W-:Y:S01]  /*101f0*/  STSM.16.M88.4 [R25], R12 ;  /* 0x0000000c19007844 */ /* 0x0003e20000000200 */
[----:B0-----:R-:W-:Y:S01]  /*10200*/  F2FP.F16.F32.PACK_AB R4, R65, R184 ;  /* 0x000000b84104723e */ /* 0x001fe200000000ff */
[----:B------:R-:W-:Y:S01]  /*10210*/  IMAD.MOV R33, RZ, RZ, -R32 ;  /* 0x000000ffff217224 */ /* 0x000fe200078e0a20 */
[----:B------:R-:W-:Y:S02]  /*10220*/  F2FP.F16.F32.PACK_AB R5, R67, R66 ;  /* 0x000000424305723e */ /* 0x000fe400000000ff */
[----:B------:R-:W-:Y:S01]  /*10230*/  F2FP.F16.F32.PACK_AB R6, R69, R185 ;  /* 0x000000b94506723e */ /* 0x000fe200000000ff */
[----:B------:R-:W-:Y:S01]  /*10240*/  IMAD R33, R170, R33, R37 ;  /* 0x00000021aa217224 */ /* 0x000fe200078e0225 */
[----:B------:R-:W-:-:S02]  /*10250*/  F2FP.F16.F32.PACK_AB R7, R71, R70 ;  /* 0x000000464707723e */ /* 0x000fc400000000ff */
[----:B------:R-:W-:Y:S02]  /*10260*/  MOV R162, R162 ;  /* 0x000000a200a27202 */ /* 0x000fe40000000f00 */
[----:B--2---:R-:W-:Y:S01]  /*10270*/  F2FP.F16.F32.PACK_AB R8, R73, R186 ;  /* 0x000000ba4908723e */ /* 0x004fe200000000ff */
[----:B------:R0:W-:Y:S01]  /*10280*/  STSM.16.M88.4 [R164], R4 ;  /* 0x00000004a4007844 */ /* 0x0001e20000000200 */
[----:B------:R-:W-:Y:S02]  /*10290*/  F2FP.F16.F32.PACK_AB R9, R75, R74 ;  /* 0x0000004a4b09723e */ /* 0x000fe400000000ff */
[----:B------:R-:W-:Y:S02]  /*102a0*/  F2FP.F16.F32.PACK_AB R10, R77, R187 ;  /* 0x000000bb4d0a723e */ /* 0x000fe400000000ff */
[----:B------:R-:W-:Y:S02]  /*102b0*/  F2FP.F16.F32.PACK_AB R11, R79, R78 ;  /* 0x0000004e4f0b723e */ /* 0x000fe400000000ff */
[----:B------:R-:W-:-:S02]  /*102c0*/  MOV R158, R158 ;  /* 0x0000009e009e7202 */ /* 0x000fc40000000f00 */
[----:B-1----:R-:W-:Y:S01]  /*102d0*/  F2FP.F16.F32.PACK_AB R12, R81, R188 ;  /* 0x000000bc510c723e */ /* 0x002fe200000000ff */
[----:B------:R1:W-:Y:S01]  /*102e0*/  STSM.16.M88.4 [R162], R8 ;  /* 0x00000008a2007844 */ /* 0x0003e20000000200 */
[----:B------:R-:W-:Y:S02]  /*102f0*/  F2FP.F16.F32.PACK_AB R13, R83, R82 ;  /* 0x00000052530d723e */ /* 0x000fe400000000ff */
[----:B------:R-:W-:Y:S02]  /*10300*/  F2FP.F16.F32.PACK_AB R14, R85, R189 ;  /* 0x000000bd550e723e */ /* 0x000fe400000000ff */
[----:B------:R-:W-:Y:S02]  /*10310*/  F2FP.F16.F32.PACK_AB R15, R87, R86 ;  /* 0x00000056570f723e */ /* 0x000fe400000000ff */
[----:B0-----:R-:W-:Y:S02]  /*10320*/  F2FP.F16.F32.PACK_AB R5, R36, R3 ;  /* 0x000000032405723e */ /* 0x001fe400000000ff */
[----:B------:R-:W-:Y:S01]  /*10330*/  SHF.R.S32.HI R3, RZ, 0x1f, R33 ;  /* 0x0000001fff037819 */ /* 0x000fe20000011421 */
[----:B------:R0:W-:Y:S01]  /*10340*/  STSM.16.M88.4 [R158], R12 ;  /* 0x0000000c9e007844 */ /* 0x0001e20000000200 */
[----:B------:R-:W-:-:S02]  /*10350*/  MOV R156, R156 ;  /* 0x0000009c009c7202 */ /* 0x000fc40000000f00 */
[----:B------:R-:W-:Y:S02]  /*10360*/  F2FP.F16.F32.PACK_AB R24, R89, R190 ;  /* 0x000000be5918723e */ /* 0x000fe400000000ff */
[----:B------:R-:W-:Y:S01]  /*10370*/  F2FP.F16.F32.PACK_AB R25, R91, R90 ;  /* 0x0000005a5b19723e */ /* 0x000fe200000000ff */
[----:B-1----:R-:W-:Y:S01]  /*10380*/  IMAD.U32 R9, RZ, RZ, UR5 ;  /* 0x00000005ff097e24 */ /* 0x002fe2000f8e00ff */
[----:B------:R-:W-:Y:S01]  /*10390*/  SHF.R.S32.HI R8, RZ, 0x1f, R32 ;  /* 0x0000001fff087819 */ /* 0x000fe20000011420 */
[----:B------:R-:W-:Y:S01]  /*103a0*/  ULDC UR5, c[0x0][0xa88] ;  /* 0x0002a20000057ab9 */ /* 0x000fe20000000800 */
[----:B------:R-:W-:Y:S02]  /*103b0*/  F2FP.F16.F32.PACK_AB R26, R93, R191 ;  /* 0x000000bf5d1a723e */ /* 0x000fe400000000ff */
[----:B------:R-:W-:Y:S02]  /*103c0*/  F2FP.F16.F32.PACK_AB R27, R95, R94 ;  /* 0x0000005e5f1b723e */ /* 0x000fe400000000ff */
[----:B------:R-:W-:-:S02]  /*103d0*/  MOV R154, R154 ;  /* 0x0000009a009a7202 */ /* 0x000fc40000000f00 */
[----:B------:R-:W-:Y:S01]  /*103e0*/  F2FP.F16.F32.PACK_AB R4, R97, R192 ;  /* 0x000000c06104723e */ /* 0x000fe200000000ff */
[----:B------:R1:W-:Y:S01]  /*103f0*/  STSM.16.M88.4 [R156], R24 ;  /* 0x000000189c007844 */ /* 0x0003e20000000200 */
[----:B0-----:R-:W-:Y:S01]  /*10400*/  IADD3 R12, P0, R32, UR6, RZ ;  /* 0x00000006200c7c10 */ /* 0x001fe2000ff1e0ff */
[----:B------:R-:W-:Y:S01]  /*10410*/  VIADD R14, R223, UR13 ;  /* 0x0000000ddf0e7c36 */ /* 0x000fe20008000000 */
[----:B------:R-:W-:Y:S02]  /*10420*/  F2FP.F16.F32.PACK_AB R6, R101, R193 ;  /* 0x000000c16506723e */ /* 0x000fe400000000ff */
[----:B------:R-:W-:Y:S01]  /*10430*/  IADD3.X R13, R8, UR7, R9, P0, !PT ;  /* 0x00000007080d7c10 */ /* 0x000fe200087fe409 */
[----:B------:R-:W-:Y:S01]  /*10440*/  ULDC.64 UR6, c[0x0][0xb88] ;  /* 0x0002e20000067ab9 */ /* 0x000fe20000000a00 */
[----:B------:R-:W-:Y:S01]  /*10450*/  F2FP.F16.F32.PACK_AB R7, R44, R40 ;  /* 0x000000282c07723e */ /* 0x000fe200000000ff */
[----:B------:R-:W-:Y:S01]  /*10460*/  IMAD R8, R3, UR6, RZ ;  /* 0x0000000603087c24 */ /* 0x000fe2000f8e02ff */
[----:B------:R-:W-:Y:S01]  /*10470*/  LOP3.LUT P0, RZ, R221, 0x3, RZ, 0xc0, !PT ;  /* 0x00000003ddff7812 */ /* 0x000fe2000780c0ff */
[C---:B------:R-:W-:Y:S01]  /*10480*/  IMAD.WIDE.U32 R12, R33.reuse, UR6, R12 ;  /* 0x00000006210c7c25 */ /* 0x040fe2000f8e000c */
[----:B------:R-:W-:Y:S01]  /*10490*/  MOV R152, R152 ;  /* 0x0000009800987202 */ /* 0x000fe20000000f00 */
[----:B------:R0:W-:Y:S01]  /*104a0*/  STSM.16.M88.4 [R154], R4 ;  /* 0x000000049a007844 */ /* 0x0001e20000000200 */
[----:B------:R-:W-:Y:S01]  /*104b0*/  F2FP.F16.F32.PACK_AB R9, R52, R48 ;  /* 0x000000303409723e */ /* 0x000fe200000000ff */
[----:B------:R-:W-:Y:S01]  /*104c0*/  IMAD R33, R33, UR7, R8 ;  /* 0x0000000721217c24 */ /* 0x000fe2000f8e0208 */
[----:B------:R-:W-:Y:S01]  /*104d0*/  ULDC.64 UR6, c[0x0][0xb50] ;  /* 0x0002d40000067ab9 */ /* 0x000fe20000000a00 */
[----:B------:R-:W-:Y:S01]  /*104e0*/  IMAD R3, R170, UR5, RZ ;  /* 0x00000005aa037c24 */ /* 0x000fe2000f8e02ff */
[----:B-1----:R-:W-:-:S02]  /*104f0*/  LEA R26, P3, R12, UR6, 0x2 ;  /* 0x000000060c1a7c11 */ /* 0x002fc4000f8610ff */
[----:B------:R-:W-:Y:S02]  /*10500*/  F2FP.F16.F32.PACK_AB R8, R105, R194 ;  /* 0x000000c26908723e */ /* 0x000fe400000000ff */
[----:B------:R-:W-:Y:S01]  /*10510*/  F2FP.F16.F32.PACK_AB R10, R109, R195 ;  /* 0x000000c36d0a723e */ /* 0x000fe200000000ff */
[----:B------:R-:W-:Y:S01]  /*10520*/  SHFL.IDX PT, R40, R26, RZ, 0x1c1f ;  /* 0x001c1fff1a287589 */ /* 0x000fe200000e0000 */
[----:B------:R-:W-:Y:S02]  /*10530*/  F2FP.F16.F32.PACK_AB R11, R60, R56 ;  /* 0x000000383c0b723e */ /* 0x000fe400000000ff */
[----:B------:R-:W-:Y:S01]  /*10540*/  ISETP.GE.OR P1, PT, R14, R3, P0 ;  /* 0x000000030e00720c */ /* 0x000fe20000726670 */
[----:B------:R-:W-:Y:S01]  /*10550*/  SHFL.IDX PT, R42, R26, 0x1, 0x1c1f ;  /* 0x003c1f001a2a7f89 */ /* 0x000fe200000e0000 */
[----:B------:R-:W-:Y:S01]  /*10560*/  F2FP.F16.F32.PACK_AB R15, R108, R104 ;  /* 0x000000686c0f723e */ /* 0x000fe200000000ff */
[----:B0-----:R-:W-:Y:S01]  /*10570*/  IMAD.IADD R5, R13, 0x1, R33 ;  /* 0x000000010d057824 */ /* 0x001fe200078e0221 */
[----:B------:R-:W-:Y:S01]  /*10580*/  F2FP.F16.F32.PACK_AB R6, R117, R197 ;  /* 0x000000c57506723e */ /* 0x000fe200000000ff */
[----:B------:R-:W-:Y:S01]  /*10590*/  VIADD R4, R14, 0x8 ;  /* 0x000000080e047836 */ /* 0x000fe20000000000 */
[----:B------:R0:W-:Y:S01]  /*105a0*/  STSM.16.M88.4 [R152], R8 ;  /* 0x0000000898007844 */ /* 0x0001e20000000200 */
[----:B------:R-:W-:-:S02]  /*105b0*/  F2FP.F16.F32.PACK_AB R7, R76, R72 ;  /* 0x000000484c07723e */ /* 0x000fc400000000ff */
[----:B------:R-:W-:Y:S02]  /*105c0*/  LEA.HI.X R27, R12, UR7, R5, 0x2, P3 ;  /* 0x000000070c1b7c11 */ /* 0x000fe400098f1405 */
[----:B------:R-:W-:Y:S02]  /*105d0*/  ISETP.GE.OR P0, PT, R4, R3, P0 ;  /* 0x000000030400720c */ /* 0x000fe40000706670 */
[----:B------:R-:W-:Y:S01]  /*105e0*/  F2FP.F16.F32.PACK_AB R4, R113, R196 ;  /* 0x000000c47104723e */ /* 0x000fe200000000ff */
[----:B------:R-:W1:Y:S01]  /*105f0*/  SHFL.IDX PT, R41, R27, RZ, 0x1c1f ;  /* 0x001c1fff1b297589 */ /* 0x000e6200000e0000 */
[----:B------:R-:W-:Y:S02]  /*10600*/  F2FP.F16.F32.PACK_AB R5, R68, R64 ;  /* 0x000000404405723e */ /* 0x000fe400000000ff */
[----:B------:R-:W-:Y:S01]  /*10610*/  F2FP.F16.F32.PACK_AB R12, R129, R128 ;  /* 0x00000080810c723e */ /* 0x000fe200000000ff */
[----:B------:R2:W3:Y:S01]  /*10620*/  SHFL.IDX PT, R43, R27, 0x1, 0x1c1f ;  /* 0x003c1f001b2b7f89 */ /* 0x0004e200000e0000 */
[----:B------:R-:W-:-:S02]  /*10630*/  F2FP.F16.F32.PACK_AB R13, R100, R96 ;  /* 0x00000060640d723e */ /* 0x000fc400000000ff */
[----:B------:R-:W-:Y:S01]  /*10640*/  F2FP.F16.F32.PACK_AB R14, R133, R132 ;  /* 0x00000084850e723e */ /* 0x000fe200000000ff */
[----:B------:R4:W-:Y:S01]  /*10650*/  STSM.16.M88.4 [R169], R4 ;  /* 0x00000004a9007844 */ /* 0x0009e20000000200 */
[----:B0-----:R-:W-:Y:S02]  /*10660*/  F2FP.F16.F32.PACK_AB R8, R121, R198 ;  /* 0x000000c67908723e */ /* 0x001fe400000000ff */
[----:B------:R-:W-:Y:S02]  /*10670*/  F2FP.F16.F32.PACK_AB R9, R84, R80 ;  /* 0x000000505409723e */ /* 0x000fe400000000ff */
[----:B------:R-:W-:Y:S02]  /*10680*/  F2FP.F16.F32.PACK_AB R10, R125, R124 ;  /* 0x0000007c7d0a723e */ /* 0x000fe400000000ff */
[----:B------:R-:W-:Y:S02]  /*10690*/  F2FP.F16.F32.PACK_AB R11, R92, R88 ;  /* 0x000000585c0b723e */ /* 0x000fe400000000ff */
[----:B------:R-:W-:-:S02]  /*106a0*/  F2FP.F16.F32.PACK_AB R24, R137, R136 ;  /* 0x000000888918723e */ /* 0x000fc400000000ff */
[----:B------:R-:W-:Y:S01]  /*106b0*/  F2FP.F16.F32.PACK_AB R25, R116, R112 ;  /* 0x000000707419723e */ /* 0x000fe200000000ff */
[----:B------:R0:W-:Y:S01]  /*106c0*/  STSM.16.M88.4 [R168], R8 ;  /* 0x00000008a8007844 */ /* 0x0001e20000000200 */
[----:B------:R-:W-:Y:S02]  /*106d0*/  F2FP.F16.F32.PACK_AB R26, R141, R140 ;  /* 0x0000008c8d1a723e */ /* 0x000fe400000000ff */
[----:B--2---:R-:W-:Y:S01]  /*106e0*/  F2FP.F16.F32.PACK_AB R27, R172, R120 ;  /* 0x00000078ac1b723e */ /* 0x004fe200000000ff */
[----:B------:R-:W-:Y:S01]  /*106f0*/  STSM.16.M88.4 [R22], R12 ;  /* 0x0000000c16007844 */ /* 0x000fe20000000200 */
[----:B------:R-:W-:Y:S01]  /*10700*/  F2FP.F16.F32.PACK_AB R172, R145, R144 ;  /* 0x0000009091ac723e */ /* 0x000fe200000000ff */
[----:B----4-:R-:W2:Y:S02]  /*10710*/  @P2 LDC R5, c[0x0][0xbec] ;  /* 0x0002fb00ff052b82 */ /* 0x010ea40000000800 */
[----:B------:R-:W-:Y:S04]  /*10720*/  STSM.16.M88.4 [R17], R24 ;  /* 0x0000001811007844 */ /* 0x000fe80000000200 */
[----:B------:R-:W-:Y:S02]  /*10730*/  STSM.16.M88.4 [R19], R172 ;  /* 0x000000ac13007844 */ /* 0x000fe40000000200 */
[----:B------:R-:W-:Y:S08]  /*10740*/  BAR.SYNC.DEFER_BLOCKING 0x1, 0x100 ;  /* 0x0044000000007b1d */ /* 0x000ff00000010000 */
[----:B0-----:R-:W0:Y:S01]  /*10750*/  @P2 LDC R9, c[0x0][0xbf0] ;  /* 0x0002fc00ff092b82 */ /* 0x001e220000000800 */
[----:B------:R-:W-:-:S02]  /*10760*/  UIMAD UR5, UR10, UR8, URZ ;  /* 0x000000080a0572a4 */ /* 0x000fc4000f8e023f */
[----:B------:R-:W-:Y:S02]  /*10770*/  UIMAD.WIDE.U32 UR6, UR11, UR8, URZ ;  /* 0x000000080b0672a5 */ /* 0x000fe4000f8e003f */
[----:B------:R-:W-:-:S03]  /*10780*/  UIMAD UR5, UR11, UR9, UR5 ;  /* 0x000000090b0572a4 */ /* 0x000fc6000f8e0205 */
[----:B------:R-:W-:Y:S01]  /*10790*/  ULDC.64 UR10, c[0x0][0xaf0] ;  /* 0x0002bc00000a7ab9 */ /* 0x000fe20000000a00 */
[----:B-1----:R1:W-:Y:S04]  /*107a0*/  @!P1 ST.E desc[UR16][R40.64], R0 ;  /* 0x0000000028009985 */ /* 0x0023e8000c101910 */
[----:B---3--:R3:W-:Y:S01]  /*107b0*/  @!P0 ST.E desc[UR16][R42.64], R2 ;  /* 0x000000022a008985 */ /* 0x0087e2000c101910 */
[----:B------:R-:W-:Y:S02]  /*107c0*/  UIMAD UR8, UR12, UR10, URZ ;  /* 0x0000000a0c0872a4 */ /* 0x000fe4000f8e023f */
[----:B------:R-:W-:Y:S01]  /*107d0*/  UIADD3 UR7, UR7, UR5, URZ ;  /* 0x0000000507077290 */ /* 0x000fe2000fffe03f */
[----:B------:R4:W5:Y:S01]  /*107e0*/  LD.E.128 R32, desc[UR16][R28.64] ;  /* 0x000000101c207980 */ /* 0x000962000c101d00 */
[----:B-1----:R-:W-:-:S03]  /*107f0*/  IMAD R0, R216, 0x20, R219 ;  /* 0x00000020d8007824 */ /* 0x002fc600078e02db */
[----:B------:R4:W5:Y:S01]  /*10800*/  LD.E.128 R36, desc[UR16][R20.64] ;  /* 0x0000001014247980 */ /* 0x000962000c101d00 */
[----:B---3--:R-:W-:Y:S01]  /*10810*/  VIADD R2, R0, UR13 ;  /* 0x0000000d00027c36 */ /* 0x008fe20008000000 */
[----:B------:R-:W-:Y:S02]  /*10820*/  UIMAD UR5, UR14, UR11, UR8 ;  /* 0x0000000b0e0572a4 */ /* 0x000fe4000f8e0208 */
[----:B------:R-:W5:Y:S01]  /*10830*/  LD.E.128 R96, desc[UR16][R98.64] ;  /* 0x0000001062607980 */ /* 0x000f62000c101d00 */
[----:B--2---:R-:W-:Y:S01]  /*10840*/  @P2 IMAD.HI.U32 R0, R2, R5, RZ ;  /* 0x0000000502002227 */ /* 0x004fe200078e00ff */
[----:B------:R-:W-:Y:S02]  /*10850*/  UIMAD.WIDE.U32 UR6, UR14, UR10, UR6 ;  /* 0x0000000a0e0672a5 */ /* 0x000fe4000f8e0006 */
[----:B------:R-:W5:Y:S01]  /*10860*/  LD.E.128 R100, desc[UR16][R102.64] ;  /* 0x0000001066647980 */ /* 0x000f62000c101d00 */
[----:B------:R-:W-:Y:S01]  /*10870*/  ULDC.64 UR8, c[0x0][0xae0] ;  /* 0x0002b80000087ab9 */ /* 0x000fe20000000a00 */
[----:B------:R-:W-:Y:S01]  /*10880*/  IMAD.MOV.U32 R7, RZ, RZ, R2 ;  /* 0x000000ffff077224 */ /* 0x000fe200078e0002 */
[----:B0-----:R-:W-:Y:S01]  /*10890*/  @P2 SHF.R.U32.HI R7, RZ, R9, R0 ;  /* 0x00000009ff072219 */ /* 0x001fe20000011600 */
[----:B------:R-:W-:Y:S01]  /*108a0*/  UIADD3 UR5, UR7, UR5, URZ ;  /* 0x0000000507057290 */ /* 0x000fe2000fffe03f */
[----:B------:R-:W5:Y:S02]  /*108b0*/  LD.E.128 R104, desc[UR16][R106.64] ;  /* 0x000000106a687980 */ /* 0x000f64000c101d00 */
[--C-:B------:R-:W-:Y:S01]  /*108c0*/  SHF.R.S32.HI R0, RZ, 0x1f, R7.reuse ;  /* 0x0000001fff007819 */ /* 0x100fe20000011407 */
[----:B------:R-:W-:Y:S01]  /*108d0*/  IMAD.MOV R9, RZ, RZ, -R7 ;  /* 0x000000ffff097224 */ /* 0x000fe200078e0a07 */
[----:B------:R-:W5:Y:S01]  /*108e0*/  LD.E.128 R108, desc[UR16][R110.64] ;  /* 0x000000106e6c7980 */ /* 0x000f62000c101d00 */
[----:B------:R-:W-:-:S02]  /*108f0*/  IMAD.U32 R5, RZ, RZ, UR7 ;  /* 0x00000007ff057e24 */ /* 0x000fc4000f8e00ff */
[----:B------:R-:W-:Y:S01]  /*10900*/  IMAD R0, R0, UR8, RZ ;  /* 0x0000000800007c24 */ /* 0x000fe2000f8e02ff */
[----:B------:R-:W5:Y:S01]  /*10910*/  LD.E.128 R112, desc[UR16][R114.64] ;  /* 0x0000001072707980 */ /* 0x000f62000c101d00 */
[----:B------:R-:W-:Y:S02]  /*10920*/  IMAD R9, R170, R9, R2 ;  /* 0x00000009aa097224 */ /* 0x000fe400078e0202 */
[----:B------:R-:W-:Y:S01]  /*10930*/  IMAD.U32 R4, RZ, RZ, UR6 ;  /* 0x00000006ff047e24 */ /* 0x000fe2000f8e00ff */
[----:B------:R-:W5:Y:S01]  /*10940*/  LD.E.128 R116, desc[UR16][R118.64] ;  /* 0x0000001076747980 */ /* 0x000f62000c101d00 */
[----:B------:R-:W-:Y:S01]  /*10950*/  IMAD.U32 R5, RZ, RZ, UR5 ;  /* 0x00000005ff057e24 */ /* 0x000fe2000f8e00ff */
[----:B------:R-:W-:Y:S01]  /*10960*/  ULDC.64 UR6, c[0x0][0xad8] ;  /* 0x0002b60000067ab9 */ /* 0x000fe20000000a00 */
[----:B------:R-:W-:Y:S01]  /*10970*/  IMAD R11, R7, UR9, R0 ;  /* 0x00000009070b7c24 */ /* 0x000fe2000f8e0200 */
[----:B------:R-:W5:Y:S01]  /*10980*/  LD.E.128 R120, desc[UR16][R122.64] ;  /* 0x000000107a787980 */ /* 0x000f62000c101d00 */
[----:B------:R-:W-:-:S03]  /*10990*/  SHF.R.S32.HI R0, RZ, 0x1f, R9 ;  /* 0x0000001fff007819 */ /* 0x000fc60000011409 */
[----:B------:R-:W5:Y:S01]  /*109a0*/  LD.E.128 R124, desc[UR16][R126.64] ;  /* 0x000000107e7c7980 */ /* 0x000f62000c101d00 */
[----:B------:R-:W-:-:S03]  /*109b0*/  IMAD.WIDE.U32 R4, R7, UR8, R4 ;  /* 0x0000000807047c25 */ /* 0x000fc6000f8e0004 */
        /* <DEDUP_REMOVED lines=27> */
[----:B0-----:R4:W0:Y:S01]  /*10b70*/  SHFL.IDX PT, R10, R2, RZ, 0x181f ;  /* 0x00181fff020a7589 */ /* 0x00182200000e0000 */
[----:B------:R-:W-:-:S02]  /*10b80*/  PRMT R199, RZ, 0x654, R199 ;  /* 0x00000654ffc77816 */ /* 0x000fc400000000c7 */
[----:B------:R-:W-:Y:S02]  /*10b90*/  ISETP.GE.AND P0, PT, R0, R3, PT ;  /* 0x000000030000720c */ /* 0x000fe40003f06270 */
[----:B------:R4:W1:Y:S01]  /*10ba0*/  SHFL.IDX PT, R0, R12, RZ, 0x181f ;  /* 0x00181fff0c007589 */ /* 0x00086200000e0000 */
        /* <DEDUP_REMOVED lines=20> */
.L_x_2406:
[----:B------:R-:W-:Y:S05]  /*10cf0*/  BSYNC B1 ;  /* 0x0000000000017941 */ /* 0x000fea0003800000 */
.L_x_2405:
[----:B-1----:R1:W3:Y:S01]  /*10d00*/  SHFL.IDX PT, R0, R12, 0x1, 0x181f ;  /* 0x00381f000c007f89 */ /* 0x0022e200000e0000 */
[----:B------:R-:W-:Y:S03]  /*10d10*/  BSSY B1, `(.L_x_2407) ;  /* 0x0000015000017945 */ /* 0x000fe60003800000 */
[----:B0-2---:R1:W0:Y:S01]  /*10d20*/  SHFL.IDX PT, R10, R2, 0x1, 0x181f ;  /* 0x00381f00020a7f89 */ /* 0x00522200000e0000 */
        /* <DEDUP_REMOVED lines=19> */
.L_x_2408:
[----:B------:R-:W-:Y:S05]  /*10e60*/  BSYNC B1 ;  /* 0x0000000000017941 */ /* 0x000fea0003800000 */
.L_x_2407:
[----:B---3--:R3:W1:Y:S01]  /*10e70*/  SHFL.IDX PT, R0, R12, 0x2, 0x181f ;  /* 0x00581f000c007f89 */ /* 0x00866200000e0000 */
        /* <DEDUP_REMOVED lines=12> */
[----:B-1----:R-:W-:Y:S02]  /*10f40*/  @!P3 LEA.HI.X R5, R18, R0, R229, 0x1, P6 ;  /* 0x000000001205b211 */ /* 0x002fe400030f0ce5 */
        /* <DEDUP_REMOVED lines=8> */
.L_x_2410:
[----:B------:R-:W-:Y:S05]  /*10fd0*/  BSYNC B1 ;  /* 0x0000000000017941 */ /* 0x000fea0003800000 */
.L_x_2409:
[----:B-1----:R-:W-:Y:S01]  /*10fe0*/  VIADD R0, R14, 0x60 ;  /* 0x000000600e007836 */ /* 0x002fe20000000000 */
[----:B---34-:R-:W3:Y:S04]  /*10ff0*/  SHFL.IDX PT, R12, R12, 0x3, 0x181f ;  /* 0x00781f000c0c7f89 */ /* 0x018ee800000e0000 */
[----:B------:R-:W-:Y:S01]  /*11000*/  ISETP.GE.AND P0, PT, R0, R3, PT ;  /* 0x000000030000720c */ /* 0x000fe20003f06270 */
[----:B--2---:R4:W1:-:S12]  /*11010*/  SHFL.IDX PT, R8, R2, 0x3, 0x181f ;  /* 0x00781f0002087f89 */ /* 0x00485800000e0000 */
[----:B----4-:R-:W-:Y:S05]  /*11020*/  @P0 BRA `(.L_x_2411) ;  /* 0x0000000c005c0947 */ /* 0x010fea0003800000 */
[----:B------:R-:W-:Y:S01]  /*11030*/  ULDC UR5, c[0x0][0xac8] ;  /* 0x0002b20000057ab9 */ /* 0x000fe20000000800 */
[----:B------:R-:W-:Y:S01]  /*11040*/  ULDC.64 UR6, c[0x0][0x208] ;  /* 0x0000820000067ab9 */ /* 0x000fe20000000a00 */
[----:B------:R-:W-:Y:S02]  /*11050*/  ISETP.GE.AND P3, PT, R18, UR5, PT ;  /* 0x0000000512007c0c */ /* 0x000fe4000bf66270 */
[----:B------:R-:W-:Y:S02]  /*11060*/  ISETP.GE.AND P4, PT, R214, UR5, PT ;  /* 0x00000005d6007c0c */ /* 0x000fe4000bf86270 */
[----:B------:R-:W-:-:S09]  /*11070*/  ISETP.GE.AND P5, PT, R213, UR5, PT ;  /* 0x00000005d5007c0c */ /* 0x000fd2000bfa6270 */
[-C--:B-1----:R-:W-:Y:S02]  /*11080*/  @!P3 LEA R2, P0, R18, R8.reuse, 0x1 ;  /* 0x000000081202b211 */ /* 0x082fe400078008ff */
[----:B------:R-:W-:Y:S02]  /*11090*/  @!P4 LEA R4, P1, R214, R8, 0x1 ;  /* 0x00000008d604c211 */ /* 0x000fe400078208ff */
[----:B---3--:R-:W-:Y:S02]  /*110a0*/  @!P3 LEA.HI.X R3, R18, R12, R229, 0x1, P0 ;  /* 0x0000000c1203b211 */ /* 0x008fe400000f0ce5 */
        /* <DEDUP_REMOVED lines=13> */
.L_x_2404:
        /* <DEDUP_REMOVED lines=14> */
[----:B------:R-:W-:-:S13]  /*11260*/  R2UR UR5, R22 ;  /* 0x00000000160572ca */ /* 0x000fda00000e0000 */
        /* <DEDUP_REMOVED lines=41> */
.L_x_2413:
[----:B------:R-:W-:Y:S05]  /*11500*/  BSYNC B1 ;  /* 0x0000000000017941 */ /* 0x000fea0003800000 */
.L_x_2412:
[----:B------:R-:W-:Y:S01]  /*11510*/  R2UR UR12, R22 ;  /* 0x00000000160c72ca */ /* 0x000fe200000e0000 */
[----:B------:R-:W-:Y:S01]  /*11520*/  ULDC.64 UR10, c[0x0][0xae8] ;  /* 0x0002ba00000a7ab9 */ /* 0x000fe20000000a00 */
[----:B------:R-:W-:Y:S01]  /*11530*/  R2UR UR14, R217 ;  /* 0x00000000d90e72ca */ /* 0x000fe200000e0000 */
[----:B------:R-:W-:Y:S01]  /*11540*/  UIMAD UR5, UR8, UR10, URZ ;  /* 0x0000000a080572a4 */ /* 0x000fe2000f8e023f */
[----:B------:R-:W-:Y:S01]  /*11550*/  R2UR UR13, R218 ;  /* 0x00000000da0d72ca */ /* 0x000fe200000e0000 */
[----:B------:R-:W-:Y:S08]  /*11560*/  BSSY B1, `(.L_x_2414) ;  /* 0x000003e000017945 */ /* 0x000ff00003800000 */
[----:B------:R-:W-:-:S02]  /*11570*/  VIADD R6, R6, UR12 ;  /* 0x0000000c06067c36 */ /* 0x000fc40008000000 */
[----:B------:R-:W-:Y:S02]  /*11580*/  UIMAD.WIDE.U32 UR6, UR14, UR10, URZ ;  /* 0x0000000a0e0672a5 */ /* 0x000fe4000f8e003f */
[----:B------:R-:W-:Y:S01]  /*11590*/  UIMAD UR5, UR14, UR11, UR5 ;  /* 0x0000000b0e0572a4 */ /* 0x000fe2000f8e0205 */
[----:B0-----:R-:W-:Y:S02]  /*115a0*/  @P1 IMAD.HI.U32 R0, R6, R9, RZ ;  /* 0x0000000906001227 */ /* 0x001fe400078e00ff */
[----:B------:R-:W-:Y:S01]  /*115b0*/  ULDC.64 UR10, c[0x0][0xaf0] ;  /* 0x0002bc00000a7ab9 */ /* 0x000fe20000000a00 */
[----:B------:R-:W-:Y:S01]  /*115c0*/  UIADD3 UR7, UR7, UR5, URZ ;  /* 0x0000000507077290 */ /* 0x000fe2000fffe03f */
[----:B--2---:R-:W-:Y:S01]  /*115d0*/  IMAD.MOV.U32 R5, RZ, RZ, R6 ;  /* 0x000000ffff057224 */ /* 0x004fe200078e0006 */
[----:B------:R-:W-:Y:S01]  /*115e0*/  UIMAD UR5, UR9, UR10, URZ ;  /* 0x0000000a090572a4 */ /* 0x000fe2000f8e023f */
[----:B-1----:R-:W-:Y:S01]  /*115f0*/  @P1 SHF.R.U32.HI R5, RZ, R11, R0 ;  /* 0x0000000bff051219 */ /* 0x002fe20000011600 */
        /* <DEDUP_REMOVED lines=18> */
[----:B------:R-:W-:Y:S02]  /*11720*/  VIADD R6, R219, UR12 ;  /* 0x0000000cdb067c36 */ /* 0x000fe40008000000 */
        /* <DEDUP_REMOVED lines=33> */
.L_x_2415:
[----:B------:R-:W-:Y:S05]  /*11940*/  BSYNC B1 ;  /* 0x0000000000017941 */ /* 0x000fea0003800000 */
.L_x_2414:
        /* <DEDUP_REMOVED lines=22> */
.L_x_2417:
[----:B------:R-:W-:Y:S05]  /*11ab0*/  BSYNC B1 ;  /* 0x0000000000017941 */ /* 0x000fea0003800000 */
.L_x_2416:
        /* <DEDUP_REMOVED lines=22> */
.L_x_2419:
[----:B------:R-:W-:Y:S05]  /*11c20*/  BSYNC B1 ;  /* 0x0000000000017941 */ /* 0x000fea0003800000 */
.L_x_2418:
        /* <DEDUP_REMOVED lines=23> */
.L_x_2411:
[----:B------:R-:W-:Y:S05]  /*11da0*/  BSYNC B0 ;  /* 0x0000000000007941 */ /* 0x000fea0003800000 */
.L_x_2403:
[----:B------:R-:W-:Y:S02]  /*11db0*/  ULDC UR5, c[0x0][0xc38] ;  /* 0x00030e0000057ab9 */ /* 0x000fe40000000800 */
[----:B------:R-:W-:-:S06]  /*11dc0*/  UISETP.GE.AND UP0, UPT, UR4, UR5, UPT ;  /* 0x000000050400728c */ /* 0x000fcc000bf06270 */
[----:B------:R-:W-:-:S13]  /*11dd0*/  PLOP3.LUT P0, PT, PT, PT, UP0, 0x80, 0x0 ;  /* 0x000000000000781c */ /* 0x000fda0003f0f008 */
[----:B------:R-:W-:Y:S05]  /*11de0*/  @!P0 BRA `(.L_x_2420) ;  /* 0xfffffef000048947 */ /* 0x000fea000383ffff */
[----:B------:R-:W-:Y:S05]  /*11df0*/  EXIT ;  /* 0x000000000000794d */ /* 0x000fea0003800000 */
.L_x_2368:
[----:B------:R-:W-:-:S08]  /*11e00*/  NOP ;  /* 0x0000000000007918 */ /* 0x000fd00000000000 */
[----:B0-----:R-:W0:-:S00]  /*11e10*/  USETMAXREG.DEALLOC.CTAPOOL 0x18 ;  /* 0x00000018000079c8 */ /* 0x001e0000080e0500 */
[----:B0-----:R-:W-:-:S06]  /*11e20*/  LOP3.LUT R0, R0, 0x3, RZ, 0xc0, !PT ;  /* 0x0000000300007812 */ /* 0x001fcc00078ec0ff */
[----:B------:R-:W0:Y:S01]  /*11e30*/  S2UR UR6, SR_CTAID.X ;  /* 0x00000000000679c3 */ /* 0x000e220000002500 */
[----:B------:R-:W-:Y:S01]  /*11e40*/  IMAD.MOV.U32 R18, RZ, RZ, RZ ;  /* 0x000000ffff127224 */ /* 0x000fe200078e00ff */
[----:B------:R-:W1:Y:S02]  /*11e50*/  SHFL.IDX PT, R0, R0, RZ, 0x1f ;  /* 0x00001fff00007589 */ /* 0x000e6400000e0000 */
[----:B-1----:R-:W-:-:S04]  /*11e60*/  ISETP.NE.AND P0, PT, R0, RZ, PT ;  /* 0x000000ff0000720c */ /* 0x002fc80003f05270 */
[----:B------:R-:W0:Y:S01]  /*11e70*/  LDC R0, c[0x0][0xc38] ;  /* 0x00030e00ff007b82 */ /* 0x000e220000000800 */
[----:B------:R-:W-:-:S05]  /*11e80*/  P2R R2, PR, RZ, 0x1 ;  /* 0x00000001ff027803 */ /* 0x000fca0000000000 */
[----:B------:R1:W-:Y:S03]  /*11e90*/  STL [R1+0x20], R2 ;  /* 0x0000200201007387 */ /* 0x0003e60000100800 */
[----:B------:R-:W-:Y:S06]  /*11ea0*/  @P0 BAR.ARV 0x4, 0x180 ;  /* 0x0106000000000b1d */ /* 0x000fec0000002000 */
[----:B------:R1:W-:Y:S01]  /*11eb0*/  STL [R1+0x1c], RZ ;  /* 0x00001cff01007387 */ /* 0x0003e20000100800 */
[----:B0-----:R-:W-:Y:S01]  /*11ec0*/  ISETP.LE.AND P0, PT, R0, UR6, PT ;  /* 0x0000000600007c0c */ /* 0x001fe2000bf03270 */
[----:B------:R-:W-:-:S05]  /*11ed0*/  IMAD.MOV.U32 R0, RZ, RZ, 0x1 ;  /* 0x00000001ff007424 */ /* 0x000fca00078e00ff */
[----:B------:R1:W-:Y:S07]  /*11ee0*/  STL [R1+0x4], R0 ;  /* 0x0000040001007387 */ /* 0x0003ee0000100800 */
[----:B------:R-:W-:Y:S05]  /*11ef0*/  @P0 BRA `(.L_x_2421) ;  /* 0x0000005000500947 */ /* 0x000fea0003800000 */
[----:B------:R-:W0:Y:S01]  /*11f00*/  S2R R6, SR_TID.X ;  /* 0x0000000000067919 */ /* 0x000e220000002100 */
[----:B------:R-:W2:Y:S01]  /*11f10*/  S2UR UR5, SR_CgaCtaId ;  /* 0x00000000000579c3 */ /* 0x000ea20000008800 */
[----:B------:R-:W-:Y:S01]  /*11f20*/  UMOV UR4, 0x400 ;  /* 0x0000040000047882 */ /* 0x000fe20000000000 */
[----:B------:R-:W-:Y:S01]  /*11f30*/  IMAD.MOV.U32 R18, RZ, RZ, RZ ;  /* 0x000000ffff127224 */ /* 0x000fe200078e00ff */
[----:B------:R-:W-:Y:S01]  /*11f40*/  ULDC UR43, c[0x0][0xc] ;  /* 0x00000300002b7ab9 */ /* 0x000fe20000000800 */
[----:B------:R-:W-:Y:S01]  /*11f50*/  ULDC.64 UR38, c[0x0][0x198] ;  /* 0x0000660000267ab9 */ /* 0x000fe20000000a00 */
[----:B--2---:R-:W-:-:S06]  /*11f60*/  ULEA UR4, UR5, UR4, 0x18 ;  /* 0x0000000405047291 */ /* 0x004fcc000f8ec03f */
[----:B------:R-:W-:Y:S01]  /*11f70*/  IMAD.U32 R17, RZ, RZ, UR4 ;  /* 0x00000004ff117e24 */ /* 0x000fe2000f8e00ff */
[C---:B0-----:R-:W-:Y:S01]  /*11f80*/  LOP3.LUT R5, R6.reuse, 0x7f, RZ, 0xc0, !PT ;  /* 0x0000007f06057812 */ /* 0x041fe200078ec0ff */
[----:B-1----:R-:W-:-:S05]  /*11f90*/  IMAD.SHL.U32 R0, R6, 0x8, RZ ;  /* 0x0000000806007824 */ /* 0x002fca00078e00ff */
        /* <DEDUP_REMOVED lines=13> */
[----:B------:R1:W-:Y:S04]  /*12070*/  STL [R1+0x4], R2 ;  /* 0x0000040201007387 */ /* 0x0003e80000100800 */
[----:B------:R2:W-:Y:S01]  /*12080*/  STL [R1+0x1c], RZ ;  /* 0x00001cff01007387 */ /* 0x0005e20000100800 */
[----:B0-----:R-:W-:-:S02]  /*12090*/  LOP3.LUT R3, R0, 0x40, RZ, 0xfc, !PT ;  /* 0x0000004000037812 */ /* 0x001fc400078efcff */
[C---:B-1----:R-:W-:Y:S02]  /*120a0*/  LOP3.LUT R2, R0.reuse, 0x80, RZ, 0xfc, !PT ;  /* 0x0000008000027812 */ /* 0x042fe400078efcff */
[----:B--2---:R-:W-:-:S07]  /*120b0*/  LOP3.LUT R0, R0, 0xc0, RZ, 0xfc, !PT ;  /* 0x000000c000007812 */ /* 0x004fce00078efcff */
.L_x_2522:
        /* <DEDUP_REMOVED lines=14> */
[----:B01-3--:R-:W-:Y:S05]  /*121a0*/  @!P0 BRA `(.L_x_2422) ;  /* 0x0000000000208947 */ /* 0x00bfea0003800000 */
        /* <DEDUP_REMOVED lines=8> */
.L_x_2422:
[----:B------:R-:W-:Y:S01]  /*12230*/  ULDC UR9, c[0x0][0xc54] ;  /* 0x0003150000097ab9 */ /* 0x000fe20000000800 */
[----:B------:R-:W-:Y:S01]  /*12240*/  UMOV UR5, UR8 ;  /* 0x0000000800057c82 */ /* 0x000fe20008000000 */
[----:B------:R-:W-:-:S11]  /*12250*/  UISETP.NE.AND UP0, UPT, UR9, 0x1, UPT ;  /* 0x000000010900788c */ /* 0x000fd6000bf05270 */
[----:B------:R-:W-:Y:S02]  /*12260*/  @UP0 ULDC.64 UR10, c[0x0][0xc58] ;  /* 0x00031600000a0ab9 */ /* 0x000fe40000000a00 */
[----:B------:R-:W-:-:S04]  /*12270*/  UIMAD.WIDE.U32 UR6, UR8, UR10, URZ ;  /* 0x0000000a080672a5 */ /* 0x000fc8000f8e003f */
[----:B------:R-:W-:-:S04]  /*12280*/  @UP0 USHF.R.U32.HI UR5, URZ, UR11, UR7 ;  /* 0x0000000b3f050299 */ /* 0x000fc80008011607 */
[----:B------:R-:W-:-:S12]  /*12290*/  UIMAD UR6, UR5, UR9, URZ ;  /* 0x00000009050672a4 */ /* 0x000fd8000f8e023f */
.L_x_2423:
[----:B------:R-:W-:Y:S01]  /*122a0*/  ULOP3.LUT UR42, URZ, UR5, URZ, 0x33, !UPT ;  /* 0x000000053f2a7292 */ /* 0x000fe2000f8e333f */
[----:B------:R-:W-:Y:S01]  /*122b0*/  BSSY B7, `(.L_x_2424) ;  /* 0x00004bb000077945 */ /* 0x000fe20003800000 */
[----:B------:R-:W-:Y:S01]  /*122c0*/  ULDC UR7, c[0x0][0x448] ;  /* 0x0001120000077ab9 */ /* 0x000fe20000000800 */
[----:B------:R-:W-:Y:S01]  /*122d0*/  ULDC UR5, c[0x0][0xc3c] ;  /* 0x00030f0000057ab9 */ /* 0x000fe20000000800 */
[----:B------:R-:W-:Y:S02]  /*122e0*/  UISETP.NE.AND UP1, UPT, UR7, 0x1, UPT ;  /* 0x000000010700788c */ /* 0x000fe4000bf25270 */
[----:B------:R-:W-:Y:S01]  /*122f0*/  UIADD3 UR42, UR42, UR5, URZ ;  /* 0x000000052a2a7290 */ /* 0x000fe2000fffe03f */
[----:B------:R-:W-:Y:S01]  /*12300*/  ULDC.64 UR10, c[0x0][0x418] ;  /* 0x00010600000a7ab9 */ /* 0x000fe20000000a00 */
[----:B------:R-:W-:Y:S02]  /*12310*/  UIADD3 UR5, UR8, -UR6, URZ ;  /* 0x8000000608057290 */ /* 0x000fe4000fffe03f */
[----:B------:R-:W-:-:S02]  /*12320*/  UISETP.NE.U32.AND UP0, UPT, UR10, URZ, UPT ;  /* 0x0000003f0a00728c */ /* 0x000fc4000bf05070 */
[----:B------:R-:W-:Y:S02]  /*12330*/  USHF.L.U32 UR8, UR42, 0x7, URZ ;  /* 0x000000072a087899 */ /* 0x000fe4000800063f */
[----:B------:R-:W-:Y:S01]  /*12340*/  UISETP.NE.AND.EX UP0, UPT, UR11, URZ, UPT, UP0 ;  /* 0x0000003f0b00728c */ /* 0x000fe2000bf05300 */
[----:B------:R-:W-:Y:S01]  /*12350*/  ULDC UR7, c[0x0][0x288] ;  /* 0x0000a20000077ab9 */ /* 0x000fe20000000800 */
[----:B------:R-:W-:Y:S01]  /*12360*/  UIADD3 UR8, UR8, 0x7f, URZ ;  /* 0x0000007f08087890 */ /* 0x000fe2000fffe03f */
[----:B------:R-:W-:Y:S01]  /*12370*/  ULDC UR6, c[0x0][0x424] ;  /* 0x0001090000067ab9 */ /* 0x000fe20000000800 */
[----:B------:R-:W-:Y:S02]  /*12380*/  UIADD3 UR13, -UR7, 0x50, URZ ;  /* 0x00000050070d7890 */ /* 0x000fe4000fffe13f */
[----:B------:R-:W-:Y:S01]  /*12390*/  USEL UR9, UR6, 0x1, UP0 ;  /* 0x0000000106097887 */ /* 0x000fe20008000000 */
[----:B------:R-:W-:Y:S01]  /*123a0*/  @UP1 ULDC UR7, c[0x0][0x44c] ;  /* 0x0001130000071ab9 */ /* 0x000fe20000000800 */
[----:B------:R-:W-:Y:S01]  /*123b0*/  ULDC UR12, c[0x0][0x2f0] ;  /* 0x0000bc00000c7ab9 */ /* 0x000fe20000000800 */
[----:B------:R-:W-:Y:S01]  /*123c0*/  UIMAD.WIDE.U32 UR6, UR8, UR7, URZ ;  /* 0x00000007080672a5 */ /* 0x000fe2000f8e003f */
[----:B------:R-:W-:Y:S01]  /*123d0*/  @UP1 ULDC UR14, c[0x0][0x450] ;  /* 0x00011400000e1ab9 */ /* 0x000fe20000000800 */
[----:B------:R-:W-:-:S02]  /*123e0*/  UIMAD UR13, UR9, UR12, UR13 ;  /* 0x0000000c090d72a4 */ /* 0x000fc4000f8e020d */
[----:B------:R-:W-:Y:S02]  /*123f0*/  @UP1 USHF.R.U32.HI UR8, URZ, UR14, UR7 ;  /* 0x0000000e3f081299 */ /* 0x000fe40008011607 */
[----:B------:R-:W-:Y:S02]  /*12400*/  UIMAD UR6, UR9, UR12, 0x4f ;  /* 0x0000004f090674a4 */ /* 0x000fe4000f8e020c */
[----:B------:R-:W-:Y:S02]  /*12410*/  UIADD3 UR8, UR13, UR8, URZ ;  /* 0x000000080d087290 */ /* 0x000fe4000fffe03f */
[----:B------:R-:W-:Y:S02]  /*12420*/  UIMAD.WIDE UR6, UR6, 0x66666667, URZ ;  /* 0x66666667060678a5 */ /* 0x000fe4000f8e023f */
[----:B------:R-:W-:Y:S02]  /*12430*/  UIMAD.WIDE UR8, UR8, 0x66666667, URZ ;  /* 0x66666667080878a5 */ /* 0x000fe4000f8e023f */
[----:B------:R-:W-:-:S02]  /*12440*/  USHF.R.U32.HI UR12, URZ, 0x1f, UR7 ;  /* 0x0000001f3f0c7899 */ /* 0x000fc40008011607 */
[----:B------:R-:W-:Y:S01]  /*12450*/  USHF.R.U32.HI UR6, URZ, 0x1f, UR9 ;  /* 0x0000001f3f067899 */ /* 0x000fe20008011609 */
[----:B------:R-:W-:Y:S01]  /*12460*/  ULDC UR11, c[0x0][0xc48] ;  /* 0x00031200000b7ab9 */ /* 0x000fe20000000800 */
[----:B------:R-:W-:Y:S02]  /*12470*/  ULEA.HI.SX32 UR12, UR7, UR12, 0x1b ;  /* 0x0000000c070c7291 */ /* 0x000fe4000f8fda3f */
[----:B------:R-:W-:Y:S02]  /*12480*/  ULEA.HI.SX32 UR6, UR9, UR6, 0x1b ;  /* 0x0000000609067291 */ /* 0x000fe4000f8fda3f */
[----:B------:R-:W-:Y:S02]  /*12490*/  UISETP.NE.AND UP0, UPT, UR11, 0x1, UPT ;  /* 0x000000010b00788c */ /* 0x000fe4000bf05270 */
[----:B------:R-:W-:Y:S01]  /*124a0*/  UISETP.LT.AND UP1, UPT, UR12, UR6, UPT ;  /* 0x000000060c00728c */ /* 0x000fe2000bf21270 */
[----:B------:R-:W-:-:S03]  /*124b0*/  ULDC UR10, c[0x0][0xc54] ;  /* 0x00031500000a7ab9 */ /* 0x000fc60000000800 */
[----:B------:R-:W-:Y:S02]  /*124c0*/  USEL UR41, UR12, UR6, UP1 ;  /* 0x000000060c297287 */ /* 0x000fe40008800000 */
[----:B------:R-:W-:-:S03]  /*124d0*/  UIMAD UR10, UR4, UR10, UR5 ;  /* 0x0000000a040a72a4 */ /* 0x000fc6000f8e0205 */
[----:B------:R-:W-:Y:S01]  /*124e0*/  @UP0 ULDC UR4, c[0x0][0xc4c] ;  /* 0x0003130000040ab9 */ /* 0x000fe20000000800 */
[----:B------:R-:W-:Y:S01]  /*124f0*/  ISETP.LT.AND P0, PT, RZ, UR41, PT ;  /* 0x00000029ff007c0c */ /* 0x000fe2000bf01270 */
[----:B------:R-:W-:Y:S01]  /*12500*/  UIMAD.WIDE.U32 UR4, UR10, UR4, URZ ;  /* 0x000000040a0472a5 */ /* 0x000fe2000f8e003f */
[----:B------:R-:W-:Y:S01]  /*12510*/  @UP0 ULDC UR7, c[0x0][0xc50] ;  /* 0x0003140000070ab9 */ /* 0x000fe20000000800 */
[----:B------:R-:W-:Y:S02]  /*12520*/  UMOV UR40, UR10 ;  /* 0x0000000a00287c82 */ /* 0x000fe40008000000 */
[----:B------:R-:W-:-:S04]  /*12530*/  @UP0 USHF.R.U32.HI UR40, URZ, UR7, UR5 ;  /* 0x000000073f280299 */ /* 0x000fc80008011605 */
[----:B------:R-:W-:-:S04]  /*12540*/  UIADD3 UR36, -UR40, URZ, URZ ;  /* 0x0000003f28247290 */ /* 0x000fc8000fffe13f */
[----:B------:R-:W-:Y:S01]  /*12550*/  UIMAD UR36, UR11, UR36, UR10 ;  /* 0x000000240b2472a4 */ /* 0x000fe2000f8e020a */
[----:B------:R-:W-:Y:S11]  /*12560*/  @P0 BRA `(.L_x_2425) ;  /* 0x00000000004c0947 */ /* 0x000ff60003800000 */
        /* <DEDUP_REMOVED lines=19> */
.L_x_2425:
        /* <DEDUP_REMOVED lines=20> */
.L_x_2428:
[----:B------:R-:W-:Y:S05]  /*127e0*/  BSYNC B6 ;  /* 0x0000000000067941 */ /* 0x000fea0003800000 */
.L_x_2427:
        /* <DEDUP_REMOVED lines=20> */
.L_x_2431:
        /* <DEDUP_REMOVED lines=15> */
.L_x_2430:
[----:B------:R-:W-:Y:S05]  /*12a20*/  BSYNC B6 ;  /* 0x0000000000067941 */ /* 0x000fea0003800000 */
.L_x_2429:
        /* <DEDUP_REMOVED lines=13> */
[----:B------:R-:W1:Y:S03]  /*12b00*/  S2R R0, SR_TID.X ;  /* 0x0000000000007919 */ /* 0x000e660000002100 */
[----:B------:R-:W-:Y:S01]  /*12b10*/  VIADD R19, R19, 0xffffffff ;  /* 0xffffffff13137836 */ /* 0x000fe20000000000 */
[----:B0-----:R-:W0:Y:S02]  /*12b20*/  LDC.64 R2, c[0x0][0x418] ;  /* 0x00010600ff027b82 */ /* 0x001e240000000a00 */
[----:B0-----:R-:W-:Y:S02]  /*12b30*/  ISETP.NE.U32.AND P0, PT, R2, RZ, PT ;  /* 0x000000ff0200720c */ /* 0x001fe40003f05070 */
[----:B-1----:R-:W-:-:S02]  /*12b40*/  SHF.R.U32.HI R0, RZ, 0x5, R0 ;  /* 0x00000005ff007819 */ /* 0x002fc40000011600 */
[----:B------:R-:W-:Y:S02]  /*12b50*/  ISETP.NE.AND.EX P1, PT, R3, RZ, PT, P0 ;  /* 0x000000ff0300720c */ /* 0x000fe40003f25300 */
[----:B------:R-:W-:Y:S02]  /*12b60*/  LOP3.LUT R0, R0, 0x3, RZ, 0xc0, !PT ;  /* 0x0000000300007812 */ /* 0x000fe400078ec0ff */
[----:B------:R-:W-:Y:S02]  /*12b70*/  P2R R4, PR, RZ, 0x2 ;  /* 0x00000002ff047803 */ /* 0x000fe40000000000 */
[----:B--2---:R-:W-:Y:S01]  /*12b80*/  SHF.R.S32.HI R8, RZ, 0x1f, R7 ;  /* 0x0000001fff087819 */ /* 0x004fe20000011407 */
[----:B------:R0:W-:Y:S01]  /*12b90*/  STL [R1], R7 ;  /* 0x0000000701007387 */ /* 0x0001e20000100800 */
[----:B------:R-:W-:-:S03]  /*12ba0*/  SEL R16, R7, RZ, !P1 ;  /* 0x000000ff07107207 */ /* 0x000fc60004800000 */
[----:B------:R0:W-:Y:S04]  /*12bb0*/  STL [R1+0x10], R4 ;  /* 0x0000100401007387 */ /* 0x0001e80000100800 */
[----:B------:R0:W-:Y:S01]  /*12bc0*/  STL [R1+0x8], R8 ;  /* 0x0000080801007387 */ /* 0x0001e20000100800 */
[----:B------:R-:W-:Y:S05]  /*12bd0*/  BRA.DIV UR4, `(.L_x_2432) ;  /* 0x0000004a04b87947 */ /* 0x000fea000b800000 */
[----:B------:R1:W2:Y:S02]  /*12be0*/  SHFL.IDX PT, R14, R0, RZ, 0x1f ;  /* 0x00001fff000e7589 */ /* 0x0002a400000e0000 */
.L_x_2537:
        /* <DEDUP_REMOVED lines=8> */
.L_x_2540:
[----:B------:R-:W-:Y:S05]  /*12c70*/  @!P6 BRA `(.L_x_2433) ;  /* 0x00000004002ce947 */ /* 0x000fea0003800000 */
[----:B------:R-:W-:Y:S01]  /*12c80*/  IMAD.MOV.U32 R16, RZ, RZ, R7 ;  /* 0x000000ffff107224 */ /* 0x000fe200078e0007 */
[----:B------:R-:W-:Y:S06]  /*12c90*/  @!P1 BRA `(.L_x_2435) ;  /* 0x0000000000489947 */ /* 0x000fec0003800000 */
[----:B------:R-:W2:Y:S01]  /*12ca0*/  LDC R6, c[0x0][0x43c] ;  /* 0x00010f00ff067b82 */ /* 0x000ea20000000800 */
[----:B------:R-:W-:Y:S01]  /*12cb0*/  ULDC.64 UR4, c[0x0][0x428] ;  /* 0x00010a0000047ab9 */ /* 0x000fe20000000a00 */
[----:B------:R-:W-:Y:S01]  /*12cc0*/  ULDC.64 UR6, c[0x0][0x208] ;  /* 0x0000820000067ab9 */ /* 0x000fe20000000a00 */
[----:B--2---:R-:W-:-:S13]  /*12cd0*/  ISETP.NE.AND P0, PT, R6, 0x1, PT ;  /* 0x000000010600780c */ /* 0x004fda0003f05270 */
[----:B0-----:R-:W1:Y:S02]  /*12ce0*/  @P0 LDC.64 R4, c[0x0][0x440] ;  /* 0x00011000ff040b82 */ /* 0x001e640000000a00 */
[----:B-1----:R-:W-:-:S04]  /*12cf0*/  @P0 IMAD.HI.U32 R0, R19, R4, RZ ;  /* 0x0000000413000227 */ /* 0x002fc800078e00ff */
[----:B------:R-:W-:Y:S01]  /*12d00*/  IMAD.MOV.U32 R4, RZ, RZ, R19 ;  /* 0x000000ffff047224 */ /* 0x000fe200078e0013 */
[----:B------:R-:W-:-:S04]  /*12d10*/  @P0 SHF.R.U32.HI R4, RZ, R5, R0 ;  /* 0x00000005ff040219 */ /* 0x000fc80000011600 */
[--C-:B------:R-:W-:Y:S01]  /*12d20*/  SHF.R.S32.HI R5, RZ, 0x1f, R4.reuse ;  /* 0x0000001fff057819 */ /* 0x100fe20000011404 */
[----:B------:R-:W-:-:S04]  /*12d30*/  IMAD.MOV R0, RZ, RZ, -R4 ;  /* 0x000000ffff007224 */ /* 0x000fc800078e0a04 */
[----:B------:R-:W-:Y:S02]  /*12d40*/  IMAD R19, R6, R0, R19 ;  /* 0x0000000006137224 */ /* 0x000fe400078e0213 */
[----:B------:R-:W-:Y:S02]  /*12d50*/  IMAD R0, R8, UR4, RZ ;  /* 0x0000000408007c24 */ /* 0x000fe4000f8e02ff */
[----:B------:R-:W-:-:S04]  /*12d60*/  IMAD.WIDE.U32 R4, R7, UR4, R4 ;  /* 0x0000000407047c25 */ /* 0x000fc8000f8e0004 */
[----:B------:R-:W-:Y:S01]  /*12d70*/  IMAD R0, R7, UR5, R0 ;  /* 0x0000000507007c24 */ /* 0x000fe2000f8e0200 */
[----:B------:R-:W-:-:S03]  /*12d80*/  LEA R2, P0, R4, R2, 0x2 ;  /* 0x0000000204027211 */ /* 0x000fc600078010ff */
[----:B------:R-:W-:-:S05]  /*12d90*/  IMAD.IADD R0, R5, 0x1, R0 ;  /* 0x0000000105007824 */ /* 0x000fca00078e0200 */
[----:B------:R-:W-:-:S05]  /*12da0*/  LEA.HI.X R3, R4, R3, R0, 0x2, P0 ;  /* 0x0000000304037211 */ /* 0x000fca00000f1400 */
[----:B------:R2:W5:Y:S02]  /*12db0*/  LDG.E R16, desc[UR6][R2.64] ;  /* 0x0000000602107981 */ /* 0x000564000c1e1900 */
.L_x_2435:
[----:B--2---:R-:W2:Y:S01]  /*12dc0*/  LDL R2, [R1+0x4] ;  /* 0x0000040001027983 */ /* 0x004ea20000100800 */
[----:B-1----:R-:W-:Y:S01]  /*12dd0*/  IMAD R0, R18, 0x8, R17 ;  /* 0x0000000812007824 */ /* 0x002fe200078e0211 */
[----:B--2---:R-:W-:-:S04]  /*12de0*/  SHF.L.U32 R2, R2, 0x1f, RZ ;  /* 0x0000001f02027819 */ /* 0x004fc800000006ff */
[----:B------:R-:W1:Y:S02]  /*12df0*/  SYNCS.PHASECHK.TRANS64.TRYWAIT P0, [R0+URZ+0x38840], R2 ;  /* 0x03884002000075a7 */ /* 0x000e64000800017f */
[----:B-1----:R-:W-:Y:S05]  /*12e00*/  @!P0 BRA `(.L_x_2436) ;  /* 0x00000048006c8947 */ /* 0x002fea0003800000 */
.L_x_2541:
        /* <DEDUP_REMOVED lines=11> */
.L_x_2437:
[----:B------:R-:W-:Y:S01]  /*12ec0*/  R2UR UR33, R0 ;  /* 0x00000000002172ca */ /* 0x000fe200000e0000 */
[----:B-1----:R-:W-:Y:S01]  /*12ed0*/  IMAD R0, R18, 0xa000, R17 ;  /* 0x0000a00012007824 */ /* 0x002fe200078e0211 */
[----:B------:R-:W-:Y:S01]  /*12ee0*/  R2UR UR35, R19 ;  /* 0x00000000132372ca */ /* 0x000fe200000e0000 */
[----:B------:R-:W-:Y:S01]  /*12ef0*/  UIADD3 UR4, UP0, UR38, 0x370, URZ ;  /* 0x0000037026047890 */ /* 0x000fe2000ff1e03f */
[----:B-----5:R-:W-:Y:S01]  /*12f00*/  R2UR UR37, R16 ;  /* 0x00000000102572ca */ /* 0x020fe200000e0000 */
[----:B------:R-:W-:Y:S01]  /*12f10*/  UMOV UR6, 0x0 ;  /* 0x0000000000067882 */ /* 0x000fe20000000000 */
[----:B------:R-:W-:Y:S01]  /*12f20*/  R2UR UR8, R0 ;  /* 0x00000000000872ca */ /* 0x000fe200000e0000 */
[----:B------:R-:W-:Y:S01]  /*12f30*/  UIADD3.X UR5, URZ, UR39, URZ, UP0, !UPT ;  /* 0x000000273f057290 */ /* 0x000fe200087fe43f */
[----:B------:R-:W-:Y:S01]  /*12f40*/  PLOP3.LUT P0, PT, PT, PT, PT, 0x80, 0x0 ;  /* 0x000000000000781c */ /* 0x000fe20003f0f070 */
[----:B------:R-:W-:Y:S01]  /*12f50*/  UMOV UR7, 0x14f00000 ;  /* 0x14f0000000077882 */ /* 0x000fe20000000000 */
[----:B------:R-:W-:Y:S01]  /*12f60*/  UMOV UR34, URZ ;  /* 0x0000003f00227c82 */ /* 0x000fe20008000000 */
[----:B------:R-:W-:Y:S01]  /*12f70*/  UMOV UR26, 0x40 ;  /* 0x00000040001a7882 */ /* 0x000fe20000000000 */
[----:B------:R-:W-:Y:S01]  /*12f80*/  P2R R0, PR, RZ, 0x1 ;  /* 0x00000001ff007803 */ /* 0x000fe20000000000 */
[----:B------:R-:W-:-:S02]  /*12f90*/  UIADD3 UR33, UR33, 0x38830, URZ ;  /* 0x0003883021217890 */ /* 0x000fc4000fffe03f */
[----:B------:R-:W-:Y:S01]  /*12fa0*/  UIMAD UR35, UR35, 0x50, URZ ;  /* 0x00000050232378a4 */ /* 0x000fe2000f8e023f */
[----:B------:R-:W-:Y:S01]  /*12fb0*/  UMOV UR28, UR36 ;  /* 0x00000024001c7c82 */ /* 0x000fe20008000000 */
[----:B------:R-:W-:Y:S02]  /*12fc0*/  UMOV UR29, UR37 ;  /* 0x00000025001d7c82 */ /* 0x000fe40008000000 */
[----:B------:R-:W-:Y:S01]  /*12fd0*/  UIADD3 UR32, UR8, 0x24400, URZ ;  /* 0x0002440008207890 */ /* 0x000fe2000fffe03f */
[----:B------:R2:W-:Y:S01]  /*12fe0*/  STL [R1+0xc], R0 ;  /* 0x00000c0001007387 */ /* 0x0005e20000100800 */
[----:B------:R-:W-:Y:S02]  /*12ff0*/  UIADD3 UR24, UR8, 0x26c00, URZ ;  /* 0x00026c0008187890 */ /* 0x000fe4000fffe03f */
[----:B------:R-:W-:Y:S02]  /*13000*/  UIADD3 UR16, UR8, 0x29400, URZ ;  /* 0x0002940008107890 */ /* 0x000fe4000fffe03f */
[----:B------:R-:W-:Y:S01]  /*13010*/  UIADD3 UR8, UR8, 0x2bc00, URZ ;  /* 0x0002bc0008087890 */ /* 0x000fe2000fffe03f */
[----:B------:R-:W-:Y:S01]  /*13020*/  UMOV UR25, UR33 ;  /* 0x0000002100197c82 */ /* 0x000fe20008000000 */
[----:B------:R-:W-:Y:S01]  /*13030*/  UMOV UR27, UR35 ;  /* 0x00000023001b7c82 */ /* 0x000fe20008000000 */
[----:B------:R-:W-:Y:S01]  /*13040*/  UMOV UR18, 0x80 ;  /* 0x0000008000127882 */ /* 0x000fe20000000000 */
[----:B------:R-:W-:Y:S01]  /*13050*/  UMOV UR20, UR36 ;  /* 0x0000002400147c82 */ /* 0x000fe20008000000 */
[----:B------:R2:W-:Y:S01]  /*13060*/  UTMALDG.4D [UR32], [UR4], desc[UR6] ;  /* 0x00000620040075b4 */ /* 0x0005e20008019000 */
[----:B------:R-:W-:Y:S01]  /*13070*/  UMOV UR21, UR37 ;  /* 0x0000002500157c82 */ /* 0x000fe20008000000 */
[----:B------:R-:W-:Y:S01]  /*13080*/  UMOV UR17, UR33 ;  /* 0x0000002100117c82 */ /* 0x000fe20008000000 */
[----:B------:R-:W-:Y:S01]  /*13090*/  UMOV UR19, UR35 ;  /* 0x0000002300137c82 */ /* 0x000fe20008000000 */
[----:B------:R-:W-:Y:S01]  /*130a0*/  UMOV UR10, 0xc0 ;  /* 0x000000c0000a7882 */ /* 0x000fe20000000000 */
[----:B------:R-:W-:Y:S01]  /*130b0*/  UMOV UR12, UR36 ;  /* 0x00000024000c7c82 */ /* 0x000fe20008000000 */
[----:B------:R-:W-:Y:S01]  /*130c0*/  UMOV UR13, UR37 ;  /* 0x00000025000d7c82 */ /* 0x000fe20008000000 */
[----:B------:R-:W-:Y:S01]  /*130d0*/  UMOV UR9, UR33 ;  /* 0x0000002100097c82 */ /* 0x000fe20008000000 */
[----:B------:R2:W-:Y:S01]  /*130e0*/  UTMALDG.4D [UR24], [UR4], desc[UR6] ;  /* 0x00000618040075b4 */ /* 0x0005e20008019000 */
[----:B------:R-:W-:Y:S01]  /*130f0*/  UMOV UR11, UR35 ;  /* 0x00000023000b7c82 */ /* 0x000fe20008000000 */
[----:B------:R2:W-:Y:S01]  /*13100*/  UTMALDG.4D [UR16], [UR4], desc[UR6] ;  /* 0x00000610040075b4 */ /* 0x0005e20008019000 */
[----:B------:R2:W-:Y:S02]  /*13110*/  UTMALDG.4D [UR8], [UR4], desc[UR6] ;  /* 0x00000608040075b4 */ /* 0x0005e40008019000 */
[----:B--2---:R-:W-:Y:S01]  /*13120*/  NOP ;  /* 0x0000000000007918 */ /* 0x004fe20000000000 */
.L_x_2433:
[----:B-1----:R-:W-:Y:S01]  /*13130*/  VIADD R0, R17, 0x14400 ;  /* 0x0001440011007836 */ /* 0x002fe20000000000 */
        /* <DEDUP_REMOVED lines=21> */
.L_x_2439:
[----:B------:R-:W-:Y:S05]  /*13290*/  BSYNC B6 ;  /* 0x0000000000067941 */ /* 0x000fea0003800000 */
.L_x_2438:
[----:B0-----:R-:W0:Y:S01]  /*132a0*/  LDC R7, c[0x0][0x448] ;  /* 0x00011200ff077b82 */ /* 0x001e220000000800 */
[----:B------:R-:W1:Y:S01]  /*132b0*/  S2R R0, SR_TID.X ;  /* 0x0000000000007919 */ /* 0x000e620000002100 */
[----:B------:R-:W-:Y:S01]  /*132c0*/  USHF.R.S32.HI UR4, URZ, 0x1f, UR36 ;  /* 0x0000001f3f047899 */ /* 0x000fe20008011424 */
[----:B------:R-:W-:Y:S01]  /*132d0*/  ULDC.64 UR8, c[0x0][0x2d8] ;  /* 0x0000b60000087ab9 */ /* 0x000fe20000000a00 */
[----:B------:R-:W2:Y:S02]  /*132e0*/  S2R R2, SR_TID.X ;  /* 0x0000000000027919 */ /* 0x000ea40000002100 */
[----:B------:R-:W-:Y:S02]  /*132f0*/  UIMAD UR6, UR4, UR8, URZ ;  /* 0x00000008040672a4 */ /* 0x000fe4000f8e023f */
[----:B------:R-:W-:Y:S01]  /*13300*/  UIMAD.WIDE.U32 UR4, UR36, UR8, URZ ;  /* 0x00000008240472a5 */ /* 0x000fe2000f8e003f */
[----:B------:R-:W3:Y:S01]  /*13310*/  S2R R10, SR_TID.X ;  /* 0x00000000000a7919 */ /* 0x000ee20000002100 */
[----:B------:R-:W-:-:S02]  /*13320*/  UIMAD UR6, UR36, UR9, UR6 ;  /* 0x00000009240672a4 */ /* 0x000fc4000f8e0206 */
[----:B------:R-:W-:Y:S01]  /*13330*/  USHF.R.S32.HI UR7, URZ, 0x1f, UR40 ;  /* 0x0000001f3f077899 */ /* 0x000fe20008011428 */
[----:B------:R-:W4:Y:S01]  /*13340*/  S2R R8, SR_TID.X ;  /* 0x0000000000087919 */ /* 0x000f220000002100 */
[----:B------:R-:W-:Y:S01]  /*13350*/  UIADD3 UR5, UR5, UR6, URZ ;  /* 0x0000000605057290 */ /* 0x000fe2000fffe03f */
[----:B------:R-:W-:-:S03]  /*13360*/  ULDC.64 UR8, c[0x0][0x2e0] ;  /* 0x0000b80000087ab9 */ /* 0x000fc60000000a00 */
[----:B------:R-:W-:Y:S02]  /*13370*/  UIMAD.WIDE.U32 UR4, UR40, UR8, UR4 ;  /* 0x00000008280472a5 */ /* 0x000fe4000f8e0004 */
[----:B------:R-:W-:Y:S01]  /*13380*/  UIMAD UR6, UR7, UR8, URZ ;  /* 0x00000008070672a4 */ /* 0x000fe2000f8e023f */
[----:B0-----:R-:W-:-:S03]  /*13390*/  ISETP.NE.AND P0, PT, R7, 0x1, PT ;  /* 0x000000010700780c */ /* 0x001fc60003f05270 */
[----:B------:R-:W-:Y:S01]  /*133a0*/  UIMAD UR6, UR40, UR9, UR6 ;  /* 0x00000009280672a4 */ /* 0x000fe2000f8e0206 */
[----:B------:R-:W-:-:S03]  /*133b0*/  IMAD.U32 R5, RZ, RZ, UR5 ;  /* 0x00000005ff057e24 */ /* 0x000fc6000f8e00ff */
[----:B------:R-:W-:Y:S01]  /*133c0*/  UIADD3 UR6, UR5, UR6, URZ ;  /* 0x0000000605067290 */ /* 0x000fe2000fffe03f */
[----:B-1----:R-:W-:-:S05]  /*133d0*/  IMAD.SHL.U32 R4, R0, 0x10, RZ ;  /* 0x0000001000047824 */ /* 0x002fca00078e00ff */
[----:B------:R-:W0:Y:S01]  /*133e0*/  @P0 LDC R3, c[0x0][0x44c] ;  /* 0x00011300ff030b82 */ /* 0x000e220000000800 */
[----:B--2---:R-:W-:Y:S01]  /*133f0*/  LOP3.LUT R2, R2, 0x7f, RZ, 0xc0, !PT ;  /* 0x0000007f02027812 */ /* 0x004fe200078ec0ff */
[----:B---3--:R-:W-:-:S03]  /*13400*/  IMAD.SHL.U32 R10, R10, 0x8, RZ ;  /* 0x000000080a0a7824 */ /* 0x008fc600078e00ff */
[----:B------:R-:W-:-:S03]  /*13410*/  SHF.R.U32.HI R2, RZ, 0x3, R2 ;  /* 0x00000003ff027819 */ /* 0x000fc60000011602 */
[----:B------:R-:W1:Y:S01]  /*13420*/  @P0 LDC R0, c[0x0][0x450] ;  /* 0x00011400ff000b82 */ /* 0x000e620000000800 */
[----:B------:R-:W-:Y:S01]  /*13430*/  LOP3.LUT R4, R2, 0x70, R4, 0xf8, !PT ;  /* 0x0000007002047812 */ /* 0x000fe200078ef804 */
[----:B------:R-:W-:Y:S01]  /*13440*/  IMAD.U32 R2, RZ, RZ, UR42 ;  /* 0x0000002aff027e24 */ /* 0x000fe2000f8e00ff */
[----:B------:R-:W-:Y:S01]  /*13450*/  LOP3.LUT R10, R10, 0x38, RZ, 0xc0, !PT ;  /* 0x000000380a0a7812 */ /* 0x000fe200078ec0ff */
[----:B----4-:R-:W-:Y:S02]  /*13460*/  IMAD.SHL.U32 R9, R8, 0x8, RZ ;  /* 0x0000000808097824 */ /* 0x010fe400078e00ff */
[----:B------:R-:W-:Y:S01]  /*13470*/  IMAD R2, R2, 0x80, R4 ;  /* 0x0000008002027824 */ /* 0x000fe200078e0204 */
[C---:B------:R-:W-:Y:S01]  /*13480*/  LOP3.LUT R12, R10.reuse, 0x40, RZ, 0xfc, !PT ;  /* 0x000000400a0c7812 */ /* 0x040fe200078efcff */
[----:B------:R-:W-:Y:S01]  /*13490*/  IMAD.U32 R4, RZ, RZ, UR4 ;  /* 0x00000004ff047e24 */ /* 0x000fe2000f8e00ff */
[----:B------:R-:W-:Y:S01]  /*134a0*/  ULDC.64 UR4, c[0x0][0x2d0] ;  /* 0x0000b40000047ab9 */ /* 0x000fe20000000a00 */
[----:B------:R-:W-:Y:S01]  /*134b0*/  IMAD.MOV.U32 R6, RZ, RZ, R2 ;  /* 0x000000ffff067224 */ /* 0x000fe200078e0002 */
[----:B------:R-:W-:-:S02]  /*134c0*/  LOP3.LUT R11, R10, 0x80, RZ, 0xfc, !PT ;  /* 0x000000800a0b7812 */ /* 0x000fc400078efcff */
        /* <DEDUP_REMOVED lines=18> */
[----:B------:R-:W-:-:S03]  /*135f0*/  ULDC.64 UR4, c[0x0][0x280] ;  /* 0x0000a00000047ab9 */ /* 0x000fc60000000a00 */
[----:B------:R-:W-:Y:S01]  /*13600*/  IMAD.IADD R3, R3, 0x1, R4 ;  /* 0x0000000103037824 */ /* 0x000fe200078e0204 */
[----:B------:R-:W-:Y:S01]  /*13610*/  LEA R4, P0, R2, UR4, 0x1 ;  /* 0x0000000402047c11 */ /* 0x000fe2000f8008ff */
[----:B------:R-:W-:Y:S02]  /*13620*/  ULDC UR4, c[0x0][0x2b8] ;  /* 0x0000ae0000047ab9 */ /* 0x000fe40000000800 */
[----:B------:R-:W-:Y:S02]  /*13630*/  ISETP.GE.AND P3, PT, R10, UR4, PT ;  /* 0x000000040a007c0c */ /* 0x000fe4000bf66270 */
[----:B------:R-:W-:Y:S02]  /*13640*/  LOP3.LUT R10, R8, 0x7f, RZ, 0xc0, !PT ;  /* 0x0000007f080a7812 */ /* 0x000fe400078ec0ff */
[----:B------:R0:W5:Y:S01]  /*13650*/  LDL R8, [R1+0x14] ;  /* 0x0000140001087983 */ /* 0x0001620000100800 */
[----:B------:R-:W-:Y:S02]  /*13660*/  LEA.HI.X R3, R2, UR5, R3, 0x1, P0 ;  /* 0x0000000502037c11 */ /* 0x000fe400080f0c03 */
[----:B------:R-:W-:-:S02]  /*13670*/  ISETP.GE.AND P0, PT, R9, UR4, PT ;  /* 0x0000000409007c0c */ /* 0x000fc4000bf06270 */
[----:B------:R-:W-:Y:S02]  /*13680*/  ISETP.GE.AND P1, PT, R12, UR4, PT ;  /* 0x000000040c007c0c */ /* 0x000fe4000bf26270 */
[----:B------:R-:W-:Y:S01]  /*13690*/  ISETP.GE.AND P2, PT, R11, UR4, PT ;  /* 0x000000040b007c0c */ /* 0x000fe2000bf46270 */
[----:B------:R-:W-:Y:S01]  /*136a0*/  UMOV UR4, 0xffffffff ;  /* 0xffffffff00047882 */ /* 0x000fe20000000000 */
[----:B------:R-:W-:Y:S02]  /*136b0*/  SHF.R.U32.HI R10, RZ, 0x3, R10 ;  /* 0x00000003ff0a7819 */ /* 0x000fe4000001160a */
[----:B0-----:R-:W-:Y:S09]  /*136c0*/  BRA.DIV UR4, `(.L_x_2440) ;  /* 0x0000004204507947 */ /* 0x001ff2000b800000 */
[----:B------:R-:W0:Y:S01]  /*136d0*/  SHFL.IDX PT, R6, R4, RZ, 0x181f ;  /* 0x00181fff04067589 */ /* 0x000e2200000e0000 */
[----:B------:R-:W-:Y:S01]  /*136e0*/  IMAD.U32 R0, RZ, RZ, UR42 ;  /* 0x0000002aff007e24 */ /* 0x000fe2000f8e00ff */
[----:B------:R-:W-:Y:S01]  /*136f0*/  ULDC UR4, c[0x0][0x288] ;  /* 0x0000a20000047ab9 */ /* 0x000fe20000000800 */
[----:B------:R-:W-:Y:S01]  /*13700*/  ULDC.64 UR6, c[0x0][0x208] ;  /* 0x0000820000067ab9 */ /* 0x000fe20000000a00 */
[----:B------:R-:W1:Y:S01]  /*13710*/  SHFL.IDX PT, R5, R3, RZ, 0x181f ;  /* 0x00181fff03057589 */ /* 0x000e6200000e0000 */
[----:B------:R-:W-:Y:S02]  /*13720*/  IMAD R2, R7, UR4, RZ ;  /* 0x0000000407027c24 */ /* 0x000fe4000f8e02ff */
[----:B------:R-:W-:-:S05]  /*13730*/  IMAD R0, R0, 0x80, R10 ;  /* 0x0000008000007824 */ /* 0x000fca00078e020a */
[----:B------:R-:W-:-:S13]  /*13740*/  ISETP.GE.AND P4, PT, R0, R2, PT ;  /* 0x000000020000720c */ /* 0x000fda0003f86270 */
[----:B0-----:R-:W-:-:S05]  /*13750*/  @!P4 LEA R6, P5, R9, R6, 0x1 ;  /* 0x000000060906c211 */ /* 0x001fca00078a08ff */
[----:B-1----:R-:W-:-:S04]  /*13760*/  @!P4 IMAD.X R5, RZ, RZ, R5, P5 ;  /* 0x000000ffff05c224 */ /* 0x002fc800028e0605 */
[----:B------:R-:W-:Y:S02]  /*13770*/  @!P4 IMAD.MOV.U32 R7, RZ, RZ, R5 ;  /* 0x000000ffff07c224 */ /* 0x000fe400078e0005 */
[----:B------:R-:W-:-:S03]  /*13780*/  VIADD R5, R0, 0x10 ;  /* 0x0000001000057836 */ /* 0x000fc60000000000 */
        /* <DEDUP_REMOVED lines=72> */
.L_x_2558:
        /* <DEDUP_REMOVED lines=14> */
.L_x_2442:
[----:B------:R-:W-:Y:S05]  /*13cf0*/  BSYNC B0 ;  /* 0x0000000000007941 */ /* 0x000fea0003800000 */
.L_x_2441:
[----:B------:R-:W-:Y:S01]  /*13d00*/  NOP ;  /* 0x0000000000007918 */ /* 0x000fe20000000000 */
[----:B------:R-:W-:Y:S01]  /*13d10*/  PLOP3.LUT P0, PT, PT, PT, PT, 0x80, 0x0 ;  /* 0x000000000000781c */ /* 0x000fe20003f0f070 */
[----:B0-----:R-:W-:-:S12]  /*13d20*/  VIADD R6, R17, 0x38800 ;  /* 0x0003880011067836 */ /* 0x001fd80000000000 */
.L_x_2443:
[----:B------:R-:W-:Y:S02]  /*13d30*/  PLOP3.LUT P1, PT, P1, P0, PT, 0xa2, 0x0 ;  /* 0x000000000000781c */ /* 0x000fe40000f21472 */
[----:B------:R-:W-:-:S08]  /*13d40*/  @P0 R2UR P1, UR4, R17 ;  /* 0x00000000110402ca */ /* 0x000fd00000020000 */
        /* <DEDUP_REMOVED lines=14> */
[----:B------:R-:W3:Y:S03]  /*13e30*/  SYNCS.PHASECHK.TRANS64.TRYWAIT P0, [R17+URZ+0x38820], R0 ;  /* 0x03882000110075a7 */ /* 0x000ee6000800017f */
[----:B0--3--:R-:W-:Y:S05]  /*13e40*/  @!P0 BRA `(.L_x_2445) ;  /* 0x0000004400548947 */ /* 0x009fea0003800000 */
.L_x_2559:
[----:B------:R-:W-:Y:S05]  /*13e50*/  BSYNC B0 ;  /* 0x0000000000007941 */ /* 0x000fea0003800000 */
.L_x_2444:
[----:B------:R-:W-:-:S06]  /*13e60*/  UISETP.GE.AND UP0, UPT, UR41, 0x2, UPT ;  /* 0x000000022900788c */ /* 0x000fcc000bf06270 */
[----:B------:R-:W-:-:S13]  /*13e70*/  PLOP3.LUT P0, PT, PT, PT, UP0, 0x80, 0x0 ;  /* 0x000000000000781c */ /* 0x000fda0003f0f008 */
[----:B------:R-:W-:Y:S05]  /*13e80*/  @!P0 BRA `(.L_x_2446) ;  /* 0x0000002800288947 */ /* 0x000fea0003800000 */
[----:B------:R-:W-:Y:S02]  /*13e90*/  ULOP3.LUT UR4, UR41, 0x1, URZ, 0xc0, !UPT ;  /* 0x0000000129047892 */ /* 0x000fe4000f8ec03f */
[----:B------:R-:W-:Y:S02]  /*13ea0*/  IMAD.U32 R7, RZ, RZ, UR41 ;  /* 0x00000029ff077e24 */ /* 0x000fe4000f8e00ff */
[----:B------:R-:W-:Y:S02]  /*13eb0*/  UISETP.NE.U32.AND UP0, UPT, UR4, 0x1, UPT ;  /* 0x000000010400788c */ /* 0x000fe4000bf05070 */
[----:B------:R-:W-:-:S04]  /*13ec0*/  VIADD R7, R7, 0xfffffffe ;  /* 0xfffffffe07077836 */ /* 0x000fc80000000000 */
[----:B0-----:R-:W-:Y:S01]  /*13ed0*/  IMAD.MOV.U32 R0, RZ, RZ, R7 ;  /* 0x000000ffff007224 */ /* 0x001fe200078e0007 */
[----:B------:R-:W-:-:S13]  /*13ee0*/  PLOP3.LUT P0, PT, PT, PT, UP0, 0x80, 0x0 ;  /* 0x000000000000781c */ /* 0x000fda0003f0f008 */
[----:B------:R-:W-:Y:S05]  /*13ef0*/  @!P0 BRA `(.L_x_2447) ;  /* 0x0000000c00588947 */ /* 0x000fea0003800000 */
[----:B--2---:R-:W2:Y:S04]  /*13f00*/  LDL R3, [R1+0xc] ;  /* 0x00000c0001037983 */ /* 0x004ea80000100800 */
[----:B------:R-:W3:Y:S01]  /*13f10*/  LDL R2, [R1+0x4] ;  /* 0x0000040001027983 */ /* 0x000ee20000100800 */
        /* <DEDUP_REMOVED lines=9> */
[----:B------:R-:W-:Y:S02]  /*13fb0*/  IMAD.MOV.U32 R4, RZ, RZ, R16 ;  /* 0x000000ffff047224 */ /* 0x000fe400078e0010 */
[----:B------:R-:W-:Y:S01]  /*13fc0*/  IMAD.MOV.U32 R8, RZ, RZ, R7 ;  /* 0x000000ffff087224 */ /* 0x000fe200078e0007 */
[----:B--2---:R-:W-:-:S13]  /*13fd0*/  ISETP.NE.AND P1, PT, R2, RZ, PT ;  /* 0x000000ff0200720c */ /* 0x004fda0003f25270 */
[----:B------:R-:W-:Y:S05]  /*13fe0*/  @!P1 BRA `(.L_x_2450) ;  /* 0x0000000000549947 */ /* 0x000fea0003800000 */
[----:B------:R-:W2:Y:S01]  /*13ff0*/  LDL R10, [R1+0x8] ;  /* 0x00000800010a7983 */ /* 0x000ea20000100800 */
[----:B-1----:R-:W0:Y:S03]  /*14000*/  LDC R5, c[0x0][0x43c] ;  /* 0x00010f00ff057b82 */ /* 0x002e260000000800 */
[----:B------:R-:W3:Y:S01]  /*14010*/  LDL R11, [R1] ;  /* 0x00000000010b7983 */ /* 0x000ee20000100800 */
[----:B------:R-:W-:Y:S01]  /*14020*/  IMAD.MOV.U32 R4, RZ, RZ, R7 ;  /* 0x000000ffff047224 */ /* 0x000fe200078e0007 */
[----:B------:R-:W-:Y:S01]  /*14030*/  ULDC.64 UR4, c[0x0][0x428] ;  /* 0x00010a0000047ab9 */ /* 0x000fe20000000a00 */
[----:B------:R-:W-:Y:S01]  /*14040*/  ULDC.64 UR6, c[0x0][0x208] ;  /* 0x0000820000067ab9 */ /* 0x000fe20000000a00 */
[----:B0-----:R-:W-:-:S13]  /*14050*/  ISETP.NE.AND P0, PT, R5, 0x1, PT ;  /* 0x000000010500780c */ /* 0x001fda0003f05270 */
[----:B------:R-:W0:Y:S02]  /*14060*/  @P0 LDC.64 R2, c[0x0][0x440] ;  /* 0x00011000ff020b82 */ /* 0x000e240000000a00 */
[----:B0-----:R-:W-:-:S05]  /*14070*/  @P0 IMAD.HI.U32 R2, R7, R2, RZ ;  /* 0x0000000207020227 */ /* 0x001fca00078e00ff */
[----:B------:R-:W-:Y:S02]  /*14080*/  @P0 SHF.R.U32.HI R4, RZ, R3, R2 ;  /* 0x00000003ff040219 */ /* 0x000fe40000011602 */
[----:B------:R-:W0:Y:S03]  /*14090*/  LDC.64 R2, c[0x0][0x418] ;  /* 0x00010600ff027b82 */ /* 0x000e260000000a00 */
[----:B------:R-:W-:-:S04]  /*140a0*/  IMAD.MOV R8, RZ, RZ, -R4 ;  /* 0x000000ffff087224 */ /* 0x000fc800078e0a04 */
[----:B------:R-:W-:Y:S01]  /*140b0*/  IMAD R8, R5, R8, R7 ;  /* 0x0000000805087224 */ /* 0x000fe200078e0207 */
[----:B------:R-:W-:Y:S01]  /*140c0*/  SHF.R.S32.HI R5, RZ, 0x1f, R4 ;  /* 0x0000001fff057819 */ /* 0x000fe20000011404 */
[----:B--2---:R-:W-:-:S04]  /*140d0*/  IMAD R10, R10, UR4, RZ ;  /* 0x000000040a0a7c24 */ /* 0x004fc8000f8e02ff */
[C---:B---3--:R-:W-:Y:S02]  /*140e0*/  IMAD R10, R11.reuse, UR5, R10 ;  /* 0x000000050b0a7c24 */ /* 0x048fe4000f8e020a */
[----:B------:R-:W-:-:S04]  /*140f0*/  IMAD.WIDE.U32 R4, R11, UR4, R4 ;  /* 0x000000040b047c25 */ /* 0x000fc8000f8e0004 */
[----:B------:R-:W-:Y:S01]  /*14100*/  IMAD.IADD R5, R10, 0x1, R5 ;  /* 0x000000010a057824 */ /* 0x000fe200078e0205 */
[----:B0-----:R-:W-:-:S04]  /*14110*/  LEA R2, P0, R4, R2, 0x2 ;  /* 0x0000000204027211 */ /* 0x001fc800078010ff */
[----:B------:R-:W-:-:S05]  /*14120*/  LEA.HI.X R3, R4, R3, R5, 0x2, P0 ;  /* 0x0000000304037211 */ /* 0x000fca00000f1405 */
[----:B------:R0:W5:Y:S04]  /*14130*/  LDG.E R4, desc[UR6][R2.64] ;  /* 0x0000000602047981 */ /* 0x000168000c1e1900 */
.L_x_2450:
[----:B0-----:R-:W-:Y:S01]  /*14140*/  IMAD R2, R0, 0x8, R17 ;  /* 0x0000000800027824 */ /* 0x001fe200078e0211 */
[----:B------:R-:W-:Y:S01]  /*14150*/  SHF.L.U32 R3, R9, 0x1f, RZ ;  /* 0x0000001f09037819 */ /* 0x000fe200000006ff */
[----:B------:R-:W-:Y:S03]  /*14160*/  BSSY B1, `(.L_x_2451) ;  /* 0x0000003000017945 */ /* 0x000fe60003800000 */
[----:B------:R-:W0:Y:S02]  /*14170*/  SYNCS.PHASECHK.TRANS64.TRYWAIT P0, [R2+URZ+0x38840], R3 ;  /* 0x03884003020075a7 */ /* 0x000e24000800017f */
[----:B0-----:R-:W-:Y:S05]  /*14180*/  @!P0 BRA `(.L_x_2452) ;  /* 0x0000004000988947 */ /* 0x001fea0003800000 */
.L_x_2560:
[----:B------:R-:W-:Y:S05]  /*14190*/  BSYNC B1 ;  /* 0x0000000000017941 */ /* 0x000fea0003800000 */
.L_x_2451:
[----:B-1----:R-:W1:Y:S01]  /*141a0*/  S2R R5, SR_TID.X ;  /* 0x0000000000057919 */ /* 0x002e620000002100 */
        /* <DEDUP_REMOVED lines=11> */
.L_x_2454:
[----:B------:R-:W-:Y:S05]  /*14260*/  BSYNC B1 ;  /* 0x0000000000017941 */ /* 0x000fea0003800000 */
.L_x_2453:
[----:B------:R-:W-:Y:S01]  /*14270*/  IMAD.MOV.U32 R10, RZ, RZ, RZ ;  /* 0x000000ffff0a7224 */ /* 0x000fe200078e00ff */
[----:B------:R-:W-:Y:S01]  /*14280*/  R2UR UR11, R8 ;  /* 0x00000000080b72ca */ /* 0x000fe200000e0000 */
[----:B0-----:R-:W-:Y:S01]  /*14290*/  IMAD R3, R0, 0xa000, R17 ;  /* 0x0000a00000037824 */ /* 0x001fe200078e0211 */
[----:B------:R-:W-:Y:S01]  /*142a0*/  UIADD3 UR4, UP0, UR38, 0x370, URZ ;  /* 0x0000037026047890 */ /* 0x000fe2000ff1e03f */
[----:B------:R-:W-:Y:S01]  /*142b0*/  PLOP3.LUT P0, PT, PT, PT, PT, 0x80, 0x0 ;  /* 0x000000000000781c */ /* 0x000fe20003f0f070 */
[----:B------:R-:W-:Y:S01]  /*142c0*/  VIADD R2, R2, 0x38830 ;  /* 0x0003883002027836 */ /* 0x000fe20000000000 */
[----:B------:R-:W-:Y:S01]  /*142d0*/  R2UR UR10, R10 ;  /* 0x000000000a0a72ca */ /* 0x000fe200000e0000 */
[----:B------:R-:W-:Y:S01]  /*142e0*/  VIADD R5, R3, 0x24400 ;  /* 0x0002440003057836 */ /* 0x000fe20000000000 */
[----:B------:R-:W-:Y:S01]  /*142f0*/  UIADD3.X UR5, URZ, UR39, URZ, UP0, !UPT ;  /* 0x000000273f057290 */ /* 0x000fe200087fe43f */
[----:B------:R-:W-:Y:S01]  /*14300*/  UMOV UR6, 0x0 ;  /* 0x0000000000067882 */ /* 0x000fe20000000000 */
[----:B------:R-:W-:-:S04]  /*14310*/  UMOV UR7, 0x14f00000 ;  /* 0x14f0000000077882 */ /* 0x000fc80000000000 */
[----:B------:R-:W-:-:S12]  /*14320*/  UIMAD UR11, UR11, 0x50, URZ ;  /* 0x000000500b0b78a4 */ /* 0x000fd8000f8e023f */
.L_x_2455:
[----:B------:R-:W-:-:S13]  /*14330*/  @P0 ELECT P2, URZ, PT ;  /* 0x00000000003f082f */ /* 0x000fda0003840000 */
[----:B-----5:R-:W-:Y:S01]  /*14340*/  @P2 R2UR UR13, R4 ;  /* 0x00000000040d22ca */ /* 0x020fe200000e0000 */
[----:B------:R-:W-:Y:S01]  /*14350*/  UMOV UR12, UR36 ;  /* 0x00000024000c7c82 */ /* 0x000fe20008000000 */
        /* <DEDUP_REMOVED lines=12> */
.L_x_2456:
[----:B------:R-:W-:-:S13]  /*14420*/  @P0 ELECT P2, URZ, PT ;  /* 0x00000000003f082f */ /* 0x000fda0003840000 */
[----:B------:R-:W-:Y:S01]  /*14430*/  @P2 R2UR UR13, R4 ;  /* 0x00000000040d22ca */ /* 0x000fe200000e0000 */
        /* <DEDUP_REMOVED lines=13> */
.L_x_2457:
        /* <DEDUP_REMOVED lines=15> */
.L_x_2458:
        /* <DEDUP_REMOVED lines=15> */
.L_x_2561:
[----:B------:R-:W-:Y:S05]  /*146f0*/  BSYNC B1 ;  /* 0x0000000000017941 */ /* 0x000fea0003800000 */
.L_x_2459:
        /* <DEDUP_REMOVED lines=12> */
.L_x_2462:
[----:B------:R-:W-:Y:S05]  /*147c0*/  BSYNC B1 ;  /* 0x0000000000017941 */ /* 0x000fea0003800000 */
.L_x_2461:
[----:B------:R-:W-:Y:S01]  /*147d0*/  R2UR UR6, R12 ;  /* 0x000000000c0672ca */ /* 0x000fe200000e0000 */
[C-C-:B0-----:R-:W-:Y:S01]  /*147e0*/  IMAD R2, R18.reuse, 0x8, R17.reuse ;  /* 0x0000000812027824 */ /* 0x141fe200078e0211 */
[----:B------:R-:W-:Y:S01]  /*147f0*/  R2UR UR7, R13 ;  /* 0x000000000d0772ca */ /* 0x000fe200000e0000 */
[----:B------:R-:W-:Y:S01]  /*14800*/  IMAD R3, R18, 0xa000, R17 ;  /* 0x0000a00012037824 */ /* 0x000fe200078e0211 */
[----:B------:R-:W-:Y:S01]  /*14810*/  R2UR UR10, R10 ;  /* 0x000000000a0a72ca */ /* 0x000fe200000e0000 */
[----:B------:R-:W-:Y:S01]  /*14820*/  UIADD3 UR4, UP0, UR38, 0x470, URZ ;  /* 0x0000047026047890 */ /* 0x000fe2000ff1e03f */
[----:B------:R-:W-:Y:S01]  /*14830*/  PLOP3.LUT P0, PT, PT, PT, PT, 0x80, 0x0 ;  /* 0x000000000000781c */ /* 0x000fe20003f0f070 */
[----:B------:R-:W-:Y:S02]  /*14840*/  IMAD R5, R19, 0x50, RZ ;  /* 0x0000005013057824 */ /* 0x000fe400078e02ff */
[----:B------:R-:W-:Y:S01]  /*14850*/  VIADD R2, R2, 0x38850 ;  /* 0x0003885002027836 */ /* 0x000fe20000000000 */
[----:B------:R-:W-:Y:S01]  /*14860*/  UIADD3.X UR5, URZ, UR39, URZ, UP0, !UPT ;  /* 0x000000273f057290 */ /* 0x000fe200087fe43f */
[----:B------:R-:W-:-:S11]  /*14870*/  VIADD R10, R3, 0x400 ;  /* 0x00000400030a7836 */ /* 0x000fd60000000000 */
.L_x_2463:
        /* <DEDUP_REMOVED lines=15> */
.L_x_2464:
        /* <DEDUP_REMOVED lines=15> */
.L_x_2465:
        /* <DEDUP_REMOVED lines=15> */
.L_x_2466:
        /* <DEDUP_REMOVED lines=10> */
[----:B------:R-:W-:Y:S02]  /*14bf0*/  IMAD.MOV.U32 R16, RZ, RZ, R4 ;  /* 0x000000ffff107224 */ /* 0x000fe400078e0004 */
[----:B------:R-:W-:-:S07]  /*14c00*/  IMAD.MOV.U32 R19, RZ, RZ, R8 ;  /* 0x000000ffff137224 */ /* 0x000fce00078e0008 */
.L_x_2449:
[----:B------:R-:W-:Y:S05]  /*14c10*/  BSYNC B0 ;  /* 0x0000000000007941 */ /* 0x000fea0003800000 */
.L_x_2448:
[----:B------:R0:W-:Y:S01]  /*14c20*/  STL [R1+0x4], R9 ;  /* 0x0000040901007387 */ /* 0x0001e20000100800 */
[----:B------:R-:W-:Y:S01]  /*14c30*/  UIADD3 UR4, UR41, -0x3, URZ ;  /* 0xfffffffd29047890 */ /* 0x000fe2000fffe03f */
[----:B------:R-:W-:-:S05]  /*14c40*/  IMAD.MOV.U32 R18, RZ, RZ, R0 ;  /* 0x000000ffff127224 */ /* 0x000fca00078e0000 */
[----:B------:R-:W-:-:S07]  /*14c50*/  IMAD.U32 R0, RZ, RZ, UR4 ;  /* 0x00000004ff007e24 */ /* 0x000fce000f8e00ff */
.L_x_2447:
[----:B------:R-:W-:Y:S01]  /*14c60*/  ISETP.NE.AND P0, PT, R7, RZ, PT ;  /* 0x000000ff0700720c */ /* 0x000fe20003f05270 */
[----:B------:R-:W-:-:S12]  /*14c70*/  BSSY B0, `(.L_x_2446) ;  /* 0x00001ab000007945 */ /* 0x000fd80003800000 */
[----:B------:R-:W-:Y:S05]  /*14c80*/  @!P0 BRA `(.L_x_2467) ;  /* 0x0000001800a48947 */ /* 0x000fea0003800000 */
[----:B------:R-:W-:-:S07]  /*14c90*/  IMAD.MOV.U32 R8, RZ, RZ, R16 ;  /* 0x000000ffff087224 */ /* 0x000fce00078e0010 */
.L_x_2506:
[----:B--2---:R-:W2:Y:S04]  /*14ca0*/  LDL R3, [R1+0xc] ;  /* 0x00000c0001037983 */ /* 0x004ea80000100800 */
[----:B------:R-:W3:Y:S01]  /*14cb0*/  LDL R2, [R1+0x4] ;  /* 0x0000040001027983 */ /* 0x000ee20000100800 */
[----:B------:R-:W-:Y:S01]  /*14cc0*/  VIADD R4, R18, 0x1 ;  /* 0x0000000112047836 */ /* 0x000fe20000000000 */
[----:B------:R-:W-:Y:S05]  /*14cd0*/  YIELD ;  /* 0x0000000000007946 */ /* 0x000fea0003800000 */
[----:B------:R-:W-:Y:S01]  /*14ce0*/  ISETP.NE.AND P0, PT, R4, 0x2, PT ;  /* 0x000000020400780c */ /* 0x000fe20003f05270 */
[----:B------:R-:W-:Y:S03]  /*14cf0*/  BSSY B1, `(.L_x_2468) ;  /* 0x00000cd000017945 */ /* 0x000fe60003800000 */
[----:B-1----:R-:W-:-:S02]  /*14d00*/  SEL R5, RZ, 0x1, P0 ;  /* 0x00000001ff057807 */ /* 0x002fc40000000000 */
        /* <DEDUP_REMOVED lines=9> */
[----:B------:R-:W1:Y:S01]  /*14da0*/  LDC R8, c[0x0][0x43c] ;  /* 0x00010f00ff087b82 */ /* 0x000e620000000800 */
[----:B------:R-:W-:Y:S02]  /*14db0*/  ULDC.64 UR4, c[0x0][0x428] ;  /* 0x00010a0000047ab9 */ /* 0x000fe40000000a00 */
[----:B0-----:R-:W3:Y:S01]  /*14dc0*/  LDL R9, [R1] ;  /* 0x0000000001097983 */ /* 0x001ee20000100800 */
[----:B------:R-:W-:Y:S01]  /*14dd0*/  ULDC.64 UR6, c[0x0][0x208] ;  /* 0x0000820000067ab9 */ /* 0x000fe20000000a00 */
[----:B-1----:R-:W-:-:S13]  /*14de0*/  ISETP.NE.AND P0, PT, R8, 0x1, PT ;  /* 0x000000010800780c */ /* 0x002fda0003f05270 */
        /* <DEDUP_REMOVED lines=15> */
.L_x_2470:
[----:B------:R-:W-:Y:S01]  /*14ee0*/  IMAD R3, R4, 0x8, R17 ;  /* 0x0000000804037824 */ /* 0x000fe200078e0211 */
[----:B------:R-:W-:Y:S01]  /*14ef0*/  SHF.L.U32 R2, R5, 0x1f, RZ ;  /* 0x0000001f05027819 */ /* 0x000fe200000006ff */
[----:B------:R-:W-:Y:S03]  /*14f00*/  BSSY B2, `(.L_x_2471) ;  /* 0x0000003000027945 */ /* 0x000fe60003800000 */
[----:B------:R-:W2:Y:S02]  /*14f10*/  SYNCS.PHASECHK.TRANS64.TRYWAIT P0, [R3+URZ+0x38840], R2 ;  /* 0x03884002030075a7 */ /* 0x000ea4000800017f */
[----:B--2---:R-:W-:Y:S05]  /*14f20*/  @!P0 BRA `(.L_x_2472) ;  /* 0x0000003400588947 */ /* 0x004fea0003800000 */
.L_x_2562:
[----:B------:R-:W-:Y:S05]  /*14f30*/  BSYNC B2 ;  /* 0x0000000000027941 */ /* 0x000fea0003800000 */
.L_x_2471:
        /* <DEDUP_REMOVED lines=12> */
.L_x_2474:
[----:B------:R-:W-:Y:S05]  /*15000*/  BSYNC B2 ;  /* 0x0000000000027941 */ /* 0x000fea0003800000 */
.L_x_2473:
        /* <DEDUP_REMOVED lines=11> */
.L_x_2475:
        /* <DEDUP_REMOVED lines=16> */
.L_x_2476:
        /* <DEDUP_REMOVED lines=16> */
.L_x_2477:
        /* <DEDUP_REMOVED lines=16> */
.L_x_2478:
        /* <DEDUP_REMOVED lines=16> */
.L_x_2563:
[----:B------:R-:W-:Y:S05]  /*154c0*/  BSYNC B2 ;  /* 0x0000000000027941 */ /* 0x000fea0003800000 */
.L_x_2479:
        /* <DEDUP_REMOVED lines=11> */
.L_x_2482:
[----:B------:R-:W-:Y:S05]  /*15580*/  BSYNC B2 ;  /* 0x0000000000027941 */ /* 0x000fea0003800000 */
.L_x_2481:
[----:B------:R-:W-:Y:S01]  /*15590*/  R2UR UR10, R12 ;  /* 0x000000000c0a72ca */ /* 0x000fe200000e0000 */
[----:B------:R-:W-:Y:S01]  /*155a0*/  IMAD R18, R18, 0xa000, R17 ;  /* 0x0000a00012127824 */ /* 0x000fe200078e0211 */
[----:B------:R-:W-:Y:S01]  /*155b0*/  R2UR UR6, R10 ;  /* 0x000000000a0672ca */ /* 0x000fe200000e0000 */
[----:B------:R-:W-:Y:S01]  /*155c0*/  UIADD3 UR4, UP0, UR38, 0x470, URZ ;  /* 0x0000047026047890 */ /* 0x000fe2000ff1e03f */
[----:B------:R-:W-:Y:S01]  /*155d0*/  R2UR UR7, R11 ;  /* 0x000000000b0772ca */ /* 0x000fe200000e0000 */
[----:B0-----:R-:W-:Y:S01]  /*155e0*/  IMAD R3, R19, 0x50, RZ ;  /* 0x0000005013037824 */ /* 0x001fe200078e02ff */
[----:B------:R-:W-:Y:S01]  /*155f0*/  PLOP3.LUT P0, PT, PT, PT, PT, 0x80, 0x0 ;  /* 0x000000000000781c */ /* 0x000fe20003f0f070 */
[----:B------:R-:W-:Y:S01]  /*15600*/  VIADD R2, R2, 0x50 ;  /* 0x0000005002027836 */ /* 0x000fe20000000000 */
[----:B------:R-:W-:Y:S01]  /*15610*/  UIADD3.X UR5, URZ, UR39, URZ, UP0, !UPT ;  /* 0x000000273f057290 */ /* 0x000fe200087fe43f */
[----:B------:R-:W-:-:S11]  /*15620*/  VIADD R9, R18, 0x400 ;  /* 0x0000040012097836 */ /* 0x000fd60000000000 */
.L_x_2483:
        /* <DEDUP_REMOVED lines=15> */
.L_x_2484:
        /* <DEDUP_REMOVED lines=15> */
.L_x_2485:
        /* <DEDUP_REMOVED lines=15> */
.L_x_2486:
        /* <DEDUP_REMOVED lines=12> */
.L_x_2469:
[----:B------:R-:W-:Y:S05]  /*159c0*/  BSYNC B1 ;  /* 0x0000000000017941 */ /* 0x000fea0003800000 */
.L_x_2468:
        /* <DEDUP_REMOVED lines=8> */
[----:B------:R1:W-:Y:S02]  /*15a50*/  STL [R1+0x4], R10 ;  /* 0x0000040a01007387 */ /* 0x0003e40000100800 */
[----:B------:R-:W-:Y:S05]  /*15a60*/  @!P1 BRA `(.L_x_2488) ;  /* 0x0000000c001c9947 */ /* 0x000fea0003800000 */
[----:B------:R-:W2:Y:S01]  /*15a70*/  LDL R3, [R1+0x10] ;  /* 0x0000100001037983 */ /* 0x000ea20000100800 */
[----:B------:R-:W-:Y:S01]  /*15a80*/  VIADD R7, R0, 0xffffffff ;  /* 0xffffffff00077836 */ /* 0x000fe20000000000 */
[----:B--2---:R-:W-:-:S13]  /*15a90*/  ISETP.NE.AND P1, PT, R3, RZ, PT ;  /* 0x000000ff0300720c */ /* 0x004fda0003f25270 */
[----:B------:R-:W-:Y:S05]  /*15aa0*/  @!P1 BRA `(.L_x_2489) ;  /* 0x0000000000549947 */ /* 0x000fea0003800000 */
[----:B------:R-:W2:Y:S01]  /*15ab0*/  LDL R12, [R1+0x8] ;  /* 0x00000800010c7983 */ /* 0x000ea20000100800 */
[----:B0-----:R-:W0:Y:S01]  /*15ac0*/  LDC R9, c[0x0][0x43c] ;  /* 0x00010f00ff097b82 */ /* 0x001e220000000800 */
[----:B------:R-:W-:Y:S02]  /*15ad0*/  ULDC.64 UR4, c[0x0][0x428] ;  /* 0x00010a0000047ab9 */ /* 0x000fe40000000a00 */
[----:B------:R-:W3:Y:S01]  /*15ae0*/  LDL R11, [R1] ;  /* 0x00000000010b7983 */ /* 0x000ee20000100800 */
        /* <DEDUP_REMOVED lines=17> */
.L_x_2489:
[----:B------:R-:W-:Y:S01]  /*15c00*/  IMAD R2, R18, 0x8, R17 ;  /* 0x0000000812027824 */ /* 0x000fe200078e0211 */
[----:B------:R-:W-:Y:S01]  /*15c10*/  SHF.L.U32 R3, R10, 0x1f, RZ ;  /* 0x0000001f0a037819 */ /* 0x000fe200000006ff */
[----:B------:R-:W-:Y:S03]  /*15c20*/  BSSY B2, `(.L_x_2490) ;  /* 0x0000003000027945 */ /* 0x000fe60003800000 */
[----:B------:R-:W3:Y:S02]  /*15c30*/  SYNCS.PHASECHK.TRANS64.TRYWAIT P0, [R2+URZ+0x38840], R3 ;  /* 0x03884003020075a7 */ /* 0x000ee4000800017f */
[----:B---3--:R-:W-:Y:S05]  /*15c40*/  @!P0 BRA `(.L_x_2491) ;  /* 0x0000002800388947 */ /* 0x008fea0003800000 */
.L_x_2564:
[----:B------:R-:W-:Y:S05]  /*15c50*/  BSYNC B2 ;  /* 0x0000000000027941 */ /* 0x000fea0003800000 */
.L_x_2490:
        /* <DEDUP_REMOVED lines=12> */
.L_x_2493:
[----:B------:R-:W-:Y:S05]  /*15d20*/  BSYNC B2 ;  /* 0x0000000000027941 */ /* 0x000fea0003800000 */
.L_x_2492:
        /* <DEDUP_REMOVED lines=10> */
[----:B-1----:R-:W-:Y:S01]  /*15dd0*/  VIADD R10, R9, 0x24400 ;  /* 0x00024400090a7836 */ /* 0x002fe20000000000 */
[----:B------:R-:W-:-:S09]  /*15de0*/  UMOV UR7, 0x14f00000 ;  /* 0x14f0000000077882 */ /* 0x000fd20000000000 */
.L_x_2494:
        /* <DEDUP_REMOVED lines=16> */
.L_x_2495:
        /* <DEDUP_REMOVED lines=16> */
.L_x_2496:
        /* <DEDUP_REMOVED lines=16> */
.L_x_2497:
        /* <DEDUP_REMOVED lines=15> */
.L_x_2565:
[----:B------:R-:W-:Y:S05]  /*161e0*/  BSYNC B2 ;  /* 0x0000000000027941 */ /* 0x000fea0003800000 */
.L_x_2498:
        /* <DEDUP_REMOVED lines=11> */
.L_x_2501:
[----:B------:R-:W-:Y:S05]  /*162a0*/  BSYNC B2 ;  /* 0x0000000000027941 */ /* 0x000fea0003800000 */
.L_x_2500:
[----:B------:R-:W-:Y:S01]  /*162b0*/  R2UR UR10, R12 ;  /* 0x000000000c0a72ca */ /* 0x000fe200000e0000 */
[----:B------:R-:W-:Y:S01]  /*162c0*/  IMAD R4, R4, 0xa000, R17 ;  /* 0x0000a00004047824 */ /* 0x000fe200078e0211 */
[----:B------:R-:W-:Y:S01]  /*162d0*/  R2UR UR6, R10 ;  /* 0x000000000a0672ca */ /* 0x000fe200000e0000 */
[----:B------:R-:W-:Y:S01]  /*162e0*/  UIADD3 UR4, UP0, UR38, 0x470, URZ ;  /* 0x0000047026047890 */ /* 0x000fe2000ff1e03f */
[----:B------:R-:W-:Y:S01]  /*162f0*/  R2UR UR7, R11 ;  /* 0x000000000b0772ca */ /* 0x000fe200000e0000 */
[----:B------:R-:W-:Y:S01]  /*16300*/  IMAD R3, R19, 0x50, RZ ;  /* 0x0000005013037824 */ /* 0x000fe200078e02ff */
[----:B------:R-:W-:Y:S01]  /*16310*/  PLOP3.LUT P0, PT, PT, PT, PT, 0x80, 0x0 ;  /* 0x000000000000781c */ /* 0x000fe20003f0f070 */
[----:B0-----:R-:W-:Y:S01]  /*16320*/  VIADD R2, R2, 0x50 ;  /* 0x0000005002027836 */ /* 0x001fe20000000000 */
[----:B------:R-:W-:Y:S01]  /*16330*/  UIADD3.X UR5, URZ, UR39, URZ, UP0, !UPT ;  /* 0x000000273f057290 */ /* 0x000fe200087fe43f */
[----:B------:R-:W-:-:S11]  /*16340*/  VIADD R5, R4, 0x400 ;  /* 0x0000040004057836 */ /* 0x000fd60000000000 */
.L_x_2502:
        /* <DEDUP_REMOVED lines=15> */
.L_x_2503:
        /* <DEDUP_REMOVED lines=15> */
.L_x_2504:
        /* <DEDUP_REMOVED lines=15> */
.L_x_2505:
        /* <DEDUP_REMOVED lines=12> */
.L_x_2488:
[----:B------:R-:W-:Y:S05]  /*166e0*/  BSYNC B1 ;  /* 0x0000000000017941 */ /* 0x000fea0003800000 */
.L_x_2487:
[C---:B------:R-:W-:Y:S01]  /*166f0*/  ISETP.GT.AND P0, PT, R0.reuse, 0x1, PT ;  /* 0x000000010000780c */ /* 0x040fe20003f04270 */
[----:B------:R-:W-:-:S12]  /*16700*/  VIADD R0, R0, 0xfffffffe ;  /* 0xfffffffe00007836 */ /* 0x000fd80000000000 */
[----:B------:R-:W-:Y:S05]  /*16710*/  @P0 BRA `(.L_x_2506) ;  /* 0xffffffe400600947 */ /* 0x000fea000383ffff */
.L_x_2467:
[----:B------:R-:W-:Y:S05]  /*16720*/  BSYNC B0 ;  /* 0x0000000000007941 */ /* 0x000fea0003800000 */
.L_x_2446:
[----:B0-----:R-:W0:Y:S01]  /*16730*/  S2R R0, SR_TID.X ;  /* 0x0000000000007919 */ /* 0x001e220000002100 */
[----:B------:R-:W-:Y:S01]  /*16740*/  BSSY B0, `(.L_x_2507) ;  /* 0x0000012000007945 */ /* 0x000fe20003800000 */
[----:B0-----:R-:W-:-:S04]  /*16750*/  LOP3.LUT R6, R0, 0x7f, RZ, 0xc0, !PT ;  /* 0x0000007f00067812 */ /* 0x001fc800078ec0ff */
[----:B------:R-:W-:-:S13]  /*16760*/  ISETP.NE.AND P1, PT, R6, RZ, PT ;  /* 0x000000ff0600720c */ /* 0x000fda0003f25270 */
[----:B------:R-:W-:Y:S05]  /*16770*/  @P1 BRA `(.L_x_2508) ;  /* 0x0000000000381947 */ /* 0x000fea0003800000 */
[----:B--2---:R-:W0:Y:S01]  /*16780*/  S2R R3, SR_LANEID ;  /* 0x0000000000037919 */ /* 0x004e220000000000 */
[----:B------:R-:W-:Y:S01]  /*16790*/  VOTEU.ANY UR4, UPT, PT ;  /* 0x0000000000047886 */ /* 0x000fe200038e0100 */
[----:B-1----:R-:W1:Y:S01]  /*167a0*/  LDC.64 R4, c[0x0][0xc80] ;  /* 0x00032000ff047b82 */ /* 0x002e620000000a00 */
[----:B------:R-:W0:Y:S01]  /*167b0*/  FLO.U32 R0, UR4 ;  /* 0x0000000400007d00 */ /* 0x000e2200080e0000 */
[----:B------:R-:W-:-:S07]  /*167c0*/  ULDC.64 UR6, c[0x0][0x208] ;  /* 0x0000820000067ab9 */ /* 0x000fce0000000a00 */
[----:B------:R-:W1:Y:S01]  /*167d0*/  POPC R2, UR4 ;  /* 0x0000000400027d09 */ /* 0x000e620008000000 */
[----:B0-----:R-:W-:-:S13]  /*167e0*/  ISETP.EQ.U32.AND P0, PT, R0, R3, PT ;  /* 0x000000030000720c */ /* 0x001fda0003f02070 */
[----:B-1----:R-:W2:Y:S01]  /*167f0*/  @P0 ATOMG.E.ADD.STRONG.GPU PT, R5, desc[UR6][R4.64], R2 ;  /* 0x00000002040509a8 */ /* 0x002ea200081ee1c6 */
[----:B------:R-:W0:Y:S02]  /*16800*/  S2R R3, SR_LTMASK ;  /* 0x0000000000037919 */ /* 0x000e240000003900 */
[----:B0-----:R-:W-:-:S06]  /*16810*/  LOP3.LUT R3, R3, UR4, RZ, 0xc0, !PT ;  /* 0x0000000403037c12 */ /* 0x001fcc000f8ec0ff */
[----:B------:R-:W0:Y:S01]  /*16820*/  POPC R3, R3 ;  /* 0x0000000300037309 */ /* 0x000e220000000000 */
[----:B--2---:R-:W0:Y:S02]  /*16830*/  SHFL.IDX PT, R0, R5, R0, 0x1f ;  /* 0x00001f0005007589 */ /* 0x004e2400000e0000 */
[----:B0-----:R-:W-:-:S05]  /*16840*/  IADD3 R0, R0, UR43, R3 ;  /* 0x0000002b00007c10 */ /* 0x001fca000fffe003 */
[----:B------:R0:W-:Y:S02]  /*16850*/  STL [R1+0x18], R0 ;  /* 0x0000180001007387 */ /* 0x0001e40000100800 */
.L_x_2508:
[----:B------:R-:W-:Y:S05]  /*16860*/  BSYNC B0 ;  /* 0x0000000000007941 */ /* 0x000fea0003800000 */
.L_x_2507:
[----:B0-----:R-:W3:Y:S01]  /*16870*/  LDL.LU R0, [R1+0xc] ;  /* 0x00000c0001007983 */ /* 0x001ee20000300800 */
[----:B------:R-:W-:Y:S01]  /*16880*/  BSSY B0, `(.L_x_2509) ;  /* 0x0000056000007945 */ /* 0x000fe20003800000 */
[----:B---3--:R-:W-:-:S13]  /*16890*/  ISETP.NE.AND P0, PT, R0, RZ, PT ;  /* 0x000000ff0000720c */ /* 0x008fda0003f05270 */
[----:B------:R-:W-:Y:S05]  /*168a0*/  @!P0 BRA `(.L_x_2510) ;  /* 0x00000004004c8947 */ /* 0x000fea0003800000 */
[----:B------:R-:W2:Y:S01]  /*168b0*/  LDL R0, [R1+0x4] ;  /* 0x0000040001007983 */ /* 0x000ea20000100800 */
[----:B------:R-:W-:Y:S01]  /*168c0*/  IMAD R2, R18, 0x8, R17 ;  /* 0x0000000812027824 */ /* 0x000fe200078e0211 */
[----:B------:R-:W-:Y:S01]  /*168d0*/  BSSY B1, `(.L_x_2511) ;  /* 0x0000005000017945 */ /* 0x000fe20003800000 */
[----:B------:R-:W-:Y:S02]  /*168e0*/  ISETP.NE.AND P2, PT, R6, RZ, PT ;  /* 0x000000ff0600720c */ /* 0x000fe40003f45270 */
[----:B--2---:R-:W-:-:S04]  /*168f0*/  SHF.L.U32 R3, R0, 0x1f, RZ ;  /* 0x0000001f00037819 */ /* 0x004fc800000006ff */
[----:B------:R-:W0:Y:S02]  /*16900*/  SYNCS.PHASECHK.TRANS64.TRYWAIT P0, [R2+URZ+0x38860], R3 ;  /* 0x03886003020075a7 */ /* 0x000e24000800017f */
[----:B0-----:R-:W-:Y:S05]  /*16910*/  @!P0 BRA `(.L_x_2512) ;  /* 0x0000001c002c8947 */ /* 0x001fea0003800000 */
.L_x_2566:
[----:B------:R-:W-:Y:S05]  /*16920*/  BSYNC B1 ;  /* 0x0000000000017941 */ /* 0x000fea0003800000 */
.L_x_2511:
[----:B------:R-:W-:Y:S04]  /*16930*/  BSSY B1, `(.L_x_2513) ;  /* 0x0000009000017945 */ /* 0x000fe80003800000 */
        /* <DEDUP_REMOVED lines=8> */
.L_x_2514:
[----:B------:R-:W-:Y:S05]  /*169c0*/  BSYNC B1 ;  /* 0x0000000000017941 */ /* 0x000fea0003800000 */
.L_x_2513:
[----:B------:R-:W-:Y:S01]  /*169d0*/  IMAD R0, R18, 0xa000, R17 ;  /* 0x0000a00012007824 */ /* 0x000fe200078e0211 */
[----:B------:R-:W-:Y:S01]  /*169e0*/  UIADD3 UR4, UP0, UR38, 0x470, URZ ;  /* 0x0000047026047890 */ /* 0x000fe2000ff1e03f */
[----:B------:R-:W-:Y:S01]  /*169f0*/  PLOP3.LUT P0, PT, PT, PT, PT, 0x80, 0x0 ;  /* 0x000000000000781c */ /* 0x000fe20003f0f070 */
[----:B------:R-:W-:Y:S01]  /*16a00*/  IMAD R19, R19, 0x50, RZ ;  /* 0x0000005013137824 */ /* 0x000fe200078e02ff */
[----:B------:R-:W-:Y:S01]  /*16a10*/  UMOV UR6, 0x0 ;  /* 0x0000000000067882 */ /* 0x000fe20000000000 */
[----:B0-----:R-:W-:Y:S01]  /*16a20*/  VIADD R2, R2, 0x38850 ;  /* 0x0003885002027836 */ /* 0x001fe20000000000 */
[----:B------:R-:W-:Y:S01]  /*16a30*/  UIADD3.X UR5, URZ, UR39, URZ, UP0, !UPT ;  /* 0x000000273f057290 */ /* 0x000fe200087fe43f */
[----:B------:R-:W-:Y:S01]  /*16a40*/  VIADD R3, R0, 0x400 ;  /* 0x0000040000037836 */ /* 0x000fe20000000000 */
[----:B------:R-:W-:Y:S01]  /*16a50*/  UMOV UR7, 0x14f00000 ;  /* 0x14f0000000077882 */ /* 0x000fe20000000000 */
[----:B------:R-:W-:-:S09]  /*16a60*/  UMOV UR10, URZ ;  /* 0x0000003f000a7c82 */ /* 0x000fd20008000000 */
.L_x_2515:
        /* <DEDUP_REMOVED lines=15> */
.L_x_2516:
        /* <DEDUP_REMOVED lines=15> */
.L_x_2517:
        /* <DEDUP_REMOVED lines=15> */
.L_x_2518:
        /* <DEDUP_REMOVED lines=10> */
.L_x_2510:
[----:B------:R-:W-:Y:S05]  /*16de0*/  BSYNC B0 ;  /* 0x0000000000007941 */ /* 0x000fea0003800000 */
.L_x_2509:
[----:B--2---:R-:W2:Y:S01]  /*16df0*/  LDL.LU R3, [R1+0x4] ;  /* 0x0000040001037983 */ /* 0x004ea20000300800 */
[----:B------:R-:W-:-:S05]  /*16e00*/  VIADD R18, R18, 0x1 ;  /* 0x0000000112127836 */ /* 0x000fca0000000000 */
[----:B------:R-:W-:-:S04]  /*16e10*/  ISETP.NE.AND P0, PT, R18, 0x2, PT ;  /* 0x000000021200780c */ /* 0x000fc80003f05270 */
[----:B------:R-:W-:Y:S02]  /*16e20*/  SEL R0, RZ, 0x1, P0 ;  /* 0x00000001ff007807 */ /* 0x000fe40000000000 */
[----:B------:R-:W-:Y:S02]  /*16e30*/  SEL R18, R18, RZ, P0 ;  /* 0x000000ff12127207 */ /* 0x000fe40000000000 */
[----:B--2---:R-:W-:-:S05]  /*16e40*/  LOP3.LUT R3, R3, R0, RZ, 0x3c, !PT ;  /* 0x0000000003037212 */ /* 0x004fca00078e3cff */
[----:B------:R2:W-:Y:S02]  /*16e50*/  STL [R1+0x4], R3 ;  /* 0x0000040301007387 */ /* 0x0005e40000100800 */
.L_x_2426:
[----:B------:R-:W-:Y:S05]  /*16e60*/  BSYNC B7 ;  /* 0x0000000000077941 */ /* 0x000fea0003800000 */
.L_x_2424:
[----:B0-----:R-:W3:Y:S04]  /*16e70*/  LDL R0, [R1+0x20] ;  /* 0x0000200001007983 */ /* 0x001ee80000100800 */
[----:B------:R0:W5:Y:S01]  /*16e80*/  LDL R2, [R1+0x18] ;  /* 0x0000180001027983 */ /* 0x0001620000100800 */
[----:B---3--:R-:W-:-:S13]  /*16e90*/  ISETP.NE.AND P0, PT, R0, RZ, PT ;  /* 0x000000ff0000720c */ /* 0x008fda0003f05270 */
[----:B0-----:R-:W-:Y:S05]  /*16ea0*/  @!P0 BRA `(.L_x_2519) ;  /* 0x0000000000288947 */ /* 0x001fea0003800000 */
[----:B------:R-:W-:Y:S05]  /*16eb0*/  WARPSYNC.ALL ;  /* 0x0000000000007948 */ /* 0x000fea0003800000 */
[----:B------:R-:W0:Y:S08]  /*16ec0*/  S2UR UR5, SR_CgaCtaId ;  /* 0x00000000000579c3 */ /* 0x000e300000008800 */
[----:B------:R-:W-:Y:S06]  /*16ed0*/  BAR.SYNC.DEFER_BLOCKING 0x5, 0x180 ;  /* 0x0146000000007b1d */ /* 0x000fec0000010000 */
[----:B------:R-:W-:-:S02]  /*16ee0*/  UMOV UR4, 0x400 ;  /* 0x0000040000047882 */ /* 0x000fc40000000000 */
[----:B0-----:R-:W-:-:S06]  /*16ef0*/  ULEA UR4, UR5, UR4, 0x18 ;  /* 0x0000000405047291 */ /* 0x001fcc000f8ec03f */
[----:B------:R-:W-:-:S05]  /*16f00*/  IMAD.U32 R17, RZ, RZ, UR4 ;  /* 0x00000004ff117e24 */ /* 0x000fca000f8e00ff */
[----:B-----5:R-:W0:Y:S04]  /*16f10*/  LDS R2, [R17+0x388d0] ;  /* 0x0388d00011027984 */ /* 0x020e280000000800 */
[----:B0-----:R0:W-:Y:S01]  /*16f20*/  STL [R1+0x18], R2 ;  /* 0x0000180201007387 */ /* 0x0011e20000100800 */
[----:B------:R-:W-:Y:S06]  /*16f30*/  BAR.ARV 0x4, 0x180 ;  /* 0x0106000000007b1d */ /* 0x000fec0000002000 */
[----:B------:R-:W-:Y:S05]  /*16f40*/  BRA `(.L_x_2520) ;  /* 0x00000000002c7947 */ /* 0x000fea0003800000 */
.L_x_2519:
[----:B------:R-:W-:-:S03]  /*16f50*/  UMOV UR4, 0xffffffff ;  /* 0xffffffff00047882 */ /* 0x000fc60000000000 */
[----:B------:R-:W-:Y:S05]  /*16f60*/  BRA.DIV UR4, `(.L_x_2521) ;  /* 0x0000001604ac7947 */ /* 0x000fea000b800000 */
[----:B-----5:R0:W3:Y:S02]  /*16f70*/  SHFL.IDX PT, R14, R2, RZ, 0x1f ;  /* 0x00001fff020e7589 */ /* 0x0200e400000e0000 */
.L_x_2569:
[----:B--2---:R-:W2:Y:S01]  /*16f80*/  @!P1 S2R R3, SR_CgaCtaId ;  /* 0x0000000000039919 */ /* 0x004ea20000008800 */
[----:B------:R-:W-:Y:S05]  /*16f90*/  WARPSYNC.ALL ;  /* 0x0000000000007948 */ /* 0x000fea0003800000 */
[----:B------:R-:W-:Y:S01]  /*16fa0*/  BAR.SYNC.DEFER_BLOCKING 0x4, 0x180 ;  /* 0x0106000000007b1d */ /* 0x000fe20000010000 */
[----:B------:R-:W-:-:S05]  /*16fb0*/  @!P1 MOV R0, 0x400 ;  /* 0x0000040000009802 */ /* 0x000fca0000000f00 */
[----:B---3--:R3:W-:Y:S01]  /*16fc0*/  STL [R1+0x18], R14 ;  /* 0x0000180e01007387 */ /* 0x0087e20000100800 */
[----:B--2---:R-:W-:-:S05]  /*16fd0*/  @!P1 LEA R17, R3, R0, 0x18 ;  /* 0x0000000003119211 */ /* 0x004fca00078ec0ff */
[----:B------:R3:W-:Y:S01]  /*16fe0*/  @!P1 STS [R17+0x388d0], R2 ;  /* 0x0388d00211009388 */ /* 0x0007e20000000800 */
[----:B------:R-:W-:Y:S06]  /*16ff0*/  BAR.ARV 0x5, 0x180 ;  /* 0x0146000000007b1d */ /* 0x000fec0000002000 */
.L_x_2520:
[----:B------:R-:W4:Y:S01]  /*17000*/  LDL R0, [R1+0x18] ;  /* 0x0000180001007983 */ /* 0x000f220000100800 */
[----:B------:R-:W-:Y:S02]  /*17010*/  ULDC UR4, c[0x0][0xc38] ;  /* 0x00030e0000047ab9 */ /* 0x000fe40000000800 */
[----:B----4-:R-:W-:-:S13]  /*17020*/  ISETP.GE.AND P0, PT, R0, UR4, PT ;  /* 0x0000000400007c0c */ /* 0x010fda000bf06270 */
[----:B------:R-:W-:Y:S05]  /*17030*/  @!P0 BRA `(.L_x_2522) ;  /* 0xffffffb000208947 */ /* 0x000fea000383ffff */
.L_x_2421:
[----:B-1----:R-:W4:Y:S01]  /*17040*/  LDL.LU R0, [R1+0x1c] ;  /* 0x00001c0001007983 */ /* 0x002f220000300800 */
[----:B------:R-:W-:Y:S01]  /*17050*/  BSSY B0, `(.L_x_2523) ;  /* 0x000000b000007945 */ /* 0x000fe20003800000 */
[----:B------:R-:W1:Y:S01]  /*17060*/  S2R R5, SR_CgaCtaId ;  /* 0x0000000000057919 */ /* 0x000e620000008800 */
[----:B----4-:R-:W-:-:S05]  /*17070*/  VIADD R0, R0, 0x1 ;  /* 0x0000000100007836 */ /* 0x010fca0000000000 */
[----:B0--3--:R-:W-:-:S04]  /*17080*/  LEA.HI R2, R0, R0, RZ, 0x1 ;  /* 0x0000000000027211 */ /* 0x009fc800078f08ff */
[----:B--2---:R-:W-:-:S05]  /*17090*/  LOP3.LUT R3, R2, 0xfffffffe, RZ, 0xc0, !PT ;  /* 0xfffffffe02037812 */ /* 0x004fca00078ec0ff */
[----:B------:R-:W-:Y:S01]  /*170a0*/  IMAD.IADD R3, R0, 0x1, -R3 ;  /* 0x0000000100037824 */ /* 0x000fe200078e0a03 */
[----:B------:R-:W-:-:S04]  /*170b0*/  MOV R0, 0x400 ;  /* 0x0000040000007802 */ /* 0x000fc80000000f00 */
[----:B-1----:R-:W-:Y:S02]  /*170c0*/  LEA R0, R5, R0, 0x18 ;  /* 0x0000000005007211 */ /* 0x002fe400078ec0ff */
[----:B------:R-:W-:-:S04]  /*170d0*/  SHF.L.U32 R3, R3, 0x1f, RZ ;  /* 0x0000001f03037819 */ /* 0x000fc800000006ff */
[----:B------:R-:W0:Y:S02]  /*170e0*/  SYNCS.PHASECHK.TRANS64.TRYWAIT P0, [R0+URZ+0x38820], R3 ;  /* 0x03882003000075a7 */ /* 0x000e24000800017f */
[----:B0-----:R-:W-:Y:S05]  /*170f0*/  @!P0 BRA `(.L_x_2524) ;  /* 0x0000001400708947 */ /* 0x001fea0003800000 */
.L_x_2570:
[----:B------:R-:W-:Y:S05]  /*17100*/  BSYNC B0 ;  /* 0x0000000000007941 */ /* 0x000fea0003800000 */
.L_x_2523:
[----:B------:R-:W-:-:S03]  /*17110*/  UMOV UR4, 0xffffffff ;  /* 0xffffffff00047882 */ /* 0x000fc60000000000 */
[----:B------:R-:W-:Y:S05]  /*17120*/  BRA.DIV UR4, `(.L_x_2525) ;  /* 0x0000001604787947 */ /* 0x000fea000b800000 */
[----:B------:R-:W1:Y:S02]  /*17130*/  S2R R2, SR_TID.X ;  /* 0x0000000000027919 */ /* 0x000e640000002100 */
[----:B-1----:R-:W-:-:S04]  /*17140*/  SHF.R.U32.HI R2, RZ, 0x5, R2 ;  /* 0x00000005ff027819 */ /* 0x002fc80000011602 */
[----:B------:R-:W-:-:S05]  /*17150*/  LOP3.LUT R2, R2, 0x3, RZ, 0xc0, !PT ;  /* 0x0000000302027812 */ /* 0x000fca00078ec0ff */
[----:B------:R1:W2:Y:S02]  /*17160*/  SHFL.IDX PT, R14, R2, RZ, 0x1f ;  /* 0x00001fff020e7589 */ /* 0x0002a400000e0000 */
.L_x_2573:
[----:B--2---:R-:W-:Y:S01]  /*17170*/  ISETP.NE.AND P0, PT, R14, RZ, PT ;  /* 0x000000ff0e00720c */ /* 0x004fe20003f05270 */
[----:B------:R-:W-:-:S12]  /*17180*/  BSSY B0, `(.L_x_2526) ;  /* 0x0000027000007945 */ /* 0x000fd80003800000 */
[----:B------:R-:W-:Y:S05]  /*17190*/  @P0 BRA `(.L_x_2527) ;  /* 0x0000000000940947 */ /* 0x000fea0003800000 */
[----:B------:R-:W-:-:S03]  /*171a0*/  UMOV UR4, 0xffffffff ;  /* 0xffffffff00047882 */ /* 0x000fc60000000000 */
[----:B------:R-:W-:Y:S05]  /*171b0*/  BRA.DIV UR4, `(.L_x_2528) ;  /* 0x0000001604887947 */ /* 0x000fea000b800000 */
[----:B------:R-:W-:-:S13]  /*171c0*/  ELECT P6, URZ, PT ;  /* 0x00000000003f782f */ /* 0x000fda00038c0000 */
.L_x_2576:
        /* <DEDUP_REMOVED lines=8> */
.L_x_2529:
[----:B------:R-:W2:Y:S01]  /*17250*/  LDL.LU R7, [R1+0x4] ;  /* 0x0000040001077983 */ /* 0x000ea20000300800 */
        /* <DEDUP_REMOVED lines=9> */
[----:B------:R-:W-:-:S03]  /*172f0*/  SHF.L.U32 R2, R7, 0x1f, RZ ;  /* 0x0000001f07027819 */ /* 0x000fc600000006ff */
[----:B------:R-:W-:Y:S01]  /*17300*/  IMAD R3, R4, 0x8, R3 ;  /* 0x0000000804037824 */ /* 0x000fe200078e0203 */
[----:B0-----:R-:W-:Y:S06]  /*17310*/  @!P0 BRA `(.L_x_2530) ;  /* 0x0000001400508947 */ /* 0x001fec0003800000 */
.L_x_2577:
[----:B------:R-:W1:Y:S02]  /*17320*/  SYNCS.PHASECHK.TRANS64.TRYWAIT P0, [R3+URZ], R2 ;  /* 0x00000002030075a7 */ /* 0x000e64000800017f */
[----:B-1----:R-:W-:Y:S05]  /*17330*/  @!P0 BRA `(.L_x_2531) ;  /* 0x00000014005c8947 */ /* 0x002fea0003800000 */
.L_x_2578:
[----:B------:R-:W-:Y:S05]  /*17340*/  @!P2 BRA `(.L_x_2532) ;  /* 0x000000000004a947 */ /* 0x000fea0003800000 */
[----:B------:R-:W-:Y:S01]  /*17350*/  BPT.TRAP 0x1 ;  /* 0x000000040000795c */ /* 0x000fe20000300000 */
.L_x_2532:
[----:B-1----:R-:W-:-:S04]  /*17360*/  VIADD R3, R0, 0x38860 ;  /* 0x0003886000037836 */ /* 0x002fc80000000000 */
[----:B------:R-:W-:-:S04]  /*17370*/  IMAD R18, R18, 0x8, R3 ;  /* 0x0000000812127824 */ /* 0x000fc800078e0203 */
[----:B------:R-:W1:Y:S02]  /*17380*/  SYNCS.PHASECHK.TRANS64.TRYWAIT P0, [R18+URZ], R5 ;  /* 0x00000005120075a7 */ /* 0x000e64000800017f */
[----:B-1----:R-:W-:Y:S05]  /*17390*/  @!P0 BRA `(.L_x_2533) ;  /* 0x0000001400588947 */ /* 0x002fea0003800000 */
.L_x_2579:
[----:B------:R-:W-:-:S07]  /*173a0*/  IMAD R3, R4, 0x8, R3 ;  /* 0x0000000804037824 */ /* 0x000fce00078e0203 */
.L_x_2534:
[----:B--2---:R2:W3:Y:S02]  /*173b0*/  SYNCS.PHASECHK.TRANS64.TRYWAIT P0, [R3+URZ], R2 ;  /* 0x00000002030075a7 */ /* 0x0044e4000800017f */
[----:B---3--:R-:W-:Y:S05]  /*173c0*/  @!P0 NANOSLEEP.SYNCS 0x989680 ;  /* 0x009896800000895d */ /* 0x008fea0003900000 */
[----:B------:R-:W3:Y:S02]  /*173d0*/  @!P0 SYNCS.PHASECHK.TRANS64 P0, [R3+URZ], R2 ;  /* 0x00000002030085a7 */ /* 0x000ee4000800007f */
[----:B---3--:R-:W-:Y:S05]  /*173e0*/  @!P0 BRA `(.L_x_2534) ;  /* 0xfffffffc00f08947 */ /* 0x008fea000383ffff */
.L_x_2527:
[----:B------:R-:W-:Y:S05]  /*173f0*/  BSYNC B0 ;  /* 0x0000000000007941 */ /* 0x000fea0003800000 */
.L_x_2526:
[----:B------:R-:W-:Y:S05]  /*17400*/  EXIT ;  /* 0x000000000000794d */ /* 0x000fea0003800000 */
.L_x_2374:
[----:B------:R-:W-:-:S13]  /*17410*/  R2UR UR4, R17 ;  /* 0x00000000110472ca */ /* 0x000fda00000e0000 */
[----:B0-----:R-:W-:-:S04]  /*17420*/  IMAD.U32 R3, RZ, RZ, UR4 ;  /* 0x00000004ff037e24 */ /* 0x001fc8000f8e00ff */
[----:B------:R0:W1:Y:S03]  /*17430*/  SYNCS.PHASECHK.TRANS64.TRYWAIT P1, [R3+URZ+0x38800], R0 ;  /* 0x03880000030075a7 */ /* 0x000066000802017f */
[----:B-1----:R-:W-:Y:S05]  /*17440*/  @!P1 NANOSLEEP.SYNCS 0x989680 ;  /* 0x009896800000995d */ /* 0x002fea0003900000 */
[----:B------:R-:W1:Y:S02]  /*17450*/  @!P1 SYNCS.PHASECHK.TRANS64 P1, [R3+URZ+0x38800], R0 ;  /* 0x03880000030095a7 */ /* 0x000e64000802007f */
[----:B-1----:R-:W-:Y:S05]  /*17460*/  @!P1 BRA `(.L_x_2374) ;  /* 0xfffffffc00e89947 */ /* 0x002fea000383ffff */
[----:B------:R-:W-:Y:S05]  /*17470*/  BRA `(.L_x_2535) ;  /* 0xfffffea400547947 */ /* 0x000fea000383ffff */
.L_x_2378:
[----:B-1----:R1:W2:Y:S02]  /*17480*/  SYNCS.PHASECHK.TRANS64.TRYWAIT P2, [R0+URZ+0x38830], R3 ;  /* 0x03883003000075a7 */ /* 0x0022a4000804017f */
[----:B--2---:R-:W-:Y:S05]  /*17490*/  @!P2 NANOSLEEP.SYNCS 0x989680 ;  /* 0x009896800000a95d */ /* 0x004fea0003900000 */
[----:B------:R-:W2:Y:S02]  /*174a0*/  @!P2 SYNCS.PHASECHK.TRANS64 P2, [R0+URZ+0x38830], R3 ;  /* 0x038830030000a5a7 */ /* 0x000ea4000804007f */
[----:B--2---:R-:W-:Y:S05]  /*174b0*/  @!P2 BRA `(.L_x_2378) ;  /* 0xfffffffc00f0a947 */ /* 0x004fea000383ffff */
[----:B------:R-:W-:Y:S05]  /*174c0*/  BRA `(.L_x_2377) ;  /* 0xfffffea400807947 */ /* 0x000fea000383ffff */
.L_x_2383:
[----:B------:R-:W-:-:S13]  /*174d0*/  R2UR UR4, R232 ;  /* 0x00000000e80472ca */ /* 0x000fda00000e0000 */
[----:B-1----:R-:W-:-:S04]  /*174e0*/  IMAD.U32 R4, RZ, RZ, UR4 ;  /* 0x00000004ff047e24 */ /* 0x002fc8000f8e00ff */
[----:B------:R1:W2:Y:S03]  /*174f0*/  SYNCS.PHASECHK.TRANS64.TRYWAIT P3, [R4+URZ+0x38830], R3 ;  /* 0x03883003040075a7 */ /* 0x0002a6000806017f */
[----:B--2---:R-:W-:Y:S05]  /*17500*/  @!P3 NANOSLEEP.SYNCS 0x989680 ;  /* 0x009896800000b95d */ /* 0x004fea0003900000 */
[----:B------:R-:W2:Y:S02]  /*17510*/  @!P3 SYNCS.PHASECHK.TRANS64 P3, [R4+URZ+0x38830], R3 ;  /* 0x038830030400b5a7 */ /* 0x000ea4000806007f */
[----:B--2---:R-:W-:Y:S05]  /*17520*/  @!P3 BRA `(.L_x_2383) ;  /* 0xfffffffc00e8b947 */ /* 0x004fea000383ffff */
[----:B------:R-:W-:Y:S05]  /*17530*/  BRA `(.L_x_2382) ;  /* 0xfffffee800107947 */ /* 0x000fea000383ffff */
.L_x_2387:
[----:B01----:R-:W-:-:S04]  /*17540*/  IMAD.U32 R3, RZ, RZ, UR4 ;  /* 0x00000004ff037e24 */ /* 0x003fc8000f8e00ff */
[----:B------:R0:W1:Y:S03]  /*17550*/  SYNCS.PHASECHK.TRANS64.TRYWAIT P3, [R3+URZ+0x38850], R0 ;  /* 0x03885000030075a7 */ /* 0x000066000806017f */
[----:B-1----:R-:W-:Y:S05]  /*17560*/  @!P3 NANOSLEEP.SYNCS 0x989680 ;  /* 0x009896800000b95d */ /* 0x002fea0003900000 */
[----:B------:R-:W1:Y:S02]  /*17570*/  @!P3 SYNCS.PHASECHK.TRANS64 P3, [R3+URZ+0x38850], R0 ;  /* 0x038850000300b5a7 */ /* 0x000e64000806007f */
[----:B-1----:R-:W-:Y:S05]  /*17580*/  @!P3 BRA `(.L_x_2387) ;  /* 0xfffffffc00ecb947 */ /* 0x002fea000383ffff */
[----:B------:R-:W-:Y:S05]  /*17590*/  BRA `(.L_x_2386) ;  /* 0xffffff0c003c7947 */ /* 0x000fea000383ffff */
.L_x_2393:
[----:B-1----:R-:W-:-:S04]  /*175a0*/  IMAD.U32 R4, RZ, RZ, UR4 ;  /* 0x00000004ff047e24 */ /* 0x002fc8000f8e00ff */
[----:B------:R1:W2:Y:S03]  /*175b0*/  SYNCS.PHASECHK.TRANS64.TRYWAIT P2, [R4+URZ+0x38830], R3 ;  /* 0x03883003040075a7 */ /* 0x0002a6000804017f */
[----:B--2---:R-:W-:Y:S05]  /*175c0*/  @!P2 NANOSLEEP.SYNCS 0x989680 ;  /* 0x009896800000a95d */ /* 0x004fea0003900000 */
[----:B------:R-:W2:Y:S02]  /*175d0*/  @!P2 SYNCS.PHASECHK.TRANS64 P2, [R4+URZ+0x38830], R3 ;  /* 0x038830030400a5a7 */ /* 0x000ea4000804007f */
[----:B--2---:R-:W-:Y:S05]  /*175e0*/  @!P2 BRA `(.L_x_2393) ;  /* 0xfffffffc00eca947 */ /* 0x004fea000383ffff */
[----:B------:R-:W-:Y:S05]  /*175f0*/  BRA `(.L_x_2392) ;  /* 0xffffff2800707947 */ /* 0x000fea000383ffff */
.L_x_2397:
[----:B01----:R-:W-:-:S04]  /*17600*/  IMAD.U32 R3, RZ, RZ, UR4 ;  /* 0x00000004ff037e24 */ /* 0x003fc8000f8e00ff */
[----:B------:R0:W1:Y:S03]  /*17610*/  SYNCS.PHASECHK.TRANS64.TRYWAIT P2, [R3+URZ+0x38850], R0 ;  /* 0x03885000030075a7 */ /* 0x000066000804017f */
[----:B-1----:R-:W-:Y:S05]  /*17620*/  @!P2 NANOSLEEP.SYNCS 0x989680 ;  /* 0x009896800000a95d */ /* 0x002fea0003900000 */
[----:B------:R-:W1:Y:S02]  /*17630*/  @!P2 SYNCS.PHASECHK.TRANS64 P2, [R3+URZ+0x38850], R0 ;  /* 0x038850000300a5a7 */ /* 0x000e64000804007f */
[----:B-1----:R-:W-:Y:S05]  /*17640*/  @!P2 BRA `(.L_x_2397) ;  /* 0xfffffffc00eca947 */ /* 0x002fea000383ffff */
[----:B------:R-:W-:Y:S05]  /*17650*/  BRA `(.L_x_2396) ;  /* 0xffffff5000987947 */ /* 0x000fea000383ffff */
.L_x_2402:
[----:B-1----:R-:W-:-:S04]  /*17660*/  IMAD.U32 R7, RZ, RZ, UR7 ;  /* 0x00000007ff077e24 */ /* 0x002fc8000f8e00ff */
[----:B------:R1:W2:Y:S03]  /*17670*/  SYNCS.PHASECHK.TRANS64.TRYWAIT P0, [R7+URZ+0x38850], R0 ;  /* 0x03885000070075a7 */ /* 0x0002a6000800017f */
[----:B--2---:R-:W-:Y:S05]  /*17680*/  @!P0 NANOSLEEP.SYNCS 0x989680 ;  /* 0x009896800000895d */ /* 0x004fea0003900000 */
[----:B------:R-:W2:Y:S02]  /*17690*/  @!P0 SYNCS.PHASECHK.TRANS64 P0, [R7+URZ+0x38850], R0 ;  /* 0x03885000070085a7 */ /* 0x000ea4000800007f */
[----:B--2---:R-:W-:Y:S05]  /*176a0*/  @!P0 BRA `(.L_x_2402) ;  /* 0xfffffffc00ec8947 */ /* 0x004fea000383ffff */
[----:B------:R-:W-:Y:S05]  /*176b0*/  BRA `(.L_x_2401) ;  /* 0xffffff6c00e47947 */ /* 0x000fea000383ffff */
.L_x_2432:
[----:B------:R-:W-:Y:S02]  /*176c0*/  IMAD.MOV.U32 R13, RZ, RZ, R0 ;  /* 0x000000ffff0d7224 */ /* 0x000fe400078e0000 */
[----:B------:R-:W-:Y:S02]  /*176d0*/  IMAD.MOV.U32 R12, RZ, RZ, RZ ;  /* 0x000000ffff0c7224 */ /* 0x000fe400078e00ff */
[----:B------:R-:W-:Y:S02]  /*176e0*/  IMAD.MOV.U32 R11, RZ, RZ, 0x1f ;  /* 0x0000001fff0b7424 */ /* 0x000fe400078e00ff */
[----:B------:R-:W-:-:S07]  /*176f0*/  IMAD.MOV.U32 R15, RZ, RZ, -0x1 ;  /* 0xffffffffff0f7424 */ /* 0x000fce00078e00ff */
[----:B0-----:R-:W-:Y:S05]  /*17700*/  WARPSYNC.COLLECTIVE R15, `(.L_x_2536) ;  /* 0x000000000f087348 */ /* 0x001fea0003c00000 */
[----:B------:R1:W2:Y:S02]  /*17710*/  SHFL.IDX P6, R14, R13, R12, R11 ;  /* 0x0000000c0d0e7389 */ /* 0x0002a400000c000b */
[----:B012---:R-:W-:Y:S01]  /*17720*/  ENDCOLLECTIVE ;  /* 0x000000000000791b */ /* 0x007fe20003800000 */
.L_x_2536:
[----:B------:R-:W-:Y:S05]  /*17730*/  BRA `(.L_x_2537) ;  /* 0xffffffb4002c7947 */ /* 0x000fea000383ffff */
.L_x_2434:
[----:B------:R-:W-:Y:S01]  /*17740*/  BSSY B0, `(.L_x_2538) ;  /* 0x0000006000007945 */ /* 0x000fe20003800000 */
[----:B------:R-:W-:-:S07]  /*17750*/  IMAD.MOV.U32 R15, RZ, RZ, -0x1 ;  /* 0xffffffffff0f7424 */ /* 0x000fce00078e00ff */
[----:B01----:R-:W-:Y:S05]  /*17760*/  WARPSYNC.COLLECTIVE R15, `(.L_x_2539) ;  /* 0x000000000f0c7348 */ /* 0x003fea0003c00000 */
[----:B------:R-:W-:Y:S02]  /*17770*/  ELECT P6, UR62, PT ;  /* 0x00000000003e782f */ /* 0x000fe400038c0000 */
[----:B------:R-:W-:Y:S01]  /*17780*/  MOV R14, UR62 ;  /* 0x0000003e000e7c02 */ /* 0x000fe20008000f00 */
[----:B01----:R-:W-:Y:S10]  /*17790*/  ENDCOLLECTIVE ;  /* 0x000000000000791b */ /* 0x003ff40003800000 */
.L_x_2539:
[----:B------:R-:W-:Y:S05]  /*177a0*/  BSYNC B0 ;  /* 0x0000000000007941 */ /* 0x000fea0003800000 */
.L_x_2538:
[----:B------:R-:W-:Y:S05]  /*177b0*/  BRA `(.L_x_2540) ;  /* 0xffffffb4002c7947 */ /* 0x000fea000383ffff */
.L_x_2436:
[----:B-1----:R1:W2:Y:S02]  /*177c0*/  SYNCS.PHASECHK.TRANS64.TRYWAIT P0, [R0+URZ+0x38840], R2 ;  /* 0x03884002000075a7 */ /* 0x0022a4000800017f */
[----:B--2---:R-:W-:Y:S05]  /*177d0*/  @!P0 NANOSLEEP.SYNCS 0x989680 ;  /* 0x009896800000895d */ /* 0x004fea0003900000 */
[----:B------:R-:W2:Y:S02]  /*177e0*/  @!P0 SYNCS.PHASECHK.TRANS64 P0, [R0+URZ+0x38840], R2 ;  /* 0x03884002000085a7 */ /* 0x000ea4000800007f */
[----:B--2---:R-:W-:Y:S05]  /*177f0*/  @!P0 BRA `(.L_x_2436) ;  /* 0xfffffffc00f08947 */ /* 0x004fea000383ffff */
[----:B------:R-:W-:Y:S05]  /*17800*/  BRA `(.L_x_2541) ;  /* 0xffffffb400807947 */ /* 0x000fea000383ffff */
.L_x_2440:
[----:B------:R-:W-:Y:S02]  /*17810*/  IMAD.MOV.U32 R13, RZ, RZ, R3 ;  /* 0x000000ffff0d7224 */ /* 0x000fe400078e0003 */
[----:B------:R-:W-:Y:S02]  /*17820*/  IMAD.MOV.U32 R12, RZ, RZ, RZ ;  /* 0x000000ffff0c7224 */ /* 0x000fe400078e00ff */
[----:B------:R-:W-:Y:S02]  /*17830*/  IMAD.MOV.U32 R11, RZ, RZ, 0x181f ;  /* 0x0000181fff0b7424 */ /* 0x000fe400078e00ff */
[----:B------:R-:W-:Y:S02]  /*17840*/  IMAD.MOV.U32 R15, RZ, RZ, -0x1 ;  /* 0xffffffffff0f7424 */ /* 0x000fe400078e00ff */
[----:B------:R-:W-:-:S07]  /*17850*/  IMAD.U32 R0, RZ, RZ, UR42 ;  /* 0x0000002aff007e24 */ /* 0x000fce000f8e00ff */
[----:B-----5:R-:W-:Y:S05]  /*17860*/  WARPSYNC.COLLECTIVE R15, `(.L_x_2542) ;  /* 0x000000000f087348 */ /* 0x020fea0003c00000 */
[----:B------:R0:W1:Y:S02]  /*17870*/  SHFL.IDX P6, R14, R13, R12, R11 ;  /* 0x0000000c0d0e7389 */ /* 0x00006400000c000b */
[----:B01---5:R-:W-:Y:S01]  /*17880*/  ENDCOLLECTIVE ;  /* 0x000000000000791b */ /* 0x023fe20003800000 */
.L_x_2542:
[----:B------:R-:W-:Y:S02]  /*17890*/  IMAD R0, R0, 0x80, R10 ;  /* 0x0000008000007824 */ /* 0x000fe400078e020a */
[----:B------:R-:W-:Y:S02]  /*178a0*/  IMAD.MOV.U32 R13, RZ, RZ, R4 ;  /* 0x000000ffff0d7224 */ /* 0x000fe400078e0004 */
[----:B------:R-:W-:-:S07]  /*178b0*/  IMAD.MOV.U32 R5, RZ, RZ, R14 ;  /* 0x000000ffff057224 */ /* 0x000fce00078e000e */
[----:B------:R-:W-:Y:S05]  /*178c0*/  WARPSYNC.COLLECTIVE R15, `(.L_x_2543) ;  /* 0x000000000f087348 */ /* 0x000fea0003c00000 */
[----:B------:R0:W1:Y:S02]  /*178d0*/  SHFL.IDX P6, R14, R13, R12, R11 ;  /* 0x0000000c0d0e7389 */ /* 0x00006400000c000b */
[----:B01----:R-:W-:Y:S01]  /*178e0*/  ENDCOLLECTIVE ;  /* 0x000000000000791b */ /* 0x003fe20003800000 */
.L_x_2543:
[----:B------:R-:W-:Y:S01]  /*178f0*/  ULDC UR4, c[0x0][0x288] ;  /* 0x0000a20000047ab9 */ /* 0x000fe20000000800 */
[----:B------:R-:W-:Y:S01]  /*17900*/  ULDC.64 UR6, c[0x0][0x208] ;  /* 0x0000820000067ab9 */ /* 0x000fe20000000a00 */
[----:B------:R-:W-:-:S05]  /*17910*/  IMAD R2, R7, UR4, RZ ;  /* 0x0000000407027c24 */ /* 0x000fca000f8e02ff */
[----:B------:R-:W-:Y:S01]  /*17920*/  ISETP.GE.AND P4, PT, R0, R2, PT ;  /* 0x000000020000720c */ /* 0x000fe20003f86270 */
[----:B------:R-:W-:Y:S02]  /*17930*/  IMAD.MOV.U32 R13, RZ, RZ, R3 ;  /* 0x000000ffff0d7224 */ /* 0x000fe400078e0003 */
[----:B------:R-:W-:Y:S02]  /*17940*/  IMAD.MOV.U32 R12, RZ, RZ, 0x1 ;  /* 0x00000001ff0c7424 */ /* 0x000fe400078e00ff */
[----:B------:R-:W-:-:S08]  /*17950*/  IMAD.MOV.U32 R6, RZ, RZ, R14 ;  /* 0x000000ffff067224 */ /* 0x000fd000078e000e */
        /* <DEDUP_REMOVED lines=15> */
.L_x_2544:
[----:B------:R-:W-:Y:S02]  /*17a50*/  IMAD.MOV.U32 R13, RZ, RZ, R4 ;  /* 0x000000ffff0d7224 */ /* 0x000fe400078e0004 */
[----:B------:R-:W-:-:S07]  /*17a60*/  IMAD.MOV.U32 R5, RZ, RZ, R14 ;  /* 0x000000ffff057224 */ /* 0x000fce00078e000e */
[----:B------:R-:W-:Y:S05]  /*17a70*/  WARPSYNC.COLLECTIVE R15, `(.L_x_2545) ;  /* 0x000000000f087348 */ /* 0x000fea0003c00000 */
[----:B------:R0:W1:Y:S02]  /*17a80*/  SHFL.IDX P6, R14, R13, R12, R11 ;  /* 0x0000000c0d0e7389 */ /* 0x00006400000c000b */
[----:B01----:R-:W-:Y:S01]  /*17a90*/  ENDCOLLECTIVE ;  /* 0x000000000000791b */ /* 0x003fe20003800000 */
.L_x_2545:
[----:B------:R-:W-:Y:S01]  /*17aa0*/  ULDC.64 UR4, c[0x0][0x208] ;  /* 0x0000820000047ab9 */ /* 0x000fe20000000a00 */
[----:B------:R-:W-:Y:S02]  /*17ab0*/  IMAD.MOV.U32 R13, RZ, RZ, R3 ;  /* 0x000000ffff0d7224 */ /* 0x000fe400078e0003 */
        /* <DEDUP_REMOVED lines=17> */
.L_x_2546:
[----:B------:R-:W-:Y:S02]  /*17bd0*/  IMAD.MOV.U32 R13, RZ, RZ, R4 ;  /* 0x000000ffff0d7224 */ /* 0x000fe400078e0004 */
[----:B------:R-:W-:-:S07]  /*17be0*/  IMAD.MOV.U32 R5, RZ, RZ, R14 ;  /* 0x000000ffff057224 */ /* 0x000fce00078e000e */
[----:B------:R-:W-:Y:S05]  /*17bf0*/  WARPSYNC.COLLECTIVE R15, `(.L_x_2547) ;  /* 0x000000000f087348 */ /* 0x000fea0003c00000 */
[----:B------:R0:W1:Y:S02]  /*17c00*/  SHFL.IDX P6, R14, R13, R12, R11 ;  /* 0x0000000c0d0e7389 */ /* 0x00006400000c000b */
[----:B01----:R-:W-:Y:S01]  /*17c10*/  ENDCOLLECTIVE ;  /* 0x000000000000791b */ /* 0x003fe20003800000 */
.L_x_2547:
        /* <DEDUP_REMOVED lines=19> */
.L_x_2548:
[----:B------:R-:W-:Y:S02]  /*17d50*/  IMAD.MOV.U32 R13, RZ, RZ, R4 ;  /* 0x000000ffff0d7224 */ /* 0x000fe400078e0004 */
[----:B------:R-:W-:-:S07]  /*17d60*/  IMAD.MOV.U32 R5, RZ, RZ, R14 ;  /* 0x000000ffff057224 */ /* 0x000fce00078e000e */
[----:B------:R-:W-:Y:S05]  /*17d70*/  WARPSYNC.COLLECTIVE R15, `(.L_x_2549) ;  /* 0x000000000f087348 */ /* 0x000fea0003c00000 */
[----:B------:R0:W1:Y:S02]  /*17d80*/  SHFL.IDX P6, R14, R13, R12, R11 ;  /* 0x0000000c0d0e7389 */ /* 0x00006400000c000b */
[----:B01----:R-:W-:Y:S01]  /*17d90*/  ENDCOLLECTIVE ;  /* 0x000000000000791b */ /* 0x003fe20003800000 */
.L_x_2549:
        /* <DEDUP_REMOVED lines=19> */
.L_x_2550:
[----:B------:R-:W-:Y:S02]  /*17ed0*/  IMAD.MOV.U32 R13, RZ, RZ, R4 ;  /* 0x000000ffff0d7224 */ /* 0x000fe400078e0004 */
[----:B------:R-:W-:-:S07]  /*17ee0*/  IMAD.MOV.U32 R5, RZ, RZ, R14 ;  /* 0x000000ffff057224 */ /* 0x000fce00078e000e */
[----:B------:R-:W-:Y:S05]  /*17ef0*/  WARPSYNC.COLLECTIVE R15, `(.L_x_2551) ;  /* 0x000000000f087348 */ /* 0x000fea0003c00000 */
[----:B------:R0:W1:Y:S02]  /*17f00*/  SHFL.IDX P6, R14, R13, R12, R11 ;  /* 0x0000000c0d0e7389 */ /* 0x00006400000c000b */
[----:B01----:R-:W-:Y:S01]  /*17f10*/  ENDCOLLECTIVE ;  /* 0x000000000000791b */ /* 0x003fe20003800000 */
.L_x_2551:
        /* <DEDUP_REMOVED lines=19> */
.L_x_2552:
[----:B------:R-:W-:Y:S02]  /*18050*/  IMAD.MOV.U32 R13, RZ, RZ, R4 ;  /* 0x000000ffff0d7224 */ /* 0x000fe400078e0004 */
[----:B------:R-:W-:-:S07]  /*18060*/  IMAD.MOV.U32 R5, RZ, RZ, R14 ;  /* 0x000000ffff057224 */ /* 0x000fce00078e000e */
[----:B------:R-:W-:Y:S05]  /*18070*/  WARPSYNC.COLLECTIVE R15, `(.L_x_2553) ;  /* 0x000000000f087348 */ /* 0x000fea0003c00000 */
[----:B------:R0:W1:Y:S02]  /*18080*/  SHFL.IDX P6, R14, R13, R12, R11 ;  /* 0x0000000c0d0e7389 */ /* 0x00006400000c000b */
[----:B01----:R-:W-:Y:S01]  /*18090*/  ENDCOLLECTIVE ;  /* 0x000000000000791b */ /* 0x003fe20003800000 */
.L_x_2553:
        /* <DEDUP_REMOVED lines=19> */
.L_x_2554:
[----:B------:R-:W-:Y:S02]  /*181d0*/  IMAD.MOV.U32 R13, RZ, RZ, R4 ;  /* 0x000000ffff0d7224 */ /* 0x000fe400078e0004 */
[----:B------:R-:W-:-:S07]  /*181e0*/  IMAD.MOV.U32 R5, RZ, RZ, R14 ;  /* 0x000000ffff057224 */ /* 0x000fce00078e000e */
[----:B------:R-:W-:Y:S05]  /*181f0*/  WARPSYNC.COLLECTIVE R15, `(.L_x_2555) ;  /* 0x000000000f087348 */ /* 0x000fea0003c00000 */
[----:B------:R0:W1:Y:S02]  /*18200*/  SHFL.IDX P6, R14, R13, R12, R11 ;  /* 0x0000000c0d0e7389 */ /* 0x00006400000c000b */
[----:B01----:R-:W-:Y:S01]  /*18210*/  ENDCOLLECTIVE ;  /* 0x000000000000791b */ /* 0x003fe20003800000 */
.L_x_2555:
        /* <DEDUP_REMOVED lines=17> */
.L_x_2556:
[----:B------:R-:W-:Y:S02]  /*18330*/  IMAD.MOV.U32 R13, RZ, RZ, R4 ;  /* 0x000000ffff0d7224 */ /* 0x000fe400078e0004 */
[----:B------:R-:W-:-:S07]  /*18340*/  IMAD.MOV.U32 R5, RZ, RZ, R14 ;  /* 0x000000ffff057224 */ /* 0x000fce00078e000e */
[----:B------:R-:W-:Y:S05]  /*18350*/  WARPSYNC.COLLECTIVE R15, `(.L_x_2557) ;  /* 0x000000000f087348 */ /* 0x000fea0003c00000 */
[----:B------:R0:W1:Y:S02]  /*18360*/  SHFL.IDX P6, R14, R13, R12, R11 ;  /* 0x0000000c0d0e7389 */ /* 0x00006400000c000b */
[----:B01----:R-:W-:Y:S01]  /*18370*/  ENDCOLLECTIVE ;  /* 0x000000000000791b */ /* 0x003fe20003800000 */
.L_x_2557:
[----:B------:R-:W-:Y:S01]  /*18380*/  IMAD.MOV.U32 R3, RZ, RZ, R14 ;  /* 0x000000ffff037224 */ /* 0x000fe200078e000e */
[----:B------:R-:W-:Y:S06]  /*18390*/  BRA `(.L_x_2558) ;  /* 0xffffffb8001c7947 */ /* 0x000fec000383ffff */
.L_x_2445:
[----:B0-----:R0:W3:Y:S02]  /*183a0*/  SYNCS.PHASECHK.TRANS64.TRYWAIT P0, [R17+URZ+0x38820], R0 ;  /* 0x03882000110075a7 */ /* 0x0010e4000800017f */
[----:B---3--:R-:W-:Y:S05]  /*183b0*/  @!P0 NANOSLEEP.SYNCS 0x989680 ;  /* 0x009896800000895d */ /* 0x008fea0003900000 */
[----:B------:R-:W3:Y:S02]  /*183c0*/  @!P0 SYNCS.PHASECHK.TRANS64 P0, [R17+URZ+0x38820], R0 ;  /* 0x03882000110085a7 */ /* 0x000ee4000800007f */
[----:B---3--:R-:W-:Y:S05]  /*183d0*/  @!P0 BRA `(.L_x_2445) ;  /* 0xfffffffc00f08947 */ /* 0x008fea000383ffff */
[----:B------:R-:W-:Y:S05]  /*183e0*/  BRA `(.L_x_2559) ;  /* 0xffffffb800987947 */ /* 0x000fea000383ffff */
.L_x_2452:
[----:B0-----:R0:W2:Y:S02]  /*183f0*/  SYNCS.PHASECHK.TRANS64.TRYWAIT P0, [R2+URZ+0x38840], R3 ;  /* 0x03884003020075a7 */ /* 0x0010a4000800017f */
[----:B--2---:R-:W-:Y:S05]  /*18400*/  @!P0 NANOSLEEP.SYNCS 0x989680 ;  /* 0x009896800000895d */ /* 0x004fea0003900000 */
[----:B------:R-:W2:Y:S02]  /*18410*/  @!P0 SYNCS.PHASECHK.TRANS64 P0, [R2+URZ+0x38840], R3 ;  /* 0x03884003020085a7 */ /* 0x000ea4000800007f */
[----:B--2---:R-:W-:Y:S05]  /*18420*/  @!P0 BRA `(.L_x_2452) ;  /* 0xfffffffc00f08947 */ /* 0x004fea000383ffff */
[----:B------:R-:W-:Y:S05]  /*18430*/  BRA `(.L_x_2560) ;  /* 0xffffffbc00547947 */ /* 0x000fea000383ffff */
.L_x_2460:
[----:B0-----:R0:W1:Y:S02]  /*18440*/  SYNCS.PHASECHK.TRANS64.TRYWAIT P0, [R3+URZ+0x60], R2 ;  /* 0x00006002030075a7 */ /* 0x001064000800017f */
[----:B-1----:R-:W-:Y:S05]  /*18450*/  @!P0 NANOSLEEP.SYNCS 0x989680 ;  /* 0x009896800000895d */ /* 0x002fea0003900000 */
[----:B------:R-:W1:Y:S02]  /*18460*/  @!P0 SYNCS.PHASECHK.TRANS64 P0, [R3+URZ+0x60], R2 ;  /* 0x00006002030085a7 */ /* 0x000e64000800007f */
[----:B-1----:R-:W-:Y:S05]  /*18470*/  @!P0 BRA `(.L_x_2460) ;  /* 0xfffffffc00f08947 */ /* 0x002fea000383ffff */
[----:B------:R-:W-:Y:S05]  /*18480*/  BRA `(.L_x_2561) ;  /* 0xffffffc000987947 */ /* 0x000fea000383ffff */
.L_x_2472:
[----:B--2---:R2:W3:Y:S02]  /*18490*/  SYNCS.PHASECHK.TRANS64.TRYWAIT P0, [R3+URZ+0x38840], R2 ;  /* 0x03884002030075a7 */ /* 0x0044e4000800017f */
[----:B---3--:R-:W-:Y:S05]  /*184a0*/  @!P0 NANOSLEEP.SYNCS 0x989680 ;  /* 0x009896800000895d */ /* 0x008fea0003900000 */
[----:B------:R-:W3:Y:S02]  /*184b0*/  @!P0 SYNCS.PHASECHK.TRANS64 P0, [R3+URZ+0x38840], R2 ;  /* 0x03884002030085a7 */ /* 0x000ee4000800007f */
[----:B---3--:R-:W-:Y:S05]  /*184c0*/  @!P0 BRA `(.L_x_2472) ;  /* 0xfffffffc00f08947 */ /* 0x008fea000383ffff */
[----:B------:R-:W-:Y:S05]  /*184d0*/  BRA `(.L_x_2562) ;  /* 0xffffffc800947947 */ /* 0x000fea000383ffff */
.L_x_2480:
[----:B0-----:R0:W1:Y:S02]  /*184e0*/  SYNCS.PHASECHK.TRANS64.TRYWAIT P0, [R2+URZ+0x60], R3 ;  /* 0x00006003020075a7 */ /* 0x001064000800017f */
[----:B-1----:R-:W-:Y:S05]  /*184f0*/  @!P0 NANOSLEEP.SYNCS 0x989680 ;  /* 0x009896800000895d */ /* 0x002fea0003900000 */
[----:B------:R-:W1:Y:S02]  /*18500*/  @!P0 SYNCS.PHASECHK.TRANS64 P0, [R2+URZ+0x60], R3 ;  /* 0x00006003020085a7 */ /* 0x000e64000800007f */
[----:B-1----:R-:W-:Y:S05]  /*18510*/  @!P0 BRA `(.L_x_2480) ;  /* 0xfffffffc00f08947 */ /* 0x002fea000383ffff */
[----:B------:R-:W-:Y:S05]  /*18520*/  BRA `(.L_x_2563) ;  /* 0xffffffcc00e47947 */ /* 0x000fea000383ffff */
.L_x_2491:
[----:B---3--:R3:W4:Y:S02]  /*18530*/  SYNCS.PHASECHK.TRANS64.TRYWAIT P0, [R2+URZ+0x38840], R3 ;  /* 0x03884003020075a7 */ /* 0x008724000800017f */
[----:B----4-:R-:W-:Y:S05]  /*18540*/  @!P0 NANOSLEEP.SYNCS 0x989680 ;  /* 0x009896800000895d */ /* 0x010fea0003900000 */
[----:B------:R-:W4:Y:S02]  /*18550*/  @!P0 SYNCS.PHASECHK.TRANS64 P0, [R2+URZ+0x38840], R3 ;  /* 0x03884003020085a7 */ /* 0x000f24000800007f */
[----:B----4-:R-:W-:Y:S05]  /*18560*/  @!P0 BRA `(.L_x_2491) ;  /* 0xfffffffc00f08947 */ /* 0x010fea000383ffff */
[----:B------:R-:W-:Y:S05]  /*18570*/  BRA `(.L_x_2564) ;  /* 0xffffffd400b47947 */ /* 0x000fea000383ffff */
.L_x_2499:
[----:B0-----:R0:W1:Y:S02]  /*18580*/  SYNCS.PHASECHK.TRANS64.TRYWAIT P0, [R2+URZ+0x60], R5 ;  /* 0x00006005020075a7 */ /* 0x001064000800017f */
[----:B-1----:R-:W-:Y:S05]  /*18590*/  @!P0 NANOSLEEP.SYNCS 0x989680 ;  /* 0x009896800000895d */ /* 0x002fea0003900000 */
[----:B------:R-:W1:Y:S02]  /*185a0*/  @!P0 SYNCS.PHASECHK.TRANS64 P0, [R2+URZ+0x60], R5 ;  /* 0x00006005020085a7 */ /* 0x000e64000800007f */
[----:B-1----:R-:W-:Y:S05]  /*185b0*/  @!P0 BRA `(.L_x_2499) ;  /* 0xfffffffc00f08947 */ /* 0x002fea000383ffff */
[----:B------:R-:W-:Y:S05]  /*185c0*/  BRA `(.L_x_2565) ;  /* 0xffffffdc00047947 */ /* 0x000fea000383ffff */
.L_x_2512:
[----:B0-----:R0:W2:Y:S02]  /*185d0*/  SYNCS.PHASECHK.TRANS64.TRYWAIT P0, [R2+URZ+0x38860], R3 ;  /* 0x03886003020075a7 */ /* 0x0010a4000800017f */
[----:B--2---:R-:W-:Y:S05]  /*185e0*/  @!P0 NANOSLEEP.SYNCS 0x989680 ;  /* 0x009896800000895d */ /* 0x004fea0003900000 */
[----:B------:R-:W2:Y:S02]  /*185f0*/  @!P0 SYNCS.PHASECHK.TRANS64 P0, [R2+URZ+0x38860], R3 ;  /* 0x03886003020085a7 */ /* 0x000ea4000800007f */
[----:B--2---:R-:W-:Y:S05]  /*18600*/  @!P0 BRA `(.L_x_2512) ;  /* 0xfffffffc00f08947 */ /* 0x004fea000383ffff */
[----:B------:R-:W-:Y:S05]  /*18610*/  BRA `(.L_x_2566) ;  /* 0xffffffe000c07947 */ /* 0x000fea000383ffff */
.L_x_2521:
[----:B------:R-:W-:Y:S01]  /*18620*/  BSSY B0, `(.L_x_2567) ;  /* 0x0000008000007945 */ /* 0x000fe20003800000 */
[----:B-----5:R-:W-:Y:S02]  /*18630*/  IMAD.MOV.U32 R13, RZ, RZ, R2 ;  /* 0x000000ffff0d7224 */ /* 0x020fe400078e0002 */
[----:B------:R-:W-:Y:S02]  /*18640*/  IMAD.MOV.U32 R12, RZ, RZ, RZ ;  /* 0x000000ffff0c7224 */ /* 0x000fe400078e00ff */
[----:B------:R-:W-:Y:S02]  /*18650*/  IMAD.MOV.U32 R11, RZ, RZ, 0x1f ;  /* 0x0000001fff0b7424 */ /* 0x000fe400078e00ff */
[----:B------:R-:W-:-:S07]  /*18660*/  IMAD.MOV.U32 R15, RZ, RZ, -0x1 ;  /* 0xffffffffff0f7424 */ /* 0x000fce00078e00ff */
[----:B-12---:R-:W-:Y:S05]  /*18670*/  WARPSYNC.COLLECTIVE R15, `(.L_x_2568) ;  /* 0x000000000f087348 */ /* 0x006fea0003c00000 */
[----:B------:R0:W3:Y:S02]  /*18680*/  SHFL.IDX P6, R14, R13, R12, R11 ;  /* 0x0000000c0d0e7389 */ /* 0x0000e400000c000b */
[----:B0123--:R-:W-:Y:S01]  /*18690*/  ENDCOLLECTIVE ;  /* 0x000000000000791b */ /* 0x00ffe20003800000 */
.L_x_2568:
[----:B------:R-:W-:Y:S05]  /*186a0*/  BSYNC B0 ;  /* 0x0000000000007941 */ /* 0x000fea0003800000 */
.L_x_2567:
[----:B------:R-:W-:Y:S05]  /*186b0*/  BRA `(.L_x_2569) ;  /* 0xffffffe800307947 */ /* 0x000fea000383ffff */
.L_x_2524:
[----:B0-----:R0:W1:Y:S02]  /*186c0*/  SYNCS.PHASECHK.TRANS64.TRYWAIT P0, [R0+URZ+0x38820], R3 ;  /* 0x03882003000075a7 */ /* 0x001064000800017f */
[----:B-1----:R-:W-:Y:S05]  /*186d0*/  @!P0 NANOSLEEP.SYNCS 0x989680 ;  /* 0x009896800000895d */ /* 0x002fea0003900000 */
[----:B------:R-:W1:Y:S02]  /*186e0*/  @!P0 SYNCS.PHASECHK.TRANS64 P0, [R0+URZ+0x38820], R3 ;  /* 0x03882003000085a7 */ /* 0x000e64000800007f */
[----:B-1----:R-:W-:Y:S05]  /*186f0*/  @!P0 BRA `(.L_x_2524) ;  /* 0xfffffffc00f08947 */ /* 0x002fea000383ffff */
[----:B------:R-:W-:Y:S05]  /*18700*/  BRA `(.L_x_2570) ;  /* 0xffffffe8007c7947 */ /* 0x000fea000383ffff */
.L_x_2525:
        /* <DEDUP_REMOVED lines=11> */
.L_x_2572:
[----:B------:R-:W-:Y:S05]  /*187c0*/  BSYNC B0 ;  /* 0x0000000000007941 */ /* 0x000fea0003800000 */
.L_x_2571:
[----:B------:R-:W-:Y:S05]  /*187d0*/  BRA `(.L_x_2573) ;  /* 0xffffffe800647947 */ /* 0x000fea000383ffff */
.L_x_2528:
[----:B------:R-:W-:Y:S01]  /*187e0*/  BSSY B1, `(.L_x_2574) ;  /* 0x0000006000017945 */ /* 0x000fe20003800000 */
[----:B------:R-:W-:-:S07]  /*187f0*/  IMAD.MOV.U32 R15, RZ, RZ, -0x1 ;  /* 0xffffffffff0f7424 */ /* 0x000fce00078e00ff */
[----:B01----:R-:W-:Y:S05]  /*18800*/  WARPSYNC.COLLECTIVE R15, `(.L_x_2575) ;  /* 0x000000000f0c7348 */ /* 0x003fea0003c00000 */
[----:B------:R-:W-:Y:S02]  /*18810*/  ELECT P6, UR62, PT ;  /* 0x00000000003e782f */ /* 0x000fe400038c0000 */
[----:B------:R-:W-:Y:S01]  /*18820*/  MOV R14, UR62 ;  /* 0x0000003e000e7c02 */ /* 0x000fe20008000f00 */
[----:B01----:R-:W-:Y:S10]  /*18830*/  ENDCOLLECTIVE ;  /* 0x000000000000791b */ /* 0x003ff40003800000 */
.L_x_2575:
[----:B------:R-:W-:Y:S05]  /*18840*/  BSYNC B1 ;  /* 0x0000000000017941 */ /* 0x000fea0003800000 */
.L_x_2574:
[----:B------:R-:W-:Y:S05]  /*18850*/  BRA `(.L_x_2576) ;  /* 0xffffffe8005c7947 */ /* 0x000fea000383ffff */
.L_x_2530:
[----:B0-----:R0:W1:Y:S02]  /*18860*/  SYNCS.PHASECHK.TRANS64.TRYWAIT P0, [R6+URZ], R5 ;  /* 0x00000005060075a7 */ /* 0x001064000800017f */
[----:B-1----:R-:W-:Y:S05]  /*18870*/  @!P0 NANOSLEEP.SYNCS 0x989680 ;  /* 0x009896800000895d */ /* 0x002fea0003900000 */
[----:B------:R-:W1:Y:S02]  /*18880*/  @!P0 SYNCS.PHASECHK.TRANS64 P0, [R6+URZ], R5 ;  /* 0x00000005060085a7 */ /* 0x000e64000800007f */
[----:B-1----:R-:W-:Y:S05]  /*18890*/  @!P0 BRA `(.L_x_2530) ;  /* 0xfffffffc00f08947 */ /* 0x002fea000383ffff */
[----:B------:R-:W-:Y:S05]  /*188a0*/  BRA `(.L_x_2577) ;  /* 0xffffffe8009c7947 */ /* 0x000fea000383ffff */
.L_x_2531:
[----:B-1----:R1:W2:Y:S02]  /*188b0*/  SYNCS.PHASECHK.TRANS64.TRYWAIT P0, [R3+URZ], R2 ;  /* 0x00000002030075a7 */ /* 0x0022a4000800017f */
[----:B--2---:R-:W-:Y:S05]  /*188c0*/  @!P0 NANOSLEEP.SYNCS 0x989680 ;  /* 0x009896800000895d */ /* 0x004fea0003900000 */
[----:B------:R-:W2:Y:S02]  /*188d0*/  @!P0 SYNCS.PHASECHK.TRANS64 P0, [R3+URZ], R2 ;  /* 0x00000002030085a7 */ /* 0x000ea4000800007f */
[----:B--2---:R-:W-:Y:S05]  /*188e0*/  @!P0 BRA `(.L_x_2531) ;  /* 0xfffffffc00f08947 */ /* 0x004fea000383ffff */
[----:B------:R-:W-:Y:S05]  /*188f0*/  BRA `(.L_x_2578) ;  /* 0xffffffe800907947 */ /* 0x000fea000383ffff */
.L_x_2533:
[----:B-1----:R1:W2:Y:S02]  /*18900*/  SYNCS.PHASECHK.TRANS64.TRYWAIT P0, [R18+URZ], R5 ;  /* 0x00000005120075a7 */ /* 0x0022a4000800017f */
[----:B--2---:R-:W-:Y:S05]  /*18910*/  @!P0 NANOSLEEP.SYNCS 0x989680 ;  /* 0x009896800000895d */ /* 0x004fea0003900000 */
[----:B------:R-:W2:Y:S02]  /*18920*/  @!P0 SYNCS.PHASECHK.TRANS64 P0, [R18+URZ], R5 ;  /* 0x00000005120085a7 */ /* 0x000ea4000800007f */
[----:B--2---:R-:W-:Y:S05]  /*18930*/  @!P0 BRA `(.L_x_2533) ;  /* 0xfffffffc00f08947 */ /* 0x004fea000383ffff */
[----:B------:R-:W-:Y:S05]  /*18940*/  BRA `(.L_x_2579) ;  /* 0xffffffe800947947 */ /* 0x000fea000383ffff */
.L_x_2580:
        /* <DEDUP_REMOVED lines=11> */
.L_x_3431:


//--------------------- .text._ZN7cutlass13device_kernelIN5flash11enable_sm90INS1_16FlashAttnFwdSm90INS1_25CollectiveMainloopFwdSm90ILi2EN4cute5tupleIJNS5_1CILi1EEES8_S8_EEENS6_IJNS7_ILi128EEENS7_ILi80EEENS7_ILi256EEEEEELi256ENS_6half_tEfNS_4arch4Sm90ELb1ELb0ELb1ELb1ELb0ELb0ELb0ELb1ELb1ELb1ELb0ELb0EEENS1_21CollectiveEpilogueFwdINS6_IJSA_SC_SB_EEES9_SE_SG_Li256ELb1ELb1ELb0ELb0EEENS1_36VarlenDynamicPersistentTileSchedulerILi128ELi80ELi256ELi128ELb0ELb1ELb1ELb1ELb1ELb1EEEEEEEEEvNT_6ParamsE --------------------------
	.section	.text._ZN7cutlass13device_kernelIN5flash11enable_sm90INS1_16FlashAttnFwdSm90INS1_25CollectiveMainloopFwdSm90ILi2EN4cute5tupleIJNS5_1CILi1EEES8_S8_EEENS6_IJNS7_ILi128EEENS7_ILi80EEENS7_ILi256EEEEEELi256ENS_6half_tEfNS_4arch4Sm90ELb1ELb0ELb1ELb1ELb0ELb0ELb0ELb1ELb1ELb1ELb0ELb0EEENS1_21CollectiveEpilogueFwdINS6_IJSA_SC_SB_EEES9_SE_SG_Li256ELb1ELb1ELb0ELb0EEENS1_36VarlenDynamicPersistentTileSchedulerILi128ELi80ELi256ELi128ELb0ELb1ELb1ELb1ELb1ELb1EEEEEEEEEvNT_6ParamsE,"ax",@progbits
	.align	128
.text._ZN7cutlass13device_kernelIN5flash11enable_sm90INS1_16FlashAttnFwdSm90INS1_25CollectiveMainloopFwdSm90ILi2EN4cute5tupleIJNS5_1CILi1EEES8_S8_EEENS6_IJNS7_ILi128EEENS7_ILi80EEENS7_ILi256EEEEEELi256ENS_6half_tEfNS_4arch4Sm90ELb1ELb0ELb1ELb1ELb0ELb0ELb0ELb1ELb1ELb1ELb0ELb0EEENS1_21CollectiveEpilogueFwdINS6_IJSA_SC_SB_EEES9_SE_SG_Li256ELb1ELb1ELb0ELb0EEENS1_36VarlenDynamicPersistentTileSchedulerILi128ELi80ELi256ELi128ELb0ELb1ELb1ELb1ELb1ELb1EEEEEEEEEvNT_6ParamsE:
        .type           _ZN7cutlass13device_kernelIN5flash11enable_sm90INS1_16FlashAttnFwdSm90INS1_25CollectiveMainloopFwdSm90ILi2EN4cute5tupleIJNS5_1CILi1EEES8_S8_EEENS6_IJNS7_ILi128EEENS7_ILi80EEENS7_ILi256EEEEEELi256ENS_6half_tEfNS_4arch4Sm90ELb1ELb0ELb1ELb1ELb0ELb0ELb0ELb1ELb1ELb1ELb0ELb0EEENS1_21CollectiveEpilogueFwdINS6_IJSA_SC_SB_EEES9_SE_SG_Li256ELb1ELb1ELb0ELb0EEENS1_36VarlenDynamicPersistentTileSchedulerILi128ELi80ELi256ELi128ELb0ELb1ELb1ELb1ELb1ELb1EEEEEEEEEvNT_6ParamsE,@function
        .size           _ZN7cutlass13device_kernelIN5flash11enable_sm90INS1_16FlashAttnFwdSm90INS1_25CollectiveMainloopFwdSm90ILi2EN4cute5tupleIJNS5_1CILi1EEES8_S8_EEENS6_IJNS7_ILi128EEENS7_ILi80EEENS7_ILi256EEEEEELi256ENS_6half_tEfNS_4arch4Sm90ELb1ELb0ELb1ELb1ELb0ELb0ELb0ELb1ELb1ELb1ELb0ELb0EEENS1_21CollectiveEpilogueFwdINS6_IJSA_SC_SB_EEES9_SE_SG_Li256ELb1ELb1ELb0ELb0EEENS1_36VarlenDynamicPersistentTileSchedulerILi128ELi80ELi256ELi128ELb0ELb1ELb1ELb1ELb1ELb1EEEEEEEEEvNT_6ParamsE,(.L_x_3432 - _ZN7cutlass13device_kernelIN5flash11enable_sm90INS1_16FlashAttnFwdSm90INS1_25CollectiveMainloopFwdSm90ILi2EN4cute5tupleIJNS5_1CILi1EEES8_S8_EEENS6_IJNS7_ILi128EEENS7_ILi80EEENS7_ILi256EEEEEELi256ENS_6half_tEfNS_4arch4Sm90ELb1ELb0ELb1ELb1ELb0ELb0ELb0ELb1ELb1ELb1ELb0ELb0EEENS1_21CollectiveEpilogueFwdINS6_IJSA_SC_SB_EEES9_SE_SG_Li256ELb1ELb1ELb0ELb0EEENS1_36VarlenDynamicPersistentTileSchedulerILi128ELi80ELi256ELi128ELb0ELb1ELb1ELb1ELb1ELb1EEEEEEEEEvNT_6ParamsE)
        .other          _ZN7cutlass13device_kernelIN5flash11enable_sm90INS1_16FlashAttnFwdSm90INS1_25CollectiveMainloopFwdSm90ILi2EN4cute5tupleIJNS5_1CILi1EEES8_S8_EEENS6_IJNS7_ILi128EEENS7_ILi80EEENS7_ILi256EEEEEELi256ENS_6half_tEfNS_4arch4Sm90ELb1ELb0ELb1ELb1ELb0ELb0ELb0ELb1ELb1ELb1ELb0ELb0EEENS1_21CollectiveEpilogueFwdINS6_IJSA_SC_SB_EEES9_SE_SG_Li256ELb1ELb1ELb0ELb0EEENS1_36VarlenDynamicPersistentTileSchedulerILi128ELi80ELi256ELi128ELb0ELb1ELb1ELb1ELb1ELb1EEEEEEEEEvNT_6ParamsE,@"STO_CUDA_ENTRY STV_DEFAULT"
_ZN7cutlass13device_kernelIN5flash11enable_sm90INS1_16FlashAttnFwdSm90INS1_25CollectiveMainloopFwdSm90ILi2EN4cute5tupleIJNS5_1CILi1EEES8_S8_EEENS6_IJNS7_ILi128EEENS7_ILi80EEENS7_ILi256EEEEEELi256ENS_6half_tEfNS_4arch4Sm90ELb1ELb0ELb1ELb1ELb0ELb0ELb0ELb1ELb1ELb1ELb0ELb0EEENS1_21CollectiveEpilogueFwdINS6_IJSA_SC_SB_EEES9_SE_SG_Li256ELb1ELb1ELb0ELb0EEENS1_36VarlenDynamicPersistentTileSchedulerILi128ELi80ELi256ELi128ELb0ELb1ELb1ELb1ELb1ELb1EEEEEEEEEvNT_6ParamsE:
        /* <DEDUP_REMOVED lines=18> */
.L_x_2582:
[----:B------:R-:W-:Y:S05]  /*0120*/  BSYNC B0 ;  /* 0x0000000000007941 */ /* 0x000fea0003800000 */
.L_x_2581:
        /* <DEDUP_REMOVED lines=41> */
.L_x_2583:
        /* <DEDUP_REMOVED lines=22> */
.L_x_2584:
        /* <DEDUP_REMOVED lines=18> */
.L_x_2585:
        /* <DEDUP_REMOVED lines=22> */
.L_x_2586:
        /* <DEDUP_REMOVED lines=22> */
.L_x_2587:
        /* <DEDUP_REMOVED lines=8> */
.L_x_2589:
        /* <DEDUP_REMOVED lines=18> */
[----:B------:R-:W0:Y:S02]  /*0aa0*/  S2R R0, SR_TID.X ;  /* 0x0000000000007919 */ /* 0x000e240000002100 */
        /* <DEDUP_REMOVED lines=20> */
[----:B------:R-:W-:Y:S01]  /*0bf0*/  LEA.HI R4, R4, R223, RZ, 0x5 ;  /* 0x000000df04047211 */ /* 0x000fe200078f28ff */
[----:B------:R-:W-:Y:S01]  /*0c00*/  IMAD.IADD R9, R232, 0x1, -R9 ;  /* 0x00000001e8097824 */ /* 0x000fe200078e0a09 */
[----:B------:R-:W-:Y:S02]  /*0c10*/  LOP3.LUT R11, R11, 0xfffffff8, RZ, 0xc0, !PT ;  /* 0xfffffff80b0b7812 */ /* 0x000fe400078ec0ff */
[----:B------:R-:W-:-:S02]  /*0c20*/  LEA.HI R5, R5, R224, RZ, 0x1 ;  /* 0x000000e005057211 */ /* 0x000fc400078f08ff */
[----:B------:R-:W-:Y:S01]  /*0c30*/  SHF.R.S32.HI R4, RZ, 0x5, R4 ;  /* 0x00000005ff047819 */ /* 0x000fe20000011404 */
[----:B------:R-:W-:Y:S01]  /*0c40*/  IMAD.IADD R11, R8, 0x1, -R11 ;  /* 0x00000001080b7824 */ /* 0x000fe200078e0a0b */
[----:B------:R-:W-:Y:S02]  /*0c50*/  LOP3.LUT R5, R5, 0x3fffffe, RZ, 0xc0, !PT ;  /* 0x03fffffe05057812 */ /* 0x000fe400078ec0ff */
[----:B------:R-:W-:Y:S01]  /*0c60*/  LOP3.LUT R212, R6, 0x7ffffffc, RZ, 0xc0, !PT ;  /* 0x7ffffffc06d47812 */ /* 0x000fe200078ec0ff */
[----:B------:R-:W-:Y:S02]  /*0c70*/  IMAD R4, R4, 0x10, R11 ;  /* 0x0000001004047824 */ /* 0x000fe400078e020b */
[----:B------:R-:W-:Y:S02]  /*0c80*/  IMAD.IADD R5, R224, 0x1, -R5 ;  /* 0x00000001e0057824 */ /* 0x000fe400078e0a05 */
[----:B------:R-:W-:Y:S02]  /*0c90*/  IMAD.IADD R212, R223, 0x1, -R212 ;  /* 0x00000001dfd47824 */ /* 0x000fe400078e0ad4 */
[----:B------:R-:W-:Y:S01]  /*0ca0*/  IMAD R225, R5, 0x40, R4 ;  /* 0x0000004005e17824 */ /* 0x000fe200078e0204 */
[----:B--2---:R-:W-:-:S02]  /*0cb0*/  R2UR UR4, R2 ;  /* 0x00000000020472ca */ /* 0x004fc400000e0000 */
[CC--:B------:R-:W-:Y:S02]  /*0cc0*/  LEA.HI R2, R3.reuse, R232.reuse, RZ, 0x5 ;  /* 0x000000e803027211 */ /* 0x0c0fe400078f28ff */
[----:B------:R-:W-:-:S03]  /*0cd0*/  LEA.HI R3, R3, R232, RZ, 0x3 ;  /* 0x000000e803037211 */ /* 0x000fc600078f18ff */
[----:B------:R-:W-:Y:S01]  /*0ce0*/  IMAD.SHL.U32 R2, R2, 0x20, RZ ;  /* 0x0000002002027824 */ /* 0x000fe200078e00ff */
[----:B------:R-:W-:Y:S02]  /*0cf0*/  LOP3.LUT R217, R3, 0xfffffff8, RZ, 0xc0, !PT ;  /* 0xfffffff803d97812 */ /* 0x000fe400078ec0ff */
[----:B------:R-:W-:Y:S02]  /*0d00*/  SHF.R.S32.HI R220, RZ, 0x3, R3 ;  /* 0x00000003ffdc7819 */ /* 0x000fe40000011403 */
[----:B------:R-:W-:Y:S01]  /*0d10*/  LOP3.LUT R2, R2, 0xfffffc00, RZ, 0xc0, !PT ;  /* 0xfffffc0002027812 */ /* 0x000fe200078ec0ff */
[----:B------:R-:W-:Y:S01]  /*0d20*/  IMAD.IADD R217, R232, 0x1, -R217 ;  /* 0x00000001e8d97824 */ /* 0x000fe200078e0ad9 */
[----:B------:R-:W-:-:S03]  /*0d30*/  ULOP3.LUT UR7, UR4, 0x1, URZ, 0xfc, !UPT ;  /* 0x0000000104077892 */ /* 0x000fc6000f8efc3f */
[----:B------:R-:W-:Y:S01]  /*0d40*/  IMAD R7, R7, 0x40, R2 ;  /* 0x0000004007077824 */ /* 0x000fe200078e0202 */
[----:B------:R-:W-:Y:S01]  /*0d50*/  LEA.HI R2, R9, R9, RZ, 0x1 ;  /* 0x0000000909027211 */ /* 0x000fe200078f08ff */
[----:B------:R-:W-:Y:S01]  /*0d60*/  IMAD.SHL.U32 R18, R217, 0x8, RZ ;  /* 0x00000008d9127824 */ /* 0x000fe200078e00ff */
[----:B------:R-:W-:Y:S01]  /*0d70*/  UMOV UR4, URZ ;  /* 0x0000003f00047c82 */ /* 0x000fe20008000000 */
[----:B------:R-:W-:Y:S01]  /*0d80*/  IMAD R226, R0, 0x8, R7 ;  /* 0x0000000800e27824 */ /* 0x000fe200078e0207 */
[----:B------:R-:W-:Y:S01]  /*0d90*/  LOP3.LUT R2, R2, 0x1ffffffe, RZ, 0xc0, !PT ;  /* 0x1ffffffe02027812 */ /* 0x000fe200078ec0ff */
[C---:B------:R-:W-:Y:S01]  /*0da0*/  VIADD R215, R18.reuse, 0x40 ;  /* 0x0000004012d77836 */ /* 0x040fe20000000000 */
[----:B------:R-:W-:Y:S01]  /*0db0*/  SHF.R.S32.HI R231, RZ, 0x1f, R18 ;  /* 0x0000001fffe77819 */ /* 0x000fe20000011412 */
[C---:B------:R-:W-:Y:S02]  /*0dc0*/  VIADD R214, R18.reuse, 0x80 ;  /* 0x0000008012d67836 */ /* 0x040fe40000000000 */
[----:B------:R-:W-:Y:S01]  /*0dd0*/  VIADD R216, R18, 0xc0 ;  /* 0x000000c012d87836 */ /* 0x000fe20000000000 */
[----:B------:R-:W-:Y:S01]  /*0de0*/  SHF.R.S32.HI R230, RZ, 0x1f, R215 ;  /* 0x0000001fffe67819 */ /* 0x000fe200000114d7 */
[----:B------:R-:W-:Y:S01]  /*0df0*/  IMAD.IADD R2, R9, 0x1, -R2 ;  /* 0x0000000109027824 */ /* 0x000fe200078e0a02 */
[----:B------:R-:W-:Y:S01]  /*0e00*/  SHF.R.S32.HI R229, RZ, 0x1f, R214 ;  /* 0x0000001fffe57819 */ /* 0x000fe200000114d6 */
[----:B------:R-:W-:Y:S01]  /*0e10*/  IMAD.MOV.U32 R7, RZ, RZ, R15 ;  /* 0x000000ffff077224 */ /* 0x000fe200078e000f */
[----:B------:R-:W-:Y:S01]  /*0e20*/  SHF.R.S32.HI R228, RZ, 0x1f, R216 ;  /* 0x0000001fffe47819 */ /* 0x000fe200000114d8 */
[----:B------:R-:W-:-:S02]  /*0e30*/  IMAD.U32 R227, RZ, RZ, UR7 ;  /* 0x00000007ffe37e24 */ /* 0x000fc4000f8e00ff */
[----:B------:R-:W-:Y:S02]  /*0e40*/  IMAD.U32 R222, RZ, RZ, UR4 ;  /* 0x00000004ffde7e24 */ /* 0x000fe4000f8e00ff */
[----:B------:R-:W-:Y:S02]  /*0e50*/  IMAD R213, R2, 0x8, R225 ;  /* 0x0000000802d57824 */ /* 0x000fe400078e02e1 */
[----:B------:R-:W-:-:S07]  /*0e60*/  IMAD.U32 R16, RZ, RZ, UR4 ;  /* 0x00000004ff107e24 */ /* 0x000fce000f8e00ff */
.L_x_2643:
[----:B012-4-:R-:W0:Y:S01]  /*0e70*/  LDC.64 R2, c[0x0][0xc88] ;  /* 0x00032200ff027b82 */ /* 0x017e220000000a00 */
        /* <DEDUP_REMOVED lines=14> */
[----:B------:R-:W-:-:S04]  /*0f60*/  @UP0 ULEA UR8, UP2, UR4, UR8, 0x2 ;  /* 0x0000000804080291 */ /* 0x000fc8000f84103f */
[----:B------:R-:W-:Y:S02]  /*0f70*/  @UP0 ULEA.HI.X UR9, UR4, UR9, UR7, 0x2, UP2 ;  /* 0x0000000904090291 */ /* 0x000fe400090f1407 */
[----:B------:R-:W-:Y:S01]  /*0f80*/  IMAD.U32 R221, RZ, RZ, UR7 ;  /* 0x00000007ffdd7e24 */ /* 0x000fe2000f8e00ff */
[----:B------:R-:W-:Y:S01]  /*0f90*/  @UP1 ULEA UR10, UP0, UR4, UR10, 0x2 ;  /* 0x0000000a040a1291 */ /* 0x000fe2000f80103f */
[----:B------:R-:W-:-:S03]  /*0fa0*/  IMAD.U32 R2, RZ, RZ, UR8 ;  /* 0x00000008ff027e24 */ /* 0x000fc6000f8e00ff */
[----:B------:R-:W-:Y:S01]  /*0fb0*/  @UP1 ULEA.HI.X UR11, UR4, UR11, UR7, 0x2, UP0 ;  /* 0x0000000b040b1291 */ /* 0x000fe200080f1407 */
[----:B------:R-:W-:Y:S01]  /*0fc0*/  IMAD.U32 R3, RZ, RZ, UR9 ;  /* 0x00000009ff037e24 */ /* 0x000fe2000f8e00ff */
[----:B------:R-:W-:Y:S01]  /*0fd0*/  ULDC.64 UR8, c[0x0][0x418] ;  /* 0x0001060000087ab9 */ /* 0x000fe20000000a00 */
[----:B------:R-:W-:Y:S01]  /*0fe0*/  IMAD.U32 R4, RZ, RZ, UR10 ;  /* 0x0000000aff047e24 */ /* 0x000fe2000f8e00ff */
[----:B------:R-:W-:Y:S02]  /*0ff0*/  ULDC UR7, c[0x0][0x424] ;  /* 0x0001090000077ab9 */ /* 0x000fe40000000800 */
[----:B------:R-:W-:Y:S01]  /*1000*/  IMAD.U32 R5, RZ, RZ, UR11 ;  /* 0x0000000bff057e24 */ /* 0x000fe2000f8e00ff */
[----:B------:R-:W2:Y:S01]  /*1010*/  @P0 LDG.E R2, desc[UR12][R2.64] ;  /* 0x0000000c02020981 */ /* 0x000ea2000c1e1900 */
[----:B------:R-:W-:Y:S01]  /*1020*/  UISETP.NE.U32.AND UP0, UPT, UR8, URZ, UPT ;  /* 0x0000003f0800728c */ /* 0x000fe2000bf05070 */
[----:B------:R-:W-:Y:S02]  /*1030*/  ULDC.64 UR10, c[0x0][0xa20] ;  /* 0x00028800000a7ab9 */ /* 0x000fe40000000a00 */
[----:B---3--:R-:W3:Y:S01]  /*1040*/  @P2 LDG.E R4, desc[UR12][R4.64] ;  /* 0x0000000c04042981 */ /* 0x008ee2000c1e1900 */
[----:B------:R-:W-:Y:S01]  /*1050*/  ULDC UR12, c[0x0][0x288] ;  /* 0x0000a200000c7ab9 */ /* 0x000fe20000000800 */
[----:B------:R-:W-:Y:S01]  /*1060*/  UISETP.NE.AND.EX UP0, UPT, UR9, URZ, UPT, UP0 ;  /* 0x0000003f0900728c */ /* 0x000fe2000bf05300 */
[----:B------:R-:W-:Y:S01]  /*1070*/  ISETP.NE.U32.AND P1, PT, RZ, UR10, PT ;  /* 0x0000000aff007c0c */ /* 0x000fe2000bf25070 */
[----:B------:R-:W-:Y:S01]  /*1080*/  ULDC UR8, c[0x0][0x2f0] ;  /* 0x0000bc0000087ab9 */ /* 0x000fe20000000800 */
[----:B------:R-:W-:Y:S01]  /*1090*/  UMOV UR4, URZ ;  /* 0x0000003f00047c82 */ /* 0x000fe20008000000 */
[----:B------:R-:W-:Y:S01]  /*10a0*/  USEL UR7, UR7, 0x1, UP0 ;  /* 0x0000000107077887 */ /* 0x000fe20008000000 */
[----:B------:R-:W-:Y:S01]  /*10b0*/  ISETP.NE.AND.EX P1, PT, RZ, UR11, PT, P1 ;  /* 0x0000000bff007c0c */ /* 0x000fe2000bf25310 */
[----:B------:R-:W-:-:S02]  /*10c0*/  IMAD.U32 R219, RZ, RZ, UR6 ;  /* 0x00000006ffdb7e24 */ /* 0x000fc4000f8e00ff */
[----:B------:R-:W-:Y:S01]  /*10d0*/  UIMAD UR8, UR7, UR8, URZ ;  /* 0x00000008070872a4 */ /* 0x000fe2000f8e023f */
[----:B--2---:R-:W-:Y:S02]  /*10e0*/  @P0 R2UR UR4, R2 ;  /* 0x00000000020402ca */ /* 0x004fe400000e0000 */
[----:B---3--:R-:W-:-:S13]  /*10f0*/  @P2 R2UR UR12, R4 ;  /* 0x00000000040c22ca */ /* 0x008fda00000e0000 */
[----:B------:R-:W-:Y:S01]  /*1100*/  IMAD.U32 R19, RZ, RZ, UR12 ;  /* 0x0000000cff137e24 */ /* 0x000fe2000f8e00ff */
[----:B------:R-:W-:Y:S06]  /*1110*/  @P2 BRA `(.L_x_2590) ;  /* 0x0000000000402947 */ /* 0x000fec0003800000 */
        /* <DEDUP_REMOVED lines=14> */
[----:B------:R-:W-:-:S06]  /*1200*/  UIADD3 UR6, -UR6, UR7, URZ ;  /* 0x0000000706067290 */ /* 0x000fcc000fffe13f */
[----:B------:R-:W-:-:S07]  /*1210*/  IMAD.U32 R19, RZ, RZ, UR6 ;  /* 0x00000006ff137e24 */ /* 0x000fce000f8e00ff */
.L_x_2590:
[----:B------:R-:W-:Y:S05]  /*1220*/  @!P1 BRA `(.L_x_2591) ;  /* 0x0000000000289947 */ /* 0x000fea0003800000 */
[----:B------:R-:W-:Y:S01]  /*1230*/  R2UR UR7, R218 ;  /* 0x00000000da0772ca */ /* 0x000fe200000e0000 */
[----:B------:R-:W-:Y:S01]  /*1240*/  ULDC.64 UR8, c[0x0][0x208] ;  /* 0x0000820000087ab9 */ /* 0x000fe20000000a00 */
[----:B------:R-:W-:-:S11]  /*1250*/  R2UR UR12, R221 ;  /* 0x00000000dd0c72ca */ /* 0x000fd600000e0000 */
[----:B------:R-:W-:-:S04]  /*1260*/  ULEA UR6, UP0, UR7, UR10, 0x2 ;  /* 0x0000000a07067291 */ /* 0x000fc8000f80103f */
[----:B------:R-:W-:Y:S02]  /*1270*/  ULEA.HI.X UR7, UR7, UR11, UR12, 0x2, UP0 ;  /* 0x0000000b07077291 */ /* 0x000fe400080f140c */
[----:B------:R-:W-:-:S04]  /*1280*/  IMAD.U32 R2, RZ, RZ, UR6 ;  /* 0x00000006ff027e24 */ /* 0x000fc8000f8e00ff */
[----:B------:R-:W-:-:S05]  /*1290*/  IMAD.U32 R3, RZ, RZ, UR7 ;  /* 0x00000007ff037e24 */ /* 0x000fca000f8e00ff */
[----:B------:R-:W2:Y:S02]  /*12a0*/  LDG.E R2, desc[UR8][R2.64] ;  /* 0x0000000802027981 */ /* 0x000ea4000c1e1900 */
[----:B--2---:R-:W-:Y:S01]  /*12b0*/  R2UR UR8, R2 ;  /* 0x00000000020872ca */ /* 0x004fe200000e0000 */
[----:B------:R-:W-:-:S14]  /*12c0*/  BRA `(.L_x_2592) ;  /* 0x00000000003c7947 */ /* 0x000fdc0003800000 */
.L_x_2591:
        /* <DEDUP_REMOVED lines=15> */
.L_x_2592:
[----:B------:R-:W-:Y:S01]  /*13c0*/  UIADD3 UR9, -UR4, UR8, URZ ;  /* 0x0000000804097290 */ /* 0x000fe2000fffe13f */
[----:B------:R-:W-:Y:S01]  /*13d0*/  R2UR UR7, R19 ;  /* 0x00000000130772ca */ /* 0x000fe200000e0000 */
[----:B------:R-:W-:Y:S01]  /*13e0*/  USHF.L.U32 UR5, UR5, 0x7, URZ ;  /* 0x0000000705057899 */ /* 0x000fe2000800063f */
[----:B------:R-:W-:Y:S01]  /*13f0*/  PLOP3.LUT P0, PT, PT, PT, PT, 0x80, 0x0 ;  /* 0x000000000000781c */ /* 0x000fe20003f0f070 */
[----:B------:R-:W-:Y:S01]  /*1400*/  ULDC UR4, c[0x0][0x448] ;  /* 0x0001120000047ab9 */ /* 0x000fe20000000800 */
[----:B------:R-:W-:Y:S01]  /*1410*/  IMAD.MOV.U32 R0, RZ, RZ, RZ ;  /* 0x000000ffff007224 */ /* 0x000fe200078e00ff */
[----:B------:R-:W-:Y:S01]  /*1420*/  UISETP.NE.AND UP0, UPT, UR4, 0x1, UPT ;  /* 0x000000010400788c */ /* 0x000fe2000bf05270 */
[----:B------:R-:W-:Y:S01]  /*1430*/  IMAD.U32 R22, RZ, RZ, UR9 ;  /* 0x00000009ff167e24 */ /* 0x000fe2000f8e00ff */
[----:B------:R-:W-:Y:S02]  /*1440*/  UIADD3 UR6, UR5, 0x7f, URZ ;  /* 0x0000007f05067890 */ /* 0x000fe4000fffe03f */
[----:B------:R-:W-:Y:S01]  /*1450*/  IMAD.U32 R23, RZ, RZ, UR5 ;  /* 0x00000005ff177e24 */ /* 0x000fe2000f8e00ff */
[----:B------:R-:W-:-:S02]  /*1460*/  CS2R R2, SRZ ;  /* 0x0000000000027805 */ /* 0x000fc4000001ff00 */
[----:B------:R-:W-:Y:S02]  /*1470*/  CS2R R150, SRZ ;  /* 0x0000000000967805 */ /* 0x000fe4000001ff00 */
[----:B------:R-:W-:Y:S02]  /*1480*/  CS2R R148, SRZ ;  /* 0x0000000000947805 */ /* 0x000fe4000001ff00 */
[----:B------:R-:W-:Y:S01]  /*1490*/  CS2R R146, SRZ ;  /* 0x0000000000927805 */ /* 0x000fe2000001ff00 */
[----:B------:R-:W-:Y:S01]  /*14a0*/  UIADD3 UR7, UR9, 0x50, -UR7 ;  /* 0x0000005009077890 */ /* 0x000fe2000fffe807 */
[----:B------:R-:W-:Y:S02]  /*14b0*/  CS2R R144, SRZ ;  /* 0x0000000000907805 */ /* 0x000fe4000001ff00 */
[----:B------:R-:W-:Y:S01]  /*14c0*/  CS2R R142, SRZ ;  /* 0x00000000008e7805 */ /* 0x000fe2000001ff00 */
[----:B------:R-:W-:Y:S01]  /*14d0*/  @UP0 ULDC UR4, c[0x0][0x44c] ;  /* 0x0001130000040ab9 */ /* 0x000fe20000000800 */
[----:B------:R-:W-:Y:S01]  /*14e0*/  @UP0 ULDC UR8, c[0x0][0x450] ;  /* 0x0001140000080ab9 */ /* 0x000fe20000000800 */
[----:B------:R-:W-:Y:S01]  /*14f0*/  UIMAD.WIDE.U32 UR4, UR6, UR4, URZ ;  /* 0x00000004060472a5 */ /* 0x000fe2000f8e003f */
[----:B------:R-:W-:Y:S01]  /*1500*/  CS2R R140, SRZ ;  /* 0x00000000008c7805 */ /* 0x000fe2000001ff00 */
[----:B------:R-:W-:Y:S01]  /*1510*/  UIADD3 UR4, UR9, 0x4f, URZ ;  /* 0x0000004f09047890 */ /* 0x000fe2000fffe03f */
[----:B------:R-:W-:Y:S01]  /*1520*/  CS2R R138, SRZ ;  /* 0x00000000008a7805 */ /* 0x000fe2000001ff00 */
[----:B------:R-:W-:Y:S01]  /*1530*/  @UP0 USHF.R.U32.HI UR6, URZ, UR8, UR5 ;  /* 0x000000083f060299 */ /* 0x000fe20008011605 */
[----:B------:R-:W-:Y:S01]  /*1540*/  CS2R R136, SRZ ;  /* 0x0000000000887805 */ /* 0x000fe2000001ff00 */
[----:B------:R-:W-:Y:S01]  /*1550*/  UIMAD.WIDE UR4, UR4, 0x66666667, URZ ;  /* 0x66666667040478a5 */ /* 0x000fe2000f8e023f */
[----:B------:R-:W-:Y:S01]  /*1560*/  CS2R R134, SRZ ;  /* 0x0000000000867805 */ /* 0x000fe2000001ff00 */
[----:B------:R-:W-:Y:S01]  /*1570*/  UIADD3 UR6, UR7, UR6, URZ ;  /* 0x0000000607067290 */ /* 0x000fe2000fffe03f */
[----:B------:R-:W-:Y:S01]  /*1580*/  CS2R R132, SRZ ;  /* 0x0000000000847805 */ /* 0x000fe2000001ff00 */
[----:B------:R-:W-:Y:S01]  /*1590*/  USHF.R.U32.HI UR4, URZ, 0x1f, UR5 ;  /* 0x0000001f3f047899 */ /* 0x000fe20008011605 */
[----:B------:R-:W-:Y:S01]  /*15a0*/  CS2R R130, SRZ ;  /* 0x0000000000827805 */ /* 0x000fe2000001ff00 */
[----:B------:R-:W-:Y:S01]  /*15b0*/  UIMAD.WIDE UR6, UR6, 0x66666667, URZ ;  /* 0x66666667060678a5 */ /* 0x000fe2000f8e023f */
[----:B------:R-:W-:Y:S01]  /*15c0*/  CS2R R128, SRZ ;  /* 0x0000000000807805 */ /* 0x000fe2000001ff00 */
[----:B------:R-:W-:Y:S01]  /*15d0*/  ULEA.HI.SX32 UR4, UR5, UR4, 0x1b ;  /* 0x0000000405047291 */ /* 0x000fe2000f8fda3f */
[----:B------:R-:W-:Y:S01]  /*15e0*/  CS2R R126, SRZ ;  /* 0x00000000007e7805 */ /* 0x000fe2000001ff00 */
[----:B------:R-:W-:Y:S01]  /*15f0*/  USHF.R.U32.HI UR6, URZ, 0x1f, UR7 ;  /* 0x0000001f3f067899 */ /* 0x000fe20008011607 */
[----:B------:R-:W-:-:S02]  /*1600*/  CS2R R124, SRZ ;  /* 0x00000000007c7805 */ /* 0x000fc4000001ff00 */
[----:B------:R-:W-:Y:S02]  /*1610*/  CS2R R122, SRZ ;  /* 0x00000000007a7805 */ /* 0x000fe4000001ff00 */
[----:B------:R-:W-:Y:S01]  /*1620*/  CS2R R120, SRZ ;  /* 0x0000000000787805 */ /* 0x000fe2000001ff00 */
[----:B------:R-:W-:Y:S01]  /*1630*/  ULEA.HI.SX32 UR6, UR7, UR6, 0x1b ;  /* 0x0000000607067291 */ /* 0x000fe2000f8fda3f */
[----:B------:R-:W-:Y:S02]  /*1640*/  CS2R R118, SRZ ;  /* 0x0000000000767805 */ /* 0x000fe4000001ff00 */
[----:B------:R-:W-:Y:S02]  /*1650*/  CS2R R116, SRZ ;  /* 0x0000000000747805 */ /* 0x000fe4000001ff00 */
[----:B------:R-:W-:Y:S01]  /*1660*/  CS2R R114, SRZ ;  /* 0x0000000000727805 */ /* 0x000fe2000001ff00 */
[----:B------:R-:W-:Y:S01]  /*1670*/  UISETP.LT.AND UP0, UPT, UR4, UR6, UPT ;  /* 0x000000060400728c */ /* 0x000fe2000bf01270 */
[----:B------:R-:W-:-:S02]  /*1680*/  CS2R R112, SRZ ;  /* 0x0000000000707805 */ /* 0x000fc4000001ff00 */
[----:B------:R-:W-:Y:S02]  /*1690*/  CS2R R110, SRZ ;  /* 0x00000000006e7805 */ /* 0x000fe4000001ff00 */
[----:B------:R-:W-:Y:S01]  /*16a0*/  CS2R R108, SRZ ;  /* 0x00000000006c7805 */ /* 0x000fe2000001ff00 */
[----:B------:R-:W-:Y:S01]  /*16b0*/  USEL UR61, UR4, UR6, UP0 ;  /* 0x00000006043d7287 */ /* 0x000fe20008000000 */
[----:B------:R-:W-:Y:S01]  /*16c0*/  IMAD.MOV.U32 R170, RZ, RZ, RZ ;  /* 0x000000ffffaa7224 */ /* 0x000fe200078e00ff */
[----:B------:R-:W-:Y:S02]  /*16d0*/  CS2R R168, SRZ ;  /* 0x0000000000a87805 */ /* 0x000fe4000001ff00 */
[----:B------:R-:W-:Y:S01]  /*16e0*/  CS2R R104, SRZ ;  /* 0x0000000000687805 */ /* 0x000fe2000001ff00 */
[----:B------:R-:W-:Y:S01]  /*16f0*/  UISETP.GE.AND UP0, UPT, UR61, 0x1, UPT ;  /* 0x000000013d00788c */ /* 0x000fe2000bf06270 */
[----:B------:R-:W-:Y:S02]  /*1700*/  CS2R R166, SRZ ;  /* 0x0000000000a67805 */ /* 0x000fe4000001ff00 */
[----:B------:R-:W-:Y:S01]  /*1710*/  CS2R R100, SRZ ;  /* 0x0000000000647805 */ /* 0x000fe2000001ff00 */
[----:B------:R-:W-:Y:S01]  /*1720*/  IMAD.MOV.U32 R17, RZ, RZ, RZ ;  /* 0x000000ffff117224 */ /* 0x000fe200078e00ff */
[----:B------:R-:W-:-:S02]  /*1730*/  CS2R R96, SRZ ;  /* 0x0000000000607805 */ /* 0x000fc4000001ff00 */
[----:B------:R-:W-:Y:S02]  /*1740*/  CS2R R90, SRZ ;  /* 0x00000000005a7805 */ /* 0x000fe4000001ff00 */
[----:B------:R-:W-:Y:S02]  /*1750*/  PLOP3.LUT P1, PT, PT, PT, UP0, 0x80, 0x0 ;  /* 0x000000000000781c */ /* 0x000fe40003f2f008 */
        /* <DEDUP_REMOVED lines=68> */
.L_x_2594:
        /* <DEDUP_REMOVED lines=12> */
.L_x_2779:
[----:B------:R-:W-:Y:S05]  /*1c60*/  @!P0 BRA `(.L_x_2596) ;  /* 0x0000000000048947 */ /* 0x000fea0003800000 */
[----:B------:R-:W-:Y:S01]  /*1c70*/  BPT.TRAP 0x1 ;  /* 0x000000040000795c */ /* 0x000fe20000300000 */
.L_x_2596:
        /* <DEDUP_REMOVED lines=9> */
.L_x_2597:
[----:B------:R-:W2:Y:S02]  /*1d10*/  S2R R2, SR_TID.X ;  /* 0x0000000000027919 */ /* 0x000ea40000002100 */
[----:B--2---:R-:W-:Y:S01]  /*1d20*/  LOP3.LUT P1, RZ, R2, 0x7f, RZ, 0xc0, !PT ;  /* 0x0000007f02ff7812 */ /* 0x004fe2000782c0ff */
[----:B-1----:R-:W-:-:S12]  /*1d30*/  @P2 BRA `(.L_x_2598) ;  /* 0x0000000000082947 */ /* 0x002fd80003800000 */
[----:B------:R-:W1:Y:S02]  /*1d40*/  SYNCS.PHASECHK.TRANS64.TRYWAIT P2, [R0+URZ+0x38830], R3 ;  /* 0x03883003000075a7 */ /* 0x000e64000804017f */
[----:B-1----:R-:W-:Y:S05]  /*1d50*/  @!P2 BRA `(.L_x_2599) ;  /* 0x0000017800dca947 */ /* 0x002fea0003800000 */
.L_x_2598:
        /* <DEDUP_REMOVED lines=564> */
[----:B------:R-:W-:Y:S01]  /*40a0*/  UMOV UR14, 0xffffffb0 ;  /* 0xffffffb0000e7882 */ /* 0x000fe20000000000 */
[----:B------:R-:W-:Y:S02]  /*40b0*/  UIADD3 UR15, UR61, -0x2, URZ ;  /* 0xfffffffe3d0f7890 */ /* 0x000fe4000fffe03f */
[----:B------:R-:W-:-:S06]  /*40c0*/  UIMAD UR14, UR61, UR14, 0x51 ;  /* 0x000000513d0e74a4 */ /* 0x000fcc000f8e020e */
[----:B------:R-:W-:-:S04]  /*40d0*/  IMAD.U32 R21, RZ, RZ, UR14 ;  /* 0x0000000eff157e24 */ /* 0x000fc8000f8e00ff */
[----:B------:R-:W-:Y:S02]  /*40e0*/  IMAD R4, R212, -0x2, R21 ;  /* 0xfffffffed4047824 */ /* 0x000fe400078e0215 */
[----:B------:R-:W-:-:S05]  /*40f0*/  IMAD.U32 R21, RZ, RZ, UR19 ;  /* 0x00000013ff157e24 */ /* 0x000fca000f8e00ff */
[----:B------:R-:W-:Y:S01]  /*4100*/  IADD3 R4, -R21, UR18, R4 ;  /* 0x0000001215047c10 */ /* 0x000fe2000fffe104 */
        /* <DEDUP_REMOVED lines=12> */
[----:B------:R-:W-:Y:S01]  /*41d0*/  UISETP.NE.AND UP0, UPT, UR5, 0x1, UPT ;  /* 0x000000010500788c */ /* 0x000fe2000bf05270 */
[----:B------:R-:W-:-:S05]  /*41e0*/  UMOV UR7, 0x40000040 ;  /* 0x4000004000077882 */ /* 0x000fca0000000000 */
[----:B------:R-:W-:-:S05]  /*41f0*/  PLOP3.LUT P2, PT, PT, PT, UP0, 0x80, 0x0 ;  /* 0x000000000000781c */ /* 0x000fca0003f4f008 */
[----:B------:R-:W-:-:S08]  /*4200*/  @UP0 ULDC UR5, c[0x0][0x44c] ;  /* 0x0001130000050ab9 */ /* 0x000fd00000000800 */
[----:B------:R-:W-:Y:S01]  /*4210*/  @P2 IMAD.HI.U32 R3, R2, UR5, RZ ;  /* 0x0000000502032c27 */ /* 0x000fe2000f8e00ff */
[----:B------:R-:W-:-:S04]  /*4220*/  @UP0 ULDC UR5, c[0x0][0x450] ;  /* 0x0001140000050ab9 */ /* 0x000fc80000000800 */
[----:B------:R-:W-:Y:S01]  /*4230*/  @P2 SHF.R.U32.HI R2, RZ, UR5, R3 ;  /* 0x00000005ff022c19 */ /* 0x000fe20008011603 */
[----:B------:R-:W-:-:S04]  /*4240*/  UIMAD UR5, UR61, -0x50, UR18 ;  /* 0xffffffb03d0578a4 */ /* 0x000fc8000f8e0212 */
[----:B------:R-:W0:Y:S01]  /*4250*/  SHFL.IDX PT, R5, R2, 0x1, 0x1c1f ;  /* 0x003c1f0002057f89 */ /* 0x000e2200000e0000 */
[----:B------:R-:W-:-:S03]  /*4260*/  UIADD3 UR11, UR5, 0x50, URZ ;  /* 0x00000050050b7890 */ /* 0x000fc6000fffe03f */
[----:B------:R-:W-:Y:S01]  /*4270*/  UMOV UR5, UR27 ;  /* 0x0000001b00057c82 */ /* 0x000fe20008000000 */
[----:B------:R-:W1:Y:S02]  /*4280*/  SHFL.IDX PT, R2, R2, RZ, 0x1c1f ;  /* 0x001c1fff02027589 */ /* 0x000e6400000e0000 */
[----:B------:R-:W-:-:S04]  /*4290*/  IMAD.U32 R3, RZ, RZ, UR11 ;  /* 0x0000000bff037e24 */ /* 0x000fc8000f8e00ff */
[----:B------:R-:W-:Y:S01]  /*42a0*/  IMAD R3, R212, -0x2, R3 ;  /* 0xfffffffed4037824 */ /* 0x000fe200078e0203 */
[----:B------:R-:W-:Y:S02]  /*42b0*/  WARPGROUP.DEPBAR.LE gsb0, 0x0 ;  /* 0x00008000000079c5 */ /* 0x000fe40000010000 */
[----:B------:R-:W-:-:S06]  /*42c0*/  WARPGROUP.ARRIVE ;  /* 0x00000000000079c5 */ /* 0x000fcc0000000000 */
[----:B------:R-:W-:Y:S01]  /*42d0*/  HGMMA.64x16x16.F32 R32, gdesc[UR52], R32, gsb0 ;  /* 0x00200000342079f0 */ /* 0x000fe20008000820 */
[----:B------:R-:W-:Y:S01]  /*42e0*/  UMOV UR54, UR6 ;  /* 0x0000000600367c82 */ /* 0x000fe20008000000 */
[----:B------:R-:W-:Y:S01]  /*42f0*/  UMOV UR55, 0x40000040 ;  /* 0x4000004000377882 */ /* 0x000fe20000000000 */
[----:B------:R-:W-:Y:S01]  /*4300*/  UIADD3 UR6, UR4, 0x986, URZ ;  /* 0x0000098604067890 */ /* 0x000fe2000fffe03f */
[----:B0-----:R-:W-:-:S04]  /*4310*/  VIADDMNMX R5, R5, R4, R3, PT ;  /* 0x0000000405057246 */ /* 0x001fc80003800103 */
[C---:B------:R-:W-:Y:S02]  /*4320*/  ISETP.GT.AND P3, PT, R5.reuse, RZ, PT ;  /* 0x000000ff0500720c */ /* 0x040fe40003f64270 */
[C---:B------:R-:W-:Y:S02]  /*4330*/  ISETP.GT.AND P4, PT, R5.reuse, 0x1, PT ;  /* 0x000000010500780c */ /* 0x040fe40003f84270 */
[----:B------:R-:W-:Y:S02]  /*4340*/  ISETP.GT.AND P5, PT, R5, 0x8, PT ;  /* 0x000000080500780c */ /* 0x000fe40003fa4270 */
[----:B-1----:R-:W-:-:S04]  /*4350*/  VIADDMNMX R2, R2, R4, R3, PT ;  /* 0x0000000402027246 */ /* 0x002fc80003800103 */
[----:B------:R-:W-:Y:S01]  /*4360*/  ISETP.GT.AND P6, PT, R2, 0x11, PT ;  /* 0x000000110200780c */ /* 0x000fe20003fc4270 */
        /* <DEDUP_REMOVED lines=72> */
[C---:B------:R-:W-:Y:S02]  /*47f0*/  ISETP.GT.AND P4, PT, R5.reuse, 0x10, PT ;  /* 0x000000100500780c */ /* 0x040fe40003f84270 */
        /* <DEDUP_REMOVED lines=14> */
[----:B------:R-:W-:Y:S02]  /*48e0*/  ISETP.GT.AND P3, PT, R5, 0x19, PT ;  /* 0x000000190500780c */ /* 0x000fe40003f64270 */
        /* <DEDUP_REMOVED lines=22> */
[----:B------:R-:W-:Y:S01]  /*4a50*/  ISETP.GT.AND P3, PT, R5, 0x29, PT ;  /* 0x000000290500780c */ /* 0x000fe20003f64270 */
        /* <DEDUP_REMOVED lines=19> */
[----:B------:R-:W-:Y:S02]  /*4b90*/  ISETP.GT.AND P4, PT, R5, 0x38, PT ;  /* 0x000000380500780c */ /* 0x000fe40003f84270 */
        /* <DEDUP_REMOVED lines=20> */
[C---:B------:R-:W-:Y:S01]  /*4ce0*/  ISETP.GT.AND P3, PT, R5.reuse, 0x41, PT ;  /* 0x000000410500780c */ /* 0x040fe20003f64270 */
[----:B------:R-:W-:Y:S01]  /*4cf0*/  @UP0 ULDC UR10, c[0x0][0x450] ;  /* 0x00011400000a0ab9 */ /* 0x000fe20000000800 */
[----:B------:R-:W-:Y:S01]  /*4d00*/  FMNMX.FTZ R14, R62, R21, !PT ;  /* 0x000000153e0e7209 */ /* 0x000fe20007810000 */
[----:B------:R-:W-:Y:S01]  /*4d10*/  @UP0 USHF.R.U32.HI UR4, URZ, UR10, UR7 ;  /* 0x0000000a3f040299 */ /* 0x000fe20008011607 */
[----:B------:R2:W-:Y:S03]  /*4d20*/  @!P1 SYNCS.ARRIVE.TRANS64.RED.A1T0 RZ, [R0+URZ], RZ ;  /* 0x000000ff00ff99a7 */ /* 0x0005e6000810043f */
[----:B------:R-:W3:Y:S01]  /*4d30*/  MUFU.TANH R30, R30 ;  /* 0x0000001e001e7308 */ /* 0x000ee20000002400 */
[----:B0-----:R-:W-:Y:S01]  /*4d40*/  FSEL R63, R26, -INF , P4 ;  /* 0xff8000001a3f7808 */ /* 0x001fe20002000000 */
[----:B------:R-:W-:Y:S01]  /*4d50*/  UIADD3 UR6, UR4, UR18, -UR19 ;  /* 0x0000001204067290 */ /* 0x000fe2000fffe813 */
        /* <DEDUP_REMOVED lines=14> */
[----:B------:R-:W-:Y:S02]  /*4e40*/  USEL UR10, URZ, UR4, !UP1 ;  /* 0x000000043f0a7287 */ /* 0x000fe4000c800000 */
[----:B------:R3:W-:Y:S01]  /*4e50*/  MUFU.TANH R36, R24 ;  /* 0x0000001800247308 */ /* 0x0007e20000002400 */
[----:B0-----:R-:W-:Y:S01]  /*4e60*/  FSEL R66, R31, -INF , P3 ;  /* 0xff8000001f427808 */ /* 0x001fe20001800000 */
[----:B------:R-:W-:Y:S01]  /*4e70*/  UISETP.GE.AND UP1, UPT, UR15, UR10, UPT ;  /* 0x0000000a0f00728c */ /* 0x000fe2000bf26270 */
[----:B------:R-:W-:Y:S01]  /*4e80*/  ISETP.GT.AND P3, PT, R2, RZ, PT ;  /* 0x000000ff0200720c */ /* 0x000fe20003f64270 */
[----:B------:R-:W-:Y:S01]  /*4e90*/  IMAD.U32 R236, RZ, RZ, UR10 ;  /* 0x0000000affec7e24 */ /* 0x000fe2000f8e00ff */
[----:B------:R-:W-:-:S03]  /*4ea0*/  FMNMX.FTZ R5, R66, R5, !PT ;  /* 0x0000000542057209 */ /* 0x000fc60007810000 */
[----:B------:R-:W0:Y:S01]  /*4eb0*/  MUFU.TANH R31, R40 ;  /* 0x00000028001f7308 */ /* 0x000e220000002400 */
[----:B-1----:R-:W-:Y:S01]  /*4ec0*/  FSEL R26, R26, -INF , P6 ;  /* 0xff8000001a1a7808 */ /* 0x002fe20003000000 */
[----:B------:R-:W1:Y:S06]  /*4ed0*/  SHFL.BFLY PT, R14, R5, 0x2, 0x1f ;  /* 0x0c401f00050e7f89 */ /* 0x000e6c00000e0000 */
[----:B------:R4:W-:Y:S08]  /*4ee0*/  MUFU.TANH R49, R25 ;  /* 0x0000001900317308 */ /* 0x0009f00000002400 */
[----:B------:R-:W5:Y:S08]  /*4ef0*/  MUFU.TANH R33, R33 ;  /* 0x0000002100217308 */ /* 0x000f700000002400 */
[----:B------:R-:W2:Y:S01]  /*4f00*/  MUFU.TANH R38, R37 ;  /* 0x0000002500267308 */ /* 0x000ea20000002400 */
[----:B-1----:R-:W-:-:S05]  /*4f10*/  FMNMX.FTZ R14, R5, R14, !PT ;  /* 0x0000000e050e7209 */ /* 0x002fca0007810000 */
[----:B------:R-:W1:Y:S02]  /*4f20*/  SHFL.BFLY PT, R5, R14, 0x1, 0x1f ;  /* 0x0c201f000e057f89 */ /* 0x000e6400000e0000 */
[----:B-1----:R-:W-:Y:S02]  /*4f30*/  FMNMX.FTZ R3, R14, R5, !PT ;  /* 0x000000050e037209 */ /* 0x002fe40007810000 */
[----:B------:R-:W-:Y:S02]  /*4f40*/  FSEL R5, R20, -INF , P3 ;  /* 0xff80000014057808 */ /* 0x000fe40001800000 */
[----:B------:R-:W-:Y:S01]  /*4f50*/  FSEL R14, R67, -INF , P5 ;  /* 0xff800000430e7808 */ /* 0x000fe20002800000 */
[----:B------:R-:W-:Y:S01]  /*4f60*/  FMUL.FTZ R30, R3, UR5 ;  /* 0x00000005031e7c20 */ /* 0x000fe20008410000 */
[----:B------:R-:W-:Y:S02]  /*4f70*/  ISETP.GT.AND P5, PT, R2, 0x9, PT ;  /* 0x000000090200780c */ /* 0x000fe40003fa4270 */
[----:B------:R-:W-:-:S02]  /*4f80*/  FSEL R20, R68, -INF , P4 ;  /* 0xff80000044147808 */ /* 0x000fc40002000000 */
[----:B------:R-:W-:Y:S02]  /*4f90*/  FMNMX.FTZ R27, R5, R14, !PT ;  /* 0x0000000e051b7209 */ /* 0x000fe40007810000 */
[----:B------:R-:W-:Y:S02]  /*4fa0*/  ISETP.GT.AND P3, PT, R2, 0x10, PT ;  /* 0x000000100200780c */ /* 0x000fe40003f64270 */
[----:B------:R-:W-:Y:S02]  /*4fb0*/  FSEL R21, R69, -INF , P5 ;  /* 0xff80000045157808 */ /* 0x000fe40002800000 */
[----:B------:R-:W-:Y:S02]  /*4fc0*/  CS2R R68, SRZ ;  /* 0x0000000000447805 */ /* 0x000fe4000001ff00 */
[----:B------:R-:W-:Y:S02]  /*4fd0*/  FMNMX.FTZ R4, R20, R27, !PT ;  /* 0x0000001b14047209 */ /* 0x000fe40007810000 */
[----:B---3--:R-:W-:-:S02]  /*4fe0*/  FSEL R24, R48, -INF , P3 ;  /* 0xff80000030187808 */ /* 0x008fc40001800000 */
[----:B------:R-:W-:Y:S01]  /*4ff0*/  FMNMX.FTZ R27, R21, R4, !PT ;  /* 0x00000004151b7209 */ /* 0x000fe20007810000 */
[----:B------:R0:W1:Y:S01]  /*5000*/  MUFU.TANH R48, R28 ;  /* 0x0000001c00307308 */ /* 0x0000620000002400 */
[----:B------:R-:W-:Y:S02]  /*5010*/  ISETP.GT.AND P4, PT, R2, 0x18, PT ;  /* 0x000000180200780c */ /* 0x000fe40003f84270 */
[----:B------:R-:W-:Y:S02]  /*5020*/  FMNMX.FTZ R27, R24, R27, !PT ;  /* 0x0000001b181b7209 */ /* 0x000fe40007810000 */
[----:B------:R-:W-:Y:S02]  /*5030*/  ISETP.GT.AND P5, PT, R2, 0x19, PT ;  /* 0x000000190200780c */ /* 0x000fe40003fa4270 */
[----:B----4-:R-:W-:Y:S02]  /*5040*/  FSEL R25, R52, -INF , P4 ;  /* 0xff80000034197808 */ /* 0x010fe40002000000 */
[----:B------:R-:W-:Y:S01]  /*5050*/  FMNMX.FTZ R4, R26, R27, !PT ;  /* 0x0000001b1a047209 */ /* 0x000fe20007810000 */
[----:B------:R3:W4:Y:S01]  /*5060*/  MUFU.TANH R52, R29 ;  /* 0x0000001d00347308 */ /* 0x0007220000002400 */
[----:B------:R-:W-:-:S02]  /*5070*/  ISETP.GT.AND P3, PT, R2, 0x20, PT ;  /* 0x000000200200780c */ /* 0x000fc40003f64270 */
[----:B------:R-:W-:Y:S02]  /*5080*/  FSEL R27, R53, -INF , P5 ;  /* 0xff800000351b7808 */ /* 0x000fe40002800000 */
[----:B------:R-:W-:Y:S02]  /*5090*/  FMNMX.FTZ R4, R25, R4, !PT ;  /* 0x0000000419047209 */ /* 0x000fe40007810000 */
[----:B------:R-:W-:Y:S02]  /*50a0*/  FSETP.NEU.FTZ.AND P6, PT, R3, -INF , PT ;  /* 0xff8000000300780b */ /* 0x000fe40003fdd000 */
[----:B0-----:R-:W-:Y:S02]  /*50b0*/  FSEL R28, R31, -INF , P3 ;  /* 0xff8000001f1c7808 */ /* 0x001fe40001800000 */
[----:B------:R-:W-:Y:S02]  /*50c0*/  ISETP.GT.AND P4, PT, R2, 0x21, PT ;  /* 0x000000210200780c */ /* 0x000fe40003f84270 */
[----:B------:R-:W-:-:S02]  /*50d0*/  FMNMX.FTZ R31, R27, R4, !PT ;  /* 0x000000041b1f7209 */ /* 0x000fc40007810000 */
        /* <DEDUP_REMOVED lines=8> */
[----:B---3--:R-:W-:Y:S01]  /*5160*/  FSEL R29, R44, -INF , P3 ;  /* 0xff8000002c1d7808 */ /* 0x008fe20001800000 */
        /* <DEDUP_REMOVED lines=17> */
[----:B-----5:R-:W-:Y:S01]  /*5280*/  FSEL R33, R33, -INF , P4 ;  /* 0xff80000021217808 */ /* 0x020fe20002000000 */
        /* <DEDUP_REMOVED lines=11> */
[----:B--2---:R-:W-:Y:S01]  /*5340*/  FSEL R35, R38, -INF , P4 ;  /* 0xff80000026237808 */ /* 0x004fe20002000000 */
        /* <DEDUP_REMOVED lines=8> */
[----:B------:R-:W2:Y:S01]  /*53d0*/  MUFU.EX2 R51, R51 ;  /* 0x0000003300337308 */ /* 0x000ea20000000800 */
        /* <DEDUP_REMOVED lines=12> */
[----:B----4-:R-:W-:Y:S02]  /*54a0*/  FSEL R38, R52, -INF , P4 ;  /* 0xff80000034267808 */ /* 0x010fe40002000000 */
[----:B------:R-:W-:Y:S02]  /*54b0*/  CS2R R52, SRZ ;  /* 0x0000000000347805 */ /* 0x000fe4000001ff00 */
[----:B------:R-:W-:Y:S01]  /*54c0*/  FMNMX.FTZ R41, R2, R41, !PT ;  /* 0x0000002902297209 */ /* 0x000fe20007810000 */
[----:B------:R-:W1:Y:S01]  /*54d0*/  MUFU.EX2 R55, R55 ;  /* 0x0000003700377308 */ /* 0x000e620000000800 */
[----:B0-----:R-:W-:-:S02]  /*54e0*/  F2FP.F16.F32.PACK_AB R211, R47, R46 ;  /* 0x0000002e2fd3723e */ /* 0x001fc400000000ff */
[----:B------:R-:W-:Y:S02]  /*54f0*/  FMNMX.FTZ R41, R38, R41, !PT ;  /* 0x0000002926297209 */ /* 0x000fe40007810000 */
[----:B--2---:R-:W-:-:S03]  /*5500*/  F2FP.F16.F32.PACK_AB R205, R51, R50 ;  /* 0x0000003233cd723e */ /* 0x004fc600000000ff */
        /* <DEDUP_REMOVED lines=35> */
[----:B------:R2:W3:Y:S01]  /*5740*/  MUFU.EX2 R41, R14 ;  /* 0x0000000e00297308 */ /* 0x0004e20000000800 */
        /* <DEDUP_REMOVED lines=9> */
[----:B------:R-:W-:-:S02]  /*57e0*/  F2FP.F16.F32.PACK_AB R209, R209, R42 ;  /* 0x0000002ad1d1723e */ /* 0x000fc400000000ff */
[----:B0-----:R-:W-:Y:S01]  /*57f0*/  F2FP.F16.F32.PACK_AB R199, R62, R61 ;  /* 0x0000003d3ec7723e */ /* 0x001fe200000000ff */
[----:B------:R-:W-:Y:S01]  /*5800*/  FADD.FTZ R5, R47, R14 ;  /* 0x0000000e2f057221 */ /* 0x000fe20000010000 */
[----:B------:R-:W-:Y:S02]  /*5810*/  CS2R R46, SRZ ;  /* 0x00000000002e7805 */ /* 0x000fe4000001ff00 */
[----:B------:R-:W0:Y:S01]  /*5820*/  MUFU.EX2 R21, R21 ;  /* 0x0000001500157308 */ /* 0x000e220000000800 */
[----:B------:R-:W-:Y:S01]  /*5830*/  FADD.FTZ R14, R50, R5 ;  /* 0x00000005320e7221 */ /* 0x000fe20000010000 */
[----:B---3--:R-:W-:Y:S01]  /*5840*/  FADD.FTZ R5, R208, R41 ;  /* 0x00000029d0057221 */ /* 0x008fe20000010000 */
[----:B------:R-:W-:-:S05]  /*5850*/  F2FP.F16.F32.PACK_AB R208, R41, R208 ;  /* 0x000000d029d0723e */ /* 0x000fca00000000ff */
[----:B------:R-:W-:Y:S08]  /*5860*/  MUFU.EX2 R24, R24 ;  /* 0x0000001800187308 */ /* 0x000ff00000000800 */
[----:B------:R-:W1:Y:S01]  /*5870*/  MUFU.EX2 R43, R26 ;  /* 0x0000001a002b7308 */ /* 0x000e620000000800 */
[----:B0-----:R-:W-:-:S07]  /*5880*/  F2FP.F16.F32.PACK_AB R210, R21, R20 ;  /* 0x0000001415d2723e */ /* 0x001fce00000000ff */
[----:B------:R0:W-:Y:S08]  /*5890*/  MUFU.EX2 R206, R27 ;  /* 0x0000001b00ce7308 */ /* 0x0001f00000000800 */
[----:B------:R-:W2:Y:S01]  /*58a0*/  MUFU.EX2 R25, R25 ;  /* 0x0000001900197308 */ /* 0x000ea20000000800 */
[----:B0-----:R-:W-:Y:S01]  /*58b0*/  FADD.FTZ R27, R51, R14 ;  /* 0x0000000e331b7221 */ /* 0x001fe20000010000 */
[----:B------:R-:W-:Y:S01]  /*58c0*/  FADD.FTZ R14, R20, R5 ;  /* 0x00000005140e7221 */ /* 0x000fe20000010000 */
[----:B------:R-:W-:Y:S01]  /*58d0*/  IMAD.U32 R20, RZ, RZ, UR15 ;  /* 0x0000000fff147e24 */ /* 0x000fe2000f8e00ff */
[----:B-1----:R-:W-:Y:S01]  /*58e0*/  F2FP.F16.F32.PACK_AB R204, R43, R24 ;  /* 0x000000182bcc723e */ /* 0x002fe200000000ff */
[----:B------:R-:W-:Y:S01]  /*58f0*/  FADD.FTZ R26, R54, R27 ;  /* 0x0000001b361a7221 */ /* 0x000fe20000010000 */
[----:B------:R-:W-:Y:S01]  /*5900*/  FADD.FTZ R5, R21, R14 ;  /* 0x0000000e15057221 */ /* 0x000fe20000010000 */
[----:B------:R-:W-:Y:S01]  /*5910*/  CS2R R50, SRZ ;  /* 0x0000000000327805 */ /* 0x000fe2000001ff00 */
[----:B------:R-:W0:Y:S01]  /*5920*/  MUFU.EX2 R28, R28 ;  /* 0x0000001c001c7308 */ /* 0x000e220000000800 */
[----:B------:R-:W-:Y:S01]  /*5930*/  FADD.FTZ R27, R55, R26 ;  /* 0x0000001a371b7221 */ /* 0x000fe20000010000 */
[----:B------:R-:W-:Y:S01]  /*5940*/  FADD.FTZ R14, R24, R5 ;  /* 0x00000005180e7221 */ /* 0x000fe20000010000 */
[----:B------:R-:W-:-:S02]  /*5950*/  CS2R R54, SRZ ;  /* 0x0000000000367805 */ /* 0x000fc4000001ff00 */
[----:B------:R-:W-:Y:S01]  /*5960*/  FADD.FTZ R26, R56, R27 ;  /* 0x0000001b381a7221 */ /* 0x000fe20000010000 */
[----:B------:R-:W-:Y:S01]  /*5970*/  FADD.FTZ R14, R43, R14 ;  /* 0x0000000e2b0e7221 */ /* 0x000fe20000010000 */
[----:B------:R-:W-:Y:S01]  /*5980*/  CS2R R42, SRZ ;  /* 0x00000000002a7805 */ /* 0x000fe2000001ff00 */
[----:B------:R-:W1:Y:S01]  /*5990*/  MUFU.EX2 R45, R30 ;  /* 0x0000001e002d7308 */ /* 0x000e620000000800 */
[----:B------:R-:W-:Y:S01]  /*59a0*/  FADD.FTZ R26, R57, R26 ;  /* 0x0000001a391a7221 */ /* 0x000fe20000010000 */
[----:B--2---:R-:W-:Y:S01]  /*59b0*/  FADD.FTZ R5, R25, R14 ;  /* 0x0000000e19057221 */ /* 0x004fe20000010000 */
[----:B------:R-:W-:Y:S02]  /*59c0*/  CS2R R56, SRZ ;  /* 0x0000000000387805 */ /* 0x000fe4000001ff00 */
[----:B------:R-:W-:Y:S01]  /*59d0*/  FADD.FTZ R27, R203, R26 ;  /* 0x0000001acb1b7221 */ /* 0x000fe20000010000 */
[----:B------:R-:W-:Y:S01]  /*59e0*/  FADD.FTZ R5, R206, R5 ;  /* 0x00000005ce057221 */ /* 0x000fe20000010000 */
[C---:B------:R-:W-:Y:S01]  /*59f0*/  F2FP.F16.F32.PACK_AB R203, R58.reuse, R203 ;  /* 0x000000cb3acb723e */ /* 0x040fe200000000ff */
[----:B------:R-:W2:Y:S01]  /*5a00*/  MUFU.EX2 R29, R29 ;  /* 0x0000001d001d7308 */ /* 0x000ea20000000800 */
[----:B------:R-:W-:Y:S01]  /*5a10*/  FADD.FTZ R14, R58, R27 ;  /* 0x0000001b3a0e7221 */ /* 0x000fe20000010000 */
[----:B0-----:R-:W-:Y:S01]  /*5a20*/  FADD.FTZ R0, R28, R5 ;  /* 0x000000051c007221 */ /* 0x001fe20000010000 */
[----:B------:R-:W-:-:S02]  /*5a30*/  F2FP.F16.F32.PACK_AB R206, R206, R25 ;  /* 0x00000019cece723e */ /* 0x000fc400000000ff */
[----:B------:R-:W-:Y:S01]  /*5a40*/  CS2R R24, SRZ ;  /* 0x0000000000187805 */ /* 0x000fe2000001ff00 */
[----:B------:R-:W-:Y:S01]  /*5a50*/  FADD.FTZ R5, R59, R14 ;  /* 0x0000000e3b057221 */ /* 0x000fe20000010000 */
[----:B------:R-:W-:Y:S01]  /*5a60*/  CS2R R58, SRZ ;  /* 0x00000000003a7805 */ /* 0x000fe2000001ff00 */
[----:B------:R-:W0:Y:S01]  /*5a70*/  MUFU.EX2 R202, R31 ;  /* 0x0000001f00ca7308 */ /* 0x000e220000000800 */
[C---:B-1----:R-:W-:Y:S01]  /*5a80*/  FADD.FTZ R0, R45.reuse, R0 ;  /* 0x000000002d007221 */ /* 0x042fe20000010000 */
[----:B------:R-:W-:Y:S01]  /*5a90*/  FADD.FTZ R14, R60, R5 ;  /* 0x000000053c0e7221 */ /* 0x000fe20000010000 */
[----:B------:R-:W-:Y:S02]  /*5aa0*/  F2FP.F16.F32.PACK_AB R200, R45, R28 ;  /* 0x0000001c2dc8723e */ /* 0x000fe400000000ff */
[----:B------:R-:W-:Y:S01]  /*5ab0*/  CS2R R44, SRZ ;  /* 0x00000000002c7805 */ /* 0x000fe2000001ff00 */
[----:B------:R-:W-:Y:S01]  /*5ac0*/  FADD.FTZ R27, R61, R14 ;  /* 0x0000000e3d1b7221 */ /* 0x000fe20000010000 */
[----:B------:R-:W-:Y:S01]  /*5ad0*/  CS2R R60, SRZ ;  /* 0x00000000003c7805 */ /* 0x000fe2000001ff00 */
[----:B------:R-:W1:Y:S01]  /*5ae0*/  MUFU.EX2 R32, R32 ;  /* 0x0000002000207308 */ /* 0x000e620000000800 */
[----:B--2---:R-:W-:Y:S01]  /*5af0*/  FADD.FTZ R5, R29, R0 ;  /* 0x000000001d057221 */ /* 0x004fe20000010000 */
[----:B------:R-:W-:-:S04]  /*5b00*/  FADD.FTZ R14, R62, R27 ;  /* 0x0000001b3e0e7221 */ /* 0x000fc80000010000 */
[----:B------:R-:W-:Y:S02]  /*5b10*/  FADD.FTZ R27, R63, R14 ;  /* 0x0000000e3f1b7221 */ /* 0x000fe40000010000 */
[----:B------:R-:W2:Y:S01]  /*5b20*/  MUFU.EX2 R33, R33 ;  /* 0x0000002100217308 */ /* 0x000ea20000000800 */
[C---:B0-----:R-:W-:Y:S01]  /*5b30*/  FADD.FTZ R5, R202.reuse, R5 ;  /* 0x00000005ca057221 */ /* 0x041fe20000010000 */
[----:B------:R-:W-:Y:S02]  /*5b40*/  F2FP.F16.F32.PACK_AB R202, R202, R29 ;  /* 0x0000001dcaca723e */ /* 0x000fe400000000ff */
[----:B------:R-:W-:-:S04]  /*5b50*/  CS2R R28, SRZ ;  /* 0x00000000001c7805 */ /* 0x000fc8000001ff00 */
[----:B------:R-:W0:Y:S01]  /*5b60*/  MUFU.EX2 R34, R34 ;  /* 0x0000002200227308 */ /* 0x000e220000000800 */
[----:B-1----:R-:W-:-:S07]  /*5b70*/  FADD.FTZ R0, R32, R5 ;  /* 0x0000000520007221 */ /* 0x002fce0000010000 */
        /* <DEDUP_REMOVED lines=16> */
[----:B------:R-:W-:-:S06]  /*5c80*/  CS2R R30, SRZ ;  /* 0x00000000001e7805 */ /* 0x000fcc000001ff00 */
[----:B------:R-:W0:Y:S01]  /*5c90*/  MUFU.EX2 R2, R2 ;  /* 0x0000000200027308 */ /* 0x000e220000000800 */
[C---:B-1----:R-:W-:Y:S01]  /*5ca0*/  FADD.FTZ R21, R37.reuse, R0 ;  /* 0x0000000025157221 */ /* 0x042fe20000010000 */
[----:B------:R-:W-:Y:S01]  /*5cb0*/  F2FP.F16.F32.PACK_AB R192, R37, R36 ;  /* 0x0000002425c0723e */ /* 0x000fe200000000ff */
[----:B------:R-:W-:Y:S01]  /*5cc0*/  IMAD.MOV.U32 R0, RZ, RZ, 0x3f800000 ;  /* 0x3f800000ff007424 */ /* 0x000fe200078e00ff */
[----:B------:R-:W-:-:S04]  /*5cd0*/  CS2R R36, SRZ ;  /* 0x0000000000247805 */ /* 0x000fc8000001ff00 */
[----:B------:R-:W1:Y:S01]  /*5ce0*/  MUFU.EX2 R40, R40 ;  /* 0x0000002800287308 */ /* 0x000e620000000800 */
[----:B--2---:R-:W-:-:S07]  /*5cf0*/  FADD.FTZ R5, R65, R14 ;  /* 0x0000000e41057221 */ /* 0x004fce0000010000 */
[----:B------:R2:W3:Y:S01]  /*5d00*/  MUFU.EX2 R27, R38 ;  /* 0x00000026001b7308 */ /* 0x0004e20000000800 */
[----:B0-----:R-:W-:Y:S01]  /*5d10*/  FADD.FTZ R14, R2, R21 ;  /* 0x00000015020e7221 */ /* 0x001fe20000010000 */
[C---:B-1----:R-:W-:Y:S01]  /*5d20*/  FADD.FTZ R5, R40.reuse, R5 ;  /* 0x0000000528057221 */ /* 0x042fe20000010000 */
[----:B------:R-:W-:Y:S02]  /*5d30*/  F2FP.F16.F32.PACK_AB R195, R40, R65 ;  /* 0x0000004128c3723e */ /* 0x000fe400000000ff */
[----:B------:R-:W-:Y:S02]  /*5d40*/  CS2R R64, SRZ ;  /* 0x0000000000407805 */ /* 0x000fe4000001ff00 */
[----:B------:R-:W-:Y:S02]  /*5d50*/  CS2R R40, SRZ ;  /* 0x0000000000287805 */ /* 0x000fe4000001ff00 */
[----:B--2---:R-:W-:Y:S01]  /*5d60*/  CS2R R38, SRZ ;  /* 0x0000000000267805 */ /* 0x004fe2000001ff00 */
        /* <DEDUP_REMOVED lines=15> */
.L_x_2609:
        /* <DEDUP_REMOVED lines=10> */
.L_x_2601:
        /* <DEDUP_REMOVED lines=9> */
.L_x_2602:
[----:B-1----:R-:W-:Y:S05]  /*5f90*/  @P3 BRA `(.L_x_2603) ;  /* 0x00000000000c3947 */ /* 0x002fea0003800000 */
[----:B------:R-:W-:-:S13]  /*5fa0*/  R2UR UR4, R4 ;  /* 0x00000000040472ca */ /* 0x000fda00000e0000 */
[----:B------:R-:W1:Y:S02]  /*5fb0*/  SYNCS.PHASECHK.TRANS64.TRYWAIT P3, [UR4+0x38830], R3 ;  /* 0x03883003ff0075a7 */ /* 0x000e640008060144 */
[----:B-1----:R-:W-:Y:S05]  /*5fc0*/  @!P3 BRA `(.L_x_2604) ;  /* 0x000001380054b947 */ /* 0x002fea0003800000 */
.L_x_2603:
        /* <DEDUP_REMOVED lines=576> */
[----:B------:R-:W-:Y:S03]  /*83d0*/  HGMMA.64x16x16.F32 R152, gdesc[UR4], R152, gsb0 ;  /* 0x00200000049879f0 */ /* 0x000fe60008000898 */
[----:B------:R-:W-:Y:S02]  /*83e0*/  WARPGROUP.DEPBAR.LE gsb0, 0x0 ;  /* 0x00008000000079c5 */ /* 0x000fe40000010000 */
[----:B------:R-:W-:Y:S05]  /*83f0*/  @!P0 BRA `(.L_x_2605) ;  /* 0x0000000000048947 */ /* 0x000fea0003800000 */
[----:B------:R-:W-:Y:S01]  /*8400*/  BPT.TRAP 0x1 ;  /* 0x000000040000795c */ /* 0x000fe20000300000 */
.L_x_2605:
        /* <DEDUP_REMOVED lines=9> */
.L_x_2606:
[----:B--2---:R-:W-:Y:S05]  /*84a0*/  @P3 BRA `(.L_x_2607) ;  /* 0x0000000000083947 */ /* 0x004fea0003800000 */
[----:B------:R-:W2:Y:S02]  /*84b0*/  SYNCS.PHASECHK.TRANS64.TRYWAIT P3, [UR4+0x38850], R0 ;  /* 0x03885000ff0075a7 */ /* 0x000ea40008060144 */
[----:B--2---:R-:W-:Y:S05]  /*84c0*/  @!P3 BRA `(.L_x_2608) ;  /* 0x000001140030b947 */ /* 0x004fea0003800000 */
.L_x_2607:
[----:B------:R-:W-:Y:S01]  /*84d0*/  R2UR UR5, R17 ;  /* 0x00000000110572ca */ /* 0x000fe200000e0000 */
[----:B------:R-:W-:Y:S01]  /*84e0*/  WARPGROUP.ARRIVE ;  /* 0x00000000000079c5 */ /* 0x000fe20000000000 */
[----:B------:R-:W-:Y:S01]  /*84f0*/  R2UR UR6, R21 ;  /* 0x00000000150672ca */ /* 0x000fe200000e0000 */
[----:B------:R-:W-:Y:S01]  /*8500*/  UMOV UR7, 0x40000040 ;  /* 0x4000004000077882 */ /* 0x000fe20000000000 */
[----:B------:R-:W-:Y:S01]  /*8510*/  R2UR UR18, R23 ;  /* 0x00000000171272ca */ /* 0x000fe200000e0000 */
[----:B------:R-:W-:Y:S01]  /*8520*/  FMUL.FTZ R20, R189, UR61 ;  /* 0x0000003dbd147c20 */ /* 0x000fe20008410000 */
[----:B------:R-:W-:Y:S01]  /*8530*/  FMUL.FTZ R189, R178, UR61 ;  /* 0x0000003db2bd7c20 */ /* 0x000fe20008410000 */
[----:B------:R-:W-:Y:S01]  /*8540*/  FMUL.FTZ R21, R176, UR61 ;  /* 0x0000003db0157c20 */ /* 0x000fe20008410000 */
[----:B------:R-:W-:Y:S01]  /*8550*/  FMUL.FTZ R176, R177, UR61 ;  /* 0x0000003db1b07c20 */ /* 0x000fe20008410000 */
[----:B------:R-:W-:Y:S01]  /*8560*/  FMUL.FTZ R177, R180, UR61 ;  /* 0x0000003db4b17c20 */ /* 0x000fe20008410000 */
[----:B------:R-:W-:Y:S01]  /*8570*/  FMUL.FTZ R180, R182, UR61 ;  /* 0x0000003db6b47c20 */ /* 0x000fe20008410000 */
[----:B------:R-:W-:Y:S01]  /*8580*/  R2UR UR11, R233 ;  /* 0x00000000e90b72ca */ /* 0x000fe200000e0000 */
[----:B------:R-:W-:Y:S01]  /*8590*/  FMUL.FTZ R2, R185, UR61 ;  /* 0x0000003db9027c20 */ /* 0x000fe20008410000 */
[----:B------:R-:W-:Y:S01]  /*85a0*/  UIADD3 UR5, UR5, 0x400, URZ ;  /* 0x0000040005057890 */ /* 0x000fe2000fffe03f */
[----:B------:R-:W-:Y:S01]  /*85b0*/  R2UR UR15, R19 ;  /* 0x00000000130f72ca */ /* 0x000fe200000e0000 */
[----:B------:R-:W-:Y:S01]  /*85c0*/  FMUL.FTZ R185, R187, UR61 ;  /* 0x0000003dbbb97c20 */ /* 0x000fe20008410000 */
[----:B------:R-:W-:Y:S01]  /*85d0*/  R2UR UR14, R22 ;  /* 0x00000000160e72ca */ /* 0x000fe200000e0000 */
[----:B------:R-:W-:Y:S01]  /*85e0*/  USHF.R.U32.HI UR5, URZ, 0x4, UR5 ;  /* 0x000000043f057899 */ /* 0x000fe20008011605 */
[----:B------:R-:W-:-:S02]  /*85f0*/  VIADD R178, R213, UR18 ;  /* 0x00000012d5b27c36 */ /* 0x000fc40008000000 */
[----:B------:R-:W-:Y:S01]  /*8600*/  FMUL.FTZ R187, R191, UR61 ;  /* 0x0000003dbfbb7c20 */ /* 0x000fe20008410000 */
[----:B------:R-:W-:Y:S01]  /*8610*/  FMUL.FTZ R191, R183, UR61 ;  /* 0x0000003db7bf7c20 */ /* 0x000fe20008410000 */
[----:B------:R-:W-:Y:S01]  /*8620*/  ULOP3.LUT UR5, UR5, 0x3fff, URZ, 0xc0, !UPT ;  /* 0x00003fff05057892 */ /* 0x000fe2000f8ec03f */
[----:B01----:R-:W-:Y:S01]  /*8630*/  FMUL.FTZ R0, R184, UR61 ;  /* 0x0000003db8007c20 */ /* 0x003fe20008410000 */
[----:B------:R-:W-:Y:S02]  /*8640*/  IMAD.MOV.U32 R183, RZ, RZ, -0x2 ;  /* 0xfffffffeffb77424 */ /* 0x000fe400078e00ff */
[----:B------:R-:W-:Y:S01]  /*8650*/  FMUL.FTZ R184, R186, UR61 ;  /* 0x0000003dbab87c20 */ /* 0x000fe20008410000 */
[----:B------:R-:W-:Y:S01]  /*8660*/  ULOP3.LUT UR5, UR5, 0x2800000, URZ, 0xfc, !UPT ;  /* 0x0280000005057892 */ /* 0x000fe2000f8efc3f */
[----:B------:R-:W-:Y:S01]  /*8670*/  FMUL.FTZ R186, R190, UR61 ;  /* 0x0000003dbeba7c20 */ /* 0x000fe20008410000 */
[----:B------:R-:W-:Y:S01]  /*8680*/  MUFU.TANH R185, R185 ;  /* 0x000000b900b97308 */ /* 0x000fe20000002400 */
[----:B------:R-:W-:Y:S01]  /*8690*/  FMUL.FTZ R3, R188, UR61 ;  /* 0x0000003dbc037c20 */ /* 0x000fe20008410000 */
[----:B------:R-:W-:Y:S01]  /*86a0*/  UIMAD UR10, UR6, 0xa00, UR5 ;  /* 0x00000a00060a78a4 */ /* 0x000fe2000f8e0205 */
[----:B------:R-:W-:Y:S01]  /*86b0*/  FMUL.FTZ R179, R179, UR61 ;  /* 0x0000003db3b37c20 */ /* 0x000fe20008410000 */
[----:B------:R-:W-:Y:S01]  /*86c0*/  FMUL.FTZ R190, R174, UR61 ;  /* 0x0000003daebe7c20 */ /* 0x000fe20008410000 */
[----:B------:R-:W-:Y:S01]  /*86d0*/  @UP0 ULDC UR5, c[0x0][0x44c] ;  /* 0x0001130000050ab9 */ /* 0x000fe20000000800 */
[----:B------:R-:W-:Y:S01]  /*86e0*/  FMUL.FTZ R171, R171, UR61 ;  /* 0x0000003dabab7c20 */ /* 0x000fe20008410000 */
[----:B------:R-:W-:Y:S01]  /*86f0*/  @P2 IMAD.HI.U32 R182, R178, UR5, RZ ;  /* 0x00000005b2b62c27 */ /* 0x000fe2000f8e00ff */
[----:B------:R-:W-:Y:S01]  /*8700*/  @UP0 ULDC UR5, c[0x0][0x450] ;  /* 0x0001140000050ab9 */ /* 0x000fe20000000800 */
[----:B------:R-:W-:Y:S01]  /*8710*/  UMOV UR6, UR10 ;  /* 0x0000000a00067c82 */ /* 0x000fe20008000000 */
[----:B------:R-:W0:Y:S01]  /*8720*/  MUFU.TANH R184, R184 ;  /* 0x000000b800b87308 */ /* 0x000e220000002400 */
[----:B------:R-:W-:Y:S01]  /*8730*/  HGMMA.64x256x16.F32 R24, R208, gdesc[UR4].tnspB, R24, gsb0 ;  /* 0x43e00004d0187df0 */ /* 0x000fe20008000818 */
[----:B------:R-:W-:Y:S01]  /*8740*/  UIADD3 UR6, UR10, 0x80, URZ ;  /* 0x000000800a067890 */ /* 0x000fe2000fffe03f */
[----:B------:R-:W-:Y:S01]  /*8750*/  @P2 SHF.R.U32.HI R178, RZ, UR5, R182 ;  /* 0x00000005ffb22c19 */ /* 0x000fe200080116b6 */
[----:B------:R-:W-:Y:S01]  /*8760*/  UMOV UR7, 0x40000040 ;  /* 0x4000004000077882 */ /* 0x000fe20000000000 */
[----:B------:R-:W-:Y:S01]  /*8770*/  UMOV UR5, 0x1 ;  /* 0x0000000100057882 */ /* 0x000fe20000000000 */
[----:B------:R-:W-:Y:S01]  /*8780*/  FMUL.FTZ R182, R170, UR61 ;  /* 0x0000003daab67c20 */ /* 0x000fe20008410000 */
[----:B------:R-:W-:Y:S01]  /*8790*/  UIMAD UR5, UR11, -0x50, UR5 ;  /* 0xffffffb00b0578a4 */ /* 0x000fe2000f8e0205 */
[----:B------:R-:W1:Y:S01]  /*87a0*/  MUFU.TANH R186, R186 ;  /* 0x000000ba00ba7308 */ /* 0x000e620000002400 */
[----:B------:R-:W-:Y:S01]  /*87b0*/  FMUL.FTZ R159, R159, UR61 ;  /* 0x0000003d9f9f7c20 */ /* 0x000fe20008410000 */
[----:B------:R-:W-:Y:S01]  /*87c0*/  FMUL.FTZ R169, R169, UR61 ;  /* 0x0000003da9a97c20 */ /* 0x000fe20008410000 */
[----:B------:R-:W-:Y:S01]  /*87d0*/  FMUL.FTZ R172, R172, UR61 ;  /* 0x0000003dacac7c20 */ /* 0x000fe20008410000 */
[----:B------:R-:W-:Y:S01]  /*87e0*/  FMUL.FTZ R173, R173, UR61 ;  /* 0x0000003dadad7c20 */ /* 0x000fe20008410000 */
[----:B------:R-:W-:-:S02]  /*87f0*/  IMAD R170, R212, R183, UR5 ;  /* 0x00000005d4aa7e24 */ /* 0x000fc4000f8e02b7 */
[----:B------:R-:W-:Y:S01]  /*8800*/  FMUL.FTZ R160, R160, UR61 ;  /* 0x0000003da0a07c20 */ /* 0x000fe20008410000 */
[----:B------:R-:W-:Y:S01]  /*8810*/  IMAD.U32 R183, RZ, RZ, UR15 ;  /* 0x0000000fffb77e24 */ /* 0x000fe2000f8e00ff */
[----:B------:R-:W2:Y:S01]  /*8820*/  MUFU.TANH R187, R187 ;  /* 0x000000bb00bb7308 */ /* 0x000ea20000002400 */
[----:B------:R-:W-:Y:S01]  /*8830*/  FMUL.FTZ R161, R161, UR61 ;  /* 0x0000003da1a17c20 */ /* 0x000fe20008410000 */
[----:B------:R-:W-:Y:S01]  /*8840*/  FMUL.FTZ R164, R164, UR61 ;  /* 0x0000003da4a47c20 */ /* 0x000fe20008410000 */
[----:B------:R-:W-:Y:S01]  /*8850*/  FMUL.FTZ R157, R157, UR61 ;  /* 0x0000003d9d9d7c20 */ /* 0x000fe20008410000 */
[----:B------:R-:W-:Y:S01]  /*8860*/  IADD3 R170, -R183, UR14, R170 ;  /* 0x0000000eb7aa7c10 */ /* 0x000fe2000fffe1aa */
[----:B------:R-:W-:Y:S01]  /*8870*/  FMUL.FTZ R183, R175, UR61 ;  /* 0x0000003dafb77c20 */ /* 0x000fe20008410000 */
[----:B------:R-:W-:Y:S01]  /*8880*/  FMUL.FTZ R175, R162, UR61 ;  /* 0x0000003da2af7c20 */ /* 0x000fe20008410000 */
[----:B------:R-:W-:Y:S01]  /*8890*/  R2UR UR14, R4 ;  /* 0x00000000040e72ca */ /* 0x000fe200000e0000 */
[----:B------:R-:W3:Y:S01]  /*88a0*/  MUFU.TANH R189, R189 ;  /* 0x000000bd00bd7308 */ /* 0x000ee20000002400 */
[----:B------:R-:W-:Y:S01]  /*88b0*/  FMUL.FTZ R165, R165, UR61 ;  /* 0x0000003da5a57c20 */ /* 0x000fe20008410000 */
[----:B------:R-:W-:Y:S01]  /*88c0*/  FMUL.FTZ R156, R156, UR61 ;  /* 0x0000003d9c9c7c20 */ /* 0x000fe20008410000 */
[----:B------:R-:W-:-:S05]  /*88d0*/  ULDC UR5, c[0x0][0x988] ;  /* 0x0002620000057ab9 */ /* 0x000fca0000000800 */
[----:B------:R-:W4:Y:S08]  /*88e0*/  MUFU.TANH R179, R179 ;  /* 0x000000b300b37308 */ /* 0x000f300000002400 */
        /* <DEDUP_REMOVED lines=32> */
[----:B------:R-:W5:Y:S01]  /*8af0*/  SHFL.IDX PT, R201, R178, 0x1, 0x1c1f ;  /* 0x003c1f00b2c97f89 */ /* 0x000f6200000e0000 */
[----:B------:R-:W4:-:S15]  /*8b00*/  MUFU.TANH R200, R180 ;  /* 0x000000b400c87308 */ /* 0x000f1e0000002400 */
[----:B------:R-:W-:-:S06]  /*8b10*/  NOP ;  /* 0x0000000000007918 */ /* 0x000fcc0000000000 */
[----:B------:R-:W-:Y:S01]  /*8b20*/  HGMMA.64x256x16.F32 R24, R196, gdesc[UR4].tnspB, R24, gsb0 ;  /* 0x43e00004c4187df0 */ /* 0x000fe20008000818 */
[----:B------:R-:W-:Y:S01]  /*8b30*/  UIADD3 UR6, UR10, 0x200, URZ ;  /* 0x000002000a067890 */ /* 0x000fe2000fffe03f */
[----:B------:R-:W-:Y:S01]  /*8b40*/  UMOV UR7, 0x40000040 ;  /* 0x4000004000077882 */ /* 0x000fe20000000000 */
[----:B------:R1:W4:Y:S01]  /*8b50*/  MUFU.TANH R180, R171 ;  /* 0x000000ab00b47308 */ /* 0x0003220000002400 */
[----:B-----5:R-:W-:-:S05]  /*8b60*/  IMAD.IADD R188, R170, 0x1, R201 ;  /* 0x00000001aabc7824 */ /* 0x020fca00078e02c9 */
[C---:B------:R-:W-:Y:S02]  /*8b70*/  ISETP.GT.AND P3, PT, R188.reuse, RZ, PT ;  /* 0x000000ffbc00720c */ /* 0x040fe40003f64270 */
[----:B------:R-:W-:Y:S02]  /*8b80*/  ISETP.GT.AND P4, PT, R188, 0x1, PT ;  /* 0x00000001bc00780c */ /* 0x000fe40003f84270 */
[----:B0-----:R-:W-:Y:S02]  /*8b90*/  FSEL R174, R184, -INF , P3 ;  /* 0xff800000b8ae7808 */ /* 0x001fe40001800000 */
[----:B------:R-:W-:Y:S01]  /*8ba0*/  ISETP.GT.AND P3, PT, R188, 0x8, PT ;  /* 0x00000008bc00780c */ /* 0x000fe20003f64270 */
[----:B------:R4:W0:Y:S01]  /*8bb0*/  MUFU.TANH R184, R175 ;  /* 0x000000af00b87308 */ /* 0x0008220000002400 */
[----:B------:R-:W-:Y:S01]  /*8bc0*/  FSEL R162, R185, -INF , P4 ;  /* 0xff800000b9a27808 */ /* 0x000fe20002000000 */
[----:B------:R-:W-:Y:S01]  /*8bd0*/  FMUL.FTZ R185, R163, UR61 ;  /* 0x0000003da3b97c20 */ /* 0x000fe20008410000 */
[----:B------:R-:W-:-:S02]  /*8be0*/  FMNMX.FTZ R201, R174, R235, !PT ;  /* 0x000000ebaec97209 */ /* 0x000fc40007810000 */
[----:B-1----:R-:W-:Y:S02]  /*8bf0*/  FSEL R171, R186, -INF , P3 ;  /* 0xff800000baab7808 */ /* 0x002fe40001800000 */
[----:B------:R-:W-:Y:S01]  /*8c00*/  ISETP.GT.AND P4, PT, R188, 0x9, PT ;  /* 0x00000009bc00780c */ /* 0x000fe20003f84270 */
[----:B------:R-:W1:Y:S01]  /*8c10*/  MUFU.TANH R185, R185 ;  /* 0x000000b900b97308 */ /* 0x000e620000002400 */
[----:B------:R-:W-:Y:S02]  /*8c20*/  FMNMX.FTZ R186, R162, R201, !PT ;  /* 0x000000c9a2ba7209 */ /* 0x000fe40007810000 */
[----:B------:R-:W-:Y:S02]  /*8c30*/  ISETP.GT.AND P3, PT, R188, 0x10, PT ;  /* 0x00000010bc00780c */ /* 0x000fe40003f64270 */
[----:B--2---:R-:W-:Y:S02]  /*8c40*/  FSEL R163, R187, -INF , P4 ;  /* 0xff800000bba37808 */ /* 0x004fe40002000000 */
[----:B------:R-:W-:Y:S01]  /*8c50*/  FMNMX.FTZ R202, R171, R186, !PT ;  /* 0x000000baabca7209 */ /* 0x000fe20007810000 */
[----:B------:R-:W-:Y:S01]  /*8c60*/  FMUL.FTZ R186, R166, UR61 ;  /* 0x0000003da6ba7c20 */ /* 0x000fe20008410000 */
[----:B------:R-:W-:-:S02]  /*8c70*/  ISETP.GT.AND P4, PT, R188, 0x11, PT ;  /* 0x00000011bc00780c */ /* 0x000fc40003f84270 */
[----:B---3--:R-:W-:Y:S01]  /*8c80*/  FSEL R166, R189, -INF , P3 ;  /* 0xff800000bda67808 */ /* 0x008fe20001800000 */
[----:B------:R-:W-:Y:S01]  /*8c90*/  FMUL.FTZ R189, R154, UR61 ;  /* 0x0000003d9abd7c20 */ /* 0x000fe20008410000 */
[----:B------:R-:W-:Y:S01]  /*8ca0*/  FMNMX.FTZ R187, R163, R202, !PT ;  /* 0x000000caa3bb7209 */ /* 0x000fe20007810000 */
[----:B------:R-:W2:Y:S01]  /*8cb0*/  MUFU.TANH R186, R186 ;  /* 0x000000ba00ba7308 */ /* 0x000ea20000002400 */
[----:B------:R-:W-:Y:S02]  /*8cc0*/  ISETP.GT.AND P3, PT, R188, 0x18, PT ;  /* 0x00000018bc00780c */ /* 0x000fe40003f64270 */
[----:B----4-:R-:W-:Y:S02]  /*8cd0*/  FSEL R175, R179, -INF , P4 ;  /* 0xff800000b3af7808 */ /* 0x010fe40002000000 */
[----:B------:R-:W-:Y:S01]  /*8ce0*/  FMNMX.FTZ R202, R166, R187, !PT ;  /* 0x000000bba6ca7209 */ /* 0x000fe20007810000 */
[----:B------:R-:W-:Y:S01]  /*8cf0*/  FMUL.FTZ R187, R167, UR61 ;  /* 0x0000003da7bb7c20 */ /* 0x000fe20008410000 */
[----:B------:R-:W-:Y:S01]  /*8d00*/  ISETP.GT.AND P4, PT, R188, 0x19, PT ;  /* 0x00000019bc00780c */ /* 0x000fe20003f84270 */
[----:B------:R-:W-:Y:S01]  /*8d10*/  MUFU.TANH R189, R189 ;  /* 0x000000bd00bd7308 */ /* 0x000fe20000002400 */
[----:B------:R-:W-:Y:S01]  /*8d20*/  FSEL R167, R200, -INF , P3 ;  /* 0xff800000c8a77808 */ /* 0x000fe20001800000 */
[----:B------:R-:W-:Y:S01]  /*8d30*/  FMUL.FTZ R200, R155, UR61 ;  /* 0x0000003d9bc87c20 */ /* 0x000fe20008410000 */
[----:B------:R-:W-:-:S02]  /*8d40*/  FMNMX.FTZ R202, R175, R202, !PT ;  /* 0x000000caafca7209 */ /* 0x000fc40007810000 */
[C---:B------:R-:W-:Y:S02]  /*8d50*/  ISETP.GT.AND P3, PT, R188.reuse, 0x20, PT ;  /* 0x00000020bc00780c */ /* 0x040fe40003f64270 */
[----:B------:R-:W-:Y:S01]  /*8d60*/  FSEL R179, R191, -INF , P4 ;  /* 0xff800000bfb37808 */ /* 0x000fe20002000000 */
[----:B------:R-:W3:Y:S01]  /*8d70*/  MUFU.TANH R187, R187 ;  /* 0x000000bb00bb7308 */ /* 0x000ee20000002400 */
[----:B------:R-:W-:Y:S02]  /*8d80*/  FMNMX.FTZ R202, R167, R202, !PT ;  /* 0x000000caa7ca7209 */ /* 0x000fe40007810000 */
[----:B------:R-:W-:Y:S02]  /*8d90*/  ISETP.GT.AND P4, PT, R188, 0x21, PT ;  /* 0x00000021bc00780c */ /* 0x000fe40003f84270 */
[----:B------:R-:W-:Y:S02]  /*8da0*/  FSEL R154, R182, -INF , P3 ;  /* 0xff800000b69a7808 */ /* 0x000fe40001800000 */
[----:B------:R-:W-:-:S02]  /*8db0*/  FMNMX.FTZ R191, R179, R202, !PT ;  /* 0x000000cab3bf7209 */ /* 0x000fc40007810000 */
[----:B------:R-:W-:Y:S02]  /*8dc0*/  ISETP.GT.AND P3, PT, R188, 0x28, PT ;  /* 0x00000028bc00780c */ /* 0x000fe40003f64270 */
[----:B------:R-:W-:Y:S02]  /*8dd0*/  FSEL R180, R180, -INF , P4 ;  /* 0xff800000b4b47808 */ /* 0x000fe40002000000 */
[----:B------:R-:W-:Y:S02]  /*8de0*/  FMNMX.FTZ R191, R154, R191, !PT ;  /* 0x000000bf9abf7209 */ /* 0x000fe40007810000 */
[----:B------:R-:W-:Y:S02]  /*8df0*/  ISETP.GT.AND P4, PT, R188, 0x29, PT ;  /* 0x00000029bc00780c */ /* 0x000fe40003f84270 */
[----:B------:R-:W-:Y:S02]  /*8e00*/  FSEL R155, R190, -INF , P3 ;  /* 0xff800000be9b7808 */ /* 0x000fe40001800000 */
[----:B------:R-:W-:Y:S01]  /*8e10*/  FMNMX.FTZ R202, R180, R191, !PT ;  /* 0x000000bfb4ca7209 */ /* 0x000fe20007810000 */
[----:B------:R-:W-:Y:S01]  /*8e20*/  FMUL.FTZ R191, R158, UR61 ;  /* 0x0000003d9ebf7c20 */ /* 0x000fe20008410000 */
[----:B------:R-:W-:Y:S01]  /*8e30*/  FSEL R182, R183, -INF , P4 ;  /* 0xff800000b7b67808 */ /* 0x000fe20002000000 */
[----:B------:R4:W5:Y:S01]  /*8e40*/  MUFU.TANH R190, R200 ;  /* 0x000000c800be7308 */ /* 0x0009620000002400 */
[----:B------:R-:W-:-:S02]  /*8e50*/  ISETP.GT.AND P3, PT, R188, 0x30, PT ;  /* 0x00000030bc00780c */ /* 0x000fc40003f64270 */
[----:B------:R-:W-:Y:S02]  /*8e60*/  FMNMX.FTZ R183, R155, R202, !PT ;  /* 0x000000ca9bb77209 */ /* 0x000fe40007810000 */
[----:B------:R-:W-:Y:S02]  /*8e70*/  ISETP.GT.AND P4, PT, R188, 0x31, PT ;  /* 0x00000031bc00780c */ /* 0x000fe40003f84270 */
[----:B0-----:R-:W-:Y:S01]  /*8e80*/  FSEL R158, R184, -INF , P3 ;  /* 0xff800000b89e7808 */ /* 0x001fe20001800000 */
[----:B------:R-:W0:Y:S01]  /*8e90*/  MUFU.TANH R191, R191 ;  /* 0x000000bf00bf7308 */ /* 0x000e220000002400 */
[----:B------:R-:W-:Y:S02]  /*8ea0*/  FMNMX.FTZ R201, R182, R183, !PT ;  /* 0x000000b7b6c97209 */ /* 0x000fe40007810000 */
[----:B------:R-:W-:Y:S02]  /*8eb0*/  ISETP.GT.AND P3, PT, R188, 0x38, PT ;  /* 0x00000038bc00780c */ /* 0x000fe40003f64270 */
[----:B-1----:R-:W-:-:S02]  /*8ec0*/  FSEL R183, R185, -INF , P4 ;  /* 0xff800000b9b77808 */ /* 0x002fc40002000000 */
[----:B----4-:R-:W-:Y:S02]  /*8ed0*/  FMNMX.FTZ R200, R158, R201, !PT ;  /* 0x000000c99ec87209 */ /* 0x010fe40007810000 */
[----:B------:R-:W-:Y:S02]  /*8ee0*/  ISETP.GT.AND P4, PT, R188, 0x39, PT ;  /* 0x00000039bc00780c */ /* 0x000fe40003f84270 */
[----:B--2---:R-:W-:Y:S02]  /*8ef0*/  FSEL R184, R186, -INF , P3 ;  /* 0xff800000bab87808 */ /* 0x004fe40001800000 */
[----:B------:R-:W-:Y:S02]  /*8f00*/  FMNMX.FTZ R185, R183, R200, !PT ;  /* 0x000000c8b7b97209 */ /* 0x000fe40007810000 */
[----:B------:R-:W-:Y:S02]  /*8f10*/  ISETP.GT.AND P3, PT, R188, 0x40, PT ;  /* 0x00000040bc00780c */ /* 0x000fe40003f64270 */
[----:B---3--:R-:W-:Y:S01]  /*8f20*/  FSEL R186, R187, -INF , P4 ;  /* 0xff800000bbba7808 */ /* 0x008fe20002000000 */
[----:B------:R-:W-:Y:S01]  /*8f30*/  FMUL.FTZ R187, R181, UR61 ;  /* 0x0000003db5bb7c20 */ /* 0x000fe20008410000 */
[----:B------:R-:W-:-:S02]  /*8f40*/  FMNMX.FTZ R185, R184, R185, !PT ;  /* 0x000000b9b8b97209 */ /* 0x000fc40007810000 */
[----:B------:R-:W-:Y:S02]  /*8f50*/  ISETP.GT.AND P4, PT, R188, 0x41, PT ;  /* 0x00000041bc00780c */ /* 0x000fe40003f84270 */
[----:B------:R-:W-:Y:S01]  /*8f60*/  FSEL R181, R189, -INF , P3 ;  /* 0xff800000bdb57808 */ /* 0x000fe20001800000 */
[----:B------:R-:W1:Y:S01]  /*8f70*/  MUFU.TANH R187, R187 ;  /* 0x000000bb00bb7308 */ /* 0x000e620000002400 */
[----:B------:R-:W-:Y:S02]  /*8f80*/  FMNMX.FTZ R200, R186, R185, !PT ;  /* 0x000000b9bac87209 */ /* 0x000fe40007810000 */
[----:B------:R-:W-:Y:S02]  /*8f90*/  ISETP.GT.AND P3, PT, R188, 0x48, PT ;  /* 0x00000048bc00780c */ /* 0x000fe40003f64270 */
[----:B-----5:R-:W-:Y:S02]  /*8fa0*/  FSEL R185, R190, -INF , P4 ;  /* 0xff800000beb97808 */ /* 0x020fe40002000000 */
[----:B------:R-:W-:-:S02]  /*8fb0*/  FMNMX.FTZ R200, R181, R200, !PT ;  /* 0x000000c8b5c87209 */ /* 0x000fc40007810000 */
[----:B------:R-:W-:Y:S01]  /*8fc0*/  ISETP.GT.AND P4, PT, R188, 0x49, PT ;  /* 0x00000049bc00780c */ /* 0x000fe20003f84270 */
[----:B------:R-:W-:Y:S01]  /*8fd0*/  FMUL.FTZ R188, R168, UR61 ;  /* 0x0000003da8bc7c20 */ /* 0x000fe20008410000 */
[----:B0-----:R-:W-:Y:S02]  /*8fe0*/  FSEL R168, R191, -INF , P3 ;  /* 0xff800000bfa87808 */ /* 0x001fe40001800000 */
[----:B------:R-:W-:Y:S02]  /*8ff0*/  FMNMX.FTZ R189, R185, R200, !PT ;  /* 0x000000c8b9bd7209 */ /* 0x000fe40007810000 */
[----:B------:R-:W-:Y:S01]  /*9000*/  FSEL R159, R159, -INF , P4 ;  /* 0xff8000009f9f7808 */ /* 0x000fe20002000000 */
[----:B------:R-:W0:Y:S01]  /*9010*/  MUFU.TANH R188, R188 ;  /* 0x000000bc00bc7308 */ /* 0x000e220000002400 */
[----:B------:R-:W-:Y:S02]  /*9020*/  FMNMX.FTZ R190, R168, R189, !PT ;  /* 0x000000bda8be7209 */ /* 0x000fe40007810000 */
[----:B------:R2:W3:Y:S02]  /*9030*/  SHFL.IDX PT, R189, R178, RZ, 0x1c1f ;  /* 0x001c1fffb2bd7589 */ /* 0x0004e400000e0000 */
[----:B------:R-:W-:-:S05]  /*9040*/  FMNMX.FTZ R190, R159, R190, !PT ;  /* 0x000000be9fbe7209 */ /* 0x000fca0007810000 */
[----:B------:R-:W4:Y:S01]  /*9050*/  SHFL.BFLY PT, R191, R190, 0x2, 0x1f ;  /* 0x0c401f00bebf7f89 */ /* 0x000f2200000e0000 */
[----:B--2---:R-:W-:-:S06]  /*9060*/  FMUL.FTZ R178, R152, UR61 ;  /* 0x0000003d98b27c20 */ /* 0x004fcc0008410000 */
[----:B------:R-:W-:Y:S01]  /*9070*/  MUFU.TANH R178, R178 ;  /* 0x000000b200b27308 */ /* 0x000fe20000002400 */
[----:B---3--:R-:W-:Y:S02]  /*9080*/  IMAD.IADD R170, R170, 0x1, R189 ;  /* 0x00000001aaaa7824 */ /* 0x008fe400078e02bd */
[----:B------:R-:W-:-:S03]  /*9090*/  FMUL.FTZ R189, R153, UR61 ;  /* 0x0000003d99bd7c20 */ /* 0x000fc60008410000 */
[----:B------:R-:W-:Y:S02]  /*90a0*/  ISETP.GT.AND P3, PT, R170, RZ, PT ;  /* 0x000000ffaa00720c */ /* 0x000fe40003f64270 */
[----:B----4-:R-:W-:Y:S01]  /*90b0*/  FMNMX.FTZ R190, R190, R191, !PT ;  /* 0x000000bfbebe7209 */ /* 0x010fe20007810000 */
[----:B------:R-:W2:Y:S01]  /*90c0*/  MUFU.TANH R189, R189 ;  /* 0x000000bd00bd7308 */ /* 0x000ea20000002400 */
[----:B------:R-:W-:Y:S02]  /*90d0*/  ISETP.GT.AND P4, PT, R170, 0x1, PT ;  /* 0x00000001aa00780c */ /* 0x000fe40003f84270 */
[----:B------:R-:W-:Y:S01]  /*90e0*/  FSEL R153, R0, -INF , P3 ;  /* 0xff80000000997808 */ /* 0x000fe20001800000 */
[----:B------:R-:W3:Y:S01]  /*90f0*/  SHFL.BFLY PT, R191, R190, 0x1, 0x1f ;  /* 0x0c201f00bebf7f89 */ /* 0x000ee200000e0000 */
[----:B------:R-:W-:Y:S02]  /*9100*/  ISETP.GT.AND P3, PT, R170, 0x8, PT ;  /* 0x00000008aa00780c */ /* 0x000fe40003f64270 */
[----:B------:R-:W-:-:S02]  /*9110*/  FSEL R2, R2, -INF , P4 ;  /* 0xff80000002027808 */ /* 0x000fc40002000000 */
[C---:B------:R-:W-:Y:S02]  /*9120*/  ISETP.GT.AND P4, PT, R170.reuse, 0x9, PT ;  /* 0x00000009aa00780c */ /* 0x040fe40003f84270 */
[----:B------:R-:W-:Y:S02]  /*9130*/  FSEL R0, R3, -INF , P3 ;  /* 0xff80000003007808 */ /* 0x000fe40001800000 */
[----:B------:R-:W-:Y:S02]  /*9140*/  ISETP.GT.AND P3, PT, R170, 0x10, PT ;  /* 0x00000010aa00780c */ /* 0x000fe40003f64270 */
[----:B------:R-:W-:Y:S02]  /*9150*/  FSEL R20, R20, -INF , P4 ;  /* 0xff80000014147808 */ /* 0x000fe40002000000 */
[----:B------:R-:W-:Y:S02]  /*9160*/  ISETP.GT.AND P4, PT, R170, 0x11, PT ;  /* 0x00000011aa00780c */ /* 0x000fe40003f84270 */
[----:B------:R-:W-:-:S02]  /*9170*/  FSEL R21, R21, -INF , P3 ;  /* 0xff80000015157808 */ /* 0x000fc40001800000 */
[----:B------:R-:W-:Y:S02]  /*9180*/  ISETP.GT.AND P3, PT, R170, 0x18, PT ;  /* 0x00000018aa00780c */ /* 0x000fe40003f64270 */
[----:B------:R-:W-:Y:S02]  /*9190*/  FSEL R176, R176, -INF , P4 ;  /* 0xff800000b0b07808 */ /* 0x000fe40002000000 */
[----:B------:R-:W-:Y:S02]  /*91a0*/  ISETP.GT.AND P4, PT, R170, 0x19, PT ;  /* 0x00000019aa00780c */ /* 0x000fe40003f84270 */
[----:B------:R-:W-:Y:S02]  /*91b0*/  FSEL R177, R177, -INF , P3 ;  /* 0xff800000b1b17808 */ /* 0x000fe40001800000 */
[----:B---3--:R-:W-:Y:S02]  /*91c0*/  FMNMX.FTZ R3, R190, R191, !PT ;  /* 0x000000bfbe037209 */ /* 0x008fe40007810000 */
[----:B------:R-:W-:Y:S01]  /*91d0*/  ISETP.GT.AND P5, PT, R170, 0x20, PT ;  /* 0x00000020aa00780c */ /* 0x000fe20003fa4270 */
[----:B------:R-:W-:Y:S01]  /*91e0*/  MUFU.TANH R190, R156 ;  /* 0x0000009c00be7308 */ /* 0x000fe20000002400 */
[----:B-1----:R-:W-:-:S02]  /*91f0*/  FSEL R187, R187, -INF , P4 ;  /* 0xff800000bbbb7808 */ /* 0x002fc40002000000 */
[----:B------:R-:W-:Y:S02]  /*9200*/  ISETP.GT.AND P6, PT, R170, 0x21, PT ;  /* 0x00000021aa00780c */ /* 0x000fe40003fc4270 */
[----:B0-----:R-:W-:Y:S02]  /*9210*/  FSEL R188, R188, -INF , P5 ;  /* 0xff800000bcbc7808 */ /* 0x001fe40002800000 */
[C---:B------:R-:W-:Y:S02]  /*9220*/  ISETP.GT.AND P3, PT, R170.reuse, 0x28, PT ;  /* 0x00000028aa00780c */ /* 0x040fe40003f64270 */
[----:B------:R-:W-:Y:S02]  /*9230*/  FSEL R169, R169, -INF , P6 ;  /* 0xff800000a9a97808 */ /* 0x000fe40003000000 */
        /* <DEDUP_REMOVED lines=10> */
[----:B------:R-:W-:Y:S02]  /*92e0*/  FSETP.NEU.FTZ.AND P4, PT, R3, -INF , PT ;  /* 0xff8000000300780b */ /* 0x000fe40003f9d000 */
[C---:B------:R-:W-:Y:S02]  /*92f0*/  ISETP.GT.AND P3, PT, R170.reuse, 0x40, PT ;  /* 0x00000040aa00780c */ /* 0x040fe40003f64270 */
[----:B------:R-:W-:Y:S02]  /*9300*/  FSEL R165, R165, -INF , P5 ;  /* 0xff800000a5a57808 */ /* 0x000fe40002800000 */
[----:B------:R-:W-:Y:S01]  /*9310*/  ISETP.GT.AND P5, PT, R170, 0x41, PT ;  /* 0x00000041aa00780c */ /* 0x000fe20003fa4270 */
[----:B------:R-:W-:-:S02]  /*9320*/  WARPGROUP.DEPBAR.LE gsb0, 0x0 ;  /* 0x00008000000079c5 */ /* 0x000fc40000010000 */
[----:B------:R-:W-:Y:S01]  /*9330*/  FMNMX.FTZ R197, R153, R234, !PT ;  /* 0x000000ea99c57209 */ /* 0x000fe20007810000 */
[----:B------:R-:W-:-:S03]  /*9340*/  WARPGROUP.ARRIVE ;  /* 0x00000000000079c5 */ /* 0x000fc60000000000 */
[----:B------:R-:W-:-:S03]  /*9350*/  FMNMX.FTZ R197, R2, R197, !PT ;  /* 0x000000c502c57209 */ /* 0x000fc60007810000 */
[----:B------:R-:W-:Y:S01]  /*9360*/  HGMMA.64x256x16.F32 R24, R192, gdesc[UR4].tnspB, R24, gsb0 ;  /* 0x43e00004c0187df0 */ /* 0x000fe20008000818 */
[----:B------:R-:W-:Y:S02]  /*9370*/  FMNMX.FTZ R197, R0, R197, !PT ;  /* 0x000000c500c57209 */ /* 0x000fe40007810000 */
[----:B------:R-:W-:Y:S02]  /*9380*/  R2UR UR6, R236 ;  /* 0x00000000ec0672ca */ /* 0x000fe400000e0000 */
[----:B------:R-:W-:-:S04]  /*9390*/  FMNMX.FTZ R152, R20, R197, !PT ;  /* 0x000000c514987209 */ /* 0x000fc80007810000 */
[----:B------:R-:W-:Y:S01]  /*93a0*/  FMNMX.FTZ R191, R21, R152, !PT ;  /* 0x0000009815bf7209 */ /* 0x000fe20007810000 */
[----:B------:R-:W-:-:S03]  /*93b0*/  FMUL.FTZ R152, R3, UR5 ;  /* 0x0000000503987c20 */ /* 0x000fc60008410000 */
[----:B------:R-:W-:Y:S02]  /*93c0*/  FMNMX.FTZ R4, R176, R191, !PT ;  /* 0x000000bfb0047209 */ /* 0x000fe40007810000 */
[----:B------:R0:W1:Y:S01]  /*93d0*/  MUFU.TANH R191, R157 ;  /* 0x0000009d00bf7308 */ /* 0x0000620000002400 */
[----:B------:R-:W-:Y:S01]  /*93e0*/  FSEL R152, R152, RZ, P4 ;  /* 0x000000ff98987208 */ /* 0x000fe20002000000 */
[----:B------:R-:W-:Y:S01]  /*93f0*/  UISETP.GT.AND UP1, UPT, UR11, UR6, UPT ;  /* 0x000000060b00728c */ /* 0x000fe2000bf24270 */
[----:B------:R-:W-:Y:S02]  /*9400*/  FMNMX.FTZ R4, R177, R4, !PT ;  /* 0x00000004b1047209 */ /* 0x000fe40007810000 */
[----:B------:R-:W-:Y:S01]  /*9410*/  R2UR UR6, R16 ;  /* 0x00000000100672ca */ /* 0x000fe200000e0000 */
[--C-:B------:R-:W-:Y:S01]  /*9420*/  FFMA.FTZ R211, R171, UR5, -R152.reuse ;  /* 0x00000005abd37c23 */ /* 0x100fe20008010898 */
[----:B------:R-:W-:Y:S01]  /*9430*/  FMNMX.FTZ R197, R187, R4, !PT ;  /* 0x00000004bbc57209 */ /* 0x000fe20007810000 */
[--C-:B------:R-:W-:Y:S01]  /*9440*/  FFMA.FTZ R209, R174, UR5, -R152.reuse ;  /* 0x00000005aed17c23 */ /* 0x100fe20008010898 */
[----:B--2---:R-:W-:Y:S01]  /*9450*/  FSEL R171, R189, -INF , P5 ;  /* 0xff800000bdab7808 */ /* 0x004fe20002800000 */
[--C-:B------:R-:W-:Y:S01]  /*9460*/  FFMA.FTZ R174, R163, UR5, -R152.reuse ;  /* 0x00000005a3ae7c23 */ /* 0x100fe20008010898 */
[----:B------:R-:W-:Y:S01]  /*9470*/  FMNMX.FTZ R4, R188, R197, !PT ;  /* 0x000000c5bc047209 */ /* 0x000fe20007810000 */
[--C-:B------:R-:W-:Y:S01]  /*9480*/  FFMA.FTZ R201, R154, UR5, -R152.reuse ;  /* 0x000000059ac97c23 */ /* 0x100fe20008010898 */
[----:B------:R-:W-:Y:S01]  /*9490*/  ISETP.GT.AND P5, PT, R170, 0x49, PT ;  /* 0x00000049aa00780c */ /* 0x000fe20003fa4270 */
[--C-:B------:R-:W-:Y:S01]  /*94a0*/  FFMA.FTZ R154, R180, UR5, -R152.reuse ;  /* 0x00000005b49a7c23 */ /* 0x100fe20008010898 */
[----:B0-----:R-:W-:Y:S01]  /*94b0*/  FMNMX.FTZ R157, R169, R4, !PT ;  /* 0x00000004a99d7209 */ /* 0x001fe20007810000 */
[--C-:B------:R-:W-:Y:S01]  /*94c0*/  FFMA.FTZ R156, R162, UR5, -R152.reuse ;  /* 0x00000005a29c7c23 */ /* 0x100fe20008010898 */
[----:B-1----:R-:W-:Y:S01]  /*94d0*/  FSEL R191, R191, -INF , P5 ;  /* 0xff800000bfbf7808 */ /* 0x002fe20002800000 */
        /* <DEDUP_REMOVED lines=14> */
[----:B------:R-:W-:-:S02]  /*95c0*/  FFMA.FTZ R155, R181, UR5, -R152 ;  /* 0x00000005b59b7c23 */ /* 0x000fc40008010898 */
[----:B------:R-:W-:Y:S01]  /*95d0*/  MUFU.EX2 R211, R211 ;  /* 0x000000d300d37308 */ /* 0x000fe20000000800 */
[----:B------:R-:W-:Y:S02]  /*95e0*/  FMNMX.FTZ R4, R164, R157, !PT ;  /* 0x0000009da4047209 */ /* 0x000fe40007810000 */
[----:B------:R-:W-:Y:S01]  /*95f0*/  FSEL R157, R178, -INF , P3 ;  /* 0xff800000b29d7808 */ /* 0x000fe20001800000 */
[--C-:B------:R-:W-:Y:S01]  /*9600*/  FFMA.FTZ R178, R185, UR5, -R152.reuse ;  /* 0x00000005b9b27c23 */ /* 0x100fe20008010898 */
[----:B------:R-:W-:Y:S02]  /*9610*/  FMNMX.FTZ R4, R165, R4, !PT ;  /* 0x00000004a5047209 */ /* 0x000fe40007810000 */
[----:B------:R-:W-:Y:S01]  /*9620*/  ISETP.GT.AND P3, PT, R170, 0x48, PT ;  /* 0x00000048aa00780c */ /* 0x000fe20003f64270 */
[----:B------:R-:W-:Y:S01]  /*9630*/  MUFU.EX2 R205, R205 ;  /* 0x000000cd00cd7308 */ /* 0x000fe20000000800 */
[----:B------:R-:W-:Y:S01]  /*9640*/  FMNMX.FTZ R4, R157, R4, !PT ;  /* 0x000000049d047209 */ /* 0x000fe20007810000 */
[----:B------:R-:W-:Y:S01]  /*9650*/  FFMA.FTZ R170, R182, UR5, -R152 ;  /* 0x00000005b6aa7c23 */ /* 0x000fe20008010898 */
[----:B------:R-:W-:-:S02]  /*9660*/  FSEL R189, R190, -INF , P3 ;  /* 0xff800000bebd7808 */ /* 0x000fc40001800000 */
[----:B------:R-:W-:-:S03]  /*9670*/  FMNMX.FTZ R4, R171, R4, !PT ;  /* 0x00000004ab047209 */ /* 0x000fc60007810000 */
[----:B------:R0:W-:Y:S01]  /*9680*/  MUFU.EX2 R190, R174 ;  /* 0x000000ae00be7308 */ /* 0x0001e20000000800 */
[----:B------:R-:W-:-:S04]  /*9690*/  FMNMX.FTZ R4, R189, R4, !PT ;  /* 0x00000004bd047209 */ /* 0x000fc80007810000 */
[----:B------:R-:W-:-:S03]  /*96a0*/  FMNMX.FTZ R4, R191, R4, !PT ;  /* 0x00000004bf047209 */ /* 0x000fc60007810000 */
[----:B------:R-:W-:Y:S01]  /*96b0*/  MUFU.EX2 R162, R162 ;  /* 0x000000a200a27308 */ /* 0x000fe20000000800 */
[----:B0-----:R-:W-:Y:S01]  /*96c0*/  FFMA.FTZ R174, R186, UR5, -R152 ;  /* 0x00000005baae7c23 */ /* 0x001fe20008010898 */
        /* <DEDUP_REMOVED lines=9> */
[----:B0-----:R-:W-:Y:S01]  /*9760*/  FMNMX.FTZ R4, R163, R4, !PT ;  /* 0x00000004a3047209 */ /* 0x001fe20007810000 */
[--C-:B------:R-:W-:Y:S01]  /*9770*/  FFMA.FTZ R163, R168, UR5, -R152.reuse ;  /* 0x00000005a8a37c23 */ /* 0x100fe20008010898 */
[----:B------:R-:W-:-:S05]  /*9780*/  FFMA.FTZ R152, R159, UR5, -R152 ;  /* 0x000000059f987c23 */ /* 0x000fca0008010898 */
[----:B------:R-:W-:Y:S01]  /*9790*/  MUFU.EX2 R197, R197 ;  /* 0x000000c500c57308 */ /* 0x000fe20000000800 */
[C---:B------:R-:W-:Y:S01]  /*97a0*/  FSETP.NEU.FTZ.AND P3, PT, R4.reuse, -INF , PT ;  /* 0xff8000000400780b */ /* 0x040fe20003f7d000 */
[----:B------:R-:W-:Y:S01]  /*97b0*/  FMUL.FTZ R180, R4, UR5 ;  /* 0x0000000504b47c20 */ /* 0x000fe20008410000 */
[----:B------:R-:W-:Y:S01]  /*97c0*/  IMAD.U32 R168, RZ, RZ, UR4 ;  /* 0x00000004ffa87e24 */ /* 0x000fe2000f8e00ff */
[----:B------:R-:W-:-:S03]  /*97d0*/  UIADD3 UR4, UR11, -0x1, URZ ;  /* 0xffffffff0b047890 */ /* 0x000fc6000fffe03f */
[----:B------:R-:W-:Y:S01]  /*97e0*/  FSEL R180, R180, RZ, P3 ;  /* 0x000000ffb4b47208 */ /* 0x000fe20001800000 */
[----:B------:R-:W-:Y:S02]  /*97f0*/  MUFU.EX2 R158, R158 ;  /* 0x0000009e009e7308 */ /* 0x000fe40000000800 */
[----:B------:R-:W-:Y:S02]  /*9800*/  IMAD.U32 R233, RZ, RZ, UR4 ;  /* 0x00000004ffe97e24 */ /* 0x000fe4000f8e00ff */
[--C-:B------:R-:W-:Y:S01]  /*9810*/  FFMA.FTZ R206, R177, UR5, -R180.reuse ;  /* 0x00000005b1ce7c23 */ /* 0x100fe200080108b4 */
[--C-:B------:R-:W-:Y:S01]  /*9820*/  FFMA.FTZ R210, R0, UR5, -R180.reuse ;  /* 0x0000000500d27c23 */ /* 0x100fe200080108b4 */
[----:B------:R-:W-:Y:S01]  /*9830*/  FSEL R177, R4, RZ, P3 ;  /* 0x000000ff04b17208 */ /* 0x000fe20001800000 */
[--C-:B------:R-:W-:Y:S01]  /*9840*/  FFMA.FTZ R153, R153, UR5, -R180.reuse ;  /* 0x0000000599997c23 */ /* 0x100fe200080108b4 */
[----:B------:R-:W-:Y:S01]  /*9850*/  FSEL R0, R3, RZ, P4 ;  /* 0x000000ff03007208 */ /* 0x000fe20002000000 */
[--C-:B------:R-:W-:Y:S01]  /*9860*/  FFMA.FTZ R208, R2, UR5, -R180.reuse ;  /* 0x0000000502d07c23 */ /* 0x100fe200080108b4 */
[----:B------:R-:W-:Y:S01]  /*9870*/  FFMA.FTZ R167, R20, UR5, -R180 ;  /* 0x0000000514a77c23 */ /* 0x000fe200080108b4 */
[----:B------:R-:W-:Y:S01]  /*9880*/  FADD.FTZ R177, -R177, R234 ;  /* 0x000000eab1b17221 */ /* 0x000fe20000010100 */
[----:B------:R-:W-:Y:S01]  /*9890*/  MUFU.EX2 R210, R210 ;  /* 0x000000d200d27308 */ /* 0x000fe20000000800 */
[----:B------:R-:W-:Y:S01]  /*98a0*/  FADD.FTZ R0, -R0, R235 ;  /* 0x000000eb00007221 */ /* 0x000fe20000010100 */
[----:B------:R-:W-:Y:S01]  /*98b0*/  FFMA.FTZ R204, R21, UR5, -R180 ;  /* 0x0000000515cc7c23 */ /* 0x000fe200080108b4 */
[----:B------:R-:W-:Y:S01]  /*98c0*/  FMUL.FTZ R177, R177, UR5 ;  /* 0x00000005b1b17c20 */ /* 0x000fe20008410000 */
[----:B------:R-:W-:-:S02]  /*98d0*/  IMAD.U32 R20, RZ, RZ, UR14 ;  /* 0x0000000eff147e24 */ /* 0x000fc4000f8e00ff */
[----:B------:R-:W-:Y:S01]  /*98e0*/  FMUL.FTZ R2, R0, UR5 ;  /* 0x0000000500027c20 */ /* 0x000fe20008410000 */
[--C-:B------:R-:W-:Y:S01]  /*98f0*/  FFMA.FTZ R175, R176, UR5, -R180.reuse ;  /* 0x00000005b0af7c23 */ /* 0x100fe200080108b4 */
[--C-:B------:R-:W-:Y:S01]  /*9900*/  FFMA.FTZ R21, R187, UR5, -R180.reuse ;  /* 0x00000005bb157c23 */ /* 0x100fe200080108b4 */
        /* <DEDUP_REMOVED lines=12> */
[--C-:B------:R-:W-:Y:S01]  /*99d0*/  FFMA.FTZ R171, R171, UR5, -R180.reuse ;  /* 0x00000005abab7c23 */ /* 0x100fe200080108b4 */
[----:B------:R-:W-:Y:S01]  /*99e0*/  FFMA.FTZ R189, R189, UR5, -R180 ;  /* 0x00000005bdbd7c23 */ /* 0x000fe200080108b4 */
[----:B------:R-:W-:Y:S01]  /*99f0*/  PLOP3.LUT P3, PT, PT, PT, UP1, 0x80, 0x0 ;  /* 0x000000000000781c */ /* 0x000fe20003f6f018 */
[----:B------:R-:W-:Y:S01]  /*9a00*/  @!P1 VIADD R160, R168, 0x38860 ;  /* 0x00038860a8a09836 */ /* 0x000fe20000000000 */
[----:B------:R-:W1:Y:S01]  /*9a10*/  MUFU.EX2 R2, R2 ;  /* 0x0000000200027308 */ /* 0x000e620000000800 */
[----:B------:R-:W-:-:S02]  /*9a20*/  IMAD.MOV.U32 R235, RZ, RZ, R3 ;  /* 0x000000ffffeb7224 */ /* 0x000fc400078e0003 */
[----:B------:R-:W-:Y:S01]  /*9a30*/  IMAD.MOV.U32 R234, RZ, RZ, R4 ;  /* 0x000000ffffea7224 */ /* 0x000fe200078e0004 */
[----:B------:R-:W-:-:S04]  /*9a40*/  @!P1 PRMT R160, RZ, 0x654, R160 ;  /* 0x00000654ffa09816 */ /* 0x000fc800000000a0 */
[----:B------:R-:W2:Y:S01]  /*9a50*/  MUFU.EX2 R208, R208 ;  /* 0x000000d000d07308 */ /* 0x000ea20000000800 */
[----:B0-----:R-:W-:-:S07]  /*9a60*/  FFMA.FTZ R177, R0, R14, R153 ;  /* 0x0000000e00b17223 */ /* 0x001fce0000010099 */
[----:B------:R-:W0:Y:S01]  /*9a70*/  MUFU.EX2 R167, R167 ;  /* 0x000000a700a77308 */ /* 0x000e220000000800 */
[----:B-1----:R-:W-:Y:S01]  /*9a80*/  FFMA.FTZ R179, R2, R5, R209 ;  /* 0x0000000502b37223 */ /* 0x002fe200000100d1 */
[----:B------:R-:W-:-:S03]  /*9a90*/  F2FP.F16.F32.PACK_AB R209, R156, R209 ;  /* 0x000000d19cd1723e */ /* 0x000fc600000000ff */
[----:B------:R-:W-:-:S03]  /*9aa0*/  FADD.FTZ R14, R156, R179 ;  /* 0x000000b39c0e7221 */ /* 0x000fc60000010000 */
[----:B------:R-:W1:Y:S01]  /*9ab0*/  MUFU.EX2 R204, R204 ;  /* 0x000000cc00cc7308 */ /* 0x000e620000000800 */
[C---:B--2---:R-:W-:Y:S01]  /*9ac0*/  FADD.FTZ R177, R208.reuse, R177 ;  /* 0x000000b1d0b17221 */ /* 0x044fe20000010000 */
[----:B------:R-:W-:Y:S01]  /*9ad0*/  FADD.FTZ R159, R211, R14 ;  /* 0x0000000ed39f7221 */ /* 0x000fe20000010000 */
[----:B------:R-:W-:Y:S02]  /*9ae0*/  F2FP.F16.F32.PACK_AB R208, R208, R153 ;  /* 0x00000099d0d0723e */ /* 0x000fe400000000ff */
[C---:B------:R-:W-:Y:S01]  /*9af0*/  F2FP.F16.F32.PACK_AB R211, R190.reuse, R211 ;  /* 0x000000d3bed3723e */ /* 0x040fe200000000ff */
[----:B------:R-:W-:Y:S02]  /*9b00*/  FADD.FTZ R14, R190, R159 ;  /* 0x0000009fbe0e7221 */ /* 0x000fe40000010000 */
[----:B------:R-:W2:Y:S02]  /*9b10*/  MUFU.EX2 R175, R175 ;  /* 0x000000af00af7308 */ /* 0x000ea40000000800 */
[----:B------:R-:W-:Y:S01]  /*9b20*/  FADD.FTZ R159, R205, R14 ;  /* 0x0000000ecd9f7221 */ /* 0x000fe20000010000 */
[----:B------:R-:W-:-:S03]  /*9b30*/  F2FP.F16.F32.PACK_AB R205, R162, R205 ;  /* 0x000000cda2cd723e */ /* 0x000fc600000000ff */
[----:B------:R-:W-:Y:S02]  /*9b40*/  FADD.FTZ R14, R162, R159 ;  /* 0x0000009fa20e7221 */ /* 0x000fe40000010000 */
[----:B------:R-:W3:Y:S02]  /*9b50*/  MUFU.EX2 R206, R206 ;  /* 0x000000ce00ce7308 */ /* 0x000ee40000000800 */
[----:B------:R-:W-:Y:S01]  /*9b60*/  FADD.FTZ R159, R207, R14 ;  /* 0x0000000ecf9f7221 */ /* 0x000fe20000010000 */
[----:B------:R-:W-:-:S03]  /*9b70*/  F2FP.F16.F32.PACK_AB R207, R166, R207 ;  /* 0x000000cfa6cf723e */ /* 0x000fc600000000ff */
[----:B------:R-:W-:Y:S02]  /*9b80*/  FADD.FTZ R14, R166, R159 ;  /* 0x0000009fa60e7221 */ /* 0x000fe40000010000 */
[----:B------:R-:W4:Y:S02]  /*9b90*/  MUFU.EX2 R21, R21 ;  /* 0x0000001500157308 */ /* 0x000f240000000800 */
[----:B------:R-:W-:Y:S01]  /*9ba0*/  FADD.FTZ R159, R201, R14 ;  /* 0x0000000ec99f7221 */ /* 0x000fe20000010000 */
[----:B------:R-:W-:-:S03]  /*9bb0*/  F2FP.F16.F32.PACK_AB R201, R154, R201 ;  /* 0x000000c99ac9723e */ /* 0x000fc600000000ff */
[----:B------:R-:W-:Y:S02]  /*9bc0*/  FADD.FTZ R14, R154, R159 ;  /* 0x0000009f9a0e7221 */ /* 0x000fe40000010000 */
[----:B------:R-:W5:Y:S08]  /*9bd0*/  MUFU.EX2 R200, R200 ;  /* 0x000000c800c87308 */ /* 0x000f700000000800 */
[----:B------:R-:W5:Y:S08]  /*9be0*/  MUFU.EX2 R169, R169 ;  /* 0x000000a900a97308 */ /* 0x000f700000000800 */
[----:B------:R3:W-:Y:S08]  /*9bf0*/  MUFU.EX2 R5, R161 ;  /* 0x000000a100057308 */ /* 0x0007f00000000800 */
[----:B------:R-:W5:Y:S08]  /*9c00*/  MUFU.EX2 R202, R202 ;  /* 0x000000ca00ca7308 */ /* 0x000f700000000800 */
[----:B------:R-:W5:Y:S01]  /*9c10*/  MUFU.EX2 R173, R173 ;  /* 0x000000ad00ad7308 */ /* 0x000f620000000800 */
[----:B------:R-:W-:-:S02]  /*9c20*/  WARPGROUP.DEPBAR.LE gsb0, 0x0 ;  /* 0x00008000000079c5 */ /* 0x000fc40000010000 */
[----:B------:R0:W-:Y:S05]  /*9c30*/  @!P1 SYNCS.ARRIVE.TRANS64.RED.A1T0 RZ, [R20+URZ], RZ ;  /* 0x000000ff14ff99a7 */ /* 0x0001ea000810043f */
[----:B------:R-:W5:Y:S01]  /*9c40*/  MUFU.EX2 R196, R196 ;  /* 0x000000c400c47308 */ /* 0x000f620000000800 */
[--C-:B------:R-:W-:Y:S01]  /*9c50*/  FFMA.FTZ R192, R157, UR5, -R180.reuse ;  /* 0x000000059dc07c23 */ /* 0x100fe200080108b4 */
[----:B------:R-:W-:Y:S01]  /*9c60*/  FFMA.FTZ R180, R191, UR5, -R180 ;  /* 0x00000005bfb47c23 */ /* 0x000fe200080108b4 */
[----:B0-----:R-:W-:-:S05]  /*9c70*/  FADD.FTZ R20, R210, R177 ;  /* 0x000000b1d2147221 */ /* 0x001fca0000010000 */
[----:B------:R-:W-:Y:S01]  /*9c80*/  MUFU.EX2 R198, R198 ;  /* 0x000000c600c67308 */ /* 0x000fe20000000800 */
[----:B------:R0:W-:Y:S01]  /*9c90*/  @!P1 SYNCS.ARRIVE.TRANS64.RED.A1T0 RZ, [R160+URZ], RZ ;  /* 0x000000ffa0ff99a7 */ /* 0x0001e2000810043f */
[C---:B------:R-:W-:Y:S01]  /*9ca0*/  F2FP.F16.F32.PACK_AB R210, R167.reuse, R210 ;  /* 0x000000d2a7d2723e */ /* 0x040fe200000000ff */
[----:B------:R-:W-:-:S04]  /*9cb0*/  FADD.FTZ R177, R167, R20 ;  /* 0x00000014a7b17221 */ /* 0x000fc80000010000 */
[----:B-1----:R-:W-:Y:S01]  /*9cc0*/  FADD.FTZ R20, R204, R177 ;  /* 0x000000b1cc147221 */ /* 0x002fe20000010000 */
[----:B------:R-:W1:Y:S01]  /*9cd0*/  MUFU.EX2 R199, R199 ;  /* 0x000000c700c77308 */ /* 0x000e620000000800 */
[C---:B--2---:R-:W-:Y:S02]  /*9ce0*/  F2FP.F16.F32.PACK_AB R204, R175.reuse, R204 ;  /* 0x000000ccafcc723e */ /* 0x044fe400000000ff */
[----:B---3--:R-:W-:-:S04]  /*9cf0*/  FADD.FTZ R161, R175, R20 ;  /* 0x00000014afa17221 */ /* 0x008fc80000010000 */
[----:B------:R-:W-:Y:S01]  /*9d00*/  FADD.FTZ R20, R206, R161 ;  /* 0x000000a1ce147221 */ /* 0x000fe20000010000 */
[C---:B----4-:R-:W-:Y:S01]  /*9d10*/  F2FP.F16.F32.PACK_AB R206, R21.reuse, R206 ;  /* 0x000000ce15ce723e */ /* 0x050fe200000000ff */
[----:B------:R-:W-:Y:S02]  /*9d20*/  MUFU.EX2 R157, R165 ;  /* 0x000000a5009d7308 */ /* 0x000fe40000000800 */
[----:B------:R-:W-:Y:S01]  /*9d30*/  FADD.FTZ R161, R21, R20 ;  /* 0x0000001415a17221 */ /* 0x000fe20000010000 */
[----:B------:R-:W-:Y:S01]  /*9d40*/  FADD.FTZ R21, R203, R14 ;  /* 0x0000000ecb157221 */ /* 0x000fe20000010000 */
[----:B------:R-:W-:Y:S02]  /*9d50*/  F2FP.F16.F32.PACK_AB R203, R170, R203 ;  /* 0x000000cbaacb723e */ /* 0x000fe400000000ff */
[----:B-----5:R-:W-:Y:S01]  /*9d60*/  FADD.FTZ R20, R200, R161 ;  /* 0x000000a1c8147221 */ /* 0x020fe20000010000 */
[----:B------:R-:W-:Y:S01]  /*9d70*/  FADD.FTZ R14, R170, R21 ;  /* 0x00000015aa0e7221 */ /* 0x000fe20000010000 */
[----:B------:R-:W2:Y:S01]  /*9d80*/  MUFU.EX2 R174, R174 ;  /* 0x000000ae00ae7308 */ /* 0x000ea20000000800 */
[C---:B------:R-:W-:Y:S01]  /*9d90*/  F2FP.F16.F32.PACK_AB R200, R169.reuse, R200 ;  /* 0x000000c8a9c8723e */ /* 0x040fe200000000ff */
[----:B------:R-:W-:Y:S01]  /*9da0*/  FADD.FTZ R161, R169, R20 ;  /* 0x00000014a9a17221 */ /* 0x000fe20000010000 */
[----:B------:R-:W-:Y:S01]  /*9db0*/  FADD.FTZ R21, R197, R14 ;  /* 0x0000000ec5157221 */ /* 0x000fe20000010000 */
[----:B------:R-:W-:-:S02]  /*9dc0*/  F2FP.F16.F32.PACK_AB R197, R158, R197 ;  /* 0x000000c59ec5723e */ /* 0x000fc400000000ff */
[----:B------:R-:W-:Y:S01]  /*9dd0*/  FADD.FTZ R20, R202, R161 ;  /* 0x000000a1ca147221 */ /* 0x000fe20000010000 */
[----:B------:R-:W-:Y:S01]  /*9de0*/  FADD.FTZ R14, R158, R21 ;  /* 0x000000159e0e7221 */ /* 0x000fe20000010000 */
[----:B------:R-:W3:Y:S01]  /*9df0*/  MUFU.EX2 R192, R192 ;  /* 0x000000c000c07308 */ /* 0x000ee20000000800 */
[C---:B------:R-:W-:Y:S01]  /*9e00*/  F2FP.F16.F32.PACK_AB R202, R173.reuse, R202 ;  /* 0x000000caadca723e */ /* 0x040fe200000000ff */
[----:B------:R-:W-:-:S04]  /*9e10*/  FADD.FTZ R159, R173, R20 ;  /* 0x00000014ad9f7221 */ /* 0x000fc80000010000 */
[----:B------:R-:W-:Y:S01]  /*9e20*/  FADD.FTZ R20, R196, R159 ;  /* 0x0000009fc4147221 */ /* 0x000fe20000010000 */
[C---:B------:R-:W-:Y:S01]  /*9e30*/  F2FP.F16.F32.PACK_AB R196, R5.reuse, R196 ;  /* 0x000000c405c4723e */ /* 0x040fe200000000ff */
[----:B------:R-:W4:Y:S02]  /*9e40*/  MUFU.EX2 R155, R155 ;  /* 0x0000009b009b7308 */ /* 0x000f240000000800 */
[----:B------:R-:W-:Y:S01]  /*9e50*/  FADD.FTZ R159, R5, R20 ;  /* 0x00000014059f7221 */ /* 0x000fe20000010000 */
[----:B-1----:R-:W-:Y:S01]  /*9e60*/  FADD.FTZ R5, R199, R14 ;  /* 0x0000000ec7057221 */ /* 0x002fe20000010000 */
[----:B--2---:R-:W-:Y:S02]  /*9e70*/  F2FP.F16.F32.PACK_AB R199, R174, R199 ;  /* 0x000000c7aec7723e */ /* 0x004fe400000000ff */
[----:B------:R-:W-:Y:S01]  /*9e80*/  FADD.FTZ R20, R198, R159 ;  /* 0x0000009fc6147221 */ /* 0x000fe20000010000 */
[----:B------:R-:W-:Y:S01]  /*9e90*/  FADD.FTZ R14, R174, R5 ;  /* 0x00000005ae0e7221 */ /* 0x000fe20000010000 */
[----:B------:R-:W1:Y:S01]  /*9ea0*/  MUFU.EX2 R153, R171 ;  /* 0x000000ab00997308 */ /* 0x000e620000000800 */
[C---:B------:R-:W-:Y:S01]  /*9eb0*/  F2FP.F16.F32.PACK_AB R198, R157.reuse, R198 ;  /* 0x000000c69dc6723e */ /* 0x040fe200000000ff */
[----:B------:R-:W-:-:S04]  /*9ec0*/  FADD.FTZ R21, R157, R20 ;  /* 0x000000149d157221 */ /* 0x000fc80000010000 */
[----:B---3--:R-:W-:Y:S01]  /*9ed0*/  FADD.FTZ R20, R192, R21 ;  /* 0x00000015c0147221 */ /* 0x008fe20000010000 */
[----:B------:R-:W-:Y:S01]  /*9ee0*/  IMAD.U32 R21, RZ, RZ, UR60 ;  /* 0x0000003cff157e24 */ /* 0x000fe2000f8e00ff */
[----:B------:R-:W2:Y:S01]  /*9ef0*/  MUFU.EX2 R178, R178 ;  /* 0x000000b200b27308 */ /* 0x000ea20000000800 */
[----:B----4-:R-:W-:-:S07]  /*9f00*/  FADD.FTZ R5, R155, R14 ;  /* 0x0000000e9b057221 */ /* 0x010fce0000010000 */
        /* <DEDUP_REMOVED lines=11> */
[----:B------:R-:W-:Y:S01]  /*9fc0*/  IMAD.U32 R20, RZ, RZ, UR6 ;  /* 0x00000006ff147e24 */ /* 0x000fe2000f8e00ff */
[----:B------:R-:W-:Y:S01]  /*9fd0*/  F2FP.F16.F32.PACK_AB R194, R180, R189 ;  /* 0x000000bdb4c2723e */ /* 0x000fe200000000ff */
[C---:B---3--:R-:W-:Y:S01]  /*9fe0*/  FADD.FTZ R5, R152.reuse, R5 ;  /* 0x0000000598057221 */ /* 0x048fe20000010000 */
[----:B------:R-:W-:Y:S01]  /*9ff0*/  F2FP.F16.F32.PACK_AB R195, R152, R163 ;  /* 0x000000a398c3723e */ /* 0x000fe200000000ff */
[----:B0-----:R-:W-:Y:S06]  /*a000*/  @P3 BRA `(.L_x_2609) ;  /* 0xffffffbc00943947 */ /* 0x001fec000383ffff */
[----:B------:R-:W-:-:S07]  /*a010*/  IMAD.U32 R20, RZ, RZ, UR4 ;  /* 0x00000004ff147e24 */ /* 0x000fce000f8e00ff */
.L_x_2600:
        /* <DEDUP_REMOVED lines=9> */
.L_x_2619:
        /* <DEDUP_REMOVED lines=10> */
.L_x_2611:
        /* <DEDUP_REMOVED lines=8> */
.L_x_2612:
[----:B-1----:R-:W-:Y:S05]  /*a1d0*/  @P2 BRA `(.L_x_2613) ;  /* 0x0000000000082947 */ /* 0x002fea0003800000 */
[----:B------:R-:W1:Y:S02]  /*a1e0*/  SYNCS.PHASECHK.TRANS64.TRYWAIT P2, [UR4+0x38830], R3 ;  /* 0x03883003ff0075a7 */ /* 0x000e640008040144 */
[----:B-1----:R-:W-:Y:S05]  /*a1f0*/  @!P2 BRA `(.L_x_2614) ;  /* 0x000000f400fca947 */ /* 0x002fea0003800000 */
.L_x_2613:
        /* <DEDUP_REMOVED lines=643> */
.L_x_2615:
        /* <DEDUP_REMOVED lines=9> */
.L_x_2616:
[----:B---3--:R-:W-:Y:S05]  /*cac0*/  @P2 BRA `(.L_x_2617) ;  /* 0x0000000000082947 */ /* 0x008fea0003800000 */
[----:B------:R-:W3:Y:S02]  /*cad0*/  SYNCS.PHASECHK.TRANS64.TRYWAIT P2, [UR4+0x38850], R0 ;  /* 0x03885000ff0075a7 */ /* 0x000ee40008040144 */
[----:B---3--:R-:W-:Y:S05]  /*cae0*/  @!P2 BRA `(.L_x_2618) ;  /* 0x000000cc00d8a947 */ /* 0x008fea0003800000 */
.L_x_2617:
        /* <DEDUP_REMOVED lines=236> */
[----:B0-----:R-:W-:-:S03]  /*d9b0*/  FFMA.FTZ R5, R2, R5, R209 ;  /* 0x0000000502057223 */ /* 0x001fc600000100d1 */
        /* <DEDUP_REMOVED lines=62> */
[C---:B------:R-:W-:Y:S01]  /*dda0*/  FADD.FTZ R21, R173.reuse, R162 ;  /* 0x000000a2ad157221 */ /* 0x040fe20000010000 */
[----:B------:R-:W-:Y:S01]  /*ddb0*/  FADD.FTZ R160, R20, R5 ;  /* 0x0000000514a07221 */ /* 0x000fe20000010000 */
        /* <DEDUP_REMOVED lines=27> */
[----:B------:R-:W-:Y:S02]  /*df70*/  IMAD.U32 R20, RZ, RZ, UR4 ;  /* 0x00000004ff147e24 */ /* 0x000fe4000f8e00ff */
[----:B------:R-:W-:Y:S01]  /*df80*/  IMAD.MOV.U32 R22, RZ, RZ, R3 ;  /* 0x000000ffff167224 */ /* 0x000fe200078e0003 */
[----:B0-----:R-:W-:Y:S06]  /*df90*/  @P2 BRA `(.L_x_2619) ;  /* 0xffffffc000442947 */ /* 0x001fec000383ffff */
.L_x_2610:
        /* <DEDUP_REMOVED lines=131> */
.L_x_2620:
        /* <DEDUP_REMOVED lines=8> */
.L_x_2621:
[----:B-1----:R-:W-:Y:S05]  /*e850*/  @P2 BRA `(.L_x_2622) ;  /* 0x0000000000082947 */ /* 0x002fea0003800000 */
[----:B------:R-:W1:Y:S02]  /*e860*/  SYNCS.PHASECHK.TRANS64.TRYWAIT P0, [UR7+0x38850], R0 ;  /* 0x03885000ff0075a7 */ /* 0x000e640008000147 */
[----:B-1----:R-:W-:Y:S05]  /*e870*/  @!P0 BRA `(.L_x_2623) ;  /* 0x000000b0008c8947 */ /* 0x002fea0003800000 */
.L_x_2622:
        /* <DEDUP_REMOVED lines=206> */
.L_x_2593:
        /* <DEDUP_REMOVED lines=79> */
[----:B------:R-:W-:Y:S01]  /*fa50*/  LOP3.LUT R106, R9, R106, RZ, 0x3c, !PT ;  /* 0x0000006a096a7212 */ /* 0x000fe200078e3cff */
[----:B------:R-:W-:Y:S01]  /*fa60*/  IMAD.X R9, RZ, RZ, R107, P1 ;  /* 0x000000ffff097224 */ /* 0x000fe200008e066b */
        /* <DEDUP_REMOVED lines=29> */
[----:B------:R0:W-:Y:S01]  /*fc40*/  STSM.16.M88.4 [R106], R24 ;  /* 0x000000186a007844 */ /* 0x0001e20000000200 */
[----:B------:R-:W-:-:S02]  /*fc50*/  LOP3.LUT R54, R54, R185, RZ, 0x3c, !PT ;  /* 0x000000b936367212 */ /* 0x000fc400078e3cff */
[----:B------:R-:W-:Y:S01]  /*fc60*/  SHF.R.U64 R94, R94, 0x3, RZ ;  /* 0x000000035e5e7819 */ /* 0x000fe200000012ff */
[----:B------:R1:W-:Y:S01]  /*fc70*/  STSM.16.M88.4 [R11], R32 ;  /* 0x000000200b007844 */ /* 0x0003e20000000200 */
[----:B------:R-:W-:Y:S02]  /*fc80*/  LOP3.LUT R98, R29, R6, RZ, 0x3c, !PT ;  /* 0x000000061d627212 */ /* 0x000fe400078e3cff */
[----:B------:R-:W-:Y:S01]  /*fc90*/  MOV R20, R20 ;  /* 0x0000001400147202 */ /* 0x000fe20000000f00 */
[----:B------:R-:W-:Y:S01]  /*fca0*/  STSM.16.M88.4 [R12], R40 ;  /* 0x000000280c007844 */ /* 0x000fe20000000200 */
[----:B------:R-:W-:Y:S02]  /*fcb0*/  F2FP.F16.F32.PACK_AB R59, R157, R59 ;  /* 0x0000003b9d3b723e */ /* 0x000fe400000000ff */
[----:B------:R-:W-:Y:S01]  /*fcc0*/  F2FP.F16.F32.PACK_AB R65, R156, R66 ;  /* 0x000000429c41723e */ /* 0x000fe200000000ff */
[----:B------:R2:W-:Y:S01]  /*fcd0*/  STSM.16.M88.4 [R14], R48 ;  /* 0x000000300e007844 */ /* 0x0005e20000000200 */
[----:B------:R-:W-:-:S02]  /*fce0*/  F2FP.F16.F32.PACK_AB R72, R73, R72 ;  /* 0x000000484948723e */ /* 0x000fc400000000ff */
[----:B------:R-:W-:Y:S01]  /*fcf0*/  LOP3.LUT R62, R62, R187, RZ, 0x3c, !PT ;  /* 0x000000bb3e3e7212 */ /* 0x000fe200078e3cff */
[----:B------:R3:W-:Y:S01]  /*fd00*/  STSM.16.M88.4 [R20], R56 ;  /* 0x0000003814007844 */ /* 0x0007e20000000200 */
[----:B------:R-:W-:Y:S02]  /*fd10*/  SHF.R.U64 R107, R107, 0x3, RZ ;  /* 0x000000036b6b7819 */ /* 0x000fe400000012ff */
[----:B------:R-:W-:Y:S02]  /*fd20*/  MOV R30, R30 ;  /* 0x0000001e001e7202 */ /* 0x000fe40000000f00 */
[----:B------:R-:W-:Y:S02]  /*fd30*/  F2FP.F16.F32.PACK_AB R66, R69, R68 ;  /* 0x000000444542723e */ /* 0x000fe400000000ff */
[----:B------:R-:W-:Y:S02]  /*fd40*/  F2FP.F16.F32.PACK_AB R67, R155, R67 ;  /* 0x000000439b43723e */ /* 0x000fe400000000ff */
[----:B------:R-:W-:-:S02]  /*fd50*/  F2FP.F16.F32.PACK_AB R73, R154, R74 ;  /* 0x0000004a9a49723e */ /* 0x000fc400000000ff */
[----:B------:R-:W-:Y:S01]  /*fd60*/  F2FP.F16.F32.PACK_AB R80, R81, R80 ;  /* 0x000000505150723e */ /* 0x000fe200000000ff */
[----:B------:R3:W-:Y:S01]  /*fd70*/  STSM.16.M88.4 [R30], R64 ;  /* 0x000000401e007844 */ /* 0x0007e20000000200 */
[----:B------:R-:W-:Y:S02]  /*fd80*/  LOP3.LUT R70, R70, R189, RZ, 0x3c, !PT ;  /* 0x000000bd46467212 */ /* 0x000fe400078e3cff */
[----:B------:R-:W-:Y:S02]  /*fd90*/  MOV R38, R38 ;  /* 0x0000002600267202 */ /* 0x000fe40000000f00 */
[----:B------:R-:W-:Y:S02]  /*fda0*/  F2FP.F16.F32.PACK_AB R74, R77, R76 ;  /* 0x0000004c4d4a723e */ /* 0x000fe400000000ff */
[----:B------:R-:W-:Y:S01]  /*fdb0*/  F2FP.F16.F32.PACK_AB R75, R153, R75 ;  /* 0x0000004b994b723e */ /* 0x000fe200000000ff */
[----:B------:R-:W4:Y:S01]  /*fdc0*/  LDC R76, c[0x0][0xbe8] ;  /* 0x0002fa00ff4c7b82 */ /* 0x000f220000000800 */
[----:B------:R-:W-:-:S02]  /*fdd0*/  F2FP.F16.F32.PACK_AB R81, R152, R82 ;  /* 0x000000529851723e */ /* 0x000fc400000000ff */
[----:B------:R-:W-:Y:S01]  /*fde0*/  F2FP.F16.F32.PACK_AB R88, R89, R88 ;  /* 0x000000585958723e */ /* 0x000fe200000000ff */
[----:B------:R3:W-:Y:S01]  /*fdf0*/  STSM.16.M88.4 [R38], R72 ;  /* 0x0000004826007844 */ /* 0x0007e20000000200 */
[----:B------:R-:W-:Y:S02]  /*fe00*/  LOP3.LUT R78, R78, R191, RZ, 0x3c, !PT ;  /* 0x000000bf4e4e7212 */ /* 0x000fe400078e3cff */
[----:B------:R-:W-:Y:S02]  /*fe10*/  SHF.R.U64 R165, R165, 0x3, RZ ;  /* 0x00000003a5a57819 */ /* 0x000fe400000012ff */
[----:B------:R-:W-:Y:S02]  /*fe20*/  MOV R46, R46 ;  /* 0x0000002e002e7202 */ /* 0x000fe40000000f00 */
[----:B------:R-:W-:Y:S02]  /*fe30*/  F2FP.F16.F32.PACK_AB R82, R85, R84 ;  /* 0x000000545552723e */ /* 0x000fe400000000ff */
[----:B------:R-:W-:-:S02]  /*fe40*/  F2FP.F16.F32.PACK_AB R83, R83, R86 ;  /* 0x000000565353723e */ /* 0x000fc400000000ff */
[----:B------:R-:W-:Y:S02]  /*fe50*/  F2FP.F16.F32.PACK_AB R89, R87, R90 ;  /* 0x0000005a5759723e */ /* 0x000fe400000000ff */
[----:B------:R-:W-:Y:S01]  /*fe60*/  LOP3.LUT R94, R94, R193, RZ, 0x3c, !PT ;  /* 0x000000c15e5e7212 */ /* 0x000fe200078e3cff */
[----:B------:R3:W-:Y:S01]  /*fe70*/  STSM.16.M88.4 [R46], R80 ;  /* 0x000000502e007844 */ /* 0x0007e20000000200 */
[----:B------:R-:W-:Y:S02]  /*fe80*/  MOV R54, R54 ;  /* 0x0000003600367202 */ /* 0x000fe40000000f00 */
[----:B------:R-:W-:Y:S02]  /*fe90*/  MOV R10, R98 ;  /* 0x00000062000a7202 */ /* 0x000fe40000000f00 */
[----:B------:R-:W-:Y:S02]  /*fea0*/  F2FP.F16.F32.PACK_AB R90, R93, R92 ;  /* 0x0000005c5d5a723e */ /* 0x000fe400000000ff */
[----:B------:R-:W-:-:S02]  /*feb0*/  F2FP.F16.F32.PACK_AB R91, R91, R3 ;  /* 0x000000035b5b723e */ /* 0x000fc400000000ff */
[----:B------:R-:W-:Y:S02]  /*fec0*/  F2FP.F16.F32.PACK_AB R96, R97, R96 ;  /* 0x000000606160723e */ /* 0x000fe400000000ff */
[----:B------:R-:W-:Y:S01]  /*fed0*/  LOP3.LUT R102, R107, R102, RZ, 0x3c, !PT ;  /* 0x000000666b667212 */ /* 0x000fe200078e3cff */
        /* <DEDUP_REMOVED lines=10> */
[----:B0-----:R-:W-:Y:S02]  /*ff80*/  F2FP.F16.F32.PACK_AB R106, R109, R108 ;  /* 0x0000006c6d6a723e */ /* 0x001fe400000000ff */
        /* <DEDUP_REMOVED lines=34> */
[----:B------:R3:W-:Y:S10]  /*101b0*/  STSM.16.M88.4 [R6], R144 ;  /* 0x0000009006007844 */ /* 0x0007f40000000200 */
[----:B------:R-:W-:-:S02]  /*101c0*/  USHF.L.U64.HI UR11, UR4, 0x2, UR7 ;  /* 0x00000002040b7899 */ /* 0x000fc40008010207 */
[----:B------:R-:W-:-:S04]  /*101d0*/  UIADD3 UR4, UP1, UR10, UR8, URZ ;  /* 0x000000080a047290 */ /* 0x000fc8000ff3e03f */
[----:B------:R-:W-:Y:S02]  /*101e0*/  UIADD3.X UR7, UR11, UR9, URZ, UP1, !UPT ;  /* 0x000000090b077290 */ /* 0x000fe40008ffe43f */
[----:B------:R-:W-:Y:S01]  /*101f0*/  IMAD.U32 R8, RZ, RZ, UR4 ;  /* 0x00000004ff087e24 */ /* 0x000fe2000f8e00ff */
[----:B------:R-:W-:-:S03]  /*10200*/  ULDC.64 UR8, c[0x0][0xc08] ;  /* 0x0003020000087ab9 */ /* 0x000fc60000000a00 */
[----:B------:R-:W-:Y:S01]  /*10210*/  IMAD.U32 R9, RZ, RZ, UR7 ;  /* 0x00000007ff097e24 */ /* 0x000fe2000f8e00ff */
[----:B------:R-:W-:Y:S06]  /*10220*/  BAR.SYNC.DEFER_BLOCKING 0x1, 0x100 ;  /* 0x0044000000007b1d */ /* 0x000fec0000010000 */
[----:B------:R-:W3:Y:S01]  /*10230*/  @P0 LDG.E R3, desc[UR12][R8.64] ;  /* 0x0000000c08030981 */ /* 0x000ee2000c1e1900 */
[----:B----4-:R-:W-:Y:S01]  /*10240*/  ISETP.NE.AND P1, PT, R76, 0x1, PT ;  /* 0x000000014c00780c */ /* 0x010fe20003f25270 */
[----:B------:R-:W-:Y:S01]  /*10250*/  UISETP.NE.U32.AND UP1, UPT, UR8, URZ, UPT ;  /* 0x0000003f0800728c */ /* 0x000fe2000bf25070 */
[----:B------:R-:W-:Y:S01]  /*10260*/  ULDC UR7, c[0x0][0xa88] ;  /* 0x0002a20000077ab9 */ /* 0x000fe20000000800 */
[----:B------:R-:W-:-:S02]  /*10270*/  UMOV UR4, URZ ;  /* 0x0000003f00047c82 */ /* 0x000fc40008000000 */
[----:B------:R-:W-:-:S06]  /*10280*/  UISETP.NE.AND.EX UP1, UPT, UR9, URZ, UPT, UP1 ;  /* 0x0000003f0900728c */ /* 0x000fcc000bf25310 */
[----:B------:R-:W-:Y:S02]  /*10290*/  PLOP3.LUT P2, PT, PT, PT, UP1, 0x80, 0x0 ;  /* 0x000000000000781c */ /* 0x000fe40003f4f018 */
[----:B-1----:R-:W0:Y:S03]  /*102a0*/  @P1 LDC R11, c[0x0][0xbec] ;  /* 0x0002fb00ff0b1b82 */ /* 0x002e260000000800 */
[----:B------:R-:W-:-:S04]  /*102b0*/  @UP1 UIADD3 UR8, UP2, UR10, UR8, URZ ;  /* 0x000000080a081290 */ /* 0x000fc8000ff5e03f */
[----:B------:R-:W-:Y:S01]  /*102c0*/  @UP1 UIADD3.X UR9, UR11, UR9, URZ, UP2, !UPT ;  /* 0x000000090b091290 */ /* 0x000fe200097fe43f */
[----:B------:R-:W1:Y:S01]  /*102d0*/  @P1 LDC R13, c[0x0][0xbf0] ;  /* 0x0002fc00ff0d1b82 */ /* 0x000e620000000800 */
[----:B--2---:R-:W-:-:S04]  /*102e0*/  IMAD.U32 R14, RZ, RZ, UR8 ;  /* 0x00000008ff0e7e24 */ /* 0x004fc8000f8e00ff */
[----:B------:R-:W-:Y:S01]  /*102f0*/  IMAD.U32 R15, RZ, RZ, UR9 ;  /* 0x00000009ff0f7e24 */ /* 0x000fe2000f8e00ff */
[----:B---3--:R-:W-:Y:S01]  /*10300*/  @P0 R2UR UR4, R3 ;  /* 0x00000000030402ca */ /* 0x008fe200000e0000 */
[----:B------:R-:W-:-:S06]  /*10310*/  IMAD.U32 R3, RZ, RZ, UR7 ;  /* 0x00000007ff037e24 */ /* 0x000fcc000f8e00ff */
[----:B------:R2:W5:Y:S01]  /*10320*/  @P2 LDG.E R3, desc[UR12][R14.64] ;  /* 0x0000000c0e032981 */ /* 0x000562000c1e1900 */
[----:B01----:R-:W-:Y:S07]  /*10330*/  @P2 BRA `(.L_x_2626) ;  /* 0x0000000000142947 */ /* 0x003fee0003800000 */
[----:B------:R-:W-:Y:S05]  /*10340*/  @!P0 BRA `(.L_x_2626) ;  /* 0x0000000000108947 */ /* 0x000fea0003800000 */
[----:B------:R-:W-:Y:S02]  /*10350*/  ULDC.64 UR8, c[0x0][0x208] ;  /* 0x0000820000087ab9 */ /* 0x000fe40000000a00 */
[----:B------:R-:W3:Y:S04]  /*10360*/  LDG.E R6, desc[UR8][R8.64] ;  /* 0x0000000808067981 */ /* 0x000ee8000c1e1900 */
[----:B-----5:R-:W3:Y:S02]  /*10370*/  LDG.E R3, desc[UR8][R8.64+0x4] ;  /* 0x0000040808037981 */ /* 0x020ee4000c1e1900 */
[----:B---3--:R-:W-:-:S07]  /*10380*/  IMAD.IADD R3, R3, 0x1, -R6 ;  /* 0x0000000103037824 */ /* 0x008fce00078e0a06 */
.L_x_2626:
[----:B------:R-:W-:Y:S01]  /*10390*/  R2UR UR18, R219 ;  /* 0x00000000db1272ca */ /* 0x000fe200000e0000 */
[----:B------:R-:W-:Y:S01]  /*103a0*/  ULDC.64 UR12, c[0x0][0xb90] ;  /* 0x0002e400000c7ab9 */ /* 0x000fe20000000a00 */
[----:B------:R-:W-:Y:S01]  /*103b0*/  R2UR UR17, R23 ;  /* 0x00000000171172ca */ /* 0x000fe200000e0000 */
[----:B------:R-:W-:Y:S01]  /*103c0*/  USHF.R.S32.HI UR11, URZ, 0x1f, UR4 ;  /* 0x0000001f3f0b7899 */ /* 0x000fe20008011404 */
[----:B------:R-:W-:Y:S01]  /*103d0*/  R2UR UR16, R221 ;  /* 0x00000000dd1072ca */ /* 0x000fe200000e0000 */
[----:B------:R-:W-:Y:S01]  /*103e0*/  UMOV UR10, UR4 ;  /* 0x00000004000a7c82 */ /* 0x000fe20008000000 */
[----:B------:R-:W-:Y:S01]  /*103f0*/  R2UR UR15, R218 ;  /* 0x00000000da0f72ca */ /* 0x000fe200000e0000 */
[----:B------:R-:W-:Y:S01]  /*10400*/  IMAD R9, R220, 0x40, R18 ;  /* 0x00000040dc097824 */ /* 0x000fe200078e0212 */
[----:B------:R-:W0:Y:S01]  /*10410*/  @P1 LDC R17, c[0x0][0xbf0] ;  /* 0x0002fc00ff111b82 */ /* 0x000e220000000800 */
[----:B-----5:R-:W-:Y:S01]  /*10420*/  IMAD R81, R3, R76, RZ ;  /* 0x0000004c03517224 */ /* 0x020fe200078e02ff */
[----:B------:R-:W-:Y:S01]  /*10430*/  ULDC.64 UR20, c[0x0][0x208] ;  /* 0x0000820000147ab9 */ /* 0x000fe20000000a00 */
[----:B------:R-:W-:-:S02]  /*10440*/  IMAD.WIDE R4, R9, 0x2, R4 ;  /* 0x0000000209047825 */ /* 0x000fc400078e0204 */
[----:B------:R-:W-:Y:S02]  /*10450*/  USHF.R.S32.HI UR14, URZ, 0x1f, UR18 ;  /* 0x0000001f3f0e7899 */ /* 0x000fe40008011412 */
[----:B------:R-:W-:Y:S01]  /*10460*/  VIADD R10, R213, UR17 ;  /* 0x00000011d50a7c36 */ /* 0x000fe20008000000 */
[----:B------:R-:W-:Y:S01]  /*10470*/  UIMAD.WIDE.U32 UR8, UR18, UR12, UR10 ;  /* 0x0000000c120872a5 */ /* 0x000fe2000f8e000a */
[----:B------:R-:W-:Y:S01]  /*10480*/  IADD3 R29, P3, R4, 0x4000, RZ ;  /* 0x00004000041d7810 */ /* 0x000fe20007f7e0ff */
[----:B------:R-:W-:Y:S01]  /*10490*/  UIMAD UR7, UR14, UR12, URZ ;  /* 0x0000000c0e0772a4 */ /* 0x000fe2000f8e023f */
[----:B------:R-:W-:Y:S01]  /*104a0*/  @P1 IMAD.HI.U32 R6, R10, R11, RZ ;  /* 0x0000000b0a061227 */ /* 0x000fe200078e00ff */
[----:B------:R-:W-:Y:S01]  /*104b0*/  USEL UR16, UR16, URZ, !UP0 ;  /* 0x0000003f10107287 */ /* 0x000fe2000c000000 */
[----:B------:R-:W-:Y:S01]  /*104c0*/  LOP3.LUT R28, R29, 0x380, RZ, 0xc0, !PT ;  /* 0x000003801d1c7812 */ /* 0x000fe200078ec0ff */
[----:B------:R-:W-:Y:S01]  /*104d0*/  UIMAD UR7, UR18, UR13, UR7 ;  /* 0x0000000d120772a4 */ /* 0x000fe2000f8e0207 */
[----:B------:R-:W-:Y:S01]  /*104e0*/  IMAD.MOV.U32 R8, RZ, RZ, R10 ;  /* 0x000000ffff087224 */ /* 0x000fe200078e000a */
[----:B------:R-:W-:Y:S01]  /*104f0*/  @P1 SHF.R.U32.HI R8, RZ, R13, R6 ;  /* 0x0000000dff081219 */ /* 0x000fe20000011606 */
[----:B------:R-:W-:Y:S01]  /*10500*/  ULDC.64 UR12, c[0x0][0xb98] ;  /* 0x0002e600000c7ab9 */ /* 0x000fe20000000a00 */
[----:B------:R-:W-:Y:S01]  /*10510*/  UIADD3 UR9, UR9, UR7, URZ ;  /* 0x0000000709097290 */ /* 0x000fe2000fffe03f */
[----:B------:R-:W-:Y:S01]  /*10520*/  SHF.R.U64 R28, R28, 0x3, RZ ;  /* 0x000000031c1c7819 */ /* 0x000fe200000012ff */
[----:B------:R-:W-:Y:S01]  /*10530*/  USEL UR15, UR15, URZ, !UP0 ;  /* 0x0000003f0f0f7287 */ /* 0x000fe2000c000000 */
[--C-:B------:R-:W-:Y:S01]  /*10540*/  IMAD.MOV R11, RZ, RZ, -R8.reuse ;  /* 0x000000ffff0b7224 */ /* 0x100fe200078e0a08 */
[----:B------:R-:W-:Y:S01]  /*10550*/  UIMAD UR7, UR16, UR12, URZ ;  /* 0x0000000c100772a4 */ /* 0x000fe2000f8e023f */
[----:B------:R-:W-:Y:S01]  /*10560*/  SHF.R.S32.HI R9, RZ, 0x1f, R8 ;  /* 0x0000001fff097819 */ /* 0x000fe20000011408 */
[----:B------:R-:W-:Y:S01]  /*10570*/  UIMAD.WIDE.U32 UR8, UR15, UR12, UR8 ;  /* 0x0000000c0f0872a5 */ /* 0x000fe2000f8e0008 */
[----:B------:R-:W-:Y:S01]  /*10580*/  IMAD R11, R76, R11, R10 ;  /* 0x0000000b4c0b7224 */ /* 0x000fe200078e020a */
[----:B------:R-:W-:Y:S01]  /*10590*/  UIMAD UR7, UR15, UR13, UR7 ;  /* 0x0000000d0f0772a4 */ /* 0x000fe2000f8e0207 */
[----:B------:R-:W-:Y:S01]  /*105a0*/  LOP3.LUT R28, R28, R29, RZ, 0x3c, !PT ;  /* 0x0000001d1c1c7212 */ /* 0x000fe200078e3cff */
[----:B------:R-:W-:Y:S01]  /*105b0*/  IMAD.X R29, RZ, RZ, R5, P3 ;  /* 0x000000ffff1d7224 */ /* 0x000fe200018e0605 */
[----:B------:R-:W-:Y:S01]  /*105c0*/  IADD3 R45, P3, R4, 0xa000, RZ ;  /* 0x0000a000042d7810 */ /* 0x000fe20007f7e0ff */
[----:B--2---:R-:W-:Y:S01]  /*105d0*/  VIADD R14, R225, UR17 ;  /* 0x00000011e10e7c36 */ /* 0x004fe20008000000 */
[----:B------:R-:W-:Y:S01]  /*105e0*/  IADD3 R8, P0, R8, UR8, RZ ;  /* 0x0000000808087c10 */ /* 0x000fe2000ff1e0ff */
[----:B------:R-:W-:Y:S01]  /*105f0*/  IMAD.U32 R10, RZ, RZ, UR7 ;  /* 0x00000007ff0a7e24 */ /* 0x000fe2000f8e00ff */
[----:B------:R-:W-:Y:S01]  /*10600*/  SHF.R.S32.HI R6, RZ, 0x1f, R11 ;  /* 0x0000001fff067819 */ /* 0x000fe2000001140b */
[----:B------:R-:W-:Y:S01]  /*10610*/  ULDC.64 UR12, c[0x0][0xaa0] ;  /* 0x0002a800000c7ab9 */ /* 0x000fe20000000a00 */
[----:B------:R-:W-:-:S02]  /*10620*/  IADD3 R33, P2, R4, 0x5000, RZ ;  /* 0x0000500004217810 */ /* 0x000fc40007f5e0ff */
[----:B------:R-:W-:Y:S01]  /*10630*/  IADD3.X R9, R9, UR9, R10, P0, !PT ;  /* 0x0000000909097c10 */ /* 0x000fe200087fe40a */
[----:B------:R-:W-:Y:S01]  /*10640*/  ULDC.64 UR8, c[0x0][0xb88] ;  /* 0x0002e20000087ab9 */ /* 0x000fe20000000a00 */
[----:B------:R-:W-:Y:S01]  /*10650*/  LOP3.LUT R44, R45, 0x380, RZ, 0xc0, !PT ;  /* 0x000003802d2c7812 */ /* 0x000fe200078ec0ff */
[----:B------:R-:W-:Y:S01]  /*10660*/  IMAD R6, R6, UR8, RZ ;  /* 0x0000000806067c24 */ /* 0x000fe2000f8e02ff */
[----:B------:R-:W-:Y:S01]  /*10670*/  LOP3.LUT R32, R33, 0x380, RZ, 0xc0, !PT ;  /* 0x0000038021207812 */ /* 0x000fe200078ec0ff */
[C---:B------:R-:W-:Y:S01]  /*10680*/  IMAD.WIDE.U32 R8, R11.reuse, UR8, R8 ;  /* 0x000000080b087c25 */ /* 0x040fe2000f8e0008 */
[----:B------:R-:W-:Y:S02]  /*10690*/  SHF.R.U64 R44, R44, 0x3, RZ ;  /* 0x000000032c2c7819 */ /* 0x000fe400000012ff */
[----:B------:R-:W-:Y:S01]  /*106a0*/  SHF.R.U64 R32, R32, 0x3, RZ ;  /* 0x0000000320207819 */ /* 0x000fe200000012ff */
[----:B------:R-:W-:Y:S01]  /*106b0*/  IMAD R15, R11, UR9, R6 ;  /* 0x000000090b0f7c24 */ /* 0x000fe2000f8e0206 */
[----:B------:R-:W-:Y:S01]  /*106c0*/  ULDC.64 UR8, c[0x0][0xb50] ;  /* 0x0002d40000087ab9 */ /* 0x000fe20000000a00 */
[----:B------:R-:W-:Y:S01]  /*106d0*/  LOP3.LUT R44, R44, R45, RZ, 0x3c, !PT ;  /* 0x0000002d2c2c7212 */ /* 0x000fe200078e3cff */
[----:B------:R-:W-:Y:S01]  /*106e0*/  IMAD.X R45, RZ, RZ, R5, P3 ;  /* 0x000000ffff2d7224 */ /* 0x000fe200018e0605 */
[----:B------:R-:W-:Y:S01]  /*106f0*/  LEA R10, P0, R8, UR8, 0x2 ;  /* 0x00000008080a7c11 */ /* 0x000fe2000f8010ff */
[----:B------:R-:W-:Y:S01]  /*10700*/  IMAD.IADD R9, R9, 0x1, R15 ;  /* 0x0000000109097824 */ /* 0x000fe200078e020f */
[----:B------:R-:W-:Y:S01]  /*10710*/  IADD3 R13, P5, R4, 0x1000, RZ ;  /* 0x00001000040d7810 */ /* 0x000fe20007fbe0ff */
[----:B------:R-:W-:Y:S01]  /*10720*/  VIADD R6, R14, 0x8 ;  /* 0x000000080e067836 */ /* 0x000fe20000000000 */
[----:B------:R-:W-:Y:S01]  /*10730*/  IADD3 R21, P4, R4, 0x2000, RZ ;  /* 0x0000200004157810 */ /* 0x000fe20007f9e0ff */
[----:B------:R-:W-:Y:S01]  /*10740*/  SHFL.IDX PT, R46, R10, RZ, 0x1c1f ;  /* 0x001c1fff0a2e7589 */ /* 0x000fe200000e0000 */
[----:B------:R-:W-:-:S02]  /*10750*/  LEA.HI.X R11, R8, UR9, R9, 0x2, P0 ;  /* 0x00000009080b7c11 */ /* 0x000fc400080f1409 */
[----:B------:R-:W-:Y:S01]  /*10760*/  IADD3 R25, P0, R4, 0x3000, RZ ;  /* 0x0000300004197810 */ /* 0x000fe20007f1e0ff */
[----:B------:R-:W-:Y:S01]  /*10770*/  SHFL.IDX PT, R50, R10, 0x1, 0x1c1f ;  /* 0x003c1f000a327f89 */ /* 0x000fe200000e0000 */
[----:B------:R-:W-:Y:S01]  /*10780*/  LOP3.LUT R32, R32, R33, RZ, 0x3c, !PT ;  /* 0x0000002120207212 */ /* 0x000fe200078e3cff */
[----:B------:R-:W-:Y:S01]  /*10790*/  IMAD.X R33, RZ, RZ, R5, P2 ;  /* 0x000000ffff217224 */ /* 0x000fe200010e0605 */
[----:B------:R-:W-:Y:S01]  /*107a0*/  LOP3.LUT R24, R25, 0x380, RZ, 0xc0, !PT ;  /* 0x0000038019187812 */ /* 0x000fe200078ec0ff */
[----:B------:R-:W1:Y:S01]  /*107b0*/  SHFL.IDX PT, R47, R11, RZ, 0x1c1f ;  /* 0x001c1fff0b2f7589 */ /* 0x000e6200000e0000 */
[----:B------:R-:W-:Y:S02]  /*107c0*/  IADD3 R8, P3, R4, 0xf000, RZ ;  /* 0x0000f00004087810 */ /* 0x000fe40007f7e0ff */
[----:B------:R-:W-:Y:S01]  /*107d0*/  SHF.R.U64 R24, R24, 0x3, RZ ;  /* 0x0000000318187819 */ /* 0x000fe200000012ff */
[----:B------:R-:W2:Y:S01]  /*107e0*/  SHFL.IDX PT, R51, R11, 0x1, 0x1c1f ;  /* 0x003c1f000b337f89 */ /* 0x000ea200000e0000 */
[----:B------:R-:W-:-:S02]  /*107f0*/  IADD3 R49, P2, R4, 0xb000, RZ ;  /* 0x0000b00004317810 */ /* 0x000fc40007f5e0ff */
[----:B------:R-:W-:Y:S02]  /*10800*/  LOP3.LUT R12, R13, 0x380, RZ, 0xc0, !PT ;  /* 0x000003800d0c7812 */ /* 0x000fe400078ec0ff */
[----:B------:R-:W-:Y:S02]  /*10810*/  LOP3.LUT R20, R21, 0x380, RZ, 0xc0, !PT ;  /* 0x0000038015147812 */ /* 0x000fe400078ec0ff */
[----:B------:R-:W-:Y:S01]  /*10820*/  IADD3 R37, P6, R4, 0x6000, RZ ;  /* 0x0000600004257810 */ /* 0x000fe20007fde0ff */
[----:B------:R-:W-:Y:S01]  /*10830*/  UIMAD UR7, UR11, UR12, URZ ;  /* 0x0000000c0b0772a4 */ /* 0x000fe2000f8e023f */
[----:B------:R-:W-:Y:S01]  /*10840*/  LOP3.LUT R24, R24, R25, RZ, 0x3c, !PT ;  /* 0x0000001918187212 */ /* 0x000fe200078e3cff */
[--C-:B------:R-:W-:Y:S01]  /*10850*/  IMAD.X R25, RZ, RZ, R5.reuse, P0 ;  /* 0x000000ffff197224 */ /* 0x100fe200000e0605 */
[----:B------:R-:W-:Y:S01]  /*10860*/  IADD3 R57, P0, R4, 0x9000, RZ ;  /* 0x0000900004397810 */ /* 0x000fe20007f1e0ff */
[----:B------:R-:W-:Y:S01]  /*10870*/  UIMAD.WIDE.U32 UR8, UR4, UR12, URZ ;  /* 0x0000000c040872a5 */ /* 0x000fe2000f8e003f */
[----:B------:R-:W-:Y:S01]  /*10880*/  LOP3.LUT R3, R8, 0x380, RZ, 0xc0, !PT ;  /* 0x0000038008037812 */ /* 0x000fe200078ec0ff */
[----:B------:R-:W-:Y:S01]  /*10890*/  ULDC.64 UR10, c[0x0][0xae8] ;  /* 0x0002ba00000a7ab9 */ /* 0x000fe20000000a00 */
[----:B------:R-:W-:Y:S01]  /*108a0*/  LOP3.LUT R56, R57, 0x380, RZ, 0xc0, !PT ;  /* 0x0000038039387812 */ /* 0x000fe200078ec0ff */
[----:B------:R-:W-:Y:S01]  /*108b0*/  IMAD.X R53, RZ, RZ, R5, P3 ;  /* 0x000000ffff357224 */ /* 0x000fe200018e0605 */
[----:B------:R-:W-:-:S02]  /*108c0*/  LOP3.LUT R48, R49, 0x380, RZ, 0xc0, !PT ;  /* 0x0000038031307812 */ /* 0x000fc400078ec0ff */
[----:B------:R-:W-:Y:S02]  /*108d0*/  SHF.R.U64 R56, R56, 0x3, RZ ;  /* 0x0000000338387819 */ /* 0x000fe400000012ff */
[----:B------:R-:W-:Y:S02]  /*108e0*/  SHF.R.U64 R12, R12, 0x3, RZ ;  /* 0x000000030c0c7819 */ /* 0x000fe400000012ff */
[----:B------:R-:W-:Y:S02]  /*108f0*/  SHF.R.U64 R20, R20, 0x3, RZ ;  /* 0x0000000314147819 */ /* 0x000fe400000012ff */
[----:B------:R-:W-:Y:S02]  /*10900*/  SHF.R.U64 R3, R3, 0x3, RZ ;  /* 0x0000000303037819 */ /* 0x000fe400000012ff */
[----:B------:R-:W-:Y:S01]  /*10910*/  LOP3.LUT R56, R56, R57, RZ, 0x3c, !PT ;  /* 0x0000003938387212 */ /* 0x000fe200078e3cff */
[----:B------:R-:W-:Y:S01]  /*10920*/  IMAD.X R57, RZ, RZ, R5, P0 ;  /* 0x000000ffff397224 */ /* 0x000fe200000e0605 */
[----:B------:R-:W-:-:S02]  /*10930*/  SHF.R.U64 R48, R48, 0x3, RZ ;  /* 0x0000000330307819 */ /* 0x000fc400000012ff */
[----:B------:R-:W-:Y:S01]  /*10940*/  LOP3.LUT R12, R12, R13, RZ, 0x3c, !PT ;  /* 0x0000000d0c0c7212 */ /* 0x000fe200078e3cff */
[--C-:B------:R-:W-:Y:S01]  /*10950*/  IMAD.X R13, RZ, RZ, R5.reuse, P5 ;  /* 0x000000ffff0d7224 */ /* 0x100fe200028e0605 */
[----:B------:R-:W-:Y:S01]  /*10960*/  LOP3.LUT R20, R20, R21, RZ, 0x3c, !PT ;  /* 0x0000001514147212 */ /* 0x000fe200078e3cff */
[--C-:B------:R-:W-:Y:S01]  /*10970*/  IMAD.X R21, RZ, RZ, R5.reuse, P4 ;  /* 0x000000ffff157224 */ /* 0x100fe200020e0605 */
[----:B------:R-:W-:Y:S02]  /*10980*/  LOP3.LUT P0, RZ, R223, 0x3, RZ, 0xc0, !PT ;  /* 0x00000003dfff7812 */ /* 0x000fe4000780c0ff */
[C---:B------:R-:W-:Y:S02]  /*10990*/  IADD3 R41, P5, R4.reuse, 0x7000, RZ ;  /* 0x0000700004297810 */ /* 0x040fe40007fbe0ff */
[----:B------:R-:W-:Y:S02]  /*109a0*/  IADD3 R65, P4, R4, 0x8000, RZ ;  /* 0x0000800004417810 */ /* 0x000fe40007f9e0ff */
[----:B------:R-:W-:Y:S01]  /*109b0*/  LOP3.LUT R48, R48, R49, RZ, 0x3c, !PT ;  /* 0x0000003130307212 */ /* 0x000fe200078e3cff */
[----:B------:R-:W-:Y:S01]  /*109c0*/  IMAD.X R49, RZ, RZ, R5, P2 ;  /* 0x000000ffff317224 */ /* 0x000fe200010e0605 */
[----:B------:R-:W-:-:S02]  /*109d0*/  LOP3.LUT R52, R3, R8, RZ, 0x3c, !PT ;  /* 0x0000000803347212 */ /* 0x000fc400078e3cff */
[----:B------:R-:W3:Y:S01]  /*109e0*/  @P1 LDC R3, c[0x0][0xbec] ;  /* 0x0002fb00ff031b82 */ /* 0x000ee20000000800 */
[-C--:B------:R-:W-:Y:S02]  /*109f0*/  ISETP.GE.OR P2, PT, R14, R81.reuse, P0 ;  /* 0x000000510e00720c */ /* 0x080fe40000746670 */
[----:B------:R-:W-:Y:S02]  /*10a00*/  ISETP.GE.OR P0, PT, R6, R81, P0 ;  /* 0x000000510600720c */ /* 0x000fe40000706670 */
[----:B------:R-:W-:Y:S02]  /*10a10*/  LOP3.LUT R36, R37, 0x380, RZ, 0xc0, !PT ;  /* 0x0000038025247812 */ /* 0x000fe400078ec0ff */
[----:B------:R-:W-:Y:S02]  /*10a20*/  LOP3.LUT R40, R41, 0x380, RZ, 0xc0, !PT ;  /* 0x0000038029287812 */ /* 0x000fe400078ec0ff */
[----:B------:R-:W-:Y:S02]  /*10a30*/  LOP3.LUT R64, R65, 0x380, RZ, 0xc0, !PT ;  /* 0x0000038041407812 */ /* 0x000fe400078ec0ff */
[----:B------:R-:W-:-:S02]  /*10a40*/  LOP3.LUT R9, R4, 0x380, RZ, 0xc0, !PT ;  /* 0x0000038004097812 */ /* 0x000fc400078ec0ff */
[----:B------:R-:W-:Y:S01]  /*10a50*/  SHF.R.U64 R36, R36, 0x3, RZ ;  /* 0x0000000324247819 */ /* 0x000fe200000012ff */
[----:B------:R-:W-:Y:S01]  /*10a60*/  UIMAD UR7, UR4, UR13, UR7 ;  /* 0x0000000d040772a4 */ /* 0x000fe2000f8e0207 */
[----:B------:R-:W-:Y:S01]  /*10a70*/  SHF.R.U64 R40, R40, 0x3, RZ ;  /* 0x0000000328287819 */ /* 0x000fe200000012ff */
[----:B-1----:R-:W-:Y:S01]  /*10a80*/  @!P2 ST.E desc[UR20][R46.64], R2 ;  /* 0x000000022e00a985 */ /* 0x002fe2000c101914 */
[----:B------:R-:W-:Y:S02]  /*10a90*/  SHF.R.U64 R64, R64, 0x3, RZ ;  /* 0x0000000340407819 */ /* 0x000fe400000012ff */
[----:B------:R-:W-:Y:S01]  /*10aa0*/  SHF.R.U64 R9, R9, 0x3, RZ ;  /* 0x0000000309097819 */ /* 0x000fe200000012ff */
[----:B--2---:R1:W-:Y:S01]  /*10ab0*/  @!P0 ST.E desc[UR20][R50.64], R0 ;  /* 0x0000000032008985 */ /* 0x0043e2000c101914 */
[----:B------:R-:W-:Y:S01]  /*10ac0*/  LOP3.LUT R36, R36, R37, RZ, 0x3c, !PT ;  /* 0x0000002524247212 */ /* 0x000fe200078e3cff */
[--C-:B------:R-:W-:Y:S01]  /*10ad0*/  IMAD.X R37, RZ, RZ, R5.reuse, P6 ;  /* 0x000000ffff257224 */ /* 0x100fe200030e0605 */
[----:B------:R-:W-:Y:S01]  /*10ae0*/  LOP3.LUT R40, R40, R41, RZ, 0x3c, !PT ;  /* 0x0000002928287212 */ /* 0x000fe200078e3cff */
[--C-:B------:R-:W-:Y:S01]  /*10af0*/  IMAD.X R41, RZ, RZ, R5.reuse, P5 ;  /* 0x000000ffff297224 */ /* 0x100fe200028e0605 */
[----:B------:R-:W-:Y:S01]  /*10b00*/  LOP3.LUT R64, R64, R65, RZ, 0x3c, !PT ;  /* 0x0000004140407212 */ /* 0x000fe200078e3cff */
[----:B------:R-:W-:Y:S01]  /*10b10*/  IMAD.X R65, RZ, RZ, R5, P4 ;  /* 0x000000ffff417224 */ /* 0x000fe200020e0605 */
[C---:B------:R-:W-:Y:S01]  /*10b20*/  IADD3 R73, P6, R4.reuse, 0xc000, RZ ;  /* 0x0000c00004497810 */ /* 0x040fe20007fde0ff */
[----:B------:R-:W-:Y:S01]  /*10b30*/  UIADD3 UR9, UR9, UR7, URZ ;  /* 0x0000000709097290 */ /* 0x000fe2000fffe03f */
[C---:B------:R-:W-:Y:S01]  /*10b40*/  IADD3 R69, P5, R4.reuse, 0xd000, RZ ;  /* 0x0000d00004457810 */ /* 0x040fe20007fbe0ff */
[----:B------:R-:W-:Y:S01]  /*10b50*/  UIMAD UR4, UR14, UR10, URZ ;  /* 0x0000000a0e0472a4 */ /* 0x000fe2000f8e023f */
[----:B------:R-:W-:Y:S01]  /*10b60*/  IADD3 R61, P4, R4, 0xe000, RZ ;  /* 0x0000e000043d7810 */ /* 0x000fe20007f9e0ff */
[----:B-1----:R-:W-:Y:S01]  /*10b70*/  IMAD R0, R217, 0x20, R220 ;  /* 0x00000020d9007824 */ /* 0x002fe200078e02dc */
[----:B------:R-:W-:Y:S01]  /*10b80*/  LOP3.LUT R4, R9, R4, RZ, 0x3c, !PT ;  /* 0x0000000409047212 */ /* 0x000fe200078e3cff */
[----:B------:R-:W5:Y:S01]  /*10b90*/  LD.E.128 R12, desc[UR20][R12.64] ;  /* 0x000000140c0c7980 */ /* 0x000f62000c101d00 */
[----:B------:R-:W-:-:S02]  /*10ba0*/  LOP3.LUT R72, R73, 0x380, RZ, 0xc0, !PT ;  /* 0x0000038049487812 */ /* 0x000fc400078ec0ff */
[----:B------:R-:W-:Y:S01]  /*10bb0*/  LOP3.LUT R68, R69, 0x380, RZ, 0xc0, !PT ;  /* 0x0000038045447812 */ /* 0x000fe200078ec0ff */
[----:B------:R1:W5:Y:S01]  /*10bc0*/  LD.E.128 R8, desc[UR20][R4.64] ;  /* 0x0000001404087980 */ /* 0x000362000c101d00 */
[----:B------:R-:W-:Y:S01]  /*10bd0*/  LOP3.LUT R60, R61, 0x380, RZ, 0xc0, !PT ;  /* 0x000003803d3c7812 */ /* 0x000fe200078ec0ff */
[----:B------:R-:W-:Y:S01]  /*10be0*/  UIMAD UR4, UR18, UR11, UR4 ;  /* 0x0000000b120472a4 */ /* 0x000fe2000f8e0204 */
[----:B------:R-:W-:Y:S01]  /*10bf0*/  SHF.R.U64 R72, R72, 0x3, RZ ;  /* 0x0000000348487819 */ /* 0x000fe200000012ff */
[----:B------:R-:W-:Y:S01]  /*10c00*/  UIMAD.WIDE.U32 UR8, UR18, UR10, UR8 ;  /* 0x0000000a120872a5 */ /* 0x000fe2000f8e0008 */
[----:B------:R-:W-:Y:S01]  /*10c10*/  SHF.R.U64 R68, R68, 0x3, RZ ;  /* 0x0000000344447819 */ /* 0x000fe200000012ff */
[----:B------:R-:W5:Y:S01]  /*10c20*/  LD.E.128 R20, desc[UR20][R20.64] ;  /* 0x0000001414147980 */ /* 0x000f62000c101d00 */
[----:B------:R-:W-:Y:S01]  /*10c30*/  SHF.R.U64 R60, R60, 0x3, RZ ;  /* 0x000000033c3c7819 */ /* 0x000fe200000012ff */
[----:B------:R-:W-:Y:S01]  /*10c40*/  ULDC.64 UR10, c[0x0][0xaf0] ;  /* 0x0002bc00000a7ab9 */ /* 0x000fe20000000a00 */
[----:B-1----:R-:W-:Y:S01]  /*10c50*/  VIADD R4, R0, UR17 ;  /* 0x0000001100047c36 */ /* 0x002fe20008000000 */
[----:B------:R-:W-:Y:S01]  /*10c60*/  UIADD3 UR9, UR9, UR4, URZ ;  /* 0x0000000409097290 */ /* 0x000fe2000fffe03f */
[----:B------:R-:W-:Y:S01]  /*10c70*/  LOP3.LUT R72, R72, R73, RZ, 0x3c, !PT ;  /* 0x0000004948487212 */ /* 0x000fe200078e3cff */
[----:B------:R-:W5:Y:S01]  /*10c80*/  LD.E.128 R24, desc[UR20][R24.64] ;  /* 0x0000001418187980 */ /* 0x000f62000c101d00 */
[----:B---3--:R-:W-:Y:S01]  /*10c90*/  @P1 IMAD.HI.U32 R0, R4, R3, RZ ;  /* 0x0000000304001227 */ /* 0x008fe200078e00ff */
[----:B------:R-:W-:Y:S01]  /*10ca0*/  LOP3.LUT R68, R68, R69, RZ, 0x3c, !PT ;  /* 0x0000004544447212 */ /* 0x000fe200078e3cff */
[----:B------:R-:W-:Y:S01]  /*10cb0*/  UIMAD UR4, UR16, UR10, URZ ;  /* 0x0000000a100472a4 */ /* 0x000fe2000f8e023f */
[----:B------:R-:W-:Y:S01]  /*10cc0*/  LOP3.LUT R60, R60, R61, RZ, 0x3c, !PT ;  /* 0x0000003d3c3c7212 */ /* 0x000fe200078e3cff */
[--C-:B------:R-:W-:Y:S01]  /*10cd0*/  IMAD.X R73, RZ, RZ, R5.reuse, P6 ;  /* 0x000000ffff497224 */ /* 0x100fe200030e0605 */
[----:B------:R-:W5:Y:S01]  /*10ce0*/  LD.E.128 R28, desc[UR20][R28.64] ;  /* 0x000000141c1c7980 */ /* 0x000f62000c101d00 */
[----:B------:R-:W-:-:S02]  /*10cf0*/  IMAD.X R69, RZ, RZ, R5, P5 ;  /* 0x000000ffff457224 */ /* 0x000fc400028e0605 */
[----:B------:R-:W-:Y:S01]  /*10d00*/  IMAD.X R61, RZ, RZ, R5, P4 ;  /* 0x000000ffff3d7224 */ /* 0x000fe200020e0605 */
[----:B------:R-:W5:Y:S01]  /*10d10*/  LD.E.128 R32, desc[UR20][R32.64] ;  /* 0x0000001420207980 */ /* 0x000f62000c101d00 */
[----:B------:R-:W-:Y:S01]  /*10d20*/  IMAD.MOV.U32 R5, RZ, RZ, R4 ;  /* 0x000000ffff057224 */ /* 0x000fe200078e0004 */
[----:B0-----:R-:W-:Y:S01]  /*10d30*/  @P1 SHF.R.U32.HI R5, RZ, R17, R0 ;  /* 0x00000011ff051219 */ /* 0x001fe20000011600 */
[----:B------:R-:W-:Y:S01]  /*10d40*/  UIMAD UR4, UR15, UR11, UR4 ;  /* 0x0000000b0f0472a4 */ /* 0x000fe2000f8e0204 */
[----:B------:R-:W5:Y:S01]  /*10d50*/  LD.E.128 R36, desc[UR20][R36.64] ;  /* 0x0000001424247980 */ /* 0x000f62000c101d00 */
[----:B------:R-:W-:Y:S01]  /*10d60*/  UIMAD.WIDE.U32 UR8, UR15, UR10, UR8 ;  /* 0x0000000a0f0872a5 */ /* 0x000fe2000f8e0008 */
[--C-:B------:R-:W-:Y:S01]  /*10d70*/  SHF.R.S32.HI R0, RZ, 0x1f, R5.reuse ;  /* 0x0000001fff007819 */ /* 0x100fe20000011405 */
[----:B------:R-:W-:Y:S01]  /*10d80*/  IMAD.MOV R17, RZ, RZ, -R5 ;  /* 0x000000ffff117224 */ /* 0x000fe200078e0a05 */
[----:B------:R-:W-:Y:S01]  /*10d90*/  ULDC.64 UR10, c[0x0][0xae0] ;  /* 0x0002b800000a7ab9 */ /* 0x000fe20000000a00 */
[----:B------:R-:W-:Y:S01]  /*10da0*/  UIADD3 UR4, UR9, UR4, URZ ;  /* 0x0000000409047290 */ /* 0x000fe2000fffe03f */
[----:B------:R-:W5:Y:S01]  /*10db0*/  LD.E.128 R40, desc[UR20][R40.64] ;  /* 0x0000001428287980 */ /* 0x000f62000c101d00 */
[----:B------:R-:W-:-:S02]  /*10dc0*/  IMAD R0, R0, UR10, RZ ;  /* 0x0000000a00007c24 */ /* 0x000fc4000f8e02ff */
[----:B------:R-:W-:Y:S01]  /*10dd0*/  IMAD R17, R76, R17, R4 ;  /* 0x000000114c117224 */ /* 0x000fe200078e0204 */
[----:B------:R-:W5:Y:S01]  /*10de0*/  LD.E.128 R64, desc[UR20][R64.64] ;  /* 0x0000001440407980 */ /* 0x000f62000c101d00 */
[----:B------:R-:W-:Y:S02]  /*10df0*/  IMAD.U32 R3, RZ, RZ, UR9 ;  /* 0x00000009ff037e24 */ /* 0x000fe4000f8e00ff */
[----:B------:R-:W-:Y:S01]  /*10e00*/  IMAD.U32 R2, RZ, RZ, UR8 ;  /* 0x00000008ff027e24 */ /* 0x000fe2000f8e00ff */
[----:B------:R-:W5:Y:S01]  /*10e10*/  LD.E.128 R56, desc[UR20][R56.64] ;  /* 0x0000001438387980 */ /* 0x000f62000c101d00 */
[----:B------:R-:W-:Y:S01]  /*10e20*/  IMAD.U32 R3, RZ, RZ, UR4 ;  /* 0x00000004ff037e24 */ /* 0x000fe2000f8e00ff */
[----:B------:R-:W-:Y:S02]  /*10e30*/  ULDC.64 UR8, c[0x0][0xad8] ;  /* 0x0002b60000087ab9 */ /* 0x000fe40000000a00 */
[----:B------:R-:W5:Y:S01]  /*10e40*/  LD.E.128 R44, desc[UR20][R44.64] ;  /* 0x000000142c2c7980 */ /* 0x000f62000c101d00 */
[----:B------:R-:W-:-:S03]  /*10e50*/  IMAD R77, R5, UR11, R0 ;  /* 0x0000000b054d7c24 */ /* 0x000fc6000f8e0200 */
[----:B------:R-:W5:Y:S01]  /*10e60*/  LD.E.128 R48, desc[UR20][R48.64] ;  /* 0x0000001430307980 */ /* 0x000f62000c101d00 */
[----:B------:R-:W-:-:S03]  /*10e70*/  SHF.R.S32.HI R0, RZ, 0x1f, R17 ;  /* 0x0000001fff007819 */ /* 0x000fc60000011411 */
[----:B------:R-:W5:Y:S04]  /*10e80*/  LD.E.128 R72, desc[UR20][R72.64] ;  /* 0x0000001448487980 */ /* 0x000f68000c101d00 */
[----:B------:R-:W5:Y:S04]  /*10e90*/  LD.E.128 R68, desc[UR20][R68.64] ;  /* 0x0000001444447980 */ /* 0x000f68000c101d00 */
[----:B------:R-:W5:Y:S04]  /*10ea0*/  LD.E.128 R60, desc[UR20][R60.64] ;  /* 0x000000143c3c7980 */ /* 0x000f68000c101d00 */
[----:B------:R-:W5:Y:S01]  /*10eb0*/  LD.E.128 R52, desc[UR20][R52.64] ;  /* 0x0000001434347980 */ /* 0x000f62000c101d00 */
[----:B------:R-:W-:Y:S01]  /*10ec0*/  IMAD.WIDE.U32 R2, R5, UR10, R2 ;  /* 0x0000000a05027c25 */ /* 0x000fe2000f8e0002 */
[----:B------:R-:W-:Y:S01]  /*10ed0*/  @!PT LDS RZ, [RZ] ;  /* 0x00000000fffff984 */ /* 0x000fe20000000800 */
[----:B------:R-:W-:Y:S01]  /*10ee0*/  @!PT LDS RZ, [RZ] ;  /* 0x00000000fffff984 */ /* 0x000fe20000000800 */
[----:B------:R-:W-:Y:S01]  /*10ef0*/  @!PT LDS RZ, [RZ] ;  /* 0x00000000fffff984 */ /* 0x000fe20000000800 */
[----:B------:R-:W-:Y:S01]  /*10f00*/  @!PT LDS RZ, [RZ] ;  /* 0x00000000fffff984 */ /* 0x000fe20000000800 */
[----:B------:R0:W-:Y:S06]  /*10f10*/  MEMBAR.ALL.CTA ;  /* 0x0000000000007992 */ /* 0x0001ec0000008000 */
[----:B0-----:R-:W0:Y:S01]  /*10f20*/  FENCE.VIEW.ASYNC.S ;  /* 0x00000000000073c6 */ /* 0x001e220000000000 */
[----:B------:R-:W-:-:S02]  /*10f30*/  IMAD.IADD R3, R3, 0x1, R77 ;  /* 0x0000000103037824 */ /* 0x000fc400078e024d */
[----:B------:R-:W-:Y:S02]  /*10f40*/  IMAD R4, R0, UR8, RZ ;  /* 0x0000000800047c24 */ /* 0x000fe4000f8e02ff */
[----:B------:R-:W-:Y:S02]  /*10f50*/  VIADD R80, R220, UR17 ;  /* 0x00000011dc507c36 */ /* 0x000fe40008000000 */
[C---:B------:R-:W-:Y:S02]  /*10f60*/  IMAD R5, R17.reuse, UR9, R4 ;  /* 0x0000000911057c24 */ /* 0x040fe4000f8e0204 */
[----:B------:R-:W-:Y:S01]  /*10f70*/  IMAD.WIDE.U32 R2, R17, UR8, R2 ;  /* 0x0000000811027c25 */ /* 0x000fe2000f8e0002 */
[----:B------:R-:W-:Y:S01]  /*10f80*/  ISETP.GE.AND P2, PT, R80, R81, PT ;  /* 0x000000515000720c */ /* 0x000fe20003f46270 */
[----:B------:R-:W-:Y:S02]  /*10f90*/  ULDC.64 UR8, c[0x0][0xa80] ;  /* 0x0002a00000087ab9 */ /* 0x000fe40000000a00 */
[----:B------:R-:W-:Y:S01]  /*10fa0*/  VIADD R19, R19, 0x38820 ;  /* 0x0003882013137836 */ /* 0x000fe20000000000 */
[----:B------:R-:W-:Y:S01]  /*10fb0*/  LEA R6, P3, R2, UR8, 0x1 ;  /* 0x0000000802067c11 */ /* 0x000fe2000f8608ff */
[----:B------:R-:W-:-:S02]  /*10fc0*/  IMAD.IADD R3, R3, 0x1, R5 ;  /* 0x0000000103037824 */ /* 0x000fc400078e0205 */
[----:B------:R-:W-:Y:S01]  /*10fd0*/  VIADD R0, R80, 0x20 ;  /* 0x0000002050007836 */ /* 0x000fe20000000000 */
[----:B------:R-:W-:Y:S02]  /*10fe0*/  PRMT R19, RZ, 0x654, R19 ;  /* 0x00000654ff137816 */ /* 0x000fe40000000013 */
[----:B------:R-:W-:Y:S02]  /*10ff0*/  LEA.HI.X R17, R2, UR9, R3, 0x1, P3 ;  /* 0x0000000902117c11 */ /* 0x000fe400098f0c03 */
[-C--:B------:R-:W-:Y:S01]  /*11000*/  ISETP.GE.AND P1, PT, R0, R81.reuse, PT ;  /* 0x000000510000720c */ /* 0x080fe20003f26270 */
[----:B------:R-:W-:Y:S01]  /*11010*/  VIADD R0, R80, 0x40 ;  /* 0x0000004050007836 */ /* 0x000fe20000000000 */
[----:B0-----:R0:W-:Y:S01]  /*11020*/  SYNCS.ARRIVE.TRANS64.RED.A1T0 RZ, [R19+URZ], RZ ;  /* 0x000000ff13ff79a7 */ /* 0x0011e2000810043f */
[----:B------:R1:W2:Y:S01]  /*11030*/  SHFL.IDX PT, R79, R6, RZ, 0x181f ;  /* 0x00181fff064f7589 */ /* 0x0002a200000e0000 */
[----:B------:R-:W-:Y:S02]  /*11040*/  BSSY B1, `(.L_x_2627) ;  /* 0x0000016000017945 */ /* 0x000fe40003800000 */
[----:B------:R-:W-:Y:S01]  /*11050*/  ISETP.GE.AND P0, PT, R0, R81, PT ;  /* 0x000000510000720c */ /* 0x000fe20003f06270 */
[----:B0-----:R1:W0:Y:S01]  /*11060*/  SHFL.IDX PT, R19, R17, RZ, 0x181f ;  /* 0x00181fff11137589 */ /* 0x00122200000e0000 */
[----:B------:R-:W-:Y:S11]  /*11070*/  @P2 BRA `(.L_x_2628) ;  /* 0x0000000000482947 */ /* 0x000ff60003800000 */
[----:B------:R-:W-:Y:S01]  /*11080*/  ULDC UR4, c[0x0][0xac8] ;  /* 0x0002b20000047ab9 */ /* 0x000fe20000000800 */
[----:B------:R-:W-:Y:S01]  /*11090*/  ULDC.64 UR8, c[0x0][0x208] ;  /* 0x0000820000087ab9 */ /* 0x000fe20000000a00 */
[----:B------:R-:W-:Y:S02]  /*110a0*/  ISETP.GE.AND P5, PT, R18, UR4, PT ;  /* 0x0000000412007c0c */ /* 0x000fe4000bfa6270 */
[----:B------:R-:W-:Y:S02]  /*110b0*/  ISETP.GE.AND P4, PT, R215, UR4, PT ;  /* 0x00000004d7007c0c */ /* 0x000fe4000bf86270 */
[----:B------:R-:W-:Y:S02]  /*110c0*/  ISETP.GE.AND P3, PT, R214, UR4, PT ;  /* 0x00000004d6007c0c */ /* 0x000fe4000bf66270 */
[----:B------:R-:W-:-:S07]  /*110d0*/  ISETP.GE.AND P2, PT, R216, UR4, PT ;  /* 0x00000004d8007c0c */ /* 0x000fce000bf46270 */
[----:B--2---:R-:W-:-:S04]  /*110e0*/  @!P5 LEA R2, P6, R18, R79, 0x1 ;  /* 0x0000004f1202d211 */ /* 0x004fc800078c08ff */
[----:B0-----:R-:W-:Y:S02]  /*110f0*/  @!P5 LEA.HI.X R3, R18, R19, R231, 0x1, P6 ;  /* 0x000000131203d211 */ /* 0x001fe400030f0ce7 */
        /* <DEDUP_REMOVED lines=10> */
.L_x_2628:
[----:B------:R-:W-:Y:S05]  /*111a0*/  BSYNC B1 ;  /* 0x0000000000017941 */ /* 0x000fea0003800000 */
.L_x_2627:
        /* <DEDUP_REMOVED lines=22> */
.L_x_2630:
[----:B------:R-:W-:Y:S05]  /*11310*/  BSYNC B1 ;  /* 0x0000000000017941 */ /* 0x000fea0003800000 */
.L_x_2629:
        /* <DEDUP_REMOVED lines=22> */
.L_x_2632:
[----:B------:R-:W-:Y:S05]  /*11480*/  BSYNC B1 ;  /* 0x0000000000017941 */ /* 0x000fea0003800000 */
.L_x_2631:
[----:B------:R-:W-:Y:S01]  /*11490*/  VIADD R0, R80, 0x60 ;  /* 0x0000006050007836 */ /* 0x000fe20000000000 */
[----:B01-3--:R-:W3:Y:S04]  /*114a0*/  SHFL.IDX PT, R17, R17, 0x3, 0x181f ;  /* 0x00781f0011117f89 */ /* 0x00bee800000e0000 */
[----:B------:R-:W-:Y:S01]  /*114b0*/  ISETP.GE.AND P0, PT, R0, R81, PT ;  /* 0x000000510000720c */ /* 0x000fe20003f06270 */
[----:B----4-:R4:W0:-:S12]  /*114c0*/  SHFL.IDX PT, R11, R6, 0x3, 0x181f ;  /* 0x00781f00060b7f89 */ /* 0x01081800000e0000 */
[----:B----4-:R-:W-:Y:S05]  /*114d0*/  @P0 BRA `(.L_x_2633) ;  /* 0x0000000c00ec0947 */ /* 0x010fea0003800000 */
[----:B------:R-:W-:Y:S01]  /*114e0*/  ULDC UR4, c[0x0][0xac8] ;  /* 0x0002b20000047ab9 */ /* 0x000fe20000000800 */
[----:B------:R-:W-:Y:S01]  /*114f0*/  ULDC.64 UR8, c[0x0][0x208] ;  /* 0x0000820000087ab9 */ /* 0x000fe20000000a00 */
[----:B------:R-:W-:Y:S02]  /*11500*/  ISETP.GE.AND P3, PT, R18, UR4, PT ;  /* 0x0000000412007c0c */ /* 0x000fe4000bf66270 */
[----:B------:R-:W-:Y:S02]  /*11510*/  ISETP.GE.AND P4, PT, R215, UR4, PT ;  /* 0x00000004d7007c0c */ /* 0x000fe4000bf86270 */
[----:B------:R-:W-:-:S09]  /*11520*/  ISETP.GE.AND P5, PT, R214, UR4, PT ;  /* 0x00000004d6007c0c */ /* 0x000fd2000bfa6270 */
[CC--:B0-----:R-:W-:Y:S02]  /*11530*/  @!P3 LEA R2, P0, R18.reuse, R11.reuse, 0x1 ;  /* 0x0000000b1202b211 */ /* 0x0c1fe400078008ff */
[C---:B------:R-:W-:Y:S02]  /*11540*/  @!P4 LEA R4, P1, R215.reuse, R11, 0x1 ;  /* 0x0000000bd704c211 */ /* 0x040fe400078208ff */
[----:B---3--:R-:W-:Y:S02]  /*11550*/  @!P3 LEA.HI.X R3, R18, R17, R231, 0x1, P0 ;  /* 0x000000111203b211 */ /* 0x008fe400000f0ce7 */
        /* <DEDUP_REMOVED lines=13> */
.L_x_2625:
        /* <DEDUP_REMOVED lines=37> */
.L_x_2634:
        /* <DEDUP_REMOVED lines=50> */
.L_x_2636:
[----:B------:R-:W-:Y:S05]  /*11ba0*/  BSYNC B1 ;  /* 0x0000000000017941 */ /* 0x000fea0003800000 */
.L_x_2635:
        /* <DEDUP_REMOVED lines=13> */
[----:B------:R-:W-:Y:S02]  /*11c80*/  UIMAD.WIDE.U32 UR8, UR17, UR14, UR8 ;  /* 0x0000000e110872a5 */ /* 0x000fe4000f8e0008 */
        /* <DEDUP_REMOVED lines=24> */
[----:B------:R-:W-:Y:S02]  /*11e10*/  VIADD R6, R220, UR16 ;  /* 0x00000010dc067c36 */ /* 0x000fe40008000000 */
        /* <DEDUP_REMOVED lines=33> */
.L_x_2638:
[----:B------:R-:W-:Y:S05]  /*12030*/  BSYNC B1 ;  /* 0x0000000000017941 */ /* 0x000fea0003800000 */
.L_x_2637:
        /* <DEDUP_REMOVED lines=22> */
.L_x_2640:
[----:B------:R-:W-:Y:S05]  /*121a0*/  BSYNC B1 ;  /* 0x0000000000017941 */ /* 0x000fea0003800000 */
.L_x_2639:
        /* <DEDUP_REMOVED lines=22> */
.L_x_2642:
[----:B------:R-:W-:Y:S05]  /*12310*/  BSYNC B1 ;  /* 0x0000000000017941 */ /* 0x000fea0003800000 */
.L_x_2641:
        /* <DEDUP_REMOVED lines=23> */
.L_x_2633:
[----:B------:R-:W-:Y:S05]  /*12490*/  BSYNC B0 ;  /* 0x0000000000007941 */ /* 0x000fea0003800000 */
.L_x_2624:
[----:B------:R-:W-:Y:S02]  /*124a0*/  ULDC UR4, c[0x0][0xc3c] ;  /* 0x00030f0000047ab9 */ /* 0x000fe40000000800 */
[----:B------:R-:W-:-:S13]  /*124b0*/  ISETP.GE.AND P0, PT, R7, UR4, PT ;  /* 0x0000000407007c0c */ /* 0x000fda000bf06270 */
[----:B------:R-:W-:Y:S05]  /*124c0*/  @!P0 BRA `(.L_x_2643) ;  /* 0xfffffee800688947 */ /* 0x000fea000383ffff */
[----:B------:R-:W-:Y:S05]  /*124d0*/  EXIT ;  /* 0x000000000000794d */ /* 0x000fea0003800000 */
.L_x_2588:
[----:B------:R-:W-:-:S08]  /*124e0*/  NOP ;  /* 0x0000000000007918 */ /* 0x000fd00000000000 */
[----:B0-----:R-:W0:-:S00]  /*124f0*/  USETMAXREG.DEALLOC.CTAPOOL 0x18 ;  /* 0x00000018000079c8 */ /* 0x001e0000080e0500 */
[----:B0-----:R-:W-:Y:S01]  /*12500*/  LOP3.LUT R0, R0, 0x3, RZ, 0xc0, !PT ;  /* 0x0000000300007812 */ /* 0x001fe200078ec0ff */
[----:B------:R-:W-:-:S05]  /*12510*/  IMAD.MOV.U32 R5, RZ, RZ, RZ ;  /* 0x000000ffff057224 */ /* 0x000fca00078e00ff */
[----:B------:R-:W0:Y:S02]  /*12520*/  SHFL.IDX PT, R0, R0, RZ, 0x1f ;  /* 0x00001fff00007589 */ /* 0x000e2400000e0000 */
[----:B0-----:R-:W-:-:S04]  /*12530*/  ISETP.NE.AND P0, PT, R0, RZ, PT ;  /* 0x000000ff0000720c */ /* 0x001fc80003f05270 */
        /* <DEDUP_REMOVED lines=10> */
.L_x_2644:
        /* <DEDUP_REMOVED lines=43> */
.L_x_2650:
        /* <DEDUP_REMOVED lines=13> */
.L_x_2649:
[----:B------:R-:W-:Y:S05]  /*12960*/  BSYNC B0 ;  /* 0x0000000000007941 */ /* 0x000fea0003800000 */
.L_x_2648:
        /* <DEDUP_REMOVED lines=21> */
.L_x_2646:
        /* <DEDUP_REMOVED lines=21> */
.L_x_2651:
        /* <DEDUP_REMOVED lines=57> */
.L_x_2647:
[----:B------:R-:W-:Y:S02]  /*12fa0*/  IMAD.MOV.U32 R17, RZ, RZ, RZ ;  /* 0x000000ffff117224 */ /* 0x000fe400078e00ff */
[----:B------:R-:W-:Y:S02]  /*12fb0*/  IMAD.U32 R16, RZ, RZ, UR6 ;  /* 0x00000006ff107e24 */ /* 0x000fe4000f8e00ff */
[----:B------:R-:W-:-:S07]  /*12fc0*/  IMAD.MOV.U32 R18, RZ, RZ, RZ ;  /* 0x000000ffff127224 */ /* 0x000fce00078e00ff */
.L_x_2652:
[----:B------:R-:W-:-:S13]  /*12fd0*/  ISETP.NE.AND P0, PT, R0, RZ, PT ;  /* 0x000000ff0000720c */ /* 0x000fda0003f05270 */
[----:B------:R-:W1:Y:S01]  /*12fe0*/  @!P0 S2R R3, SR_CgaCtaId ;  /* 0x0000000000038919 */ /* 0x000e620000008800 */
[----:B------:R-:W-:-:S04]  /*12ff0*/  @!P0 MOV R0, 0x400 ;  /* 0x0000040000008802 */ /* 0x000fc80000000f00 */
[----:B-1----:R-:W-:-:S05]  /*13000*/  @!P0 LEA R0, R3, R0, 0x18 ;  /* 0x0000000003008211 */ /* 0x002fca00078ec0ff */
[----:B------:R2:W-:Y:S01]  /*13010*/  @!P0 STS.128 [R0+0x388d0], R16 ;  /* 0x0388d01000008388 */ /* 0x0005e20000000c00 */
[----:B------:R-:W-:Y:S06]  /*13020*/  BAR.ARV 0x5, 0x180 ;  /* 0x0146000000007b1d */ /* 0x000fec0000002000 */
.L_x_2645:
[----:B0-2---:R-:W-:Y:S01]  /*13030*/  IMAD.MOV.U32 R0, RZ, RZ, 0x1 ;  /* 0x00000001ff007424 */ /* 0x005fe200078e00ff */
        /* <DEDUP_REMOVED lines=34> */
.L_x_2766:
[----:B-1----:R-:W1:Y:S01]  /*13260*/  LDC.64 R2, c[0x0][0xc88] ;  /* 0x00032200ff027b82 */ /* 0x002e620000000a00 */
[----:B------:R-:W-:Y:S01]  /*13270*/  ULDC.64 UR4, c[0x0][0x208] ;  /* 0x0000820000047ab9 */ /* 0x000fe20000000a00 */
[----:B-1----:R-:W-:-:S05]  /*13280*/  IMAD.WIDE R2, R19, 0x4, R2 ;  /* 0x0000000413027825 */ /* 0x002fca00078e0202 */
[----:B--2---:R-:W2:Y:S01]  /*13290*/  LDG.E R12, desc[UR4][R2.64] ;  /* 0x00000004020c7981 */ /* 0x004ea2000c1e1900 */
[----:B------:R-:W-:Y:S05]  /*132a0*/  YIELD ;  /* 0x0000000000007946 */ /* 0x000fea0003800000 */
[----:B------:R-:W-:Y:S01]  /*132b0*/  ULDC.64 UR4, c[0x0][0xa28] ;  /* 0x00028a0000047ab9 */ /* 0x000fe20000000a00 */
[----:B----4-:R-:W-:Y:S01]  /*132c0*/  IMAD.MOV.U32 R0, RZ, RZ, RZ ;  /* 0x000000ffff007224 */ /* 0x010fe200078e00ff */
        /* <DEDUP_REMOVED lines=17> */
[----:B---3--:R-:W-:Y:S01]  /*133e0*/  IMAD.MOV.U32 R8, RZ, RZ, RZ ;  /* 0x000000ffff087224 */ /* 0x008fe200078e00ff */
        /* <DEDUP_REMOVED lines=34> */
.L_x_2654:
[----:B------:R-:W-:Y:S01]  /*13610*/  IMAD.MOV.U32 R2, RZ, RZ, R12 ;  /* 0x000000ffff027224 */ /* 0x000fe200078e000c */
[----:B------:R-:W-:Y:S01]  /*13620*/  ULDC.64 UR4, c[0x0][0xa20] ;  /* 0x0002880000047ab9 */ /* 0x000fe20000000a00 */
[----:B-----5:R-:W-:Y:S01]  /*13630*/  IMAD.IADD R3, R8, 0x1, R0 ;  /* 0x0000000108037824 */ /* 0x020fe200078e0200 */
[----:B------:R-:W-:Y:S02]  /*13640*/  ISETP.NE.U32.AND P1, PT, RZ, UR4, PT ;  /* 0x00000004ff007c0c */ /* 0x000fe4000bf25070 */
[----:B------:R3:W-:Y:S02]  /*13650*/  STL [R1+0x10], R2 ;  /* 0x0000100201007387 */ /* 0x0007e40000100800 */
[----:B------:R-:W-:Y:S02]  /*13660*/  ISETP.NE.AND.EX P1, PT, RZ, UR5, PT, P1 ;  /* 0x00000005ff007c0c */ /* 0x000fe4000bf25310 */
[----:B------:R3:W-:Y:S11]  /*13670*/  STL [R1+0x18], R3 ;  /* 0x0000180301007387 */ /* 0x0007f60000100800 */
[----:B---3--:R-:W-:Y:S05]  /*13680*/  @!P1 BRA `(.L_x_2655) ;  /* 0x0000000000149947 */ /* 0x008fea0003800000 */
[----:B------:R-:W-:Y:S01]  /*13690*/  IADD3 R6, P0, R11, UR4, RZ ;  /* 0x000000040b067c10 */ /* 0x000fe2000ff1e0ff */
[----:B------:R-:W-:-:S03]  /*136a0*/  ULDC.64 UR6, c[0x0][0x208] ;  /* 0x0000820000067ab9 */ /* 0x000fc60000000a00 */
[----:B------:R-:W-:-:S05]  /*136b0*/  IADD3.X R7, R10, UR5, RZ, P0, !PT ;  /* 0x000000050a077c10 */ /* 0x000fca00087fe4ff */
[----:B------:R3:W5:Y:S01]  /*136c0*/  LDG.E R6, desc[UR6][R6.64] ;  /* 0x0000000606067981 */ /* 0x000762000c1e1900 */
[----:B------:R-:W-:Y:S05]  /*136d0*/  BRA `(.L_x_2656) ;  /* 0x0000000000147947 */ /* 0x000fea0003800000 */
.L_x_2655:
[----:B------:R-:W-:Y:S05]  /*136e0*/  @!P0 BRA `(.L_x_2656) ;  /* 0x0000000000108947 */ /* 0x000fea0003800000 */
[----:B------:R-:W-:Y:S02]  /*136f0*/  ULDC.64 UR4, c[0x0][0x208] ;  /* 0x0000820000047ab9 */ /* 0x000fe40000000a00 */
[----:B------:R-:W3:Y:S04]  /*13700*/  LDG.E R6, desc[UR4][R4.64] ;  /* 0x0000000404067981 */ /* 0x000ee8000c1e1900 */
[----:B------:R-:W3:Y:S02]  /*13710*/  LDG.E R4, desc[UR4][R4.64+0x4] ;  /* 0x0000040404047981 */ /* 0x000ee4000c1e1900 */
[----:B---3--:R-:W-:-:S07]  /*13720*/  IMAD.IADD R6, R4, 0x1, -R6 ;  /* 0x0000000104067824 */ /* 0x008fce00078e0a06 */
.L_x_2656:
[----:B-----5:R-:W-:Y:S01]  /*13730*/  IMAD.IADD R6, R6, 0x1, -R0 ;  /* 0x0000000106067824 */ /* 0x020fe200078e0a00 */
[----:B------:R-:W-:Y:S01]  /*13740*/  BSSY B7, `(.L_x_2657) ;  /* 0x0000508000077945 */ /* 0x000fe20003800000 */
[----:B------:R-:W4:Y:S02]  /*13750*/  LDC R0, c[0x0][0x448] ;  /* 0x00011200ff007b82 */ /* 0x000f240000000800 */
[----:B----4-:R-:W-:Y:S01]  /*13760*/  ISETP.NE.AND P0, PT, R0, 0x1, PT ;  /* 0x000000010000780c */ /* 0x010fe20003f05270 */
[----:B------:R-:W-:-:S04]  /*13770*/  IMAD.SHL.U32 R0, R17, 0x80, RZ ;  /* 0x0000008011007824 */ /* 0x000fc800078e00ff */
[----:B------:R-:W-:-:S08]  /*13780*/  VIADD R0, R0, 0x7f ;  /* 0x0000007f00007836 */ /* 0x000fd00000000000 */
[----:B------:R-:W4:Y:S08]  /*13790*/  @P0 LDC R2, c[0x0][0x44c] ;  /* 0x00011300ff020b82 */ /* 0x000f300000000800 */
[----:B------:R-:W0:Y:S01]  /*137a0*/  @P0 LDC R3, c[0x0][0x450] ;  /* 0x00011400ff030b82 */ /* 0x000e220000000800 */
[----:B----4-:R-:W-:-:S05]  /*137b0*/  @P0 IMAD.HI.U32 R2, R0, R2, RZ ;  /* 0x0000000200020227 */ /* 0x010fca00078e00ff */
[----:B0-----:R-:W-:Y:S01]  /*137c0*/  @P0 SHF.R.U32.HI R0, RZ, R3, R2 ;  /* 0x00000003ff000219 */ /* 0x001fe20000011602 */
[C---:B------:R-:W-:Y:S01]  /*137d0*/  VIADD R2, R6.reuse, 0x4f ;  /* 0x0000004f06027836 */ /* 0x040fe20000000000 */
[----:B------:R-:W-:-:S03]  /*137e0*/  IADD3 R6, R6, 0x50, -R9 ;  /* 0x0000005006067810 */ /* 0x000fc60007ffe809 */
[----:B------:R-:W-:-:S04]  /*137f0*/  IMAD.HI R2, R2, 0x66666667, RZ ;  /* 0x6666666702027827 */ /* 0x000fc800078e02ff */
[----:B------:R-:W-:Y:S01]  /*13800*/  IMAD.IADD R0, R6, 0x1, R0 ;  /* 0x0000000106007824 */ /* 0x000fe200078e0200 */
[----:B------:R-:W-:-:S03]  /*13810*/  SHF.R.U32.HI R3, RZ, 0x1f, R2 ;  /* 0x0000001fff037819 */ /* 0x000fc60000011602 */
[----:B------:R-:W-:Y:S01]  /*13820*/  IMAD.HI R0, R0, 0x66666667, RZ ;  /* 0x6666666700007827 */ /* 0x000fe200078e02ff */
[----:B------:R-:W-:-:S04]  /*13830*/  LEA.HI.SX32 R3, R2, R3, 0x1b ;  /* 0x0000000302037211 */ /* 0x000fc800078fdaff */
[----:B------:R-:W-:-:S04]  /*13840*/  SHF.R.U32.HI R2, RZ, 0x1f, R0 ;  /* 0x0000001fff027819 */ /* 0x000fc80000011600 */
[----:B------:R-:W-:-:S04]  /*13850*/  LEA.HI.SX32 R2, R0, R2, 0x1b ;  /* 0x0000000200027211 */ /* 0x000fc800078fdaff */
[----:B------:R-:W-:-:S04]  /*13860*/  VIMNMX R4, R3, R2, PT ;  /* 0x0000000203047248 */ /* 0x000fc80003fe0100 */
[----:B------:R-:W-:Y:S01]  /*13870*/  ISETP.GT.AND P0, PT, R4, RZ, PT ;  /* 0x000000ff0400720c */ /* 0x000fe20003f04270 */
[----:B------:R0:W-:-:S12]  /*13880*/  STL [R1+0x2c], R4 ;  /* 0x00002c0401007387 */ /* 0x0001d80000100800 */
[----:B0-----:R-:W-:Y:S05]  /*13890*/  @P0 BRA `(.L_x_2658) ;  /* 0x0000000000480947 */ /* 0x001fea0003800000 */
[----:B------:R-:W0:Y:S02]  /*138a0*/  S2R R4, SR_TID.X ;  /* 0x0000000000047919 */ /* 0x000e240000002100 */
[----:B0-----:R-:W-:-:S04]  /*138b0*/  LOP3.LUT R4, R4, 0x7f, RZ, 0xc0, !PT ;  /* 0x0000007f04047812 */ /* 0x001fc800078ec0ff */
[----:B------:R-:W-:-:S13]  /*138c0*/  ISETP.NE.AND P0, PT, R4, RZ, PT ;  /* 0x000000ff0400720c */ /* 0x000fda0003f05270 */
[----:B------:R-:W-:Y:S05]  /*138d0*/  @P0 BRA `(.L_x_2659) ;  /* 0x0000004c00b80947 */ /* 0x000fea0003800000 */
[----:B------:R-:W0:Y:S01]  /*138e0*/  S2R R3, SR_LANEID ;  /* 0x0000000000037919 */ /* 0x000e220000000000 */
[----:B------:R-:W-:Y:S01]  /*138f0*/  VOTEU.ANY UR4, UPT, PT ;  /* 0x0000000000047886 */ /* 0x000fe200038e0100 */
[----:B------:R-:W-:Y:S01]  /*13900*/  ULDC.64 UR6, c[0x0][0x208] ;  /* 0x0000820000067ab9 */ /* 0x000fe20000000a00 */
[----:B------:R-:W0:Y:S08]  /*13910*/  FLO.U32 R0, UR4 ;  /* 0x0000000400007d00 */ /* 0x000e3000080e0000 */
[----:B------:R-:W4:Y:S01]  /*13920*/  POPC R5, UR4 ;  /* 0x0000000400057d09 */ /* 0x000f220008000000 */
[----:B0-----:R-:W-:-:S02]  /*13930*/  ISETP.EQ.U32.AND P0, PT, R0, R3, PT ;  /* 0x000000030000720c */ /* 0x001fc40003f02070 */
[----:B------:R-:W4:Y:S11]  /*13940*/  LDC.64 R2, c[0x0][0xc60] ;  /* 0x00031800ff027b82 */ /* 0x000f360000000a00 */
[----:B----4-:R-:W4:Y:S01]  /*13950*/  @P0 ATOMG.E.ADD.STRONG.GPU PT, R3, desc[UR6][R2.64], R5 ;  /* 0x00000005020309a8 */ /* 0x010f2200081ee1c6 */
[----:B------:R-:W0:Y:S02]  /*13960*/  S2R R4, SR_LTMASK ;  /* 0x0000000000047919 */ /* 0x000e240000003900 */
[----:B0-----:R-:W-:-:S04]  /*13970*/  LOP3.LUT R4, R4, UR4, RZ, 0xc0, !PT ;  /* 0x0000000404047c12 */ /* 0x001fc8000f8ec0ff */
[----:B---3--:R-:W0:Y:S01]  /*13980*/  POPC R7, R4 ;  /* 0x0000000400077309 */ /* 0x008e220000000000 */
[----:B----4-:R-:W0:Y:S02]  /*13990*/  SHFL.IDX PT, R0, R3, R0, 0x1f ;  /* 0x00001f0003007589 */ /* 0x010e2400000e0000 */
[----:B0-----:R-:W-:Y:S01]  /*139a0*/  IADD3 R16, R0, UR38, R7 ;  /* 0x0000002600107c10 */ /* 0x001fe2000fffe007 */
[----:B------:R-:W-:Y:S06]  /*139b0*/  BRA `(.L_x_2659) ;  /* 0x0000004c00807947 */ /* 0x000fec0003800000 */
.L_x_2658:
[----:B------:R-:W4:Y:S01]  /*139c0*/  LDL R0, [R1+0x4] ;  /* 0x0000040001007983 */ /* 0x000f220000100800 */
[----:B------:R-:W-:Y:S01]  /*139d0*/  BSSY B6, `(.L_x_2660) ;  /* 0x0000014000067945 */ /* 0x000fe20003800000 */
[----:B----4-:R-:W-:-:S05]  /*139e0*/  VIADD R0, R0, 0x24400 ;  /* 0x0002440000007836 */ /* 0x010fca0000000000 */
        /* <DEDUP_REMOVED lines=10> */
[----:B---3--:R-:W-:-:S02]  /*13a90*/  IMAD.U32 R7, RZ, RZ, UR9 ;  /* 0x00000009ff077e24 */ /* 0x008fc4000f8e00ff */
[----:B------:R-:W-:Y:S02]  /*13aa0*/  IMAD.U32 R10, RZ, RZ, UR4 ;  /* 0x00000004ff0a7e24 */ /* 0x000fe4000f8e00ff */
[----:B------:R-:W-:Y:S02]  /*13ab0*/  IMAD.U32 R11, RZ, RZ, UR5 ;  /* 0x00000005ff0b7e24 */ /* 0x000fe4000f8e00ff */
[----:B------:R-:W-:Y:S02]  /*13ac0*/  IMAD.MOV.U32 R8, RZ, RZ, 0x70 ;  /* 0x00000070ff087424 */ /* 0x000fe400078e00ff */
[----:B------:R-:W-:Y:S02]  /*13ad0*/  IMAD.MOV.U32 R12, RZ, RZ, 0x1 ;  /* 0x00000001ff0c7424 */ /* 0x000fe400078e00ff */
[----:B------:R-:W-:-:S07]  /*13ae0*/  IMAD.MOV.U32 R13, RZ, RZ, RZ ;  /* 0x000000ffff0d7224 */ /* 0x000fce00078e00ff */
[----:B------:R-:W-:-:S07]  /*13af0*/  LEPC R20, `(.L_x_2661) ;  /* 0x000000001014794e */ /* 0x000fce0000000000 */
[----:B012---:R-:W-:Y:S05]  /*13b00*/  CALL.ABS.NOINC R2 ;  /* 0x0000000002007343 */ /* 0x007fea0003c00000 */
.L_x_2661:
[----:B------:R-:W-:Y:S05]  /*13b10*/  BSYNC B6 ;  /* 0x0000000000067941 */ /* 0x000fea0003800000 */
.L_x_2660:
        /* <DEDUP_REMOVED lines=13> */
[----:B---3--:R-:W-:-:S02]  /*13bf0*/  IMAD.U32 R7, RZ, RZ, UR9 ;  /* 0x00000009ff077e24 */ /* 0x008fc4000f8e00ff */
[----:B------:R-:W-:Y:S02]  /*13c00*/  IMAD.U32 R10, RZ, RZ, UR4 ;  /* 0x00000004ff0a7e24 */ /* 0x000fe4000f8e00ff */
[----:B------:R-:W-:Y:S02]  /*13c10*/  IMAD.U32 R11, RZ, RZ, UR5 ;  /* 0x00000005ff0b7e24 */ /* 0x000fe4000f8e00ff */
[----:B------:R-:W-:Y:S02]  /*13c20*/  IMAD.MOV.U32 R8, RZ, RZ, 0x70 ;  /* 0x00000070ff087424 */ /* 0x000fe400078e00ff */
[----:B------:R-:W-:Y:S02]  /*13c30*/  IMAD.MOV.U32 R12, RZ, RZ, 0x1 ;  /* 0x00000001ff0c7424 */ /* 0x000fe400078e00ff */
[----:B0-----:R-:W-:-:S07]  /*13c40*/  IMAD.MOV.U32 R13, RZ, RZ, RZ ;  /* 0x000000ffff0d7224 */ /* 0x001fce00078e00ff */
[----:B------:R-:W-:-:S07]  /*13c50*/  LEPC R20, `(.L_x_2664) ;  /* 0x000000001014794e */ /* 0x000fce0000000000 */
[----:B-12-4-:R-:W-:Y:S05]  /*13c60*/  CALL.ABS.NOINC R2 ;  /* 0x0000000002007343 */ /* 0x016fea0003c00000 */
.L_x_2664:
        /* <DEDUP_REMOVED lines=16> */
.L_x_2663:
[----:B------:R-:W-:Y:S05]  /*13d70*/  BSYNC B6 ;  /* 0x0000000000067941 */ /* 0x000fea0003800000 */
.L_x_2662:
[----:B------:R-:W4:Y:S01]  /*13d80*/  LDL.LU R2, [R1] ;  /* 0x0000000001027983 */ /* 0x000f220000300800 */
[----:B------:R-:W-:-:S03]  /*13d90*/  ULDC.64 UR4, c[0x0][0x9f8] ;  /* 0x00027e0000047ab9 */ /* 0x000fc60000000a00 */
[----:B------:R-:W5:Y:S04]  /*13da0*/  LDL.LU R4, [R1+0xc] ;  /* 0x00000c0001047983 */ /* 0x000f680000300800 */
[----:B---3--:R-:W3:Y:S01]  /*13db0*/  LDL R7, [R1+0x10] ;  /* 0x0000100001077983 */ /* 0x008ee20000100800 */
[----:B------:R-:W-:Y:S01]  /*13dc0*/  ISETP.NE.U32.AND P0, PT, RZ, UR4, PT ;  /* 0x00000004ff007c0c */ /* 0x000fe2000bf05070 */
[----:B------:R-:W-:Y:S02]  /*13dd0*/  ULDC.64 UR6, c[0x0][0x208] ;  /* 0x0000820000067ab9 */ /* 0x000fe40000000a00 */
[----:B------:R-:W2:Y:S01]  /*13de0*/  LDL R0, [R1+0x2c] ;  /* 0x00002c0001007983 */ /* 0x000ea20000100800 */
[----:B------:R-:W-:-:S13]  /*13df0*/  ISETP.NE.AND.EX P0, PT, RZ, UR5, PT, P0 ;  /* 0x00000005ff007c0c */ /* 0x000fda000bf05300 */
[----:B----4-:R-:W-:-:S04]  /*13e00*/  @P0 IADD3 R2, P1, R2, UR4, RZ ;  /* 0x0000000402020c10 */ /* 0x010fc8000ff3e0ff */
[----:B-----5:R-:W-:Y:S01]  /*13e10*/  @P0 IADD3.X R3, R4, UR5, RZ, P1, !PT ;  /* 0x0000000504030c10 */ /* 0x020fe20008ffe4ff */
[----:B------:R-:W-:-:S04]  /*13e20*/  ULDC.64 UR4, c[0x0][0xa08] ;  /* 0x0002820000047ab9 */ /* 0x000fc80000000a00 */
[----:B---3--:R0:W3:Y:S02]  /*13e30*/  @P0 LDG.E R7, desc[UR6][R2.64] ;  /* 0x0000000602070981 */ /* 0x0080e4000c1e1900 */
[----:B0-----:R-:W0:Y:S01]  /*13e40*/  LDC.64 R2, c[0x0][0x418] ;  /* 0x00010600ff027b82 */ /* 0x001e220000000a00 */
[----:B--2---:R-:W-:Y:S01]  /*13e50*/  VIADD R4, R0, 0xffffffff ;  /* 0xffffffff00047836 */ /* 0x004fe20000000000 */
[----:B---3--:R-:W-:Y:S01]  /*13e60*/  SHF.R.S32.HI R8, RZ, 0x1f, R7 ;  /* 0x0000001fff087819 */ /* 0x008fe20000011407 */
[----:B------:R2:W-:Y:S04]  /*13e70*/  @P0 STL [R1+0x10], R7 ;  /* 0x0000100701000387 */ /* 0x0005e80000100800 */
        /* <DEDUP_REMOVED lines=10> */
.L_x_2782:
[----:B------:R-:W-:Y:S01]  /*13f20*/  PLOP3.LUT P1, PT, PT, PT, PT, 0x8, 0x0 ;  /* 0x000000000000781c */ /* 0x000fe20003f2e170 */
[----:B------:R3:W-:Y:S01]  /*13f30*/  STL [R1], R0 ;  /* 0x0000000001007387 */ /* 0x0007e20000100800 */
[----:B--2---:R-:W-:-:S03]  /*13f40*/  ISETP.NE.AND P0, PT, R14, RZ, PT ;  /* 0x000000ff0e00720c */ /* 0x004fc60003f05270 */
[----:B------:R2:W-:Y:S01]  /*13f50*/  STL [R1+0xc], R4 ;  /* 0x00000c0401007387 */ /* 0x0005e20000100800 */
[----:B---3--:R-:W-:-:S05]  /*13f60*/  P2R R0, PR, RZ, 0x2 ;  /* 0x00000002ff007803 */ /* 0x008fca0000000000 */
[----:B------:R2:W-:Y:S04]  /*13f70*/  STL [R1+0x20], R0 ;  /* 0x0000200001007387 */ /* 0x0005e80000100800 */
[----:B------:R-:W-:Y:S05]  /*13f80*/  @P0 BRA `(.L_x_2666) ;  /* 0x00000004005c0947 */ /* 0x000fea0003800000 */
[----:B------:R-:W-:-:S03]  /*13f90*/  UMOV UR4, 0xffffffff ;  /* 0xffffffff00047882 */ /* 0x000fc60000000000 */
[----:B------:R-:W-:Y:S05]  /*13fa0*/  BRA.DIV UR4, `(.L_x_2667) ;  /* 0x0000005e040c7947 */ /* 0x000fea000b800000 */
[----:B------:R-:W-:-:S13]  /*13fb0*/  ELECT P6, URZ, PT ;  /* 0x00000000003f782f */ /* 0x000fda00038c0000 */
.L_x_2785:
[----:B------:R-:W-:Y:S05]  /*13fc0*/  @!P6 BRA `(.L_x_2666) ;  /* 0x00000004004ce947 */ /* 0x000fea0003800000 */
[----:B------:R-:W-:-:S04]  /*13fd0*/  ISETP.NE.U32.AND P0, PT, R2, RZ, PT ;  /* 0x000000ff0200720c */ /* 0x000fc80003f05070 */
[----:B------:R-:W-:-:S13]  /*13fe0*/  ISETP.NE.AND.EX P0, PT, R3, RZ, PT, P0 ;  /* 0x000000ff0300720c */ /* 0x000fda0003f05300 */
[----:B------:R-:W-:Y:S05]  /*13ff0*/  @!P0 BRA `(.L_x_2668) ;  /* 0x0000000000588947 */ /* 0x000fea0003800000 */
[----:B------:R-:W3:Y:S01]  /*14000*/  LDC R6, c[0x0][0x43c] ;  /* 0x00010f00ff067b82 */ /* 0x000ee20000000800 */
[----:B-1----:R-:W-:Y:S01]  /*14010*/  IMAD.MOV.U32 R9, RZ, RZ, R4 ;  /* 0x000000ffff097224 */ /* 0x002fe200078e0004 */
[----:B------:R-:W-:Y:S01]  /*14020*/  ULDC.64 UR4, c[0x0][0x428] ;  /* 0x00010a0000047ab9 */ /* 0x000fe20000000a00 */
[----:B------:R-:W-:Y:S02]  /*14030*/  ULDC.64 UR6, c[0x0][0x208] ;  /* 0x0000820000067ab9 */ /* 0x000fe40000000a00 */
[----:B--2---:R-:W-:Y:S01]  /*14040*/  IMAD.MOV.U32 R0, RZ, RZ, R9 ;  /* 0x000000ffff007224 */ /* 0x004fe200078e0009 */
[----:B---3--:R-:W-:-:S13]  /*14050*/  ISETP.NE.AND P0, PT, R6, 0x1, PT ;  /* 0x000000010600780c */ /* 0x008fda0003f05270 */
[----:B0-----:R-:W0:Y:S02]  /*14060*/  @P0 LDC.64 R4, c[0x0][0x440] ;  /* 0x00011000ff040b82 */ /* 0x001e240000000a00 */
[----:B0-----:R-:W-:-:S05]  /*14070*/  @P0 IMAD.HI.U32 R4, R9, R4, RZ ;  /* 0x0000000409040227 */ /* 0x001fca00078e00ff */
        /* <DEDUP_REMOVED lines=12> */
[----:B------:R-:W2:Y:S04]  /*14140*/  LDG.E R0, desc[UR6][R2.64] ;  /* 0x0000000602007981 */ /* 0x000ea8000c1e1900 */
[----:B--2---:R3:W-:Y:S02]  /*14150*/  STL [R1], R0 ;  /* 0x0000000001007387 */ /* 0x0047e40000100800 */
.L_x_2668:
[----:B------:R-:W4:Y:S04]  /*14160*/  LDL R7, [R1+0x4] ;  /* 0x0000040001077983 */ /* 0x000f280000100800 */
[----:B--23--:R-:W4:Y:S04]  /*14170*/  LDL R0, [R1+0x8] ;  /* 0x0000080001007983 */ /* 0x00cf280000100800 */
[----:B------:R-:W2:Y:S01]  /*14180*/  LDL R2, [R1+0x14] ;  /* 0x0000140001027983 */ /* 0x000ea20000100800 */
[----:B----4-:R-:W-:Y:S01]  /*14190*/  IMAD R0, R0, 0x8, R7 ;  /* 0x0000000800007824 */ /* 0x010fe200078e0207 */
[----:B--2---:R-:W-:-:S04]  /*141a0*/  SHF.L.U32 R2, R2, 0x1f, RZ ;  /* 0x0000001f02027819 */ /* 0x004fc800000006ff */
[----:B------:R-:W2:Y:S02]  /*141b0*/  SYNCS.PHASECHK.TRANS64.TRYWAIT P0, [R0+URZ+0x38840], R2 ;  /* 0x03884002000075a7 */ /* 0x000ea4000800017f */
[----:B--2---:R-:W-:Y:S05]  /*141c0*/  @!P0 BRA `(.L_x_2669) ;  /* 0x0000005800a48947 */ /* 0x004fea0003800000 */
.L_x_2786:
        /* <DEDUP_REMOVED lines=11> */
.L_x_2670:
[----:B------:R-:W3:Y:S04]  /*14280*/  LDL R6, [R1+0x4] ;  /* 0x0000040001067983 */ /* 0x000ee80000100800 */
[----:B0-----:R-:W3:Y:S04]  /*14290*/  LDL R5, [R1+0x8] ;  /* 0x0000080001057983 */ /* 0x001ee80000100800 */
[----:B------:R-:W4:Y:S04]  /*142a0*/  LDL R4, [R1+0xc] ;  /* 0x00000c0001047983 */ /* 0x000f280000100800 */
[----:B------:R-:W5:Y:S04]  /*142b0*/  LDL R3, [R1+0x18] ;  /* 0x0000180001037983 */ /* 0x000f680000100800 */
[----:B--2---:R-:W2:Y:S01]  /*142c0*/  LDL R2, [R1] ;  /* 0x0000000001027983 */ /* 0x004ea20000100800 */
        /* <DEDUP_REMOVED lines=9> */
[----:B---3--:R-:W-:Y:S01]  /*14360*/  IMAD R0, R5, 0xa000, R6 ;  /* 0x0000a00005007824 */ /* 0x008fe200078e0206 */
[----:B----4-:R-:W-:-:S04]  /*14370*/  R2UR UR11, R4 ;  /* 0x00000000040b72ca */ /* 0x010fc800000e0000 */
[----:B------:R-:W-:Y:S02]  /*14380*/  R2UR UR14, R0 ;  /* 0x00000000000e72ca */ /* 0x000fe400000e0000 */
[----:B-----5:R-:W-:Y:S02]  /*14390*/  R2UR UR5, R3 ;  /* 0x00000000030572ca */ /* 0x020fe400000e0000 */
[----:B------:R-:W-:Y:S02]  /*143a0*/  P2R R0, PR, RZ, 0x1 ;  /* 0x00000001ff007803 */ /* 0x000fe40000000000 */
[----:B--2---:R-:W-:-:S03]  /*143b0*/  R2UR UR13, R2 ;  /* 0x00000000020d72ca */ /* 0x004fc600000e0000 */
        /* <DEDUP_REMOVED lines=9> */
[----:B0-----:R-:W-:Y:S01]  /*14450*/  UMOV UR8, UR15 ;  /* 0x0000000f00087c82 */ /* 0x001fe20008000000 */
[----:B------:R-:W-:Y:S02]  /*14460*/  UMOV UR10, UR16 ;  /* 0x00000010000a7c82 */ /* 0x000fe40008000000 */
[----:B------:R0:W-:Y:S02]  /*14470*/  UTMALDG.4D [UR8], [UR4], desc[UR6] ;  /* 0x00000608040075b4 */ /* 0x0001e40008019000 */
[----:B0-----:R-:W-:Y:S01]  /*14480*/  UMOV UR8, UR17 ;  /* 0x0000001100087c82 */ /* 0x001fe20008000000 */
[----:B------:R-:W-:Y:S01]  /*14490*/  UMOV UR10, UR14 ;  /* 0x0000000e000a7c82 */ /* 0x000fe20008000000 */
[----:B------:R-:W-:Y:S01]  /*144a0*/  UMOV UR14, 0xc0 ;  /* 0x000000c0000e7882 */ /* 0x000fe20000000000 */
[----:B------:R0:W-:Y:S02]  /*144b0*/  UTMALDG.4D [UR8], [UR4], desc[UR6] ;  /* 0x00000608040075b4 */ /* 0x0001e40008019000 */
[----:B0-----:R-:W-:Y:S01]  /*144c0*/  UMOV UR8, UR18 ;  /* 0x0000001200087c82 */ /* 0x001fe20008000000 */
[----:B------:R-:W-:-:S02]  /*144d0*/  UMOV UR10, UR14 ;  /* 0x0000000e000a7c82 */ /* 0x000fc40008000000 */
[----:B------:R3:W-:Y:S02]  /*144e0*/  UTMALDG.4D [UR8], [UR4], desc[UR6] ;  /* 0x00000608040075b4 */ /* 0x0007e40008019000 */
[----:B---3--:R-:W-:Y:S01]  /*144f0*/  NOP ;  /* 0x0000000000007918 */ /* 0x008fe20000000000 */
.L_x_2666:
[----:B------:R-:W3:Y:S04]  /*14500*/  LDL R2, [R1+0x4] ;  /* 0x0000040001027983 */ /* 0x000ee80000100800 */
[----:B------:R-:W4:Y:S04]  /*14510*/  LDL.LU R3, [R1+0x30] ;  /* 0x0000300001037983 */ /* 0x000f280000300800 */
[----:B0-----:R-:W5:Y:S04]  /*14520*/  LDL.LU R5, [R1+0x28] ;  /* 0x0000280001057983 */ /* 0x001f680000300800 */
        /* <DEDUP_REMOVED lines=8> */
[----:B---3--:R-:W-:Y:S01]  /*145b0*/  VIADD R2, R2, 0x14400 ;  /* 0x0001440002027836 */ /* 0x008fe20000000000 */
[----:B----4-:R-:W-:-:S04]  /*145c0*/  SHF.R.S32.HI R0, RZ, 0x1f, R3 ;  /* 0x0000001fff007819 */ /* 0x010fc80000011403 */
        /* <DEDUP_REMOVED lines=9> */
[----:B0-----:R-:W-:Y:S01]  /*14660*/  IMAD.IADD R2, R3, 0x1, R0 ;  /* 0x0000000103027824 */ /* 0x001fe200078e0200 */
        /* <DEDUP_REMOVED lines=20> */
.L_x_2672:
[----:B------:R-:W-:Y:S05]  /*147b0*/  BSYNC B6 ;  /* 0x0000000000067941 */ /* 0x000fea0003800000 */
.L_x_2671:
[----:B--2---:R-:W2:Y:S01]  /*147c0*/  LDL.LU R5, [R1+0x30] ;  /* 0x0000300001057983 */ /* 0x004ea20000300800 */
[----:B------:R-:W-:Y:S01]  /*147d0*/  ULDC.64 UR4, c[0x0][0x2d8] ;  /* 0x0000b60000047ab9 */ /* 0x000fe20000000a00 */
[----:B------:R-:W0:Y:S01]  /*147e0*/  LDC R7, c[0x0][0x448] ;  /* 0x00011200ff077b82 */ /* 0x000e220000000800 */
[----:B------:R-:W-:Y:S01]  /*147f0*/  ULDC.64 UR6, c[0x0][0x280] ;  /* 0x0000a00000067ab9 */ /* 0x000fe20000000a00 */
[----:B------:R-:W2:Y:S04]  /*14800*/  LDL.LU.64 R2, [R1+0x40] ;  /* 0x0000400001027983 */ /* 0x000ea80000300a00 */
[----:B------:R-:W3:Y:S04]  /*14810*/  LDL.LU R0, [R1+0x38] ;  /* 0x0000380001007983 */ /* 0x000ee80000300800 */
[----:B------:R-:W4:Y:S04]  /*14820*/  LDL.LU R6, [R1+0x4c] ;  /* 0x00004c0001067983 */ /* 0x000f280000300800 */
[----:B------:R-:W4:Y:S01]  /*14830*/  LDL.LU R4, [R1+0x28] ;  /* 0x0000280001047983 */ /* 0x000f220000300800 */
[----:B------:R-:W1:Y:S01]  /*14840*/  S2R R8, SR_TID.X ;  /* 0x0000000000087919 */ /* 0x000e620000002100 */
[----:B------:R-:W1:Y:S01]  /*14850*/  S2R R10, SR_TID.X ;  /* 0x00000000000a7919 */ /* 0x000e620000002100 */
[----:B0-----:R-:W-:Y:S01]  /*14860*/  ISETP.NE.AND P0, PT, R7, 0x1, PT ;  /* 0x000000010700780c */ /* 0x001fe20003f05270 */
[----:B-1----:R-:W-:-:S02]  /*14870*/  IMAD.SHL.U32 R8, R8, 0x8, RZ ;  /* 0x0000000808087824 */ /* 0x002fc400078e00ff */
[----:B------:R-:W-:-:S03]  /*14880*/  IMAD.SHL.U32 R9, R10, 0x8, RZ ;  /* 0x000000080a097824 */ /* 0x000fc600078e00ff */
[----:B------:R-:W-:-:S04]  /*14890*/  LOP3.LUT R8, R8, 0x38, RZ, 0xc0, !PT ;  /* 0x0000003808087812 */ /* 0x000fc800078ec0ff */
[C---:B------:R-:W-:Y:S02]  /*148a0*/  LOP3.LUT R12, R8.reuse, 0x40, RZ, 0xfc, !PT ;  /* 0x00000040080c7812 */ /* 0x040fe400078efcff */
[C---:B------:R-:W-:Y:S02]  /*148b0*/  LOP3.LUT R11, R8.reuse, 0x80, RZ, 0xfc, !PT ;  /* 0x00000080080b7812 */ /* 0x040fe400078efcff */
[----:B------:R-:W-:Y:S02]  /*148c0*/  LOP3.LUT R8, R8, 0xc0, RZ, 0xfc, !PT ;  /* 0x000000c008087812 */ /* 0x000fe400078efcff */
[----:B------:R-:W-:Y:S01]  /*148d0*/  LOP3.LUT R9, R9, 0x38, RZ, 0xc0, !PT ;  /* 0x0000003809097812 */ /* 0x000fe200078ec0ff */
[----:B--2---:R-:W-:Y:S02]  /*148e0*/  IMAD.MOV.U32 R3, RZ, RZ, R5 ;  /* 0x000000ffff037224 */ /* 0x004fe400078e0005 */
[----:B------:R-:W0:Y:S01]  /*148f0*/  S2R R5, SR_TID.X ;  /* 0x0000000000057919 */ /* 0x000e220000002100 */
[----:B---3--:R-:W-:-:S02]  /*14900*/  IMAD R0, R0, UR4, RZ ;  /* 0x0000000400007c24 */ /* 0x008fc4000f8e02ff */
[----:B------:R-:W-:-:S04]  /*14910*/  IMAD.WIDE.U32 R2, R18, UR4, R2 ;  /* 0x0000000412027c25 */ /* 0x000fc8000f8e0002 */
[----:B------:R-:W-:Y:S01]  /*14920*/  IMAD R0, R18, UR5, R0 ;  /* 0x0000000512007c24 */ /* 0x000fe2000f8e0200 */
[----:B------:R-:W-:-:S03]  /*14930*/  ULDC.64 UR4, c[0x0][0x2e0] ;  /* 0x0000b80000047ab9 */ /* 0x000fc60000000a00 */
[----:B------:R-:W-:Y:S02]  /*14940*/  IMAD.IADD R3, R3, 0x1, R0 ;  /* 0x0000000103037824 */ /* 0x000fe400078e0200 */
[----:B----4-:R-:W-:Y:S02]  /*14950*/  IMAD R0, R6, UR4, RZ ;  /* 0x0000000406007c24 */ /* 0x010fe4000f8e02ff */
[C---:B------:R-:W-:Y:S01]  /*14960*/  IMAD.WIDE.U32 R2, R4.reuse, UR4, R2 ;  /* 0x0000000404027c25 */ /* 0x040fe2000f8e0002 */
[----:B------:R-:W1:Y:S03]  /*14970*/  @P0 LDC R6, c[0x0][0x450] ;  /* 0x00011400ff060b82 */ /* 0x000e660000000800 */
[----:B------:R-:W-:Y:S01]  /*14980*/  IMAD R0, R4, UR5, R0 ;  /* 0x0000000504007c24 */ /* 0x000fe2000f8e0200 */
[----:B------:R-:W-:Y:S01]  /*14990*/  ULDC.64 UR4, c[0x0][0x2d0] ;  /* 0x0000b40000047ab9 */ /* 0x000fe20000000a00 */
[----:B------:R-:W2:Y:S02]  /*149a0*/  S2R R4, SR_TID.X ;  /* 0x0000000000047919 */ /* 0x000ea40000002100 */
[----:B------:R-:W-:Y:S01]  /*149b0*/  IMAD.IADD R3, R3, 0x1, R0 ;  /* 0x0000000103037824 */ /* 0x000fe200078e0200 */
[----:B0-----:R-:W-:-:S04]  /*149c0*/  LOP3.LUT R5, R5, 0x7f, RZ, 0xc0, !PT ;  /* 0x0000007f05057812 */ /* 0x001fc800078ec0ff */
[----:B------:R-:W-:Y:S01]  /*149d0*/  SHF.R.U32.HI R5, RZ, 0x3, R5 ;  /* 0x00000003ff057819 */ /* 0x000fe20000011605 */
[----:B--2---:R-:W-:-:S05]  /*149e0*/  IMAD.SHL.U32 R4, R4, 0x10, RZ ;  /* 0x0000001004047824 */ /* 0x004fca00078e00ff */
[----:B------:R-:W-:Y:S02]  /*149f0*/  LOP3.LUT R4, R5, 0x70, R4, 0xf8, !PT ;  /* 0x0000007005047812 */ /* 0x000fe400078ef804 */
[----:B------:R-:W0:Y:S03]  /*14a00*/  @P0 LDC R5, c[0x0][0x44c] ;  /* 0x00011300ff050b82 */ /* 0x000e260000000800 */
[----:B------:R-:W-:-:S04]  /*14a10*/  IMAD R0, R17, 0x80, R4 ;  /* 0x0000008011007824 */ /* 0x000fc800078e0204 */
        /* <DEDUP_REMOVED lines=11> */
[----:B------:R-:W-:-:S05]  /*14ad0*/  SHF.R.S32.HI R4, RZ, 0x1f, R0 ;  /* 0x0000001fff047819 */ /* 0x000fca0000011400 */
[----:B------:R-:W-:Y:S02]  /*14ae0*/  IMAD R6, R4, UR4, RZ ;  /* 0x0000000404067c24 */ /* 0x000fe4000f8e02ff */
[----:B------:R-:W-:Y:S01]  /*14af0*/  IMAD.WIDE.U32 R4, R0, UR4, R2 ;  /* 0x0000000400047c25 */ /* 0x000fe2000f8e0002 */
[----:B------:R-:W-:Y:S02]  /*14b00*/  ULDC UR4, c[0x0][0x2b8] ;  /* 0x0000ae0000047ab9 */ /* 0x000fe40000000800 */
[----:B------:R-:W-:Y:S01]  /*14b10*/  ISETP.GE.AND P3, PT, R8, UR4, PT ;  /* 0x0000000408007c0c */ /* 0x000fe2000bf66270 */
[----:B------:R-:W-:Y:S01]  /*14b20*/  IMAD R0, R0, UR5, R6 ;  /* 0x0000000500007c24 */ /* 0x000fe2000f8e0206 */
[----:B------:R0:W5:Y:S01]  /*14b30*/  LDL R8, [R1+0x24] ;  /* 0x0000240001087983 */ /* 0x0001620000100800 */
[----:B------:R-:W-:Y:S02]  /*14b40*/  LEA R3, P4, R4, UR6, 0x1 ;  /* 0x0000000604037c11 */ /* 0x000fe4000f8808ff */
[----:B------:R-:W-:Y:S01]  /*14b50*/  IMAD.IADD R0, R5, 0x1, R0 ;  /* 0x0000000105007824 */ /* 0x000fe200078e0200 */
[----:B------:R-:W-:-:S02]  /*14b60*/  ISETP.GE.AND P0, PT, R9, UR4, PT ;  /* 0x0000000409007c0c */ /* 0x000fc4000bf06270 */
[----:B------:R-:W-:Y:S02]  /*14b70*/  ISETP.GE.AND P1, PT, R12, UR4, PT ;  /* 0x000000040c007c0c */ /* 0x000fe4000bf26270 */
[----:B------:R-:W-:Y:S01]  /*14b80*/  ISETP.GE.AND P2, PT, R11, UR4, PT ;  /* 0x000000040b007c0c */ /* 0x000fe2000bf46270 */
[----:B------:R-:W-:Y:S01]  /*14b90*/  UMOV UR4, 0xffffffff ;  /* 0xffffffff00047882 */ /* 0x000fe20000000000 */
[----:B------:R-:W-:Y:S02]  /*14ba0*/  LOP3.LUT R10, R10, 0x7f, RZ, 0xc0, !PT ;  /* 0x0000007f0a0a7812 */ /* 0x000fe400078ec0ff */
[----:B------:R-:W-:Y:S02]  /*14bb0*/  LEA.HI.X R0, R4, UR7, R0, 0x1, P4 ;  /* 0x0000000704007c11 */ /* 0x000fe4000a0f0c00 */
[----:B------:R-:W-:Y:S01]  /*14bc0*/  SHF.R.U32.HI R10, RZ, 0x3, R10 ;  /* 0x00000003ff0a7819 */ /* 0x000fe2000001160a */
[----:B0-----:R-:W-:Y:S06]  /*14bd0*/  BRA.DIV UR4, `(.L_x_2673) ;  /* 0x0000005204347947 */ /* 0x001fec000b800000 */
[----:B------:R-:W2:Y:S01]  /*14be0*/  LDL.LU R4, [R1+0x34] ;  /* 0x0000340001047983 */ /* 0x000ea20000300800 */
[----:B------:R-:W-:Y:S01]  /*14bf0*/  IMAD R17, R17, 0x80, R10 ;  /* 0x0000008011117824 */ /* 0x000fe200078e020a */
[----:B------:R-:W-:Y:S02]  /*14c00*/  ULDC.64 UR4, c[0x0][0x208] ;  /* 0x0000820000047ab9 */ /* 0x000fe40000000a00 */
[----:B------:R-:W0:Y:S04]  /*14c10*/  SHFL.IDX PT, R5, R3, RZ, 0x181f ;  /* 0x00181fff03057589 */ /* 0x000e2800000e0000 */
[----:B------:R-:W-:Y:S01]  /*14c20*/  SHFL.IDX PT, R6, R0, 0x6, 0x181f ;  /* 0x00d81f0000067f89 */ /* 0x000fe200000e0000 */
[----:B--2---:R-:W-:-:S03]  /*14c30*/  IMAD R2, R4, R7, RZ ;  /* 0x0000000704027224 */ /* 0x004fc600078e02ff */
[----:B------:R-:W1:Y:S02]  /*14c40*/  SHFL.IDX PT, R4, R0, RZ, 0x181f ;  /* 0x00181fff00047589 */ /* 0x000e6400000e0000 */
        /* <DEDUP_REMOVED lines=75> */
[----:B0-----:R-:W0:Y:S01]  /*15100*/  SHFL.IDX PT, R5, R3, 0x6, 0x181f ;  /* 0x00d81f0003057f89 */ /* 0x001e2200000e0000 */
[----:B------:R-:W-:-:S03]  /*15110*/  VIADD R4, R17, 0x60 ;  /* 0x0000006011047836 */ /* 0x000fc60000000000 */
[----:B------:R-:W1:Y:S02]  /*15120*/  SHFL.IDX PT, R3, R3, 0x7, 0x181f ;  /* 0x00f81f0003037f89 */ /* 0x000e6400000e0000 */
[----:B------:R-:W-:-:S13]  /*15130*/  ISETP.GE.AND P5, PT, R4, R2, PT ;  /* 0x000000020400720c */ /* 0x000fda0003fa6270 */
[----:B0-----:R-:W-:-:S05]  /*15140*/  @!P5 LEA R5, P4, R9, R5, 0x1 ;  /* 0x000000050905d211 */ /* 0x001fca00078808ff */
[----:B------:R-:W-:Y:S02]  /*15150*/  @!P5 IMAD.X R4, RZ, RZ, R6, P4 ;  /* 0x000000ffff04d224 */ /* 0x000fe400020e0606 */
[----:B------:R0:W2:Y:S03]  /*15160*/  SHFL.IDX PT, R6, R0, 0x7, 0x181f ;  /* 0x00f81f0000067f89 */ /* 0x0000a600000e0000 */
[----:B------:R-:W-:-:S04]  /*15170*/  @!P5 LOP3.LUT R5, R5, R4, RZ, 0x3c, !PT ;  /* 0x000000040505d212 */ /* 0x000fc800078e3cff */
[----:B------:R-:W-:-:S04]  /*15180*/  @!P5 LOP3.LUT R4, R5, R4, RZ, 0x3c, !PT ;  /* 0x000000040504d212 */ /* 0x000fc800078e3cff */
[----:B------:R-:W-:-:S05]  /*15190*/  @!P5 LOP3.LUT R5, R5, R4, RZ, 0x3c, !PT ;  /* 0x000000040505d212 */ /* 0x000fca00078e3cff */
[----:B------:R0:W-:Y:S04]  /*151a0*/  @!P5 LDGSTS.E.BYPASS.LTC128B.128 [R8+0x17400], desc[UR4][R4.64], !P0 ;  /* 0x174000000408dfae */ /* 0x0001e8000c101d44 */
[----:B------:R0:W-:Y:S04]  /*151b0*/  @!P5 LDGSTS.E.BYPASS.LTC128B.128 [R8+0x1b400], desc[UR4][R4.64+0x80], !P1 ;  /* 0x1b4000800408dfae */ /* 0x0001e8000c901d44 */
[----:B------:R0:W-:Y:S04]  /*151c0*/  @!P5 LDGSTS.E.BYPASS.LTC128B.128 [R8+0x1f400], desc[UR4][R4.64+0x100], !P2 ;  /* 0x1f4001000408dfae */ /* 0x0001e8000d101d44 */
[----:B-12---:R0:W-:Y:S02]  /*151d0*/  @!P5 LDGSTS.E.BYPASS.LTC128B.128 [R8+0x23400], desc[UR4][R4.64+0x180], !P3 ;  /* 0x234001800408dfae */ /* 0x0061e4000d901d44 */
.L_x_2803:
[----:B------:R-:W-:Y:S01]  /*151e0*/  VIADD R17, R17, 0x70 ;  /* 0x0000007011117836 */ /* 0x000fe20000000000 */
[----:B------:R-:W-:Y:S04]  /*151f0*/  BSSY B0, `(.L_x_2674) ;  /* 0x000000d000007945 */ /* 0x000fe80003800000 */
[----:B------:R-:W-:-:S13]  /*15200*/  ISETP.GE.AND P4, PT, R17, R2, PT ;  /* 0x000000021100720c */ /* 0x000fda0003f86270 */
[----:B------:R-:W-:Y:S05]  /*15210*/  @P4 BRA `(.L_x_2675) ;  /* 0x0000000000284947 */ /* 0x000fea0003800000 */
[----:B------:R-:W-:Y:S01]  /*15220*/  LEA R2, P4, R9, R3, 0x1 ;  /* 0x0000000309027211 */ /* 0x000fe200078808ff */
        /* <DEDUP_REMOVED lines=9> */
.L_x_2675:
[----:B------:R-:W-:Y:S05]  /*152c0*/  BSYNC B0 ;  /* 0x0000000000007941 */ /* 0x000fea0003800000 */
.L_x_2674:
[----:B01----:R-:W2:Y:S01]  /*152d0*/  LDL R8, [R1+0x4] ;  /* 0x0000040001087983 */ /* 0x003ea20000100800 */
[----:B------:R-:W-:Y:S01]  /*152e0*/  PLOP3.LUT P0, PT, PT, PT, PT, 0x80, 0x0 ;  /* 0x000000000000781c */ /* 0x000fe20003f0f070 */
[----:B------:R-:W-:Y:S01]  /*152f0*/  NOP ;  /* 0x0000000000007918 */ /* 0x000fe20000000000 */
[----:B--2---:R-:W-:-:S11]  /*15300*/  VIADD R6, R8, 0x38800 ;  /* 0x0003880008067836 */ /* 0x004fd60000000000 */
.L_x_2676:
        /* <DEDUP_REMOVED lines=19> */
.L_x_2804:
[----:B------:R-:W-:Y:S05]  /*15440*/  BSYNC B0 ;  /* 0x0000000000007941 */ /* 0x000fea0003800000 */
.L_x_2677:
[----:B0-----:R-:W2:Y:S01]  /*15450*/  LDL R2, [R1+0x2c] ;  /* 0x00002c0001027983 */ /* 0x001ea20000100800 */
[----:B------:R-:W-:Y:S01]  /*15460*/  BSSY B0, `(.L_x_2679) ;  /* 0x00002b7000007945 */ /* 0x000fe20003800000 */
[----:B--2---:R-:W-:-:S13]  /*15470*/  ISETP.GE.AND P0, PT, R2, 0x2, PT ;  /* 0x000000020200780c */ /* 0x004fda0003f06270 */
[----:B------:R-:W-:Y:S05]  /*15480*/  @!P0 BRA `(.L_x_2680) ;  /* 0x0000002800d08947 */ /* 0x000fea0003800000 */
[C---:B------:R-:W-:Y:S01]  /*15490*/  LOP3.LUT R0, R2.reuse, 0x1, RZ, 0xc0, !PT ;  /* 0x0000000102007812 */ /* 0x040fe200078ec0ff */
[----:B------:R-:W-:Y:S01]  /*154a0*/  VIADD R4, R2, 0xfffffffe ;  /* 0xfffffffe02047836 */ /* 0x000fe20000000000 */
[----:B------:R-:W-:Y:S02]  /*154b0*/  BSSY B2, `(.L_x_2681) ;  /* 0x00000ed000027945 */ /* 0x000fe40003800000 */
[----:B------:R-:W-:Y:S01]  /*154c0*/  ISETP.NE.U32.AND P0, PT, R0, 0x1, PT ;  /* 0x000000010000780c */ /* 0x000fe20003f05070 */
[----:B------:R-:W-:-:S12]  /*154d0*/  IMAD.MOV.U32 R0, RZ, RZ, R4 ;  /* 0x000000ffff007224 */ /* 0x000fd800078e0004 */
[----:B------:R-:W-:Y:S05]  /*154e0*/  @!P0 BRA `(.L_x_2682) ;  /* 0x0000000c00a48947 */ /* 0x000fea0003800000 */
        /* <DEDUP_REMOVED lines=14> */
[----:B------:R-:W-:Y:S01]  /*155d0*/  ISETP.NE.AND.EX P0, PT, RZ, UR5, PT, P0 ;  /* 0x00000005ff007c0c */ /* 0x000fe2000bf05300 */
[----:B------:R-:W-:-:S12]  /*155e0*/  IMAD.MOV.U32 R8, RZ, RZ, R4 ;  /* 0x000000ffff087224 */ /* 0x000fd800078e0004 */
[----:B0-----:R-:W-:Y:S05]  /*155f0*/  @!P0 BRA `(.L_x_2685) ;  /* 0x0000000000548947 */ /* 0x001fea0003800000 */
[----:B------:R-:W2:Y:S01]  /*15600*/  LDL R10, [R1+0x1c] ;  /* 0x00001c00010a7983 */ /* 0x000ea20000100800 */
[----:B-----5:R-:W0:Y:S03]  /*15610*/  LDC R5, c[0x0][0x43c] ;  /* 0x00010f00ff057b82 */ /* 0x020e260000000800 */
[----:B------:R-:W3:Y:S01]  /*15620*/  LDL R7, [R1+0x10] ;  /* 0x0000100001077983 */ /* 0x000ee20000100800 */
[----:B------:R-:W-:Y:S01]  /*15630*/  IMAD.MOV.U32 R0, RZ, RZ, R4 ;  /* 0x000000ffff007224 */ /* 0x000fe200078e0004 */
[----:B------:R-:W-:Y:S01]  /*15640*/  ULDC.64 UR6, c[0x0][0x428] ;  /* 0x00010a0000067ab9 */ /* 0x000fe20000000a00 */
[----:B------:R-:W-:Y:S01]  /*15650*/  ULDC.64 UR8, c[0x0][0x208] ;  /* 0x0000820000087ab9 */ /* 0x000fe20000000a00 */
[----:B0-----:R-:W-:-:S13]  /*15660*/  ISETP.NE.AND P0, PT, R5, 0x1, PT ;  /* 0x000000010500780c */ /* 0x001fda0003f05270 */
[----:B------:R-:W0:Y:S02]  /*15670*/  @P0 LDC.64 R2, c[0x0][0x440] ;  /* 0x00011000ff020b82 */ /* 0x000e240000000a00 */
[----:B0-----:R-:W-:-:S05]  /*15680*/  @P0 IMAD.HI.U32 R2, R4, R2, RZ ;  /* 0x0000000204020227 */ /* 0x001fca00078e00ff */
[----:B------:R-:W-:-:S04]  /*15690*/  @P0 SHF.R.U32.HI R0, RZ, R3, R2 ;  /* 0x00000003ff000219 */ /* 0x000fc80000011602 */
[--C-:B------:R-:W-:Y:S01]  /*156a0*/  SHF.R.S32.HI R3, RZ, 0x1f, R0.reuse ;  /* 0x0000001fff037819 */ /* 0x100fe20000011400 */
[----:B------:R-:W-:-:S04]  /*156b0*/  IMAD.MOV R8, RZ, RZ, -R0 ;  /* 0x000000ffff087224 */ /* 0x000fc800078e0a00 */
[----:B------:R-:W-:Y:S02]  /*156c0*/  IMAD R8, R5, R8, R4 ;  /* 0x0000000805087224 */ /* 0x000fe400078e0204 */
[----:B--2---:R-:W-:-:S04]  /*156d0*/  IMAD R2, R10, UR6, RZ ;  /* 0x000000060a027c24 */ /* 0x004fc8000f8e02ff */
[----:B---3--:R-:W-:Y:S02]  /*156e0*/  IMAD R5, R7, UR7, R2 ;  /* 0x0000000707057c24 */ /* 0x008fe4000f8e0202 */
[----:B------:R-:W-:-:S04]  /*156f0*/  IMAD.MOV.U32 R2, RZ, RZ, R0 ;  /* 0x000000ffff027224 */ /* 0x000fc800078e0000 */
[----:B------:R-:W-:-:S04]  /*15700*/  IMAD.WIDE.U32 R2, R7, UR6, R2 ;  /* 0x0000000607027c25 */ /* 0x000fc8000f8e0002 */
[----:B------:R-:W-:Y:S01]  /*15710*/  IMAD.IADD R0, R5, 0x1, R3 ;  /* 0x0000000105007824 */ /* 0x000fe200078e0203 */
[----:B------:R-:W-:-:S04]  /*15720*/  LEA R10, P0, R2, UR4, 0x2 ;  /* 0x00000004020a7c11 */ /* 0x000fc8000f8010ff */
[----:B------:R-:W-:-:S05]  /*15730*/  LEA.HI.X R11, R2, UR5, R0, 0x2, P0 ;  /* 0x00000005020b7c11 */ /* 0x000fca00080f1400 */
[----:B------:R0:W5:Y:S04]  /*15740*/  LDG.E R5, desc[UR8][R10.64] ;  /* 0x000000080a057981 */ /* 0x000168000c1e1900 */
.L_x_2685:
[----:B------:R-:W2:Y:S01]  /*15750*/  LDL R0, [R1+0x4] ;  /* 0x0000040001007983 */ /* 0x000ea20000100800 */
[----:B------:R-:W-:Y:S01]  /*15760*/  BSSY B3, `(.L_x_2686) ;  /* 0x0000005000037945 */ /* 0x000fe20003800000 */
[----:B--2---:R-:W-:Y:S01]  /*15770*/  IMAD R2, R9, 0x8, R0 ;  /* 0x0000000809027824 */ /* 0x004fe200078e0200 */
[----:B------:R-:W-:-:S04]  /*15780*/  SHF.L.U32 R0, R12, 0x1f, RZ ;  /* 0x0000001f0c007819 */ /* 0x000fc800000006ff */
[----:B------:R-:W1:Y:S02]  /*15790*/  SYNCS.PHASECHK.TRANS64.TRYWAIT P0, [R2+URZ+0x38840], R0 ;  /* 0x03884000020075a7 */ /* 0x000e64000800017f */
[----:B-1----:R-:W-:Y:S05]  /*157a0*/  @!P0 BRA `(.L_x_2687) ;  /* 0x0000005000708947 */ /* 0x002fea0003800000 */
.L_x_2805:
[----:B------:R-:W-:Y:S05]  /*157b0*/  BSYNC B3 ;  /* 0x0000000000037941 */ /* 0x000fea0003800000 */
.L_x_2686:
[----:B------:R-:W2:Y:S01]  /*157c0*/  S2R R3, SR_TID.X ;  /* 0x0000000000037919 */ /* 0x000ea20000002100 */
[----:B------:R-:W-:Y:S01]  /*157d0*/  BSSY B3, `(.L_x_2688) ;  /* 0x000000b000037945 */ /* 0x000fe20003800000 */
        /* <DEDUP_REMOVED lines=10> */
.L_x_2689:
[----:B------:R-:W-:Y:S05]  /*15880*/  BSYNC B3 ;  /* 0x0000000000037941 */ /* 0x000fea0003800000 */
.L_x_2688:
        /* <DEDUP_REMOVED lines=13> */
.L_x_2690:
        /* <DEDUP_REMOVED lines=16> */
.L_x_2691:
        /* <DEDUP_REMOVED lines=16> */
.L_x_2692:
        /* <DEDUP_REMOVED lines=16> */
.L_x_2693:
        /* <DEDUP_REMOVED lines=10> */
[----:B0-----:R-:W2:Y:S04]  /*15d00*/  LDL.LU R10, [R1+0x14] ;  /* 0x00001400010a7983 */ /* 0x001ea80000300800 */
[----:B------:R-:W3:Y:S01]  /*15d10*/  LDL R7, [R1+0x8] ;  /* 0x0000080001077983 */ /* 0x000ee20000100800 */
[----:B------:R-:W-:Y:S01]  /*15d20*/  BSSY B3, `(.L_x_2694) ;  /* 0x0000005000037945 */ /* 0x000fe20003800000 */
[----:B--2---:R-:W-:Y:S01]  /*15d30*/  SHF.L.U32 R0, R10, 0x1f, RZ ;  /* 0x0000001f0a007819 */ /* 0x004fe200000006ff */
[----:B---3--:R-:W-:-:S04]  /*15d40*/  IMAD R2, R7, 0x8, R6 ;  /* 0x0000000807027824 */ /* 0x008fc800078e0206 */
[----:B------:R-:W0:Y:S02]  /*15d50*/  SYNCS.PHASECHK.TRANS64.TRYWAIT P0, [R2+URZ+0x60], R0 ;  /* 0x00006000020075a7 */ /* 0x000e24000800017f */
[----:B0-----:R-:W-:Y:S05]  /*15d60*/  @!P0 BRA `(.L_x_2695) ;  /* 0x0000004c00148947 */ /* 0x001fea0003800000 */
.L_x_2806:
[----:B------:R-:W-:Y:S05]  /*15d70*/  BSYNC B3 ;  /* 0x0000000000037941 */ /* 0x000fea0003800000 */
.L_x_2694:
        /* <DEDUP_REMOVED lines=14> */
.L_x_2697:
[----:B------:R-:W-:Y:S05]  /*15e60*/  BSYNC B3 ;  /* 0x0000000000037941 */ /* 0x000fea0003800000 */
.L_x_2696:
        /* <DEDUP_REMOVED lines=15> */
.L_x_2698:
        /* <DEDUP_REMOVED lines=16> */
.L_x_2699:
        /* <DEDUP_REMOVED lines=16> */
.L_x_2700:
        /* <DEDUP_REMOVED lines=16> */
.L_x_2701:
        /* <DEDUP_REMOVED lines=13> */
.L_x_2684:
[----:B------:R-:W-:Y:S05]  /*16330*/  BSYNC B1 ;  /* 0x0000000000017941 */ /* 0x000fea0003800000 */
.L_x_2683:
[----:B------:R-:W2:Y:S04]  /*16340*/  LDL.LU R0, [R1+0x2c] ;  /* 0x00002c0001007983 */ /* 0x000ea80000300800 */
[----:B------:R1:W-:Y:S04]  /*16350*/  STL [R1+0x8], R9 ;  /* 0x0000080901007387 */ /* 0x0003e80000100800 */
[----:B------:R1:W-:Y:S02]  /*16360*/  STL [R1+0x14], R12 ;  /* 0x0000140c01007387 */ /* 0x0003e40000100800 */
[----:B-12---:R-:W-:-:S07]  /*16370*/  VIADD R0, R0, 0xfffffffd ;  /* 0xfffffffd00007836 */ /* 0x006fce0000000000 */
.L_x_2682:
[----:B------:R-:W-:Y:S05]  /*16380*/  BSYNC B2 ;  /* 0x0000000000027941 */ /* 0x000fea0003800000 */
.L_x_2681:
[----:B------:R-:W-:-:S13]  /*16390*/  ISETP.NE.AND P0, PT, R4, RZ, PT ;  /* 0x000000ff0400720c */ /* 0x000fda0003f05270 */
[----:B------:R-:W-:Y:S05]  /*163a0*/  @!P0 BRA `(.L_x_2680) ;  /* 0x0000001c00088947 */ /* 0x000fea0003800000 */
[----:B0-----:R0:W5:Y:S02]  /*163b0*/  LDL R8, [R1] ;  /* 0x0000000001087983 */ /* 0x0011640000100800 */
.L_x_2740:
        /* <DEDUP_REMOVED lines=8> */
[----:B------:R-:W-:Y:S02]  /*16440*/  SEL R5, RZ, 0x1, P0 ;  /* 0x00000001ff057807 */ /* 0x000fe40000000000 */
[----:B------:R-:W-:Y:S02]  /*16450*/  SEL R4, R4, RZ, P0 ;  /* 0x000000ff04047207 */ /* 0x000fe40000000000 */
[----:B----4-:R-:W-:Y:S01]  /*16460*/  LOP3.LUT R5, R2, R5, RZ, 0x3c, !PT ;  /* 0x0000000502057212 */ /* 0x010fe200078e3cff */
[----:B-1----:R-:W-:Y:S06]  /*16470*/  @!P1 BRA `(.L_x_2703) ;  /* 0x0000000c004c9947 */ /* 0x002fec0003800000 */
        /* <DEDUP_REMOVED lines=25> */
.L_x_2704:
[----:B------:R-:W2:Y:S01]  /*16610*/  LDL R2, [R1+0x4] ;  /* 0x0000040001027983 */ /* 0x000ea20000100800 */
[----:B------:R-:W-:Y:S01]  /*16620*/  BSSY B2, `(.L_x_2705) ;  /* 0x0000005000027945 */ /* 0x000fe20003800000 */
[----:B--2---:R-:W-:Y:S01]  /*16630*/  IMAD R3, R4, 0x8, R2 ;  /* 0x0000000804037824 */ /* 0x004fe200078e0202 */
[----:B------:R-:W-:-:S04]  /*16640*/  SHF.L.U32 R2, R5, 0x1f, RZ ;  /* 0x0000001f05027819 */ /* 0x000fc800000006ff */
[----:B------:R-:W2:Y:S02]  /*16650*/  SYNCS.PHASECHK.TRANS64.TRYWAIT P0, [R3+URZ+0x38840], R2 ;  /* 0x03884002030075a7 */ /* 0x000ea4000800017f */
[----:B--2---:R-:W-:Y:S05]  /*16660*/  @!P0 BRA `(.L_x_2706) ;  /* 0x0000004000e88947 */ /* 0x004fea0003800000 */
.L_x_2807:
[----:B------:R-:W-:Y:S05]  /*16670*/  BSYNC B2 ;  /* 0x0000000000027941 */ /* 0x000fea0003800000 */
.L_x_2705:
        /* <DEDUP_REMOVED lines=12> */
.L_x_2708:
[----:B------:R-:W-:Y:S05]  /*16740*/  BSYNC B2 ;  /* 0x0000000000027941 */ /* 0x000fea0003800000 */
.L_x_2707:
        /* <DEDUP_REMOVED lines=13> */
.L_x_2709:
        /* <DEDUP_REMOVED lines=16> */
.L_x_2710:
        /* <DEDUP_REMOVED lines=16> */
.L_x_2711:
        /* <DEDUP_REMOVED lines=16> */
.L_x_2712:
        /* <DEDUP_REMOVED lines=17> */
.L_x_2808:
[----:B------:R-:W-:Y:S05]  /*16c30*/  BSYNC B2 ;  /* 0x0000000000027941 */ /* 0x000fea0003800000 */
.L_x_2713:
        /* <DEDUP_REMOVED lines=11> */
.L_x_2716:
[----:B------:R-:W-:Y:S05]  /*16cf0*/  BSYNC B2 ;  /* 0x0000000000027941 */ /* 0x000fea0003800000 */
.L_x_2715:
        /* <DEDUP_REMOVED lines=14> */
.L_x_2717:
        /* <DEDUP_REMOVED lines=16> */
.L_x_2718:
        /* <DEDUP_REMOVED lines=16> */
.L_x_2719:
        /* <DEDUP_REMOVED lines=16> */
.L_x_2720:
        /* <DEDUP_REMOVED lines=13> */
.L_x_2703:
[----:B------:R-:W-:Y:S05]  /*171b0*/  BSYNC B1 ;  /* 0x0000000000017941 */ /* 0x000fea0003800000 */
.L_x_2702:
        /* <DEDUP_REMOVED lines=23> */
[----:B-1---5:R-:W-:-:S04]  /*17330*/  @P0 IMAD.HI.U32 R8, R7, R2, RZ ;  /* 0x0000000207080227 */ /* 0x022fc800078e00ff */
[----:B------:R-:W-:Y:S01]  /*17340*/  IMAD.MOV.U32 R2, RZ, RZ, R7 ;  /* 0x000000ffff027224 */ /* 0x000fe200078e0007 */
        /* <DEDUP_REMOVED lines=11> */
.L_x_2723:
[----:B------:R-:W3:Y:S01]  /*17400*/  LDL R2, [R1+0x4] ;  /* 0x0000040001027983 */ /* 0x000ee20000100800 */
[----:B------:R-:W-:Y:S01]  /*17410*/  SHF.L.U32 R3, R10, 0x1f, RZ ;  /* 0x0000001f0a037819 */ /* 0x000fe200000006ff */
[----:B------:R-:W-:Y:S01]  /*17420*/  BSSY B2, `(.L_x_2724) ;  /* 0x0000004000027945 */ /* 0x000fe20003800000 */
[----:B---3--:R-:W-:-:S04]  /*17430*/  IMAD R2, R11, 0x8, R2 ;  /* 0x000000080b027824 */ /* 0x008fc800078e0202 */
[----:B------:R-:W3:Y:S02]  /*17440*/  SYNCS.PHASECHK.TRANS64.TRYWAIT P0, [R2+URZ+0x38840], R3 ;  /* 0x03884003020075a7 */ /* 0x000ee4000800017f */
[----:B---3--:R-:W-:Y:S05]  /*17450*/  @!P0 BRA `(.L_x_2725) ;  /* 0x0000003400948947 */ /* 0x008fea0003800000 */
.L_x_2809:
[----:B------:R-:W-:Y:S05]  /*17460*/  BSYNC B2 ;  /* 0x0000000000027941 */ /* 0x000fea0003800000 */
.L_x_2724:
        /* <DEDUP_REMOVED lines=12> */
.L_x_2727:
[----:B------:R-:W-:Y:S05]  /*17530*/  BSYNC B2 ;  /* 0x0000000000027941 */ /* 0x000fea0003800000 */
.L_x_2726:
        /* <DEDUP_REMOVED lines=15> */
.L_x_2728:
        /* <DEDUP_REMOVED lines=16> */
.L_x_2729:
        /* <DEDUP_REMOVED lines=16> */
.L_x_2730:
        /* <DEDUP_REMOVED lines=16> */
.L_x_2731:
        /* <DEDUP_REMOVED lines=15> */
.L_x_2810:
[----:B------:R-:W-:Y:S05]  /*17a20*/  BSYNC B2 ;  /* 0x0000000000027941 */ /* 0x000fea0003800000 */
.L_x_2732:
        /* <DEDUP_REMOVED lines=11> */
.L_x_2735:
[----:B------:R-:W-:Y:S05]  /*17ae0*/  BSYNC B2 ;  /* 0x0000000000027941 */ /* 0x000fea0003800000 */
.L_x_2734:
        /* <DEDUP_REMOVED lines=13> */
.L_x_2736:
        /* <DEDUP_REMOVED lines=16> */
.L_x_2737:
        /* <DEDUP_REMOVED lines=16> */
.L_x_2738:
        /* <DEDUP_REMOVED lines=16> */
.L_x_2739:
        /* <DEDUP_REMOVED lines=13> */
.L_x_2722:
[----:B------:R-:W-:Y:S05]  /*17f90*/  BSYNC B1 ;  /* 0x0000000000017941 */ /* 0x000fea0003800000 */
.L_x_2721:
[C---:B------:R-:W-:Y:S01]  /*17fa0*/  ISETP.GT.AND P0, PT, R0.reuse, 0x1, PT ;  /* 0x000000010000780c */ /* 0x040fe20003f04270 */
[----:B------:R-:W-:-:S12]  /*17fb0*/  VIADD R0, R0, 0xfffffffe ;  /* 0xfffffffe00007836 */ /* 0x000fd80000000000 */
[----:B------:R-:W-:Y:S05]  /*17fc0*/  @P0 BRA `(.L_x_2740) ;  /* 0xffffffe000fc0947 */ /* 0x000fea000383ffff */
.L_x_2680:
[----:B------:R-:W-:Y:S05]  /*17fd0*/  BSYNC B0 ;  /* 0x0000000000007941 */ /* 0x000fea0003800000 */
.L_x_2679:
[----:B------:R-:W4:Y:S01]  /*17fe0*/  S2R R2, SR_TID.X ;  /* 0x0000000000027919 */ /* 0x000f220000002100 */
[----:B------:R-:W-:Y:S01]  /*17ff0*/  BSSY B0, `(.L_x_2741) ;  /* 0x0000011000007945 */ /* 0x000fe20003800000 */
[----:B----4-:R-:W-:-:S04]  /*18000*/  LOP3.LUT R3, R2, 0x7f, RZ, 0xc0, !PT ;  /* 0x0000007f02037812 */ /* 0x010fc800078ec0ff */
[----:B------:R-:W-:-:S13]  /*18010*/  ISETP.NE.AND P0, PT, R3, RZ, PT ;  /* 0x000000ff0300720c */ /* 0x000fda0003f05270 */
[----:B------:R-:W-:Y:S05]  /*18020*/  @P0 BRA `(.L_x_2742) ;  /* 0x0000000000340947 */ /* 0x000fea0003800000 */
[----:B------:R-:W4:Y:S01]  /*18030*/  S2R R2, SR_LANEID ;  /* 0x0000000000027919 */ /* 0x000f220000000000 */
[----:B------:R-:W-:Y:S01]  /*18040*/  VOTEU.ANY UR4, UPT, PT ;  /* 0x0000000000047886 */ /* 0x000fe200038e0100 */
[----:B0-----:R-:W0:Y:S01]  /*18050*/  LDC.64 R4, c[0x0][0xc60] ;  /* 0x00031800ff047b82 */ /* 0x001e220000000a00 */
[----:B------:R-:W4:Y:S01]  /*18060*/  FLO.U32 R0, UR4 ;  /* 0x0000000400007d00 */ /* 0x000f2200080e0000 */
[----:B------:R-:W-:Y:S01]  /*18070*/  ULDC.64 UR6, c[0x0][0x208] ;  /* 0x0000820000067ab9 */ /* 0x000fe20000000a00 */
[----:B----4-:R-:W-:-:S06]  /*18080*/  ISETP.EQ.U32.AND P0, PT, R0, R2, PT ;  /* 0x000000020000720c */ /* 0x010fcc0003f02070 */
[----:B------:R-:W0:Y:S07]  /*18090*/  POPC R2, UR4 ;  /* 0x0000000400027d09 */ /* 0x000e2e0008000000 */
[----:B0-----:R-:W4:Y:S04]  /*180a0*/  @P0 ATOMG.E.ADD.STRONG.GPU PT, R2, desc[UR6][R4.64], R2 ;  /* 0x00000002040209a8 */ /* 0x001f2800081ee1c6 */
[----:B----4-:R0:W4:Y:S02]  /*180b0*/  SHFL.IDX PT, R2, R2, R0, 0x1f ;  /* 0x00001f0002027589 */ /* 0x01012400000e0000 */
[----:B0-----:R-:W0:Y:S02]  /*180c0*/  S2R R0, SR_LTMASK ;  /* 0x0000000000007919 */ /* 0x001e240000003900 */
[----:B0-----:R-:W-:-:S06]  /*180d0*/  LOP3.LUT R0, R0, UR4, RZ, 0xc0, !PT ;  /* 0x0000000400007c12 */ /* 0x001fcc000f8ec0ff */
[----:B------:R-:W4:Y:S02]  /*180e0*/  POPC R0, R0 ;  /* 0x0000000000007309 */ /* 0x000f240000000000 */
[----:B----4-:R-:W-:-:S07]  /*180f0*/  IADD3 R16, R2, UR38, R0 ;  /* 0x0000002602107c10 */ /* 0x010fce000fffe000 */
.L_x_2742:
[----:B------:R-:W-:Y:S05]  /*18100*/  BSYNC B0 ;  /* 0x0000000000007941 */ /* 0x000fea0003800000 */
.L_x_2741:
        /* <DEDUP_REMOVED lines=13> */
.L_x_2811:
[----:B------:R-:W-:Y:S05]  /*181e0*/  BSYNC B1 ;  /* 0x0000000000017941 */ /* 0x000fea0003800000 */
.L_x_2745:
        /* <DEDUP_REMOVED lines=9> */
.L_x_2748:
[----:B------:R-:W-:Y:S05]  /*18280*/  BSYNC B1 ;  /* 0x0000000000017941 */ /* 0x000fea0003800000 */
.L_x_2747:
[----:B0-----:R-:W4:Y:S04]  /*18290*/  LDL.LU R5, [R1+0x18] ;  /* 0x0000180001057983 */ /* 0x001f280000300800 */
[----:B------:R-:W4:Y:S04]  /*182a0*/  LDL.LU R3, [R1+0xc] ;  /* 0x00000c0001037983 */ /* 0x000f280000300800 */
[----:B------:R-:W3:Y:S04]  /*182b0*/  LDL R4, [R1+0x4] ;  /* 0x0000040001047983 */ /* 0x000ee80000100800 */
[----:B--2---:R-:W3:Y:S01]  /*182c0*/  LDL R2, [R1+0x8] ;  /* 0x0000080001027983 */ /* 0x004ee20000100800 */
        /* <DEDUP_REMOVED lines=8> */
[----:B---3--:R-:W-:-:S04]  /*18350*/  IMAD R2, R2, 0xa000, R4 ;  /* 0x0000a00002027824 */ /* 0x008fc800078e0204 */
[----:B------:R-:W-:-:S07]  /*18360*/  VIADD R4, R2, 0x400 ;  /* 0x0000040002047836 */ /* 0x000fce0000000000 */
.L_x_2749:
        /* <DEDUP_REMOVED lines=11> */
[----:B------:R-:W-:Y:S01]  /*18420*/  PLOP3.LUT P0, PT, PT, PT, PT, 0x80, 0x0 ;  /* 0x000000000000781c */ /* 0x000fe20003f0f070 */
[----:B------:R-:W-:Y:S01]  /*18430*/  VIADD R4, R2, 0x2c00 ;  /* 0x00002c0002047836 */ /* 0x000fe20000000000 */
[----:B------:R-:W-:Y:S01]  /*18440*/  UMOV UR6, 0x0 ;  /* 0x0000000000067882 */ /* 0x000fe20000000000 */
[----:B------:R-:W-:Y:S01]  /*18450*/  UMOV UR7, 0x14f00000 ;  /* 0x14f0000000077882 */ /* 0x000fe20000000000 */
[----:B------:R-:W-:-:S09]  /*18460*/  UMOV UR10, 0x40 ;  /* 0x00000040000a7882 */ /* 0x000fd20000000000 */
.L_x_2750:
        /* <DEDUP_REMOVED lines=16> */
.L_x_2751:
        /* <DEDUP_REMOVED lines=16> */
.L_x_2752:
        /* <DEDUP_REMOVED lines=11> */
.L_x_2744:
[----:B------:R-:W-:Y:S05]  /*18720*/  BSYNC B0 ;  /* 0x0000000000007941 */ /* 0x000fea0003800000 */
.L_x_2743:
[----:B0-----:R-:W4:Y:S04]  /*18730*/  LDL.LU R5, [R1+0x8] ;  /* 0x0000080001057983 */ /* 0x001f280000300800 */
        /* <DEDUP_REMOVED lines=8> */
.L_x_2659:
[----:B------:R-:W-:Y:S05]  /*187c0*/  BSYNC B7 ;  /* 0x0000000000077941 */ /* 0x000fea0003800000 */
.L_x_2657:
[----:B0-----:R-:W4:Y:S02]  /*187d0*/  LDL R0, [R1+0x50] ;  /* 0x0000500001007983 */ /* 0x001f240000100800 */
[----:B----4-:R-:W-:-:S13]  /*187e0*/  ISETP.NE.AND P0, PT, R0, RZ, PT ;  /* 0x000000ff0000720c */ /* 0x010fda0003f05270 */
[----:B------:R-:W-:Y:S05]  /*187f0*/  @!P0 BRA `(.L_x_2753) ;  /* 0x0000000000288947 */ /* 0x000fea0003800000 */
[----:B------:R-:W-:Y:S05]  /*18800*/  WARPSYNC.ALL ;  /* 0x0000000000007948 */ /* 0x000fea0003800000 */
[----:B------:R-:W0:Y:S08]  /*18810*/  S2UR UR5, SR_CgaCtaId ;  /* 0x00000000000579c3 */ /* 0x000e300000008800 */
[----:B------:R-:W-:Y:S06]  /*18820*/  BAR.SYNC.DEFER_BLOCKING 0x5, 0x180 ;  /* 0x0146000000007b1d */ /* 0x000fec0000010000 */
[----:B------:R-:W-:-:S02]  /*18830*/  UMOV UR4, 0x400 ;  /* 0x0000040000047882 */ /* 0x000fc40000000000 */
[----:B0-----:R-:W-:-:S06]  /*18840*/  ULEA UR4, UR5, UR4, 0x18 ;  /* 0x0000000405047291 */ /* 0x001fcc000f8ec03f */
[----:B------:R-:W-:-:S05]  /*18850*/  IMAD.U32 R0, RZ, RZ, UR4 ;  /* 0x00000004ff007e24 */ /* 0x000fca000f8e00ff */
[----:B------:R4:W0:Y:S04]  /*18860*/  LDS.128 R16, [R0+0x388d0] ;  /* 0x0388d00000107984 */ /* 0x0008280000000c00 */
[----:B------:R4:W-:Y:S01]  /*18870*/  STL [R1+0x4], R0 ;  /* 0x0000040001007387 */ /* 0x0009e20000100800 */
[----:B------:R-:W-:Y:S06]  /*18880*/  BAR.ARV 0x4, 0x180 ;  /* 0x0106000000007b1d */ /* 0x000fec0000002000 */
[----:B------:R-:W-:Y:S05]  /*18890*/  BRA `(.L_x_2754) ;  /* 0x0000000800e47947 */ /* 0x000fea0003800000 */
.L_x_2753:
[----:B------:R-:W0:Y:S01]  /*188a0*/  S2R R0, SR_TID.X ;  /* 0x0000000000007919 */ /* 0x000e220000002100 */
[----:B------:R-:W-:Y:S01]  /*188b0*/  UMOV UR4, 0xffffffff ;  /* 0xffffffff00047882 */ /* 0x000fe20000000000 */
[----:B0-----:R-:W-:-:S04]  /*188c0*/  LOP3.LUT R6, R0, 0x1f, RZ, 0xc0, !PT ;  /* 0x0000001f00067812 */ /* 0x001fc800078ec0ff */
[----:B------:R-:W-:Y:S01]  /*188d0*/  ISETP.NE.AND P0, PT, R6, 0x1f, PT ;  /* 0x0000001f0600780c */ /* 0x000fe20003f05270 */
[----:B------:R-:W-:-:S12]  /*188e0*/  BRA.DIV UR4, `(.L_x_2755) ;  /* 0x0000002204ac7947 */ /* 0x000fd8000b800000 */
[----:B------:R-:W-:Y:S01]  /*188f0*/  IMAD.IADD R5, R19, 0x1, R6 ;  /* 0x0000000113057824 */ /* 0x000fe200078e0206 */
[----:B------:R-:W-:Y:S01]  /*18900*/  ULDC UR4, c[0x0][0xc3c] ;  /* 0x00030f0000047ab9 */ /* 0x000fe20000000800 */
[----:B------:R-:W-:-:S03]  /*18910*/  ULDC.64 UR6, c[0x0][0x208] ;  /* 0x0000820000067ab9 */ /* 0x000fc60000000a00 */
[----:B------:R-:W-:-:S13]  /*18920*/  ISETP.GE.OR P1, PT, R5, UR4, !P0 ;  /* 0x0000000405007c0c */ /* 0x000fda000c726670 */
[----:B------:R-:W0:Y:S02]  /*18930*/  @!P1 LDC.64 R2, c[0x0][0xc80] ;  /* 0x00032000ff029b82 */ /* 0x000e240000000a00 */
[----:B0-----:R-:W-:-:S06]  /*18940*/  @!P1 IMAD.WIDE R2, R5, 0x4, R2 ;  /* 0x0000000405029825 */ /* 0x001fcc00078e0202 */
[----:B------:R0:W4:Y:S01]  /*18950*/  @!P1 LDG.E R3, desc[UR6][R2.64] ;  /* 0x0000000602039981 */ /* 0x000122000c1e1900 */
[C---:B------:R-:W-:Y:S02]  /*18960*/  ISETP.GE.U32.AND P2, PT, R6.reuse, 0x2, PT ;  /* 0x000000020600780c */ /* 0x040fe40003f46070 */
[C---:B------:R-:W-:Y:S01]  /*18970*/  ISETP.GE.U32.AND P3, PT, R6.reuse, 0x4, PT ;  /* 0x000000040600780c */ /* 0x040fe20003f66070 */
[----:B------:R-:W-:Y:S01]  /*18980*/  SHFL.IDX PT, R0, R16, RZ, 0x1f ;  /* 0x00001fff10007589 */ /* 0x000fe200000e0000 */
[C---:B------:R-:W-:Y:S02]  /*18990*/  ISETP.GE.U32.AND P4, PT, R6.reuse, 0x8, PT ;  /* 0x000000080600780c */ /* 0x040fe40003f86070 */
[C---:B------:R-:W-:Y:S01]  /*189a0*/  ISETP.GE.U32.AND P5, PT, R6.reuse, 0x10, PT ;  /* 0x000000100600780c */ /* 0x040fe20003fa6070 */
[----:B0-----:R-:W-:Y:S02]  /*189b0*/  IMAD.MOV.U32 R2, RZ, RZ, RZ ;  /* 0x000000ffff027224 */ /* 0x001fe400078e00ff */
[----:B----4-:R-:W-:Y:S01]  /*189c0*/  @!P1 IMAD.MOV.U32 R2, RZ, RZ, R3 ;  /* 0x000000ffff029224 */ /* 0x010fe200078e0003 */
[----:B------:R-:W-:-:S04]  /*189d0*/  ISETP.NE.AND P1, PT, R6, RZ, PT ;  /* 0x000000ff0600720c */ /* 0x000fc80003f25270 */
[----:B------:R-:W0:Y:S02]  /*189e0*/  SHFL.UP PT, R3, R2, 0x1, RZ ;  /* 0x0420000002037989 */ /* 0x000e2400000e00ff */
[----:B0-----:R-:W-:-:S05]  /*189f0*/  SEL R5, R3, RZ, P1 ;  /* 0x000000ff03057207 */ /* 0x001fca0000800000 */
[----:B------:R-:W-:Y:S02]  /*18a00*/  IMAD.IADD R3, R2, 0x1, R5 ;  /* 0x0000000102037824 */ /* 0x000fe400078e0205 */
[----:B------:R-:W-:Y:S04]  /*18a10*/  SHFL.IDX PT, R5, R16, 0x1, 0x1f ;  /* 0x00201f0010057f89 */ /* 0x000fe800000e0000 */
        /* <DEDUP_REMOVED lines=12> */
[----:B------:R0:W4:Y:S02]  /*18ae0*/  SHFL.IDX PT, R16, R3, 0x1f, 0x1f ;  /* 0x03e01f0003107f89 */ /* 0x00012400000e0000 */
.L_x_2821:
[----:B------:R-:W-:Y:S02]  /*18af0*/  ULDC UR4, c[0x0][0xc38] ;  /* 0x00030e0000047ab9 */ /* 0x000fe40000000800 */
[----:B------:R-:W-:-:S04]  /*18b00*/  IMAD.U32 R4, RZ, RZ, UR4 ;  /* 0x00000004ff047e24 */ /* 0x000fc8000f8e00ff */
[----:B----4-:R-:W-:-:S04]  /*18b10*/  IMAD R16, R16, R4, RZ ;  /* 0x0000000410107224 */ /* 0x010fc800078e02ff */
[----:B------:R-:W-:-:S05]  /*18b20*/  IMAD.IADD R5, R5, 0x1, R16 ;  /* 0x0000000105057824 */ /* 0x000fca00078e0210 */
[----:B------:R-:W-:-:S13]  /*18b30*/  ISETP.GT.AND P6, PT, R5, R0, PT ;  /* 0x000000000500720c */ /* 0x000fda0003fc4270 */
[----:B------:R-:W-:Y:S05]  /*18b40*/  @P6 BRA `(.L_x_2756) ;  /* 0x0000000000a06947 */ /* 0x000fea0003800000 */
.L_x_2761:
[----:B0-----:R-:W0:Y:S01]  /*18b50*/  LDC R3, c[0x0][0xc3c] ;  /* 0x00030f00ff037b82 */ /* 0x001e220000000800 */
[----:B------:R-:W-:-:S05]  /*18b60*/  VIADD R19, R19, 0x1f ;  /* 0x0000001f13137836 */ /* 0x000fca0000000000 */
[----:B0-----:R-:W-:-:S13]  /*18b70*/  ISETP.GE.AND P6, PT, R19, R3, PT ;  /* 0x000000031300720c */ /* 0x001fda0003fc6270 */
[----:B------:R-:W-:Y:S05]  /*18b80*/  @P6 BRA `(.L_x_2757) ;  /* 0x0000000400dc6947 */ /* 0x000fea0003800000 */
[----:B------:R-:W0:Y:S01]  /*18b90*/  S2R R2, SR_TID.X ;  /* 0x0000000000027919 */ /* 0x000e220000002100 */
[----:B------:R-:W-:Y:S01]  /*18ba0*/  BSSY B0, `(.L_x_2758) ;  /* 0x000000a000007945 */ /* 0x000fe20003800000 */
[----:B0-----:R-:W-:-:S05]  /*18bb0*/  LOP3.LUT R2, R2, 0x1f, RZ, 0xc0, !PT ;  /* 0x0000001f02027812 */ /* 0x001fca00078ec0ff */
[----:B------:R-:W-:Y:S02]  /*18bc0*/  IMAD.IADD R4, R19, 0x1, R2 ;  /* 0x0000000113047824 */ /* 0x000fe400078e0202 */
[----:B------:R-:W-:-:S03]  /*18bd0*/  IMAD.MOV.U32 R2, RZ, RZ, RZ ;  /* 0x000000ffff027224 */ /* 0x000fc600078e00ff */
[----:B------:R-:W-:-:S13]  /*18be0*/  ISETP.GE.OR P6, PT, R4, R3, !P0 ;  /* 0x000000030400720c */ /* 0x000fda00047c6670 */
[----:B------:R-:W-:Y:S05]  /*18bf0*/  @P6 BRA `(.L_x_2759) ;  /* 0x0000000000106947 */ /* 0x000fea0003800000 */
[----:B------:R-:W0:Y:S01]  /*18c00*/  LDC.64 R2, c[0x0][0xc80] ;  /* 0x00032000ff027b82 */ /* 0x000e220000000a00 */
[----:B------:R-:W-:Y:S01]  /*18c10*/  ULDC.64 UR4, c[0x0][0x208] ;  /* 0x0000820000047ab9 */ /* 0x000fe20000000a00 */
[----:B0-----:R-:W-:-:S06]  /*18c20*/  IMAD.WIDE R2, R4, 0x4, R2 ;  /* 0x0000000404027825 */ /* 0x001fcc00078e0202 */
[----:B------:R0:W5:Y:S02]  /*18c30*/  LDG.E R2, desc[UR4][R2.64] ;  /* 0x0000000402027981 */ /* 0x000164000c1e1900 */
.L_x_2759:
[----:B------:R-:W-:Y:S05]  /*18c40*/  BSYNC B0 ;  /* 0x0000000000007941 */ /* 0x000fea0003800000 */
.L_x_2758:
[----:B------:R-:W-:-:S03]  /*18c50*/  UMOV UR4, 0xffffffff ;  /* 0xffffffff00047882 */ /* 0x000fc60000000000 */
[----:B------:R-:W-:Y:S05]  /*18c60*/  BRA.DIV UR4, `(.L_x_2760) ;  /* 0x00000026040c7947 */ /* 0x000fea000b800000 */
[----:B-----5:R-:W0:Y:S02]  /*18c70*/  SHFL.UP PT, R14, R2, 0x1, RZ ;  /* 0x04200000020e7989 */ /* 0x020e2400000e00ff */
        /* <DEDUP_REMOVED lines=15> */
.L_x_2829:
[----:B------:R-:W-:Y:S02]  /*18d70*/  ULDC UR4, c[0x0][0xc38] ;  /* 0x00030e0000047ab9 */ /* 0x000fe40000000800 */
[----:B------:R-:W-:-:S04]  /*18d80*/  IMAD.U32 R4, RZ, RZ, UR4 ;  /* 0x00000004ff047e24 */ /* 0x000fc8000f8e00ff */
[----:B----4-:R-:W-:-:S04]  /*18d90*/  IMAD R16, R16, R4, RZ ;  /* 0x0000000410107224 */ /* 0x010fc800078e02ff */
[----:B------:R-:W-:-:S05]  /*18da0*/  IMAD.IADD R5, R16, 0x1, R5 ;  /* 0x0000000110057824 */ /* 0x000fca00078e0205 */
[----:B------:R-:W-:-:S13]  /*18db0*/  ISETP.GT.AND P6, PT, R5, R0, PT ;  /* 0x000000000500720c */ /* 0x000fda0003fc4270 */
[----:B------:R-:W-:Y:S05]  /*18dc0*/  @!P6 BRA `(.L_x_2761) ;  /* 0xfffffffc0060e947 */ /* 0x000fea000383ffff */
.L_x_2756:
        /* <DEDUP_REMOVED lines=8> */
.L_x_2833:
[----:B------:R-:W-:Y:S01]  /*18e50*/  ISETP.NE.AND P0, PT, R5, RZ, PT ;  /* 0x000000ff0500720c */ /* 0x000fe20003f05270 */
[----:B------:R-:W-:-:S12]  /*18e60*/  IMAD.MOV.U32 R5, RZ, RZ, RZ ;  /* 0x000000ffff057224 */ /* 0x000fd800078e00ff */
[----:B------:R-:W-:Y:S05]  /*18e70*/  @!P0 BRA `(.L_x_2763) ;  /* 0x0000000000148947 */ /* 0x000fea0003800000 */
[----:B------:R-:W-:Y:S01]  /*18e80*/  UMOV UR4, 0xffffffff ;  /* 0xffffffff00047882 */ /* 0x000fe20000000000 */
[----:B------:R-:W-:Y:S02]  /*18e90*/  VIADD R12, R6, 0xffffffff ;  /* 0xffffffff060c7836 */ /* 0x000fe40000000000 */
[----:B------:R-:W-:Y:S05]  /*18ea0*/  BRA.DIV UR4, `(.L_x_2764) ;  /* 0x0000002604987947 */ /* 0x000fea000b800000 */
[----:B0-----:R0:W0:Y:S02]  /*18eb0*/  SHFL.IDX PT, R3, R3, R12, 0x1f ;  /* 0x00001f0c03037589 */ /* 0x00102400000e0000 */
.L_x_2836:
[----:B0-----:R-:W-:-:S07]  /*18ec0*/  IMAD.MOV.U32 R5, RZ, RZ, R3 ;  /* 0x000000ffff057224 */ /* 0x001fce00078e0003 */
.L_x_2763:
[----:B0---4-:R-:W0:Y:S01]  /*18ed0*/  LDC.64 R2, c[0x0][0xc90] ;  /* 0x00032400ff027b82 */ /* 0x011e220000000a00 */
[----:B------:R-:W-:Y:S01]  /*18ee0*/  IMAD.IADD R19, R6, 0x1, R19 ;  /* 0x0000000106137824 */ /* 0x000fe200078e0213 */
[----:B------:R-:W-:-:S03]  /*18ef0*/  ULDC.64 UR4, c[0x0][0x208] ;  /* 0x0000820000047ab9 */ /* 0x000fc60000000a00 */
[----:B0-----:R-:W-:-:S05]  /*18f00*/  IMAD.WIDE R2, R19, 0x4, R2 ;  /* 0x0000000413027825 */ /* 0x001fca00078e0202 */
[----:B-1-3--:R-:W3:Y:S01]  /*18f10*/  LDG.E R7, desc[UR4][R2.64] ;  /* 0x0000000402077981 */ /* 0x00aee2000c1e1900 */
[----:B------:R-:W-:-:S04]  /*18f20*/  IMAD R16, R5, R4, R16 ;  /* 0x0000000405107224 */ /* 0x000fc800078e0210 */
[----:B------:R-:W-:Y:S02]  /*18f30*/  IMAD.IADD R0, R0, 0x1, -R16 ;  /* 0x0000000100007824 */ /* 0x000fe400078e0a10 */
[----:B---3--:R-:W-:-:S05]  /*18f40*/  IMAD R6, R17, R7, RZ ;  /* 0x0000000711067224 */ /* 0x008fca00078e02ff */
[----:B-----5:R-:W-:-:S04]  /*18f50*/  IABS R8, R6 ;  /* 0x0000000600087213 */ /* 0x020fc80000000000 */
        /* <DEDUP_REMOVED lines=58> */
.L_x_2757:
[----:B------:R-:W-:Y:S01]  /*19300*/  UMOV UR4, URZ ;  /* 0x0000003f00047c82 */ /* 0x000fe20008000000 */
[----:B------:R-:W-:Y:S01]  /*19310*/  UMOV UR5, URZ ;  /* 0x0000003f00057c82 */ /* 0x000fe20008000000 */
[----:B------:R-:W-:Y:S01]  /*19320*/  ULDC UR6, c[0x0][0xc3c] ;  /* 0x00030f0000067ab9 */ /* 0x000fe20000000800 */
[----:B------:R-:W-:Y:S02]  /*19330*/  IMAD.MOV.U32 R16, RZ, RZ, R0 ;  /* 0x000000ffff107224 */ /* 0x000fe400078e0000 */
[----:B------:R-:W-:Y:S02]  /*19340*/  IMAD.U32 R17, RZ, RZ, UR4 ;  /* 0x00000004ff117e24 */ /* 0x000fe4000f8e00ff */
[----:B------:R-:W-:Y:S02]  /*19350*/  IMAD.U32 R18, RZ, RZ, UR5 ;  /* 0x00000005ff127e24 */ /* 0x000fe4000f8e00ff */
[----:B------:R-:W-:-:S07]  /*19360*/  IMAD.U32 R19, RZ, RZ, UR6 ;  /* 0x00000006ff137e24 */ /* 0x000fce000f8e00ff */
.L_x_2765:
[----:B------:R0:W4:Y:S01]  /*19370*/  LDL R3, [R1+0x4] ;  /* 0x0000040001037983 */ /* 0x0001220000100800 */
[----:B------:R-:W1:Y:S01]  /*19380*/  S2R R0, SR_TID.X ;  /* 0x0000000000007919 */ /* 0x000e620000002100 */
[----:B------:R-:W-:Y:S05]  /*19390*/  WARPSYNC.ALL ;  /* 0x0000000000007948 */ /* 0x000fea0003800000 */
[----:B-1----:R-:W-:Y:S01]  /*193a0*/  LOP3.LUT R0, R0, 0x1f, RZ, 0xc0, !PT ;  /* 0x0000001f00007812 */ /* 0x002fe200078ec0ff */
        /* <DEDUP_REMOVED lines=8> */
.L_x_2754:
[----:B------:R-:W-:Y:S02]  /*19430*/  ULDC UR4, c[0x0][0xc3c] ;  /* 0x00030f0000047ab9 */ /* 0x000fe40000000800 */
[----:B0-----:R-:W-:-:S13]  /*19440*/  ISETP.GE.AND P0, PT, R19, UR4, PT ;  /* 0x0000000413007c0c */ /* 0x001fda000bf06270 */
[----:B------:R-:W-:Y:S05]  /*19450*/  @!P0 BRA `(.L_x_2766) ;  /* 0xffffff9c00808947 */ /* 0x000fea000383ffff */
[----:B------:R-:W-:Y:S05]  /*19460*/  BSYNC B8 ;  /* 0x0000000000087941 */ /* 0x000fea0003800000 */
.L_x_2653:
[----:B----4-:R-:W4:Y:S01]  /*19470*/  LDL.LU R0, [R1+0x48] ;  /* 0x0000480001007983 */ /* 0x010f220000300800 */
[----:B------:R-:W-:Y:S01]  /*19480*/  BSSY B0, `(.L_x_2767) ;  /* 0x000000b000007945 */ /* 0x000fe20003800000 */
[----:B------:R-:W0:Y:S01]  /*19490*/  S2R R5, SR_CgaCtaId ;  /* 0x0000000000057919 */ /* 0x000e220000008800 */
[----:B----4-:R-:W-:-:S05]  /*194a0*/  VIADD R0, R0, 0x1 ;  /* 0x0000000100007836 */ /* 0x010fca0000000000 */
[----:B------:R-:W-:-:S04]  /*194b0*/  LEA.HI R2, R0, R0, RZ, 0x1 ;  /* 0x0000000000027211 */ /* 0x000fc800078f08ff */
[----:B------:R-:W-:-:S05]  /*194c0*/  LOP3.LUT R3, R2, 0xfffffffe, RZ, 0xc0, !PT ;  /* 0xfffffffe02037812 */ /* 0x000fca00078ec0ff */
[----:B------:R-:W-:Y:S01]  /*194d0*/  IMAD.IADD R3, R0, 0x1, -R3 ;  /* 0x0000000100037824 */ /* 0x000fe200078e0a03 */
[----:B------:R-:W-:-:S04]  /*194e0*/  MOV R0, 0x400 ;  /* 0x0000040000007802 */ /* 0x000fc80000000f00 */
[----:B0-----:R-:W-:Y:S02]  /*194f0*/  LEA R0, R5, R0, 0x18 ;  /* 0x0000000005007211 */ /* 0x001fe400078ec0ff */
[----:B------:R-:W-:-:S04]  /*19500*/  SHF.L.U32 R3, R3, 0x1f, RZ ;  /* 0x0000001f03037819 */ /* 0x000fc800000006ff */
[----:B------:R-:W0:Y:S02]  /*19510*/  SYNCS.PHASECHK.TRANS64.TRYWAIT P0, [R0+URZ+0x38820], R3 ;  /* 0x03882003000075a7 */ /* 0x000e24000800017f */
[----:B0-----:R-:W-:Y:S05]  /*19520*/  @!P0 BRA `(.L_x_2768) ;  /* 0x0000002000208947 */ /* 0x001fea0003800000 */
.L_x_2837:
[----:B------:R-:W-:Y:S05]  /*19530*/  BSYNC B0 ;  /* 0x0000000000007941 */ /* 0x000fea0003800000 */
.L_x_2767:
[----:B------:R-:W-:-:S03]  /*19540*/  UMOV UR4, 0xffffffff ;  /* 0xffffffff00047882 */ /* 0x000fc60000000000 */
[----:B------:R-:W-:Y:S05]  /*19550*/  BRA.DIV UR4, `(.L_x_2769) ;  /* 0x0000002204287947 */ /* 0x000fea000b800000 */
[----:B------:R-:W4:Y:S02]  /*19560*/  S2R R2, SR_TID.X ;  /* 0x0000000000027919 */ /* 0x000f240000002100 */
[----:B----4-:R-:W-:-:S04]  /*19570*/  SHF.R.U32.HI R2, RZ, 0x5, R2 ;  /* 0x00000005ff027819 */ /* 0x010fc80000011602 */
[----:B------:R-:W-:-:S05]  /*19580*/  LOP3.LUT R2, R2, 0x3, RZ, 0xc0, !PT ;  /* 0x0000000302027812 */ /* 0x000fca00078ec0ff */
[----:B------:R4:W0:Y:S02]  /*19590*/  SHFL.IDX PT, R14, R2, RZ, 0x1f ;  /* 0x00001fff020e7589 */ /* 0x00082400000e0000 */
.L_x_2840:
[----:B0-----:R-:W-:Y:S01]  /*195a0*/  ISETP.NE.AND P0, PT, R14, RZ, PT ;  /* 0x000000ff0e00720c */ /* 0x001fe20003f05270 */
[----:B------:R-:W-:-:S12]  /*195b0*/  BSSY B0, `(.L_x_2770) ;  /* 0x0000029000007945 */ /* 0x000fd80003800000 */
[----:B------:R-:W-:Y:S05]  /*195c0*/  @P0 BRA `(.L_x_2771) ;  /* 0x00000000009c0947 */ /* 0x000fea0003800000 */
[----:B------:R-:W-:-:S03]  /*195d0*/  UMOV UR4, 0xffffffff ;  /* 0xffffffff00047882 */ /* 0x000fc60000000000 */
[----:B------:R-:W-:Y:S05]  /*195e0*/  BRA.DIV UR4, `(.L_x_2772) ;  /* 0x0000002204387947 */ /* 0x000fea000b800000 */
[----:B------:R-:W-:-:S13]  /*195f0*/  ELECT P6, URZ, PT ;  /* 0x00000000003f782f */ /* 0x000fda00038c0000 */
.L_x_2843:
[----:B------:R-:W-:Y:S05]  /*19600*/  @!P6 BRA `(.L_x_2771) ;  /* 0x00000000008ce947 */ /* 0x000fea0003800000 */
[----:B----4-:R-:W4:Y:S02]  /*19610*/  LDL R2, [R1+0x54] ;  /* 0x0000540001027983 */ /* 0x010f240000100800 */
[----:B----4-:R-:W-:-:S13]  /*19620*/  R2UR UR4, R2 ;  /* 0x00000000020472ca */ /* 0x010fda00000e0000 */
[----:B------:R-:W-:-:S06]  /*19630*/  ULOP3.LUT UR4, UR4, 0x2, URZ, 0xfc, !UPT ;  /* 0x0000000204047892 */ /* 0x000fcc000f8efc3f */
[----:B------:R-:W-:-:S05]  /*19640*/  IMAD.U32 R2, RZ, RZ, UR4 ;  /* 0x00000004ff027e24 */ /* 0x000fca000f8e00ff */
[----:B------:R-:W-:-:S13]  /*19650*/  ISETP.NE.AND P2, PT, R2, 0x3, PT ;  /* 0x000000030200780c */ /* 0x000fda0003f45270 */
[----:B------:R-:W-:Y:S05]  /*19660*/  @!P2 BRA `(.L_x_2773) ;  /* 0x000000000004a947 */ /* 0x000fea0003800000 */
[----:B------:R-:W-:Y:S01]  /*19670*/  BPT.TRAP 0x1 ;  /* 0x000000040000795c */ /* 0x000fe20000300000 */
.L_x_2773:
[----:B------:R-:W4:Y:S04]  /*19680*/  LDL R3, [R1+0x8] ;  /* 0x0000080001037983 */ /* 0x000f280000100800 */
[----:B-1-3--:R-:W3:Y:S01]  /*19690*/  LDL.LU R7, [R1+0x14] ;  /* 0x0000140001077983 */ /* 0x00aee20000300800 */
[----:B------:R-:W-:-:S04]  /*196a0*/  VIADD R2, R0, 0x38840 ;  /* 0x0003884000027836 */ /* 0x000fc80000000000 */
[C---:B----4-:R-:W-:Y:S02]  /*196b0*/  IMAD R6, R3.reuse, 0x8, R2 ;  /* 0x0000000803067824 */ /* 0x050fe400078e0202 */
        /* <DEDUP_REMOVED lines=10> */
.L_x_2844:
[----:B------:R-:W1:Y:S02]  /*19760*/  SYNCS.PHASECHK.TRANS64.TRYWAIT P0, [R7+URZ], R2 ;  /* 0x00000002070075a7 */ /* 0x000e64000800017f */
[----:B-1----:R-:W-:Y:S05]  /*19770*/  @!P0 BRA `(.L_x_2775) ;  /* 0x0000002000088947 */ /* 0x002fea0003800000 */
.L_x_2845:
[----:B------:R-:W-:Y:S05]  /*19780*/  @!P2 BRA `(.L_x_2776) ;  /* 0x000000000004a947 */ /* 0x000fea0003800000 */
[----:B------:R-:W-:Y:S01]  /*19790*/  BPT.TRAP 0x1 ;  /* 0x000000040000795c */ /* 0x000fe20000300000 */
.L_x_2776:
[----:B------:R-:W3:Y:S01]  /*197a0*/  LDL.LU R4, [R1+0x8] ;  /* 0x0000080001047983 */ /* 0x000ee20000300800 */
[----:B------:R-:W-:-:S04]  /*197b0*/  VIADD R0, R0, 0x38860 ;  /* 0x0003886000007836 */ /* 0x000fc80000000000 */
[----:B---3--:R-:W-:-:S04]  /*197c0*/  IMAD R4, R4, 0x8, R0 ;  /* 0x0000000804047824 */ /* 0x008fc800078e0200 */
[----:B------:R-:W3:Y:S02]  /*197d0*/  SYNCS.PHASECHK.TRANS64.TRYWAIT P0, [R4+URZ], R5 ;  /* 0x00000005040075a7 */ /* 0x000ee4000800017f */
[----:B---3--:R-:W-:Y:S05]  /*197e0*/  @!P0 BRA `(.L_x_2777) ;  /* 0x0000002000008947 */ /* 0x008fea0003800000 */
.L_x_2846:
[----:B------:R-:W-:-:S07]  /*197f0*/  IMAD R3, R3, 0x8, R0 ;  /* 0x0000000803037824 */ /* 0x000fce00078e0200 */
.L_x_2778:
[----:B----4-:R4:W0:Y:S02]  /*19800*/  SYNCS.PHASECHK.TRANS64.TRYWAIT P0, [R3+URZ], R2 ;  /* 0x00000002030075a7 */ /* 0x010824000800017f */
[----:B0-----:R-:W-:Y:S05]  /*19810*/  @!P0 NANOSLEEP.SYNCS 0x989680 ;  /* 0x009896800000895d */ /* 0x001fea0003900000 */
[----:B------:R-:W0:Y:S02]  /*19820*/  @!P0 SYNCS.PHASECHK.TRANS64 P0, [R3+URZ], R2 ;  /* 0x00000002030085a7 */ /* 0x000e24000800007f */
[----:B0-----:R-:W-:Y:S05]  /*19830*/  @!P0 BRA `(.L_x_2778) ;  /* 0xfffffffc00f08947 */ /* 0x001fea000383ffff */
.L_x_2771:
[----:B------:R-:W-:Y:S05]  /*19840*/  BSYNC B0 ;  /* 0x0000000000007941 */ /* 0x000fea0003800000 */
.L_x_2770:
[----:B------:R-:W-:Y:S05]  /*19850*/  EXIT ;  /* 0x000000000000794d */ /* 0x000fea0003800000 */
.L_x_2595:
[----:B------:R-:W-:-:S13]  /*19860*/  R2UR UR4, R17 ;  /* 0x00000000110472ca */ /* 0x000fda00000e0000 */
[----:B0-----:R-:W-:-:S04]  /*19870*/  IMAD.U32 R3, RZ, RZ, UR4 ;  /* 0x00000004ff037e24 */ /* 0x001fc8000f8e00ff */
[----:B------:R0:W1:Y:S03]  /*19880*/  SYNCS.PHASECHK.TRANS64.TRYWAIT P1, [R3+URZ+0x38800], R0 ;  /* 0x03880000030075a7 */ /* 0x000066000802017f */
[----:B-1----:R-:W-:Y:S05]  /*19890*/  @!P1 NANOSLEEP.SYNCS 0x989680 ;  /* 0x009896800000995d */ /* 0x002fea0003900000 */
[----:B------:R-:W1:Y:S02]  /*198a0*/  @!P1 SYNCS.PHASECHK.TRANS64 P1, [R3+URZ+0x38800], R0 ;  /* 0x03880000030095a7 */ /* 0x000e64000802007f */
[----:B-1----:R-:W-:Y:S05]  /*198b0*/  @!P1 BRA `(.L_x_2595) ;  /* 0xfffffffc00e89947 */ /* 0x002fea000383ffff */
[----:B------:R-:W-:Y:S05]  /*198c0*/  BRA `(.L_x_2779) ;  /* 0xfffffe8000e47947 */ /* 0x000fea000383ffff */
.L_x_2599:
[----:B-1----:R1:W2:Y:S02]  /*198d0*/  SYNCS.PHASECHK.TRANS64.TRYWAIT P2, [R0+URZ+0x38830], R3 ;  /* 0x03883003000075a7 */ /* 0x0022a4000804017f */
[----:B--2---:R-:W-:Y:S05]  /*198e0*/  @!P2 NANOSLEEP.SYNCS 0x989680 ;  /* 0x009896800000a95d */ /* 0x004fea0003900000 */
[----:B------:R-:W2:Y:S02]  /*198f0*/  @!P2 SYNCS.PHASECHK.TRANS64 P2, [R0+URZ+0x38830], R3 ;  /* 0x038830030000a5a7 */ /* 0x000ea4000804007f */
[----:B--2---:R-:W-:Y:S05]  /*19900*/  @!P2 BRA `(.L_x_2599) ;  /* 0xfffffffc00f0a947 */ /* 0x004fea000383ffff */
[----:B------:R-:W-:Y:S05]  /*19910*/  BRA `(.L_x_2598) ;  /* 0xfffffe8400107947 */ /* 0x000fea000383ffff */
.L_x_2604:
[----:B------:R-:W-:-:S13]  /*19920*/  R2UR UR4, R4 ;  /* 0x00000000040472ca */ /* 0x000fda00000e0000 */
[----:B-1----:R-:W-:-:S04]  /*19930*/  IMAD.U32 R152, RZ, RZ, UR4 ;  /* 0x00000004ff987e24 */ /* 0x002fc8000f8e00ff */
[----:B------:R1:W2:Y:S03]  /*19940*/  SYNCS.PHASECHK.TRANS64.TRYWAIT P3, [R152+URZ+0x38830], R3 ;  /* 0x03883003980075a7 */ /* 0x0002a6000806017f */
[----:B--2---:R-:W-:Y:S05]  /*19950*/  @!P3 NANOSLEEP.SYNCS 0x989680 ;  /* 0x009896800000b95d */ /* 0x004fea0003900000 */
[----:B------:R-:W2:Y:S02]  /*19960*/  @!P3 SYNCS.PHASECHK.TRANS64 P3, [R152+URZ+0x38830], R3 ;  /* 0x038830039800b5a7 */ /* 0x000ea4000806007f */
[----:B--2---:R-:W-:Y:S05]  /*19970*/  @!P3 BRA `(.L_x_2604) ;  /* 0xfffffffc00e8b947 */ /* 0x004fea000383ffff */
[----:B------:R-:W-:Y:S05]  /*19980*/  BRA `(.L_x_2603) ;  /* 0xfffffec400907947 */ /* 0x000fea000383ffff */
.L_x_2608:
[----:B0-----:R-:W-:-:S04]  /*19990*/  IMAD.U32 R3, RZ, RZ, UR4 ;  /* 0x00000004ff037e24 */ /* 0x001fc8000f8e00ff */
[----:B------:R0:W2:Y:S03]  /*199a0*/  SYNCS.PHASECHK.TRANS64.TRYWAIT P3, [R3+URZ+0x38850], R0 ;  /* 0x03885000030075a7 */ /* 0x0000a6000806017f */
[----:B--2---:R-:W-:Y:S05]  /*199b0*/  @!P3 NANOSLEEP.SYNCS 0x989680 ;  /* 0x009896800000b95d */ /* 0x004fea0003900000 */
[----:B------:R-:W2:Y:S02]  /*199c0*/  @!P3 SYNCS.PHASECHK.TRANS64 P3, [R3+URZ+0x38850], R0 ;  /* 0x038850000300b5a7 */ /* 0x000ea4000806007f */
[----:B--2---:R-:W-:Y:S05]  /*199d0*/  @!P3 BRA `(.L_x_2608) ;  /* 0xfffffffc00ecb947 */ /* 0x004fea000383ffff */
[----:B------:R-:W-:Y:S05]  /*199e0*/  BRA `(.L_x_2607) ;  /* 0xfffffee800b87947 */ /* 0x000fea000383ffff */
.L_x_2614:
[----:B-1----:R-:W-:-:S04]  /*199f0*/  IMAD.U32 R4, RZ, RZ, UR4 ;  /* 0x00000004ff047e24 */ /* 0x002fc8000f8e00ff */
[----:B------:R1:W2:Y:S03]  /*19a00*/  SYNCS.PHASECHK.TRANS64.TRYWAIT P2, [R4+URZ+0x38830], R3 ;  /* 0x03883003040075a7 */ /* 0x0002a6000804017f */
[----:B--2---:R-:W-:Y:S05]  /*19a10*/  @!P2 NANOSLEEP.SYNCS 0x989680 ;  /* 0x009896800000a95d */ /* 0x004fea0003900000 */
[----:B------:R-:W2:Y:S02]  /*19a20*/  @!P2 SYNCS.PHASECHK.TRANS64 P2, [R4+URZ+0x38830], R3 ;  /* 0x038830030400a5a7 */ /* 0x000ea4000804007f */
[----:B--2---:R-:W-:Y:S05]  /*19a30*/  @!P2 BRA `(.L_x_2614) ;  /* 0xfffffffc00eca947 */ /* 0x004fea000383ffff */
[----:B------:R-:W-:Y:S05]  /*19a40*/  BRA `(.L_x_2613) ;  /* 0xffffff0400ec7947 */ /* 0x000fea000383ffff */
.L_x_2618:
[----:B01----:R-:W-:-:S04]  /*19a50*/  IMAD.U32 R3, RZ, RZ, UR4 ;  /* 0x00000004ff037e24 */ /* 0x003fc8000f8e00ff */
[----:B------:R0:W1:Y:S03]  /*19a60*/  SYNCS.PHASECHK.TRANS64.TRYWAIT P2, [R3+URZ+0x38850], R0 ;  /* 0x03885000030075a7 */ /* 0x000066000804017f */
[----:B-1----:R-:W-:Y:S05]  /*19a70*/  @!P2 NANOSLEEP.SYNCS 0x989680 ;  /* 0x009896800000a95d */ /* 0x002fea0003900000 */
[----:B------:R-:W1:Y:S02]  /*19a80*/  @!P2 SYNCS.PHASECHK.TRANS64 P2, [R3+URZ+0x38850], R0 ;  /* 0x038850000300a5a7 */ /* 0x000e64000804007f */
[----:B-1----:R-:W-:Y:S05]  /*19a90*/  @!P2 BRA `(.L_x_2618) ;  /* 0xfffffffc00eca947 */ /* 0x002fea000383ffff */
[----:B------:R-:W-:Y:S05]  /*19aa0*/  BRA `(.L_x_2617) ;  /* 0xffffff3000107947 */ /* 0x000fea000383ffff */
.L_x_2623:
[----:B-1----:R-:W-:-:S04]  /*19ab0*/  IMAD.U32 R7, RZ, RZ, UR7 ;  /* 0x00000007ff077e24 */ /* 0x002fc8000f8e00ff */
[----:B------:R1:W2:Y:S03]  /*19ac0*/  SYNCS.PHASECHK.TRANS64.TRYWAIT P0, [R7+URZ+0x38850], R0 ;  /* 0x03885000070075a7 */ /* 0x0002a6000800017f */
[----:B--2---:R-:W-:Y:S05]  /*19ad0*/  @!P0 NANOSLEEP.SYNCS 0x989680 ;  /* 0x009896800000895d */ /* 0x004fea0003900000 */
[----:B------:R-:W2:Y:S02]  /*19ae0*/  @!P0 SYNCS.PHASECHK.TRANS64 P0, [R7+URZ+0x38850], R0 ;  /* 0x03885000070085a7 */ /* 0x000ea4000800007f */
[----:B--2---:R-:W-:Y:S05]  /*19af0*/  @!P0 BRA `(.L_x_2623) ;  /* 0xfffffffc00ec8947 */ /* 0x004fea000383ffff */
[----:B------:R-:W-:Y:S05]  /*19b00*/  BRA `(.L_x_2622) ;  /* 0xffffff4c005c7947 */ /* 0x000fea000383ffff */
.L_x_2665:
        /* <DEDUP_REMOVED lines=11> */
.L_x_2781:
[----:B------:R-:W-:Y:S05]  /*19bc0*/  BSYNC B0 ;  /* 0x0000000000007941 */ /* 0x000fea0003800000 */
.L_x_2780:
[----:B------:R-:W-:Y:S05]  /*19bd0*/  BRA `(.L_x_2782) ;  /* 0xffffffa000d07947 */ /* 0x000fea000383ffff */
.L_x_2667:
[----:B------:R-:W-:Y:S01]  /*19be0*/  BSSY B0, `(.L_x_2783) ;  /* 0x0000006000007945 */ /* 0x000fe20003800000 */
[----:B------:R-:W-:-:S07]  /*19bf0*/  IMAD.MOV.U32 R15, RZ, RZ, -0x1 ;  /* 0xffffffffff0f7424 */ /* 0x000fce00078e00ff */
[----:B012---:R-:W-:Y:S05]  /*19c00*/  WARPSYNC.COLLECTIVE R15, `(.L_x_2784) ;  /* 0x000000000f0c7348 */ /* 0x007fea0003c00000 */
[----:B------:R-:W-:Y:S02]  /*19c10*/  ELECT P6, UR62, PT ;  /* 0x00000000003e782f */ /* 0x000fe400038c0000 */
[----:B------:R-:W-:Y:S01]  /*19c20*/  MOV R14, UR62 ;  /* 0x0000003e000e7c02 */ /* 0x000fe20008000f00 */
[----:B012---:R-:W-:Y:S10]  /*19c30*/  ENDCOLLECTIVE ;  /* 0x000000000000791b */ /* 0x007ff40003800000 */
.L_x_2784:
[----:B------:R-:W-:Y:S05]  /*19c40*/  BSYNC B0 ;  /* 0x0000000000007941 */ /* 0x000fea0003800000 */
.L_x_2783:
[----:B------:R-:W-:Y:S05]  /*19c50*/  BRA `(.L_x_2785) ;  /* 0xffffffa000d87947 */ /* 0x000fea000383ffff */
.L_x_2669:
[----:B--2---:R2:W3:Y:S02]  /*19c60*/  SYNCS.PHASECHK.TRANS64.TRYWAIT P0, [R0+URZ+0x38840], R2 ;  /* 0x03884002000075a7 */ /* 0x0044e4000800017f */
[----:B---3--:R-:W-:Y:S05]  /*19c70*/  @!P0 NANOSLEEP.SYNCS 0x989680 ;  /* 0x009896800000895d */ /* 0x008fea0003900000 */
[----:B------:R-:W3:Y:S02]  /*19c80*/  @!P0 SYNCS.PHASECHK.TRANS64 P0, [R0+URZ+0x38840], R2 ;  /* 0x03884002000085a7 */ /* 0x000ee4000800007f */
[----:B---3--:R-:W-:Y:S05]  /*19c90*/  @!P0 BRA `(.L_x_2669) ;  /* 0xfffffffc00f08947 */ /* 0x008fea000383ffff */
[----:B------:R-:W-:Y:S05]  /*19ca0*/  BRA `(.L_x_2786) ;  /* 0xffffffa400487947 */ /* 0x000fea000383ffff */
.L_x_2673:
[----:B------:R-:W2:Y:S01]  /*19cb0*/  LDL.LU R11, [R1+0x34] ;  /* 0x00003400010b7983 */ /* 0x000ea20000300800 */
[----:B------:R-:W-:Y:S02]  /*19cc0*/  IMAD.MOV.U32 R13, RZ, RZ, R0 ;  /* 0x000000ffff0d7224 */ /* 0x000fe400078e0000 */
[----:B------:R-:W-:Y:S02]  /*19cd0*/  IMAD.MOV.U32 R12, RZ, RZ, RZ ;  /* 0x000000ffff0c7224 */ /* 0x000fe400078e00ff */
[----:B------:R-:W-:Y:S02]  /*19ce0*/  IMAD.MOV.U32 R15, RZ, RZ, -0x1 ;  /* 0xffffffffff0f7424 */ /* 0x000fe400078e00ff */
[----:B------:R-:W-:Y:S02]  /*19cf0*/  IMAD R17, R17, 0x80, R10 ;  /* 0x0000008011117824 */ /* 0x000fe400078e020a */
[----:B--2---:R-:W-:Y:S02]  /*19d00*/  IMAD R2, R11, R7, RZ ;  /* 0x000000070b027224 */ /* 0x004fe400078e02ff */
[----:B------:R-:W-:-:S02]  /*19d10*/  IMAD.MOV.U32 R11, RZ, RZ, 0x181f ;  /* 0x0000181fff0b7424 */ /* 0x000fc400078e00ff */
[C---:B------:R-:W-:Y:S01]  /*19d20*/  VIADD R7, R17.reuse, 0x60 ;  /* 0x0000006011077836 */ /* 0x040fe20000000000 */
[----:B------:R-:W-:-:S13]  /*19d30*/  ISETP.GE.AND P5, PT, R17, R2, PT ;  /* 0x000000021100720c */ /* 0x000fda0003fa6270 */
[----:B-----5:R-:W-:Y:S05]  /*19d40*/  WARPSYNC.COLLECTIVE R15, `(.L_x_2787) ;  /* 0x000000000f087348 */ /* 0x020fea0003c00000 */
[----:B------:R0:W1:Y:S02]  /*19d50*/  SHFL.IDX P6, R14, R13, R12, R11 ;  /* 0x0000000c0d0e7389 */ /* 0x00006400000c000b */
[----:B01---5:R-:W-:Y:S01]  /*19d60*/  ENDCOLLECTIVE ;  /* 0x000000000000791b */ /* 0x023fe20003800000 */
.L_x_2787:
[----:B------:R-:W-:Y:S02]  /*19d70*/  IMAD.MOV.U32 R13, RZ, RZ, R3 ;  /* 0x000000ffff0d7224 */ /* 0x000fe400078e0003 */
[----:B------:R-:W-:-:S07]  /*19d80*/  IMAD.MOV.U32 R4, RZ, RZ, R14 ;  /* 0x000000ffff047224 */ /* 0x000fce00078e000e */
[----:B------:R-:W-:Y:S05]  /*19d90*/  WARPSYNC.COLLECTIVE R15, `(.L_x_2788) ;  /* 0x000000000f087348 */ /* 0x000fea0003c00000 */
[----:B------:R0:W1:Y:S02]  /*19da0*/  SHFL.IDX P6, R14, R13, R12, R11 ;  /* 0x0000000c0d0e7389 */ /* 0x00006400000c000b */
[----:B01----:R-:W-:Y:S01]  /*19db0*/  ENDCOLLECTIVE ;  /* 0x000000000000791b */ /* 0x003fe20003800000 */
.L_x_2788:
        /* <DEDUP_REMOVED lines=19> */
.L_x_2789:
[----:B------:R-:W-:-:S05]  /*19ef0*/  VIADD R4, R17, 0x10 ;  /* 0x0000001011047836 */ /* 0x000fca0000000000 */
[----:B------:R-:W-:Y:S01]  /*19f00*/  ISETP.GE.AND P5, PT, R4, R2, PT ;  /* 0x000000020400720c */ /* 0x000fe20003fa6270 */
[----:B------:R-:W-:Y:S02]  /*19f10*/  IMAD.MOV.U32 R13, RZ, RZ, R3 ;  /* 0x000000ffff0d7224 */ /* 0x000fe400078e0003 */
[----:B------:R-:W-:-:S10]  /*19f20*/  IMAD.MOV.U32 R4, RZ, RZ, R14 ;  /* 0x000000ffff047224 */ /* 0x000fd400078e000e */
[----:B------:R-:W-:Y:S05]  /*19f30*/  WARPSYNC.COLLECTIVE R15, `(.L_x_2790) ;  /* 0x000000000f087348 */ /* 0x000fea0003c00000 */
[----:B------:R0:W1:Y:S02]  /*19f40*/  SHFL.IDX P6, R14, R13, R12, R11 ;  /* 0x0000000c0d0e7389 */ /* 0x00006400000c000b */
[----:B01----:R-:W-:Y:S01]  /*19f50*/  ENDCOLLECTIVE ;  /* 0x000000000000791b */ /* 0x003fe20003800000 */
.L_x_2790:
        /* <DEDUP_REMOVED lines=19> */
.L_x_2791:
[----:B------:R-:W-:-:S05]  /*1a090*/  VIADD R4, R17, 0x20 ;  /* 0x0000002011047836 */ /* 0x000fca0000000000 */
[----:B------:R-:W-:Y:S01]  /*1a0a0*/  ISETP.GE.AND P5, PT, R4, R2, PT ;  /* 0x000000020400720c */ /* 0x000fe20003fa6270 */
[----:B------:R-:W-:Y:S02]  /*1a0b0*/  IMAD.MOV.U32 R13, RZ, RZ, R3 ;  /* 0x000000ffff0d7224 */ /* 0x000fe400078e0003 */
[----:B------:R-:W-:-:S10]  /*1a0c0*/  IMAD.MOV.U32 R4, RZ, RZ, R14 ;  /* 0x000000ffff047224 */ /* 0x000fd400078e000e */
[----:B------:R-:W-:Y:S05]  /*1a0d0*/  WARPSYNC.COLLECTIVE R15, `(.L_x_2792) ;  /* 0x000000000f087348 */ /* 0x000fea0003c00000 */
[----:B------:R0:W1:Y:S02]  /*1a0e0*/  SHFL.IDX P6, R14, R13, R12, R11 ;  /* 0x0000000c0d0e7389 */ /* 0x00006400000c000b */
[----:B01----:R-:W-:Y:S01]  /*1a0f0*/  ENDCOLLECTIVE ;  /* 0x000000000000791b */ /* 0x003fe20003800000 */
.L_x_2792:
        /* <DEDUP_REMOVED lines=19> */
.L_x_2793:
[----:B------:R-:W-:-:S05]  /*1a230*/  VIADD R4, R17, 0x30 ;  /* 0x0000003011047836 */ /* 0x000fca0000000000 */
[----:B------:R-:W-:Y:S01]  /*1a240*/  ISETP.GE.AND P5, PT, R4, R2, PT ;  /* 0x000000020400720c */ /* 0x000fe20003fa6270 */
[----:B------:R-:W-:Y:S02]  /*1a250*/  IMAD.MOV.U32 R13, RZ, RZ, R3 ;  /* 0x000000ffff0d7224 */ /* 0x000fe400078e0003 */
[----:B------:R-:W-:-:S10]  /*1a260*/  IMAD.MOV.U32 R4, RZ, RZ, R14 ;  /* 0x000000ffff047224 */ /* 0x000fd400078e000e */
[----:B------:R-:W-:Y:S05]  /*1a270*/  WARPSYNC.COLLECTIVE R15, `(.L_x_2794) ;  /* 0x000000000f087348 */ /* 0x000fea0003c00000 */
[----:B------:R0:W1:Y:S02]  /*1a280*/  SHFL.IDX P6, R14, R13, R12, R11 ;  /* 0x0000000c0d0e7389 */ /* 0x00006400000c000b */
[----:B01----:R-:W-:Y:S01]  /*1a290*/  ENDCOLLECTIVE ;  /* 0x000000000000791b */ /* 0x003fe20003800000 */
.L_x_2794:
        /* <DEDUP_REMOVED lines=19> */
.L_x_2795:
[----:B------:R-:W-:-:S05]  /*1a3d0*/  VIADD R4, R17, 0x40 ;  /* 0x0000004011047836 */ /* 0x000fca0000000000 */
[----:B------:R-:W-:Y:S01]  /*1a3e0*/  ISETP.GE.AND P5, PT, R4, R2, PT ;  /* 0x000000020400720c */ /* 0x000fe20003fa6270 */
[----:B------:R-:W-:Y:S02]  /*1a3f0*/  IMAD.MOV.U32 R13, RZ, RZ, R3 ;  /* 0x000000ffff0d7224 */ /* 0x000fe400078e0003 */
[----:B------:R-:W-:-:S10]  /*1a400*/  IMAD.MOV.U32 R4, RZ, RZ, R14 ;  /* 0x000000ffff047224 */ /* 0x000fd400078e000e */
[----:B------:R-:W-:Y:S05]  /*1a410*/  WARPSYNC.COLLECTIVE R15, `(.L_x_2796) ;  /* 0x000000000f087348 */ /* 0x000fea0003c00000 */
[----:B------:R0:W1:Y:S02]  /*1a420*/  SHFL.IDX P6, R14, R13, R12, R11 ;  /* 0x0000000c0d0e7389 */ /* 0x00006400000c000b */
[----:B01----:R-:W-:Y:S01]  /*1a430*/  ENDCOLLECTIVE ;  /* 0x000000000000791b */ /* 0x003fe20003800000 */
.L_x_2796:
        /* <DEDUP_REMOVED lines=19> */
.L_x_2797:
[----:B------:R-:W-:-:S05]  /*1a570*/  VIADD R4, R17, 0x50 ;  /* 0x0000005011047836 */ /* 0x000fca0000000000 */
[----:B------:R-:W-:Y:S01]  /*1a580*/  ISETP.GE.AND P5, PT, R4, R2, PT ;  /* 0x000000020400720c */ /* 0x000fe20003fa6270 */
[----:B------:R-:W-:Y:S02]  /*1a590*/  IMAD.MOV.U32 R13, RZ, RZ, R3 ;  /* 0x000000ffff0d7224 */ /* 0x000fe400078e0003 */
[----:B------:R-:W-:-:S10]  /*1a5a0*/  IMAD.MOV.U32 R4, RZ, RZ, R14 ;  /* 0x000000ffff047224 */ /* 0x000fd400078e000e */
[----:B------:R-:W-:Y:S05]  /*1a5b0*/  WARPSYNC.COLLECTIVE R15, `(.L_x_2798) ;  /* 0x000000000f087348 */ /* 0x000fea0003c00000 */
[----:B------:R0:W1:Y:S02]  /*1a5c0*/  SHFL.IDX P6, R14, R13, R12, R11 ;  /* 0x0000000c0d0e7389 */ /* 0x00006400000c000b */
[----:B01----:R-:W-:Y:S01]  /*1a5d0*/  ENDCOLLECTIVE ;  /* 0x000000000000791b */ /* 0x003fe20003800000 */
.L_x_2798:
        /* <DEDUP_REMOVED lines=20> */
.L_x_2799:
[----:B------:R-:W-:Y:S02]  /*1a720*/  IMAD.MOV.U32 R13, RZ, RZ, R3 ;  /* 0x000000ffff0d7224 */ /* 0x000fe400078e0003 */
[----:B------:R-:W-:-:S07]  /*1a730*/  IMAD.MOV.U32 R6, RZ, RZ, R14 ;  /* 0x000000ffff067224 */ /* 0x000fce00078e000e */
[----:B------:R-:W-:Y:S05]  /*1a740*/  WARPSYNC.COLLECTIVE R15, `(.L_x_2800) ;  /* 0x000000000f087348 */ /* 0x000fea0003c00000 */
[----:B------:R0:W1:Y:S02]  /*1a750*/  SHFL.IDX P6, R14, R13, R12, R11 ;  /* 0x0000000c0d0e7389 */ /* 0x00006400000c000b */
[----:B01----:R-:W-:Y:S01]  /*1a760*/  ENDCOLLECTIVE ;  /* 0x000000000000791b */ /* 0x003fe20003800000 */
.L_x_2800:
        /* <DEDUP_REMOVED lines=19> */
.L_x_2801:
[----:B------:R-:W-:Y:S02]  /*1a8a0*/  IMAD.MOV.U32 R13, RZ, RZ, R3 ;  /* 0x000000ffff0d7224 */ /* 0x000fe400078e0003 */
[----:B------:R-:W-:-:S07]  /*1a8b0*/  IMAD.MOV.U32 R6, RZ, RZ, R14 ;  /* 0x000000ffff067224 */ /* 0x000fce00078e000e */
[----:B------:R-:W-:Y:S05]  /*1a8c0*/  WARPSYNC.COLLECTIVE R15, `(.L_x_2802) ;  /* 0x000000000f087348 */ /* 0x000fea0003c00000 */
[----:B------:R0:W1:Y:S02]  /*1a8d0*/  SHFL.IDX P6, R14, R13, R12, R11 ;  /* 0x0000000c0d0e7389 */ /* 0x00006400000c000b */
[----:B01----:R-:W-:Y:S01]  /*1a8e0*/  ENDCOLLECTIVE ;  /* 0x000000000000791b */ /* 0x003fe20003800000 */
.L_x_2802:
[----:B------:R-:W-:Y:S01]  /*1a8f0*/  IMAD.MOV.U32 R3, RZ, RZ, R14 ;  /* 0x000000ffff037224 */ /* 0x000fe200078e000e */
[----:B------:R-:W-:Y:S06]  /*1a900*/  BRA `(.L_x_2803) ;  /* 0xffffffa800347947 */ /* 0x000fec000383ffff */
.L_x_2678:
[----:B0-----:R-:W2:Y:S02]  /*1a910*/  LDL R2, [R1+0x4] ;  /* 0x0000040001027983 */ /* 0x001ea40000100800 */
[----:B--2---:R0:W1:Y:S02]  /*1a920*/  SYNCS.PHASECHK.TRANS64.TRYWAIT P0, [R2+URZ+0x38820], R0 ;  /* 0x03882000020075a7 */ /* 0x004064000800017f */
[----:B-1----:R-:W-:Y:S05]  /*1a930*/  @!P0 NANOSLEEP.SYNCS 0x989680 ;  /* 0x009896800000895d */ /* 0x002fea0003900000 */
[----:B------:R-:W1:Y:S02]  /*1a940*/  @!P0 SYNCS.PHASECHK.TRANS64 P0, [R2+URZ+0x38820], R0 ;  /* 0x03882000020085a7 */ /* 0x000e64000800007f */
[----:B-1----:R-:W-:Y:S05]  /*1a950*/  @!P0 BRA `(.L_x_2678) ;  /* 0xfffffffc00ec8947 */ /* 0x002fea000383ffff */
[----:B------:R-:W-:Y:S05]  /*1a960*/  BRA `(.L_x_2804) ;  /* 0xffffffa800b47947 */ /* 0x000fea000383ffff */
.L_x_2687:
[----:B-1----:R1:W2:Y:S02]  /*1a970*/  SYNCS.PHASECHK.TRANS64.TRYWAIT P0, [R2+URZ+0x38840], R0 ;  /* 0x03884000020075a7 */ /* 0x0022a4000800017f */
[----:B--2---:R-:W-:Y:S05]  /*1a980*/  @!P0 NANOSLEEP.SYNCS 0x989680 ;  /* 0x009896800000895d */ /* 0x004fea0003900000 */
[----:B------:R-:W2:Y:S02]  /*1a990*/  @!P0 SYNCS.PHASECHK.TRANS64 P0, [R2+URZ+0x38840], R0 ;  /* 0x03884000020085a7 */ /* 0x000ea4000800007f */
[----:B--2---:R-:W-:Y:S05]  /*1a9a0*/  @!P0 BRA `(.L_x_2687) ;  /* 0xfffffffc00f08947 */ /* 0x004fea000383ffff */
[----:B------:R-:W-:Y:S05]  /*1a9b0*/  BRA `(.L_x_2805) ;  /* 0xffffffac007c7947 */ /* 0x000fea000383ffff */
.L_x_2695:
[----:B0-----:R0:W1:Y:S02]  /*1a9c0*/  SYNCS.PHASECHK.TRANS64.TRYWAIT P0, [R2+URZ+0x60], R0 ;  /* 0x00006000020075a7 */ /* 0x001064000800017f */
[----:B-1----:R-:W-:Y:S05]  /*1a9d0*/  @!P0 NANOSLEEP.SYNCS 0x989680 ;  /* 0x009896800000895d */ /* 0x002fea0003900000 */
[----:B------:R-:W1:Y:S02]  /*1a9e0*/  @!P0 SYNCS.PHASECHK.TRANS64 P0, [R2+URZ+0x60], R0 ;  /* 0x00006000020085a7 */ /* 0x000e64000800007f */
[----:B-1----:R-:W-:Y:S05]  /*1a9f0*/  @!P0 BRA `(.L_x_2695) ;  /* 0xfffffffc00f08947 */ /* 0x002fea000383ffff */
[----:B------:R-:W-:Y:S05]  /*1aa00*/  BRA `(.L_x_2806) ;  /* 0xffffffb000d87947 */ /* 0x000fea000383ffff */
.L_x_2706:
[----:B--2---:R2:W3:Y:S02]  /*1aa10*/  SYNCS.PHASECHK.TRANS64.TRYWAIT P0, [R3+URZ+0x38840], R2 ;  /* 0x03884002030075a7 */ /* 0x0044e4000800017f */
[----:B---3--:R-:W-:Y:S05]  /*1aa20*/  @!P0 NANOSLEEP.SYNCS 0x989680 ;  /* 0x009896800000895d */ /* 0x008fea0003900000 */
[----:B------:R-:W3:Y:S02]  /*1aa30*/  @!P0 SYNCS.PHASECHK.TRANS64 P0, [R3+URZ+0x38840], R2 ;  /* 0x03884002030085a7 */ /* 0x000ee4000800007f */
[----:B---3--:R-:W-:Y:S05]  /*1aa40*/  @!P0 BRA `(.L_x_2706) ;  /* 0xfffffffc00f08947 */ /* 0x008fea000383ffff */
[----:B------:R-:W-:Y:S05]  /*1aa50*/  BRA `(.L_x_2807) ;  /* 0xffffffbc00047947 */ /* 0x000fea000383ffff */
.L_x_2714:
[----:B-1----:R1:W2:Y:S02]  /*1aa60*/  SYNCS.PHASECHK.TRANS64.TRYWAIT P0, [R2+URZ+0x60], R3 ;  /* 0x00006003020075a7 */ /* 0x0022a4000800017f */
[----:B--2---:R-:W-:Y:S05]  /*1aa70*/  @!P0 NANOSLEEP.SYNCS 0x989680 ;  /* 0x009896800000895d */ /* 0x004fea0003900000 */
[----:B------:R-:W2:Y:S02]  /*1aa80*/  @!P0 SYNCS.PHASECHK.TRANS64 P0, [R2+URZ+0x60], R3 ;  /* 0x00006003020085a7 */ /* 0x000ea4000800007f */
[----:B--2---:R-:W-:Y:S05]  /*1aa90*/  @!P0 BRA `(.L_x_2714) ;  /* 0xfffffffc00f08947 */ /* 0x004fea000383ffff */
[----:B------:R-:W-:Y:S05]  /*1aaa0*/  BRA `(.L_x_2808) ;  /* 0xffffffc000607947 */ /* 0x000fea000383ffff */
.L_x_2725:
[----:B---3--:R3:W4:Y:S02]  /*1aab0*/  SYNCS.PHASECHK.TRANS64.TRYWAIT P0, [R2+URZ+0x38840], R3 ;  /* 0x03884003020075a7 */ /* 0x008724000800017f */
[----:B----4-:R-:W-:Y:S05]  /*1aac0*/  @!P0 NANOSLEEP.SYNCS 0x989680 ;  /* 0x009896800000895d */ /* 0x010fea0003900000 */
[----:B------:R-:W4:Y:S02]  /*1aad0*/  @!P0 SYNCS.PHASECHK.TRANS64 P0, [R2+URZ+0x38840], R3 ;  /* 0x03884003020085a7 */ /* 0x000f24000800007f */
[----:B----4-:R-:W-:Y:S05]  /*1aae0*/  @!P0 BRA `(.L_x_2725) ;  /* 0xfffffffc00f08947 */ /* 0x010fea000383ffff */
[----:B------:R-:W-:Y:S05]  /*1aaf0*/  BRA `(.L_x_2809) ;  /* 0xffffffc800587947 */ /* 0x000fea000383ffff */
.L_x_2733:
[----:B-1----:R1:W2:Y:S02]  /*1ab00*/  SYNCS.PHASECHK.TRANS64.TRYWAIT P0, [R2+URZ+0x60], R5 ;  /* 0x00006005020075a7 */ /* 0x0022a4000800017f */
[----:B--2---:R-:W-:Y:S05]  /*1ab10*/  @!P0 NANOSLEEP.SYNCS 0x989680 ;  /* 0x009896800000895d */ /* 0x004fea0003900000 */
[----:B------:R-:W2:Y:S02]  /*1ab20*/  @!P0 SYNCS.PHASECHK.TRANS64 P0, [R2+URZ+0x60], R5 ;  /* 0x00006005020085a7 */ /* 0x000ea4000800007f */
[----:B--2---:R-:W-:Y:S05]  /*1ab30*/  @!P0 BRA `(.L_x_2733) ;  /* 0xfffffffc00f08947 */ /* 0x004fea000383ffff */
[----:B------:R-:W-:Y:S05]  /*1ab40*/  BRA `(.L_x_2810) ;  /* 0xffffffcc00b47947 */ /* 0x000fea000383ffff */
.L_x_2746:
[----:B--2---:R2:W4:Y:S02]  /*1ab50*/  SYNCS.PHASECHK.TRANS64.TRYWAIT P0, [R0+URZ+0x38860], R2 ;  /* 0x03886002000075a7 */ /* 0x004524000800017f */
[----:B----4-:R-:W-:Y:S05]  /*1ab60*/  @!P0 NANOSLEEP.SYNCS 0x989680 ;  /* 0x009896800000895d */ /* 0x010fea0003900000 */
[----:B------:R-:W4:Y:S02]  /*1ab70*/  @!P0 SYNCS.PHASECHK.TRANS64 P0, [R0+URZ+0x38860], R2 ;  /* 0x03886002000085a7 */ /* 0x000f24000800007f */
[----:B----4-:R-:W-:Y:S05]  /*1ab80*/  @!P0 BRA `(.L_x_2746) ;  /* 0xfffffffc00f08947 */ /* 0x010fea000383ffff */
[----:B------:R-:W-:Y:S05]  /*1ab90*/  BRA `(.L_x_2811) ;  /* 0xffffffd400907947 */ /* 0x000fea000383ffff */
.L_x_2755:
[----:B------:R-:W-:Y:S01]  /*1aba0*/  BSSY B0, `(.L_x_2812) ;  /* 0x0000008000007945 */ /* 0x000fe20003800000 */
[----:B------:R-:W-:Y:S02]  /*1abb0*/  IMAD.MOV.U32 R13, RZ, RZ, R16 ;  /* 0x000000ffff0d7224 */ /* 0x000fe400078e0010 */
[----:B------:R-:W-:Y:S02]  /*1abc0*/  IMAD.MOV.U32 R12, RZ, RZ, RZ ;  /* 0x000000ffff0c7224 */ /* 0x000fe400078e00ff */
[----:B------:R-:W-:Y:S02]  /*1abd0*/  IMAD.MOV.U32 R11, RZ, RZ, 0x1f ;  /* 0x0000001fff0b7424 */ /* 0x000fe400078e00ff */
[----:B------:R-:W-:-:S07]  /*1abe0*/  IMAD.MOV.U32 R15, RZ, RZ, -0x1 ;  /* 0xffffffffff0f7424 */ /* 0x000fce00078e00ff */
[----:B-123-5:R-:W-:Y:S05]  /*1abf0*/  WARPSYNC.COLLECTIVE R15, `(.L_x_2813) ;  /* 0x000000000f087348 */ /* 0x02efea0003c00000 */
[----:B------:R0:W4:Y:S02]  /*1ac00*/  SHFL.IDX P6, R14, R13, R12, R11 ;  /* 0x0000000c0d0e7389 */ /* 0x00012400000c000b */
[----:B012345:R-:W-:Y:S01]  /*1ac10*/  ENDCOLLECTIVE ;  /* 0x000000000000791b */ /* 0x03ffe20003800000 */
.L_x_2813:
[----:B------:R-:W-:Y:S05]  /*1ac20*/  BSYNC B0 ;  /* 0x0000000000007941 */ /* 0x000fea0003800000 */
.L_x_2812:
        /* <DEDUP_REMOVED lines=9> */
.L_x_2814:
        /* <DEDUP_REMOVED lines=19> */
.L_x_2815:
        /* <DEDUP_REMOVED lines=8> */
.L_x_2816:
        /* <DEDUP_REMOVED lines=8> */
.L_x_2817:
        /* <DEDUP_REMOVED lines=8> */
.L_x_2818:
        /* <DEDUP_REMOVED lines=8> */
.L_x_2819:
        /* <DEDUP_REMOVED lines=9> */
.L_x_2820:
[----:B------:R-:W-:Y:S01]  /*1b080*/  IMAD.MOV.U32 R16, RZ, RZ, R14 ;  /* 0x000000ffff107224 */ /* 0x000fe200078e000e */
[----:B------:R-:W-:Y:S06]  /*1b090*/  BRA `(.L_x_2821) ;  /* 0xffffffd800947947 */ /* 0x000fec000383ffff */
.L_x_2760:
[----:B------:R-:W-:Y:S01]  /*1b0a0*/  BSSY B0, `(.L_x_2822) ;  /* 0x0000008000007945 */ /* 0x000fe20003800000 */
[----:B-----5:R-:W-:Y:S02]  /*1b0b0*/  IMAD.MOV.U32 R13, RZ, RZ, R2 ;  /* 0x000000ffff0d7224 */ /* 0x020fe400078e0002 */
[----:B------:R-:W-:Y:S02]  /*1b0c0*/  IMAD.MOV.U32 R12, RZ, RZ, 0x1 ;  /* 0x00000001ff0c7424 */ /* 0x000fe400078e00ff */
[----:B------:R-:W-:Y:S02]  /*1b0d0*/  IMAD.MOV.U32 R11, RZ, RZ, RZ ;  /* 0x000000ffff0b7224 */ /* 0x000fe400078e00ff */
[----:B------:R-:W-:-:S07]  /*1b0e0*/  IMAD.MOV.U32 R15, RZ, RZ, -0x1 ;  /* 0xffffffffff0f7424 */ /* 0x000fce00078e00ff */
[----:B0123--:R-:W-:Y:S05]  /*1b0f0*/  WARPSYNC.COLLECTIVE R15, `(.L_x_2823) ;  /* 0x000000000f087348 */ /* 0x00ffea0003c00000 */
[----:B------:R4:W0:Y:S02]  /*1b100*/  SHFL.UP P6, R14, R13, R12, R11 ;  /* 0x0400000c0d0e7389 */ /* 0x00082400000c000b */
[----:B01234-:R-:W-:Y:S01]  /*1b110*/  ENDCOLLECTIVE ;  /* 0x000000000000791b */ /* 0x01ffe20003800000 */
.L_x_2823:
[----:B------:R-:W-:Y:S05]  /*1b120*/  BSYNC B0 ;  /* 0x0000000000007941 */ /* 0x000fea0003800000 */
.L_x_2822:
        /* <DEDUP_REMOVED lines=9> */
.L_x_2824:
        /* <DEDUP_REMOVED lines=8> */
.L_x_2825:
        /* <DEDUP_REMOVED lines=8> */
.L_x_2826:
        /* <DEDUP_REMOVED lines=8> */
.L_x_2827:
        /* <DEDUP_REMOVED lines=9> */
.L_x_2828:
[----:B------:R-:W-:Y:S01]  /*1b3d0*/  IMAD.MOV.U32 R16, RZ, RZ, R14 ;  /* 0x000000ffff107224 */ /* 0x000fe200078e000e */
[----:B------:R-:W-:Y:S06]  /*1b3e0*/  BRA `(.L_x_2829) ;  /* 0xffffffd800607947 */ /* 0x000fec000383ffff */
.L_x_2762:
[----:B------:R-:W-:Y:S01]  /*1b3f0*/  BSSY B0, `(.L_x_2830) ;  /* 0x0000006000007945 */ /* 0x000fe20003800000 */
[----:B------:R-:W-:Y:S01]  /*1b400*/  PLOP3.LUT P6, PT, P6, PT, PT, 0x8, 0x0 ;  /* 0x000000000000781c */ /* 0x000fe200037ce170 */
[----:B------:R-:W-:-:S12]  /*1b410*/  IMAD.MOV.U32 R15, RZ, RZ, -0x1 ;  /* 0xffffffffff0f7424 */ /* 0x000fd800078e00ff */
[----:B0123-5:R-:W-:Y:S05]  /*1b420*/  WARPSYNC.COLLECTIVE R15, `(.L_x_2831) ;  /* 0x000000000f087348 */ /* 0x02ffea0003c00000 */
[----:B------:R-:W-:Y:S01]  /*1b430*/  VOTE.ANY R14, PT, P6 ;  /* 0x00000000000e7806 */ /* 0x000fe200030e0100 */
[----:B0123-5:R-:W-:Y:S06]  /*1b440*/  ENDCOLLECTIVE ;  /* 0x000000000000791b */ /* 0x02ffec0003800000 */
.L_x_2831:
[----:B------:R-:W-:Y:S05]  /*1b450*/  BSYNC B0 ;  /* 0x0000000000007941 */ /* 0x000fea0003800000 */
.L_x_2830:
        /* <DEDUP_REMOVED lines=9> */
.L_x_2832:
[----:B------:R-:W-:Y:S01]  /*1b4f0*/  IMAD.MOV.U32 R17, RZ, RZ, R14 ;  /* 0x000000ffff117224 */ /* 0x000fe200078e000e */
[----:B------:R-:W-:Y:S06]  /*1b500*/  BRA `(.L_x_2833) ;  /* 0xffffffd800507947 */ /* 0x000fec000383ffff */
.L_x_2764:
[----:B------:R-:W-:Y:S01]  /*1b510*/  BSSY B0, `(.L_x_2834) ;  /* 0x0000007000007945 */ /* 0x000fe20003800000 */
[----:B------:R-:W-:Y:S02]  /*1b520*/  IMAD.MOV.U32 R13, RZ, RZ, R3 ;  /* 0x000000ffff0d7224 */ /* 0x000fe400078e0003 */
[----:B------:R-:W-:Y:S02]  /*1b530*/  IMAD.MOV.U32 R11, RZ, RZ, 0x1f ;  /* 0x0000001fff0b7424 */ /* 0x000fe400078e00ff */
[----:B------:R-:W-:-:S07]  /*1b540*/  IMAD.MOV.U32 R15, RZ, RZ, -0x1 ;  /* 0xffffffffff0f7424 */ /* 0x000fce00078e00ff */
[----:B012345:R-:W-:Y:S05]  /*1b550*/  WARPSYNC.COLLECTIVE R15, `(.L_x_2835) ;  /* 0x000000000f087348 */ /* 0x03ffea0003c00000 */
[----:B------:R0:W0:Y:S02]  /*1b560*/  SHFL.IDX P6, R14, R13, R12, R11 ;  /* 0x0000000c0d0e7389 */ /* 0x00002400000c000b */
[----:B012345:R-:W-:Y:S01]  /*1b570*/  ENDCOLLECTIVE ;  /* 0x000000000000791b */ /* 0x03ffe20003800000 */
.L_x_2835:
[----:B------:R-:W-:Y:S05]  /*1b580*/  BSYNC B0 ;  /* 0x0000000000007941 */ /* 0x000fea0003800000 */
.L_x_2834:
[----:B------:R-:W-:Y:S01]  /*1b590*/  IMAD.MOV.U32 R3, RZ, RZ, R14 ;  /* 0x000000ffff037224 */ /* 0x000fe200078e000e */
[----:B------:R-:W-:Y:S06]  /*1b5a0*/  BRA `(.L_x_2836) ;  /* 0xffffffd800447947 */ /* 0x000fec000383ffff */
.L_x_2768:
[----:B0-----:R0:W4:Y:S02]  /*1b5b0*/  SYNCS.PHASECHK.TRANS64.TRYWAIT P0, [R0+URZ+0x38820], R3 ;  /* 0x03882003000075a7 */ /* 0x001124000800017f */
[----:B----4-:R-:W-:Y:S05]  /*1b5c0*/  @!P0 NANOSLEEP.SYNCS 0x989680 ;  /* 0x009896800000895d */ /* 0x010fea0003900000 */
[----:B------:R-:W4:Y:S02]  /*1b5d0*/  @!P0 SYNCS.PHASECHK.TRANS64 P0, [R0+URZ+0x38820], R3 ;  /* 0x03882003000085a7 */ /* 0x000f24000800007f */
[----:B----4-:R-:W-:Y:S05]  /*1b5e0*/  @!P0 BRA `(.L_x_2768) ;  /* 0xfffffffc00f08947 */ /* 0x010fea000383ffff */
[----:B------:R-:W-:Y:S05]  /*1b5f0*/  BRA `(.L_x_2837) ;  /* 0xffffffdc00cc7947 */ /* 0x000fea000383ffff */
.L_x_2769:
[----:B------:R-:W4:Y:S01]  /*1b600*/  S2R R2, SR_TID.X ;  /* 0x0000000000027919 */ /* 0x000f220000002100 */
[----:B------:R-:W-:Y:S01]  /*1b610*/  BSSY B0, `(.L_x_2838) ;  /* 0x000000a000007945 */ /* 0x000fe20003800000 */
[----:B------:R-:W-:Y:S02]  /*1b620*/  IMAD.MOV.U32 R12, RZ, RZ, RZ ;  /* 0x000000ffff0c7224 */ /* 0x000fe400078e00ff */
[----:B------:R-:W-:Y:S02]  /*1b630*/  IMAD.MOV.U32 R11, RZ, RZ, 0x1f ;  /* 0x0000001fff0b7424 */ /* 0x000fe400078e00ff */
[----:B------:R-:W-:Y:S01]  /*1b640*/  IMAD.MOV.U32 R15, RZ, RZ, -0x1 ;  /* 0xffffffffff0f7424 */ /* 0x000fe200078e00ff */
[----:B----4-:R-:W-:-:S04]  /*1b650*/  SHF.R.U32.HI R2, RZ, 0x5, R2 ;  /* 0x00000005ff027819 */ /* 0x010fc80000011602 */
[----:B------:R-:W-:-:S05]  /*1b660*/  LOP3.LUT R2, R2, 0x3, RZ, 0xc0, !PT ;  /* 0x0000000302027812 */ /* 0x000fca00078ec0ff */
[----:B------:R-:W-:-:S07]  /*1b670*/  IMAD.MOV.U32 R13, RZ, RZ, R2 ;  /* 0x000000ffff0d7224 */ /* 0x000fce00078e0002 */
[----:B0123-5:R-:W-:Y:S05]  /*1b680*/  WARPSYNC.COLLECTIVE R15, `(.L_x_2839) ;  /* 0x000000000f087348 */ /* 0x02ffea0003c00000 */
[----:B------:R4:W0:Y:S02]  /*1b690*/  SHFL.IDX P6, R14, R13, R12, R11 ;  /* 0x0000000c0d0e7389 */ /* 0x00082400000c000b */
[----:B012345:R-:W-:Y:S01]  /*1b6a0*/  ENDCOLLECTIVE ;  /* 0x000000000000791b */ /* 0x03ffe20003800000 */
.L_x_2839:
[----:B------:R-:W-:Y:S05]  /*1b6b0*/  BSYNC B0 ;  /* 0x0000000000007941 */ /* 0x000fea0003800000 */
.L_x_2838:
[----:B------:R-:W-:Y:S05]  /*1b6c0*/  BRA `(.L_x_2840) ;  /* 0xffffffdc00b47947 */ /* 0x000fea000383ffff */
.L_x_2772:
[----:B------:R-:W-:Y:S01]  /*1b6d0*/  BSSY B1, `(.L_x_2841) ;  /* 0x0000006000017945 */ /* 0x000fe20003800000 */
[----:B------:R-:W-:-:S07]  /*1b6e0*/  IMAD.MOV.U32 R15, RZ, RZ, -0x1 ;  /* 0xffffffffff0f7424 */ /* 0x000fce00078e00ff */
[----:B-12345:R-:W-:Y:S05]  /*1b6f0*/  WARPSYNC.COLLECTIVE R15, `(.L_x_2842) ;  /* 0x000000000f0c7348 */ /* 0x03efea0003c00000 */
[----:B------:R-:W-:Y:S02]  /*1b700*/  ELECT P6, UR62, PT ;  /* 0x00000000003e782f */ /* 0x000fe400038c0000 */
[----:B------:R-:W-:Y:S01]  /*1b710*/  MOV R14, UR62 ;  /* 0x0000003e000e7c02 */ /* 0x000fe20008000f00 */
[----:B-12345:R-:W-:Y:S10]  /*1b720*/  ENDCOLLECTIVE ;  /* 0x000000000000791b */ /* 0x03eff40003800000 */
.L_x_2842:
[----:B------:R-:W-:Y:S05]  /*1b730*/  BSYNC B1 ;  /* 0x0000000000017941 */ /* 0x000fea0003800000 */
.L_x_2841:
[----:B------:R-:W-:Y:S05]  /*1b740*/  BRA `(.L_x_2843) ;  /* 0xffffffdc00ac7947 */ /* 0x000fea000383ffff */
.L_x_2774:
[----:B0-----:R0:W1:Y:S02]  /*1b750*/  SYNCS.PHASECHK.TRANS64.TRYWAIT P0, [R6+URZ], R5 ;  /* 0x00000005060075a7 */ /* 0x001064000800017f */
[----:B-1----:R-:W-:Y:S05]  /*1b760*/  @!P0 NANOSLEEP.SYNCS 0x989680 ;  /* 0x009896800000895d */ /* 0x002fea0003900000 */
[----:B------:R-:W1:Y:S02]  /*1b770*/  @!P0 SYNCS.PHASECHK.TRANS64 P0, [R6+URZ], R5 ;  /* 0x00000005060085a7 */ /* 0x000e64000800007f */
[----:B-1----:R-:W-:Y:S05]  /*1b780*/  @!P0 BRA `(.L_x_2774) ;  /* 0xfffffffc00f08947 */ /* 0x002fea000383ffff */
[----:B------:R-:W-:Y:S05]  /*1b790*/  BRA `(.L_x_2844) ;  /* 0xffffffdc00f07947 */ /* 0x000fea000383ffff */
.L_x_2775:
[----:B-1----:R1:W3:Y:S02]  /*1b7a0*/  SYNCS.PHASECHK.TRANS64.TRYWAIT P0, [R7+URZ], R2 ;  /* 0x00000002070075a7 */ /* 0x0022e4000800017f */
[----:B---3--:R-:W-:Y:S05]  /*1b7b0*/  @!P0 NANOSLEEP.SYNCS 0x989680 ;  /* 0x009896800000895d */ /* 0x008fea0003900000 */
[----:B------:R-:W3:Y:S02]  /*1b7c0*/  @!P0 SYNCS.PHASECHK.TRANS64 P0, [R7+URZ], R2 ;  /* 0x00000002070085a7 */ /* 0x000ee4000800007f */
[----:B---3--:R-:W-:Y:S05]  /*1b7d0*/  @!P0 BRA `(.L_x_2775) ;  /* 0xfffffffc00f08947 */ /* 0x008fea000383ffff */
[----:B------:R-:W-:Y:S05]  /*1b7e0*/  BRA `(.L_x_2845) ;  /* 0xffffffdc00e47947 */ /* 0x000fea000383ffff */
.L_x_2777:
[----:B---3--:R3:W4:Y:S02]  /*1b7f0*/  SYNCS.PHASECHK.TRANS64.TRYWAIT P0, [R4+URZ], R5 ;  /* 0x00000005040075a7 */ /* 0x008724000800017f */
[----:B----4-:R-:W-:Y:S05]  /*1b800*/  @!P0 NANOSLEEP.SYNCS 0x989680 ;  /* 0x009896800000895d */ /* 0x010fea0003900000 */
[----:B------:R-:W4:Y:S02]  /*1b810*/  @!P0 SYNCS.PHASECHK.TRANS64 P0, [R4+URZ], R5 ;  /* 0x00000005040085a7 */ /* 0x000f24000800007f */
[----:B----4-:R-:W-:Y:S05]  /*1b820*/  @!P0 BRA `(.L_x_2777) ;  /* 0xfffffffc00f08947 */ /* 0x010fea000383ffff */
[----:B------:R-:W-:Y:S05]  /*1b830*/  BRA `(.L_x_2846) ;  /* 0xffffffdc00ec7947 */ /* 0x000fea000383ffff */
.L_x_2847:
        /* <DEDUP_REMOVED lines=12> */
.L_x_3432:


//--------------------- .text._ZN7cutlass13device_kernelIN5flash11enable_sm90INS1_16FlashAttnFwdSm90INS1_25CollectiveMainloopFwdSm90ILi2EN4cute5tupleIJNS5_1CILi1EEES8_S8_EEENS6_IJNS7_ILi128EEENS7_ILi80EEENS7_ILi256EEEEEELi256ENS_6half_tEfNS_4arch4Sm90ELb1ELb0ELb1ELb1ELb0ELb1ELb0ELb1ELb1ELb1ELb0ELb0EEENS1_21CollectiveEpilogueFwdINS6_IJSA_SC_SB_EEES9_SE_SG_Li256ELb1ELb1ELb0ELb0EEENS1_36VarlenDynamicPersistentTileSchedulerILi128ELi80ELi256ELi128ELb0ELb1ELb1ELb1ELb1ELb1EEEEEEEEEvNT_6ParamsE --------------------------
	.section	.text._ZN7cutlass13device_kernelIN5flash11enable_sm90INS1_16FlashAttnFwdSm90INS1_25CollectiveMainloopFwdSm90ILi2EN4cute5tupleIJNS5_1CILi1EEES8_S8_EEENS6_IJNS7_ILi128EEENS7_ILi80EEENS7_ILi256EEEEEELi256ENS_6half_tEfNS_4arch4Sm90ELb1ELb0ELb1ELb1ELb0ELb1ELb0ELb1ELb1ELb1ELb0ELb0EEENS1_21CollectiveEpilogueFwdINS6_IJSA_SC_SB_EEES9_SE_SG_Li256ELb1ELb1ELb0ELb0EEENS1_36VarlenDynamicPersistentTileSchedulerILi128ELi80ELi256ELi128ELb0ELb1ELb1ELb1ELb1ELb1EEEEEEEEEvNT_6ParamsE,"ax",@progbits
	.align	128
.text._ZN7cutlass13device_kernelIN5flash11enable_sm90INS1_16FlashAttnFwdSm90INS1_25CollectiveMainloopFwdSm90ILi2EN4cute5tupleIJNS5_1CILi1EEES8_S8_EEENS6_IJNS7_ILi128EEENS7_ILi80EEENS7_ILi256EEEEEELi256ENS_6half_tEfNS_4arch4Sm90ELb1ELb0ELb1ELb1ELb0ELb1ELb0ELb1ELb1ELb1ELb0ELb0EEENS1_21CollectiveEpilogueFwdINS6_IJSA_SC_SB_EEES9_SE_SG_Li256ELb1ELb1ELb0ELb0EEENS1_36VarlenDynamicPersistentTileSchedulerILi128ELi80ELi256ELi128ELb0ELb1ELb1ELb1ELb1ELb1EEEEEEEEEvNT_6ParamsE:
        .type           _ZN7cutlass13device_kernelIN5flash11enable_sm90INS1_16FlashAttnFwdSm90INS1_25CollectiveMainloopFwdSm90ILi2EN4cute5tupleIJNS5_1CILi1EEES8_S8_EEENS6_IJNS7_ILi128EEENS7_ILi80EEENS7_ILi256EEEEEELi256ENS_6half_tEfNS_4arch4Sm90ELb1ELb0ELb1ELb1ELb0ELb1ELb0ELb1ELb1ELb1ELb0ELb0EEENS1_21CollectiveEpilogueFwdINS6_IJSA_SC_SB_EEES9_SE_SG_Li256ELb1ELb1ELb0ELb0EEENS1_36VarlenDynamicPersistentTileSchedulerILi128ELi80ELi256ELi128ELb0ELb1ELb1ELb1ELb1ELb1EEEEEEEEEvNT_6ParamsE,@function
        .size           _ZN7cutlass13device_kernelIN5flash11enable_sm90INS1_16FlashAttnFwdSm90INS1_25CollectiveMainloopFwdSm90ILi2EN4cute5tupleIJNS5_1CILi1EEES8_S8_EEENS6_IJNS7_ILi128EEENS7_ILi80EEENS7_ILi256EEEEEELi256ENS_6half_tEfNS_4arch4Sm90ELb1ELb0ELb1ELb1ELb0ELb1ELb0ELb1ELb1ELb1ELb0ELb0EEENS1_21CollectiveEpilogueFwdINS6_IJSA_SC_SB_EEES9_SE_SG_Li256ELb1ELb1ELb0ELb0EEENS1_36VarlenDynamicPersistentTileSchedulerILi128ELi80ELi256ELi128ELb0ELb1ELb1ELb1ELb1ELb1EEEEEEEEEvNT_6ParamsE,(.L_x_3433 - _ZN7cutlass13device_kernelIN5flash11enable_sm90INS1_16FlashAttnFwdSm90INS1_25CollectiveMainloopFwdSm90ILi2EN4cute5tupleIJNS5_1CILi1EEES8_S8_EEENS6_IJNS7_ILi128EEENS7_ILi80EEENS7_ILi256EEEEEELi256ENS_6half_tEfNS_4arch4Sm90ELb1ELb0ELb1ELb1ELb0ELb1ELb0ELb1ELb1ELb1ELb0ELb0EEENS1_21CollectiveEpilogueFwdINS6_IJSA_SC_SB_EEES9_SE_SG_Li256ELb1ELb1ELb0ELb0EEENS1_36VarlenDynamicPersistentTileSchedulerILi128ELi80ELi256ELi128ELb0ELb1ELb1ELb1ELb1ELb1EEEEEEEEEvNT_6ParamsE)
        .other          _ZN7cutlass13device_kernelIN5flash11enable_sm90INS1_16FlashAttnFwdSm90INS1_25CollectiveMainloopFwdSm90ILi2EN4cute5tupleIJNS5_1CILi1EEES8_S8_EEENS6_IJNS7_ILi128EEENS7_ILi80EEENS7_ILi256EEEEEELi256ENS_6half_tEfNS_4arch4Sm90ELb1ELb0ELb1ELb1ELb0ELb1ELb0ELb1ELb1ELb1ELb0ELb0EEENS1_21CollectiveEpilogueFwdINS6_IJSA_SC_SB_EEES9_SE_SG_Li256ELb1ELb1ELb0ELb0EEENS1_36VarlenDynamicPersistentTileSchedulerILi128ELi80ELi256ELi128ELb0ELb1ELb1ELb1ELb1ELb1EEEEEEEEEvNT_6ParamsE,@"STO_CUDA_ENTRY STV_DEFAULT"
_ZN7cutlass13device_kernelIN5flash11enable_sm90INS1_16FlashAttnFwdSm90INS1_25CollectiveMainloopFwdSm90ILi2EN4cute5tupleIJNS5_1CILi1EEES8_S8_EEENS6_IJNS7_ILi128EEENS7_ILi80EEENS7_ILi256EEEEEELi256ENS_6half_tEfNS_4arch4Sm90ELb1ELb0ELb1ELb1ELb0ELb1ELb0ELb1ELb1ELb1ELb0ELb0EEENS1_21CollectiveEpilogueFwdINS6_IJSA_SC_SB_EEES9_SE_SG_Li256ELb1ELb1ELb0ELb0EEENS1_36VarlenDynamicPersistentTileSchedulerILi128ELi80ELi256ELi128ELb0ELb1ELb1ELb1ELb1ELb1EEEEEEEEEvNT_6ParamsE:
        /* <DEDUP_REMOVED lines=24> */
.L_x_2849:
[----:B------:R-:W-:Y:S05]  /*0180*/  BSYNC B0 ;  /* 0x0000000000007941 */ /* 0x000fea0003800000 */
.L_x_2848:
        /* <DEDUP_REMOVED lines=41> */
.L_x_2850:
        /* <DEDUP_REMOVED lines=22> */
.L_x_2851:
        /* <DEDUP_REMOVED lines=18> */
.L_x_2852:
        /* <DEDUP_REMOVED lines=22> */
.L_x_2853:
        /* <DEDUP_REMOVED lines=22> */
.L_x_2854:
[----:B0-----:R-:W-:Y:S01]  /*0960*/  UMOV UR4, 0x1 ;  /* 0x0000000100047882 */ /* 0x001fe20000000000 */
[----:B------:R-:W-:Y:S01]  /*0970*/  PLOP3.LUT P0, PT, PT, PT, UP0, 0x80, 0x0 ;  /* 0x000000000000781c */ /* 0x000fe20003f0f008 */
[----:B------:R-:W-:Y:S01]  /*0980*/  USEL UR4, UR4, 0x2, !UP0 ;  /* 0x0000000204047887 */ /* 0x000fe2000c000000 */
[----:B------:R-:W-:Y:S01]  /*0990*/  NOP ;  /* 0x0000000000007918 */ /* 0x000fe20000000000 */
[----:B------:R-:W-:Y:S04]  /*09a0*/  BSSY B9, `(.L_x_2855) ;  /* 0x0003008000097945 */ /* 0x000fe80003800000 */
[----:B------:R-:W-:-:S05]  /*09b0*/  IMAD.U32 R2, RZ, RZ, UR4 ;  /* 0x00000004ff027e24 */ /* 0x000fca000f8e00ff */
[----:B------:R0:W-:Y:S01]  /*09c0*/  STL [R1+0x88], R2 ;  /* 0x0000880201007387 */ /* 0x0001e20000100800 */
[----:B-12-4-:R-:W-:Y:S06]  /*09d0*/  BAR.SYNC.DEFER_BLOCKING 0x0 ;  /* 0x0000000000007b1d */ /* 0x016fec0000010000 */
[----:B------:R-:W-:Y:S05]  /*09e0*/  @!P0 BRA `(.L_x_2856) ;  /* 0x0000027000188947 */ /* 0x000fea0003800000 */
.L_x_2857:
        /* <DEDUP_REMOVED lines=15> */
[----:B------:R-:W2:Y:S01]  /*0ae0*/  LDL R0, [R1+0x88] ;  /* 0x0000880001007983 */ /* 0x000ea20000100800 */
[----:B------:R-:W-:Y:S01]  /*0af0*/  VIADD R4, R4, 0xffffff80 ;  /* 0xffffff8004047836 */ /* 0x000fe20000000000 */
[----:B------:R-:W-:Y:S02]  /*0b00*/  R2UR UR4, R18 ;  /* 0x00000000120472ca */ /* 0x000fe400000e0000 */
[----:B------:R-:W-:Y:S02]  /*0b10*/  CS2R R218, SRZ ;  /* 0x0000000000da7805 */ /* 0x000fe4000001ff00 */
[----:B------:R-:W-:Y:S01]  /*0b20*/  MOV R19, RZ ;  /* 0x000000ff00137202 */ /* 0x000fe20000000f00 */
[----:B------:R-:W-:Y:S01]  /*0b30*/  IMAD.MOV.U32 R217, RZ, RZ, RZ ;  /* 0x000000ffffd97224 */ /* 0x000fe200078e00ff */
[----:B------:R-:W-:-:S04]  /*0b40*/  SHF.R.S32.HI R3, RZ, 0x1f, R4 ;  /* 0x0000001fff037819 */ /* 0x000fc80000011404 */
[CC--:B------:R-:W-:Y:S02]  /*0b50*/  LEA.HI R8, R3.reuse, R4.reuse, RZ, 0x2 ;  /* 0x0000000403087211 */ /* 0x0c0fe400078f10ff */
[CC--:B------:R-:W-:Y:S02]  /*0b60*/  LEA.HI R5, R3.reuse, R4.reuse, RZ, 0x5 ;  /* 0x0000000403057211 */ /* 0x0c0fe400078f28ff */
[----:B------:R-:W-:Y:S01]  /*0b70*/  LOP3.LUT R11, R8, 0xfffffffc, RZ, 0xc0, !PT ;  /* 0xfffffffc080b7812 */ /* 0x000fe200078ec0ff */
[----:B------:R-:W-:Y:S01]  /*0b80*/  UIADD3 UR4, UR4, 0x14400, URZ ;  /* 0x0001440004047890 */ /* 0x000fe2000fffe03f */
[-C--:B0-----:R-:W-:Y:S01]  /*0b90*/  LEA.HI R2, R3, R4.reuse, RZ, 0x4 ;  /* 0x0000000403027211 */ /* 0x081fe200078f20ff */
[----:B------:R-:W-:Y:S01]  /*0ba0*/  IMAD.SHL.U32 R6, R5, 0x20, RZ ;  /* 0x0000002005067824 */ /* 0x000fe200078e00ff */
[----:B------:R-:W-:Y:S01]  /*0bb0*/  LEA.HI R212, R3, R4, RZ, 0x3 ;  /* 0x0000000403d47211 */ /* 0x000fe200078f18ff */
[----:B------:R-:W-:Y:S01]  /*0bc0*/  IMAD.IADD R11, R4, 0x1, -R11 ;  /* 0x00000001040b7824 */ /* 0x000fe200078e0a0b */
[----:B------:R-:W-:-:S02]  /*0bd0*/  SHF.R.S32.HI R5, RZ, 0x4, R2 ;  /* 0x00000004ff057819 */ /* 0x000fc40000011402 */
[----:B------:R-:W-:Y:S02]  /*0be0*/  LEA.HI R12, R3, R4, RZ, 0x6 ;  /* 0x00000004030c7211 */ /* 0x000fe400078f30ff */
[----:B------:R-:W-:Y:S02]  /*0bf0*/  LOP3.LUT R237, R212, 0xfffffff8, RZ, 0xc0, !PT ;  /* 0xfffffff8d4ed7812 */ /* 0x000fe400078ec0ff */
[----:B------:R-:W-:Y:S01]  /*0c00*/  LOP3.LUT R6, R6, 0xfffffc00, RZ, 0xc0, !PT ;  /* 0xfffffc0006067812 */ /* 0x000fe200078ec0ff */
[----:B------:R-:W-:Y:S01]  /*0c10*/  IMAD.SHL.U32 R12, R12, 0x8, RZ ;  /* 0x000000080c0c7824 */ /* 0x000fe200078e00ff */
[----:B------:R-:W-:Y:S01]  /*0c20*/  SHF.R.S32.HI R212, RZ, 0x3, R212 ;  /* 0x00000003ffd47819 */ /* 0x000fe200000114d4 */
[----:B------:R-:W-:-:S03]  /*0c30*/  IMAD.IADD R237, R4, 0x1, -R237 ;  /* 0x0000000104ed7824 */ /* 0x000fc600078e0aed */
[----:B------:R-:W-:Y:S01]  /*0c40*/  LOP3.LUT R228, R12, 0xfffffe00, RZ, 0xc0, !PT ;  /* 0xfffffe000ce47812 */ /* 0x000fe200078ec0ff */
[C---:B------:R-:W-:Y:S02]  /*0c50*/  IMAD.SHL.U32 R22, R237.reuse, 0x4, RZ ;  /* 0x00000004ed167824 */ /* 0x040fe400078e00ff */
[----:B------:R-:W-:Y:S02]  /*0c60*/  IMAD.SHL.U32 R16, R237, 0x8, RZ ;  /* 0x00000008ed107824 */ /* 0x000fe400078e00ff */
[C---:B------:R-:W-:Y:S01]  /*0c70*/  VIADD R215, R22.reuse, 0x20 ;  /* 0x0000002016d77836 */ /* 0x040fe20000000000 */
[C---:B------:R-:W-:Y:S01]  /*0c80*/  IADD3 R214, R22.reuse, 0x40, RZ ;  /* 0x0000004016d67810 */ /* 0x040fe20007ffe0ff */
[----:B------:R-:W-:Y:S01]  /*0c90*/  VIADD R216, R22, 0x60 ;  /* 0x0000006016d87836 */ /* 0x000fe20000000000 */
[C---:B------:R-:W-:Y:S01]  /*0ca0*/  IADD3 R221, R16.reuse, 0xc0, RZ ;  /* 0x000000c010dd7810 */ /* 0x040fe20007ffe0ff */
[----:B------:R-:W-:Y:S02]  /*0cb0*/  VIADD R220, R16, 0x80 ;  /* 0x0000008010dc7836 */ /* 0x000fe40000000000 */
[----:B------:R-:W-:Y:S01]  /*0cc0*/  IMAD.IADD R213, R22, 0x1, R214 ;  /* 0x0000000116d57824 */ /* 0x000fe200078e02d6 */
[----:B--2---:R-:W-:-:S02]  /*0cd0*/  R2UR UR5, R0 ;  /* 0x00000000000572ca */ /* 0x004fc400000e0000 */
[----:B------:R-:W-:Y:S02]  /*0ce0*/  LEA.HI R0, R3, R4, RZ, 0x7 ;  /* 0x0000000403007211 */ /* 0x000fe400078f38ff */
[----:B------:R-:W-:Y:S02]  /*0cf0*/  LOP3.LUT R3, R2, 0x3fffff0, RZ, 0xc0, !PT ;  /* 0x03fffff002037812 */ /* 0x000fe400078ec0ff */
[----:B------:R-:W-:Y:S02]  /*0d00*/  LOP3.LUT R7, R0, 0xffffff80, RZ, 0xc0, !PT ;  /* 0xffffff8000077812 */ /* 0x000fe400078ec0ff */
[----:B------:R-:W-:Y:S01]  /*0d10*/  LEA.HI R2, R2, R5, RZ, 0x1 ;  /* 0x0000000502027211 */ /* 0x000fe200078f08ff */
[C---:B------:R-:W-:Y:S01]  /*0d20*/  IMAD.IADD R3, R4.reuse, 0x1, -R3 ;  /* 0x0000000104037824 */ /* 0x040fe200078e0a03 */
[----:B------:R-:W-:Y:S02]  /*0d30*/  IADD3 R13, R4, -R7, RZ ;  /* 0x80000007040d7210 */ /* 0x000fe40007ffe0ff */
[----:B------:R-:W-:Y:S01]  /*0d40*/  SHF.R.S32.HI R14, RZ, 0x7, R0 ;  /* 0x00000007ff0e7819 */ /* 0x000fe20000011400 */
[----:B------:R-:W-:Y:S01]  /*0d50*/  ULOP3.LUT UR5, UR5, 0x1, URZ, 0xfc, !UPT ;  /* 0x0000000105057892 */ /* 0x000fe2000f8efc3f */
[----:B------:R-:W-:Y:S01]  /*0d60*/  SHF.R.S32.HI R7, RZ, 0x1f, R13 ;  /* 0x0000001fff077819 */ /* 0x000fe2000001140d */
[----:B------:R-:W-:Y:S01]  /*0d70*/  STL [R1+0x6c], R13 ;  /* 0x00006c0d01007387 */ /* 0x000fe20000100800 */
[----:B------:R-:W-:-:S02]  /*0d80*/  LOP3.LUT R2, R2, 0x1ffffffe, RZ, 0xc0, !PT ;  /* 0x1ffffffe02027812 */ /* 0x000fc400078ec0ff */
[CC--:B------:R-:W-:Y:S01]  /*0d90*/  LEA.HI R8, R7.reuse, R13.reuse, RZ, 0x2 ;  /* 0x0000000d07087211 */ /* 0x0c0fe200078f10ff */
[----:B------:R0:W-:Y:S01]  /*0da0*/  STL [R1+0x7c], R14 ;  /* 0x00007c0e01007387 */ /* 0x0001e20000100800 */
[----:B------:R-:W-:Y:S01]  /*0db0*/  LEA.HI R7, R7, R13, RZ, 0x5 ;  /* 0x0000000d07077211 */ /* 0x000fe200078f28ff */
[----:B------:R-:W-:Y:S01]  /*0dc0*/  IMAD.IADD R2, R5, 0x1, -R2 ;  /* 0x0000000105027824 */ /* 0x000fe200078e0a02 */
[--C-:B------:R-:W-:Y:S02]  /*0dd0*/  SHF.R.S32.HI R9, RZ, 0x2, R8.reuse ;  /* 0x00000002ff097819 */ /* 0x100fe40000011408 */
[----:B------:R-:W-:Y:S02]  /*0de0*/  SHF.R.S32.HI R10, RZ, 0x1f, R8 ;  /* 0x0000001fff0a7819 */ /* 0x000fe40000011408 */
[----:B------:R-:W-:Y:S02]  /*0df0*/  LEA.HI R0, R0, R14, RZ, 0x1 ;  /* 0x0000000e00007211 */ /* 0x000fe400078f08ff */
[----:B------:R-:W-:-:S02]  /*0e00*/  LEA.HI R10, R10, R9, RZ, 0x3 ;  /* 0x000000090a0a7211 */ /* 0x000fc400078f18ff */
[----:B------:R-:W-:Y:S01]  /*0e10*/  LEA R3, R3, R6, 0x6 ;  /* 0x0000000603037211 */ /* 0x000fe200078e30ff */
[----:B------:R-:W-:Y:S01]  /*0e20*/  VIADD R6, R212, 0x60 ;  /* 0x00000060d4067836 */ /* 0x000fe20000000000 */
[----:B------:R-:W-:Y:S02]  /*0e30*/  LOP3.LUT R10, R10, 0xfffffff8, RZ, 0xc0, !PT ;  /* 0xfffffff80a0a7812 */ /* 0x000fe400078ec0ff */
[----:B------:R-:W-:Y:S01]  /*0e40*/  SHF.R.S32.HI R7, RZ, 0x5, R7 ;  /* 0x00000005ff077819 */ /* 0x000fe20000011407 */
[----:B------:R-:W-:Y:S01]  /*0e50*/  IMAD R2, R2, 0x8, R3 ;  /* 0x0000000802027824 */ /* 0x000fe200078e0203 */
[----:B------:R-:W-:Y:S01]  /*0e60*/  LOP3.LUT R0, R0, 0x3fffffe, RZ, 0xc0, !PT ;  /* 0x03fffffe00007812 */ /* 0x000fe200078ec0ff */
[----:B------:R-:W-:Y:S01]  /*0e70*/  IMAD.IADD R10, R9, 0x1, -R10 ;  /* 0x00000001090a7824 */ /* 0x000fe200078e0a0a */
[----:B------:R-:W-:Y:S02]  /*0e80*/  SHF.R.S32.HI R5, RZ, 0x1f, R6 ;  /* 0x0000001fff057819 */ /* 0x000fe40000011406 */
[----:B------:R-:W-:Y:S01]  /*0e90*/  IADD3 R0, R14, -R0, RZ ;  /* 0x800000000e007210 */ /* 0x000fe20007ffe0ff */
[----:B------:R-:W-:Y:S01]  /*0ea0*/  IMAD R7, R7, 0x10, R10 ;  /* 0x0000001007077824 */ /* 0x000fe200078e020a */
[----:B------:R-:W-:Y:S01]  /*0eb0*/  IADD3 R10, R212, 0x40, RZ ;  /* 0x00000040d40a7810 */ /* 0x000fe20007ffe0ff */
[----:B------:R1:W-:Y:S01]  /*0ec0*/  STL [R1+0x84], R2 ;  /* 0x0000840201007387 */ /* 0x0003e20000100800 */
[----:B------:R-:W-:Y:S01]  /*0ed0*/  LEA.HI R5, R5, R6, RZ, 0x3 ;  /* 0x0000000605057211 */ /* 0x000fe200078f18ff */
[----:B------:R-:W-:Y:S01]  /*0ee0*/  IMAD R9, R0, 0x40, R7 ;  /* 0x0000004000097824 */ /* 0x000fe200078e0207 */
[----:B------:R-:W-:Y:S01]  /*0ef0*/  SHF.R.S32.HI R0, RZ, 0x1f, R10 ;  /* 0x0000001fff007819 */ /* 0x000fe2000001140a */
[----:B------:R-:W-:Y:S01]  /*0f00*/  IMAD.SHL.U32 R224, R10, 0x40, RZ ;  /* 0x000000400ae07824 */ /* 0x000fe200078e00ff */
[----:B------:R-:W-:Y:S01]  /*0f10*/  LEA.HI R4, R11, R11, RZ, 0x1 ;  /* 0x0000000b0b047211 */ /* 0x000fe200078f08ff */
[----:B0-----:R-:W-:Y:S01]  /*0f20*/  IMAD.SHL.U32 R14, R212, 0x40, RZ ;  /* 0x00000040d40e7824 */ /* 0x001fe200078e00ff */
[----:B------:R-:W-:Y:S01]  /*0f30*/  LEA.HI R0, R0, R10, RZ, 0x3 ;  /* 0x0000000a00007211 */ /* 0x000fe200078f18ff */
[----:B------:R-:W-:Y:S01]  /*0f40*/  STL [R1+0x80], R9 ;  /* 0x0000800901007387 */ /* 0x000fe20000100800 */
[----:B------:R-:W-:Y:S01]  /*0f50*/  LOP3.LUT R4, R4, 0x1ffffffe, RZ, 0xc0, !PT ;  /* 0x1ffffffe04047812 */ /* 0x000fe200078ec0ff */
[----:B-1----:R-:W-:Y:S01]  /*0f60*/  IMAD.SHL.U32 R2, R6, 0x40, RZ ;  /* 0x0000004006027824 */ /* 0x002fe200078e00ff */
[----:B------:R-:W-:Y:S01]  /*0f70*/  LOP3.LUT R224, R224, 0x1c0, RZ, 0xc0, !PT ;  /* 0x000001c0e0e07812 */ /* 0x000fe200078ec0ff */
[----:B------:R-:W-:Y:S01]  /*0f80*/  IMAD.SHL.U32 R0, R0, 0x40, RZ ;  /* 0x0000004000007824 */ /* 0x000fe200078e00ff */
[----:B------:R-:W-:Y:S01]  /*0f90*/  LOP3.LUT R3, R14, 0x1c0, RZ, 0xc0, !PT ;  /* 0x000001c00e037812 */ /* 0x000fe200078ec0ff */
[----:B------:R-:W-:Y:S01]  /*0fa0*/  IMAD.SHL.U32 R6, R5, 0x40, RZ ;  /* 0x0000004005067824 */ /* 0x000fe200078e00ff */
[----:B------:R-:W-:Y:S01]  /*0fb0*/  LOP3.LUT R12, R2, 0x1c0, RZ, 0xc0, !PT ;  /* 0x000001c0020c7812 */ /* 0x000fe200078ec0ff */
[----:B------:R-:W-:Y:S01]  /*0fc0*/  IMAD.IADD R4, R11, 0x1, -R4 ;  /* 0x000000010b047824 */ /* 0x000fe200078e0a04 */
[----:B------:R-:W-:-:S02]  /*0fd0*/  SHF.R.S32.HI R2, RZ, 0x1f, R213 ;  /* 0x0000001fff027819 */ /* 0x000fc400000114d5 */
[----:B------:R-:W-:Y:S01]  /*0fe0*/  LOP3.LUT R227, R0, 0xfffffe00, RZ, 0xc0, !PT ;  /* 0xfffffe0000e37812 */ /* 0x000fe200078ec0ff */
[----:B------:R-:W-:Y:S01]  /*0ff0*/  IMAD R235, R4, 0x8, R9 ;  /* 0x0000000804eb7824 */ /* 0x000fe200078e0209 */
[CC--:B------:R-:W-:Y:S02]  /*1000*/  LEA.HI R5, R2.reuse, R213.reuse, RZ, 0x3 ;  /* 0x000000d502057211 */ /* 0x0c0fe400078f18ff */
[----:B------:R-:W-:Y:S02]  /*1010*/  LEA.HI R2, R2, R213, RZ, 0x6 ;  /* 0x000000d502027211 */ /* 0x000fe400078f30ff */
[----:B------:R-:W-:Y:S02]  /*1020*/  LOP3.LUT R0, R5, 0x38, RZ, 0xc0, !PT ;  /* 0x0000003805007812 */ /* 0x000fe400078ec0ff */
[----:B------:R-:W-:Y:S01]  /*1030*/  LOP3.LUT R10, R6, 0xfffffe00, RZ, 0xc0, !PT ;  /* 0xfffffe00060a7812 */ /* 0x000fe200078ec0ff */
[----:B------:R-:W-:Y:S01]  /*1040*/  IMAD.SHL.U32 R2, R2, 0x80, RZ ;  /* 0x0000008002027824 */ /* 0x000fe200078e00ff */
[----:B------:R-:W-:-:S02]  /*1050*/  LOP3.LUT R6, R224, 0x38, R5, 0xf8, !PT ;  /* 0x00000038e0067812 */ /* 0x000fc400078ef805 */
[----:B------:R-:W-:Y:S01]  /*1060*/  SHF.R.U32.HI R7, RZ, 0x3, R12 ;  /* 0x00000003ff077819 */ /* 0x000fe2000001160c */
[----:B------:R-:W-:Y:S01]  /*1070*/  STL [R1+0x68], R10 ;  /* 0x0000680a01007387 */ /* 0x000fe20000100800 */
[----:B------:R-:W-:Y:S02]  /*1080*/  LOP3.LUT R5, R12, 0x38, R5, 0xf8, !PT ;  /* 0x000000380c057812 */ /* 0x000fe400078ef805 */
[----:B------:R-:W-:Y:S01]  /*1090*/  SHF.R.U32.HI R229, RZ, 0x3, R3 ;  /* 0x00000003ffe57819 */ /* 0x000fe20000011603 */
[----:B------:R-:W-:Y:S01]  /*10a0*/  STL [R1+0x60], RZ ;  /* 0x000060ff01007387 */ /* 0x000fe20000100800 */
[----:B------:R-:W-:Y:S02]  /*10b0*/  SHF.R.U32.HI R11, RZ, 0x3, R224 ;  /* 0x00000003ff0b7819 */ /* 0x000fe400000116e0 */
[----:B------:R-:W-:Y:S02]  /*10c0*/  LOP3.LUT R0, R0, 0x1c0, R14, 0xf8, !PT ;  /* 0x000001c000007812 */ /* 0x000fe400078ef80e */
[----:B------:R-:W-:-:S02]  /*10d0*/  LOP3.LUT R7, R5, R7, RZ, 0x3c, !PT ;  /* 0x0000000705077212 */ /* 0x000fc400078e3cff */
[----:B------:R-:W-:Y:S02]  /*10e0*/  LOP3.LUT R2, R2, 0xffffe000, RZ, 0xc0, !PT ;  /* 0xffffe00002027812 */ /* 0x000fe400078ec0ff */
[----:B------:R-:W-:Y:S01]  /*10f0*/  LOP3.LUT R6, R6, R11, RZ, 0x3c, !PT ;  /* 0x0000000b06067212 */ /* 0x000fe200078e3cff */
[----:B------:R-:W-:Y:S01]  /*1100*/  IMAD.U32 R11, RZ, RZ, UR4 ;  /* 0x00000004ff0b7e24 */ /* 0x000fe2000f8e00ff */
[----:B------:R-:W-:Y:S01]  /*1110*/  LOP3.LUT R5, R0, R229, RZ, 0x3c, !PT ;  /* 0x000000e500057212 */ /* 0x000fe200078e3cff */
[----:B------:R-:W-:Y:S01]  /*1120*/  IMAD.U32 R0, RZ, RZ, UR5 ;  /* 0x00000005ff007e24 */ /* 0x000fe2000f8e00ff */
[-C--:B------:R-:W-:Y:S02]  /*1130*/  IADD3 R6, R6, R2.reuse, R227 ;  /* 0x0000000206067210 */ /* 0x080fe40007ffe0e3 */
[-C--:B------:R-:W-:Y:S02]  /*1140*/  IADD3 R7, R7, R2.reuse, R10 ;  /* 0x0000000207077210 */ /* 0x080fe40007ffe00a */
[----:B------:R-:W-:Y:S01]  /*1150*/  IADD3 R5, R5, R2, R228 ;  /* 0x0000000205057210 */ /* 0x000fe20007ffe0e4 */
[----:B------:R-:W-:Y:S01]  /*1160*/  VIADD R2, R212, 0x20 ;  /* 0x00000020d4027836 */ /* 0x000fe20000000000 */
[----:B------:R0:W-:Y:S01]  /*1170*/  STL [R1+0x58], R0 ;  /* 0x0000580001007387 */ /* 0x0001e20000100800 */
[----:B------:R-:W-:-:S02]  /*1180*/  LOP3.LUT R233, R3, 0x38, R16, 0xf8, !PT ;  /* 0x0000003803e97812 */ /* 0x000fc400078ef810 */
[----:B------:R-:W-:Y:S01]  /*1190*/  LEA R3, R6, UR4, 0x1 ;  /* 0x0000000406037c11 */ /* 0x000fe2000f8e08ff */
[----:B------:R1:W-:Y:S01]  /*11a0*/  STL [R1+0x64], R11 ;  /* 0x0000640b01007387 */ /* 0x0003e20000100800 */
[----:B------:R-:W-:Y:S02]  /*11b0*/  SHF.L.U32 R223, R2, 0x6, RZ ;  /* 0x0000000602df7819 */ /* 0x000fe400000006ff */
[----:B------:R-:W-:Y:S01]  /*11c0*/  LOP3.LUT R234, R8, 0x7ffffffc, RZ, 0xc0, !PT ;  /* 0x7ffffffc08ea7812 */ /* 0x000fe200078ec0ff */
[----:B------:R1:W-:Y:S01]  /*11d0*/  STL [R1+0x74], R3 ;  /* 0x0000740301007387 */ /* 0x0003e20000100800 */
[----:B------:R-:W-:Y:S02]  /*11e0*/  LOP3.LUT R223, R223, 0x1c0, RZ, 0xc0, !PT ;  /* 0x000001c0dfdf7812 */ /* 0x000fe400078ec0ff */
[----:B0-----:R-:W-:Y:S01]  /*11f0*/  SHF.R.S32.HI R0, RZ, 0x1f, R2 ;  /* 0x0000001fff007819 */ /* 0x001fe20000011402 */
[----:B------:R-:W-:Y:S01]  /*1200*/  IMAD.IADD R234, R13, 0x1, -R234 ;  /* 0x000000010dea7824 */ /* 0x000fe200078e0aea */
[----:B------:R-:W-:-:S02]  /*1210*/  SHF.R.S32.HI R10, RZ, 0x1f, R212 ;  /* 0x0000001fff0a7819 */ /* 0x000fc400000114d4 */
[----:B------:R-:W-:Y:S02]  /*1220*/  LEA.HI R0, R0, R2, RZ, 0x3 ;  /* 0x0000000200007211 */ /* 0x000fe400078f18ff */
[----:B------:R-:W-:Y:S02]  /*1230*/  SHF.R.U32.HI R2, RZ, 0x3, R223 ;  /* 0x00000003ff027819 */ /* 0x000fe400000116df */
[----:B------:R-:W-:Y:S01]  /*1240*/  LEA R2, R7, UR4, 0x1 ;  /* 0x0000000407027c11 */ /* 0x000fe2000f8e08ff */
[----:B------:R-:W-:Y:S01]  /*1250*/  IMAD.SHL.U32 R0, R0, 0x40, RZ ;  /* 0x0000004000007824 */ /* 0x000fe200078e00ff */
[----:B------:R-:W-:-:S04]  /*1260*/  LOP3.LUT R233, R228, R233, R229, 0xf6, !PT ;  /* 0x000000e9e4e97212 */ /* 0x000fc800078ef6e5 */
[----:B------:R-:W-:Y:S02]  /*1270*/  LOP3.LUT R226, R0, 0xfffffe00, RZ, 0xc0, !PT ;  /* 0xfffffe0000e27812 */ /* 0x000fe400078ec0ff */
[----:B------:R-:W-:-:S05]  /*1280*/  LEA R0, R5, UR4, 0x1 ;  /* 0x0000000405007c11 */ /* 0x000fca000f8e08ff */
[----:B------:R1:W-:Y:S04]  /*1290*/  STL [R1+0x78], R0 ;  /* 0x0000780001007387 */ /* 0x0003e80000100800 */
[----:B------:R1:W-:Y:S02]  /*12a0*/  STL [R1+0x70], R2 ;  /* 0x0000700201007387 */ /* 0x0003e40000100800 */
.L_x_3114:
[----:B01-34-:R-:W0:Y:S01]  /*12b0*/  LDC.64 R2, c[0x0][0xc88] ;  /* 0x00032200ff027b82 */ /* 0x01be220000000a00 */
        /* <DEDUP_REMOVED lines=10> */
[----:B------:R-:W-:Y:S01]  /*1360*/  ISETP.NE.AND.EX P1, PT, RZ, UR7, PT, P1 ;  /* 0x00000007ff007c0c */ /* 0x000fe2000bf25310 */
[----:B------:R0:W-:Y:S01]  /*1370*/  STL [R1+0x5c], R54 ;  /* 0x00005c3601007387 */ /* 0x0001e20000100800 */
[----:B------:R-:W-:Y:S02]  /*1380*/  MOV R0, RZ ;  /* 0x000000ff00007202 */ /* 0x000fe40000000f00 */
[----:B------:R-:W-:-:S04]  /*1390*/  ISETP.NE.U32.AND P0, PT, RZ, UR8, PT ;  /* 0x00000008ff007c0c */ /* 0x000fc8000bf05070 */
[----:B------:R-:W-:Y:S02]  /*13a0*/  ISETP.NE.AND.EX P0, PT, RZ, UR9, PT, P0 ;  /* 0x00000009ff007c0c */ /* 0x000fe4000bf05300 */
[--C-:B--2---:R-:W-:Y:S01]  /*13b0*/  SHF.R.S32.HI R5, RZ, 0x1f, R236.reuse ;  /* 0x0000001fff057819 */ /* 0x104fe200000114ec */
[C---:B------:R-:W-:Y:S01]  /*13c0*/  IMAD.SHL.U32 R28, R236.reuse, 0x4, RZ ;  /* 0x00000004ec1c7824 */ /* 0x040fe200078e00ff */
[C---:B------:R-:W-:Y:S01]  /*13d0*/  @P2 LEA R2, P3, R236.reuse, UR4, 0x2 ;  /* 0x00000004ec022c11 */ /* 0x040fe2000f8610ff */
[----:B------:R-:W-:Y:S01]  /*13e0*/  ULDC UR4, c[0x0][0x288] ;  /* 0x0000a20000047ab9 */ /* 0x000fe20000000800 */
[C-C-:B------:R-:W-:Y:S02]  /*13f0*/  SHF.L.U64.HI R29, R236.reuse, 0x2, R5.reuse ;  /* 0x00000002ec1d7819 */ /* 0x140fe40000010205 */
[----:B------:R-:W-:Y:S01]  /*1400*/  @P2 LEA.HI.X R3, R236, UR5, R5, 0x2, P3 ;  /* 0x00000005ec032c11 */ /* 0x000fe200098f1405 */
[----:B------:R-:W-:Y:S01]  /*1410*/  IMAD.U32 R231, RZ, RZ, UR4 ;  /* 0x00000004ffe77e24 */ /* 0x000fe2000f8e00ff */
[----:B------:R-:W-:Y:S01]  /*1420*/  ULDC.64 UR4, c[0x0][0x418] ;  /* 0x0001060000047ab9 */ /* 0x000fe20000000a00 */
[C---:B------:R-:W-:Y:S01]  /*1430*/  IADD3 R6, P4, R28.reuse, UR8, RZ ;  /* 0x000000081c067c10 */ /* 0x040fe2000ff9e0ff */
[----:B------:R-:W-:Y:S01]  /*1440*/  UISETP.NE.U32.AND UP0, UPT, UR4, URZ, UPT ;  /* 0x0000003f0400728c */ /* 0x000fe2000bf05070 */
[----:B------:R0:W5:Y:S01]  /*1450*/  @P2 LDG.E R0, desc[UR10][R2.64] ;  /* 0x0000000a02002981 */ /* 0x000162000c1e1900 */
[----:B------:R-:W-:Y:S01]  /*1460*/  @P1 IADD3 R4, P2, R28, UR6, RZ ;  /* 0x000000061c041c10 */ /* 0x000fe2000ff5e0ff */
[----:B------:R-:W-:Y:S01]  /*1470*/  ULDC UR4, c[0x0][0x424] ;  /* 0x0001090000047ab9 */ /* 0x000fe20000000800 */
[----:B------:R-:W-:Y:S01]  /*1480*/  UISETP.NE.AND.EX UP0, UPT, UR5, URZ, UPT, UP0 ;  /* 0x0000003f0500728c */ /* 0x000fe2000bf05300 */
[C---:B------:R-:W-:Y:S01]  /*1490*/  IADD3.X R7, R29.reuse, UR9, RZ, P4, !PT ;  /* 0x000000091d077c10 */ /* 0x040fe2000a7fe4ff */
[----:B------:R-:W-:Y:S01]  /*14a0*/  ULDC UR8, c[0x0][0x2f0] ;  /* 0x0000bc0000087ab9 */ /* 0x000fe20000000800 */
[----:B------:R-:W-:Y:S01]  /*14b0*/  @P1 IADD3.X R5, R29, UR7, RZ, P2, !PT ;  /* 0x000000071d051c10 */ /* 0x000fe200097fe4ff */
[----:B------:R-:W-:Y:S01]  /*14c0*/  ULDC.64 UR6, c[0x0][0xa20] ;  /* 0x0002880000067ab9 */ /* 0x000fe20000000a00 */
[----:B------:R-:W-:Y:S01]  /*14d0*/  USEL UR4, UR4, 0x1, UP0 ;  /* 0x0000000104047887 */ /* 0x000fe20008000000 */
[----:B------:R-:W-:Y:S01]  /*14e0*/  ISETP.NE.U32.AND P2, PT, RZ, UR6, PT ;  /* 0x00000006ff007c0c */ /* 0x000fe2000bf45070 */
[----:B------:R0:W5:Y:S01]  /*14f0*/  @P0 LDG.E R26, desc[UR10][R6.64] ;  /* 0x0000000a061a0981 */ /* 0x000162000c1e1900 */
[----:B------:R-:W-:Y:S01]  /*1500*/  ULDC UR9, c[0x0][0x348] ;  /* 0x0000d20000097ab9 */ /* 0x000fe20000000800 */
[----:B------:R-:W-:Y:S01]  /*1510*/  UIMAD UR8, UR4, UR8, URZ ;  /* 0x00000008040872a4 */ /* 0x000fe2000f8e023f */
[----:B------:R-:W-:Y:S01]  /*1520*/  ISETP.NE.AND.EX P2, PT, RZ, UR7, PT, P2 ;  /* 0x00000007ff007c0c */ /* 0x000fe2000bf45320 */
[----:B------:R0:W5:Y:S01]  /*1530*/  @P1 LDG.E R231, desc[UR10][R4.64] ;  /* 0x0000000a04e71981 */ /* 0x000162000c1e1900 */
[----:B------:R-:W-:Y:S01]  /*1540*/  IMAD.MOV.U32 R25, RZ, RZ, R236 ;  /* 0x000000ffff197224 */ /* 0x000fe200078e00ec */
[----:B------:R-:W-:Y:S10]  /*1550*/  @P1 BRA `(.L_x_2859) ;  /* 0x0000000000281947 */ /* 0x000ff40003800000 */
        /* <DEDUP_REMOVED lines=9> */
[----:B--2---:R-:W-:-:S07]  /*15f0*/  IMAD.IADD R231, R4, 0x1, -R231 ;  /* 0x0000000104e77824 */ /* 0x004fce00078e0ae7 */
.L_x_2859:
[----:B0-----:R-:W-:Y:S01]  /*1600*/  MOV R2, UR9 ;  /* 0x0000000900027c02 */ /* 0x001fe20008000f00 */
[----:B------:R-:W-:Y:S01]  /*1610*/  IMAD.U32 R27, RZ, RZ, UR8 ;  /* 0x00000008ff1b7e24 */ /* 0x000fe2000f8e00ff */
[----:B------:R-:W-:Y:S06]  /*1620*/  @!P2 BRA `(.L_x_2860) ;  /* 0x000000000014a947 */ /* 0x000fec0003800000 */
[----:B------:R-:W-:Y:S01]  /*1630*/  IADD3 R4, P0, R28, UR6, RZ ;  /* 0x000000061c047c10 */ /* 0x000fe2000ff1e0ff */
[----:B------:R-:W-:-:S03]  /*1640*/  ULDC.64 UR4, c[0x0][0x208] ;  /* 0x0000820000047ab9 */ /* 0x000fc60000000a00 */
[----:B------:R-:W-:-:S05]  /*1650*/  IADD3.X R5, R29, UR7, RZ, P0, !PT ;  /* 0x000000071d057c10 */ /* 0x000fca00087fe4ff */
[----:B------:R0:W5:Y:S01]  /*1660*/  LDG.E R27, desc[UR4][R4.64] ;  /* 0x00000004041b7981 */ /* 0x000162000c1e1900 */
[----:B------:R-:W-:Y:S05]  /*1670*/  BRA `(.L_x_2861) ;  /* 0x0000000000147947 */ /* 0x000fea0003800000 */
.L_x_2860:
[----:B------:R-:W-:Y:S05]  /*1680*/  @!P0 BRA `(.L_x_2861) ;  /* 0x0000000000108947 */ /* 0x000fea0003800000 */
[----:B------:R-:W-:Y:S02]  /*1690*/  ULDC.64 UR4, c[0x0][0x208] ;  /* 0x0000820000047ab9 */ /* 0x000fe40000000a00 */
[----:B------:R-:W2:Y:S04]  /*16a0*/  LDG.E R4, desc[UR4][R6.64] ;  /* 0x0000000406047981 */ /* 0x000ea8000c1e1900 */
[----:B------:R-:W2:Y:S02]  /*16b0*/  LDG.E R27, desc[UR4][R6.64+0x4] ;  /* 0x00000404061b7981 */ /* 0x000ea4000c1e1900 */
[----:B--2---:R-:W-:-:S07]  /*16c0*/  IMAD.IADD R27, R27, 0x1, -R4 ;  /* 0x000000011b1b7824 */ /* 0x004fce00078e0a04 */
.L_x_2861:
[----:B------:R-:W-:Y:S01]  /*16d0*/  ULDC.64 UR4, c[0x0][0xa10] ;  /* 0x0002840000047ab9 */ /* 0x000fe20000000a00 */
[----:B------:R-:W-:Y:S01]  /*16e0*/  ULDC.64 UR6, c[0x0][0x208] ;  /* 0x0000820000067ab9 */ /* 0x000fe20000000a00 */
[----:B------:R-:W-:Y:S01]  /*16f0*/  ISETP.NE.U32.AND P0, PT, RZ, UR4, PT ;  /* 0x00000004ff007c0c */ /* 0x000fe2000bf05070 */
[----:B------:R-:W1:Y:S03]  /*1700*/  LDC R9, c[0x0][0x448] ;  /* 0x00011200ff097b82 */ /* 0x000e660000000800 */
[----:B------:R-:W-:Y:S01]  /*1710*/  ISETP.NE.AND.EX P0, PT, RZ, UR5, PT, P0 ;  /* 0x00000005ff007c0c */ /* 0x000fe2000bf05300 */
[----:B------:R-:W-:-:S12]  /*1720*/  ULDC.64 UR4, c[0x0][0xa30] ;  /* 0x00028c0000047ab9 */ /* 0x000fd80000000a00 */
[----:B0-----:R-:W0:Y:S02]  /*1730*/  @P0 LDC.64 R4, c[0x0][0xa10] ;  /* 0x00028400ff040b82 */ /* 0x001e240000000a00 */
[----:B0-----:R-:W-:-:S05]  /*1740*/  @P0 IMAD.WIDE R4, R25, 0x4, R4 ;  /* 0x0000000419040825 */ /* 0x001fca00078e0204 */
[----:B------:R-:W2:Y:S04]  /*1750*/  @P0 LDG.E R3, desc[UR6][R4.64] ;  /* 0x0000000604030981 */ /* 0x000ea8000c1e1900 */
[----:B------:R0:W2:Y:S01]  /*1760*/  @P0 LDG.E R8, desc[UR6][R4.64+0x4] ;  /* 0x0000040604080981 */ /* 0x0000a2000c1e1900 */
[----:B------:R-:W-:Y:S01]  /*1770*/  ISETP.NE.U32.AND P1, PT, RZ, UR4, PT ;  /* 0x00000004ff007c0c */ /* 0x000fe2000bf25070 */
[----:B-----5:R-:W-:-:S03]  /*1780*/  IMAD.MOV.U32 R144, RZ, RZ, R27 ;  /* 0x000000ffff907224 */ /* 0x020fc600078e001b */
[----:B------:R-:W-:-:S13]  /*1790*/  ISETP.NE.AND.EX P1, PT, RZ, UR5, PT, P1 ;  /* 0x00000005ff007c0c */ /* 0x000fda000bf25310 */
[----:B------:R-:W-:-:S04]  /*17a0*/  @P1 IADD3 R6, P2, R28, UR4, RZ ;  /* 0x000000041c061c10 */ /* 0x000fc8000ff5e0ff */
[----:B------:R-:W-:-:S05]  /*17b0*/  @P1 IADD3.X R7, R29, UR5, RZ, P2, !PT ;  /* 0x000000051d071c10 */ /* 0x000fca00097fe4ff */
[----:B------:R3:W5:Y:S01]  /*17c0*/  @P1 LDG.E R144, desc[UR6][R6.64] ;  /* 0x0000000606901981 */ /* 0x000762000c1e1900 */
[----:B-1----:R-:W-:Y:S01]  /*17d0*/  ISETP.NE.AND P1, PT, R9, 0x1, PT ;  /* 0x000000010900780c */ /* 0x002fe20003f25270 */
[----:B------:R-:W-:Y:S01]  /*17e0*/  IMAD.SHL.U32 R230, R53, 0x80, RZ ;  /* 0x0000008035e67824 */ /* 0x000fe200078e00ff */
[----:B------:R-:W-:-:S04]  /*17f0*/  PLOP3.LUT P2, PT, PT, PT, PT, 0x80, 0x0 ;  /* 0x000000000000781c */ /* 0x000fc80003f4f070 */
[----:B0-----:R-:W-:-:S07]  /*1800*/  IADD3 R4, R230, 0x7f, RZ ;  /* 0x0000007fe6047810 */ /* 0x001fce0007ffe0ff */
[----:B------:R-:W0:Y:S08]  /*1810*/  @P1 LDC R9, c[0x0][0x44c] ;  /* 0x00011300ff091b82 */ /* 0x000e300000000800 */
[----:B------:R-:W1:Y:S01]  /*1820*/  @P1 LDC R5, c[0x0][0x450] ;  /* 0x00011400ff051b82 */ /* 0x000e620000000800 */
[----:B--2---:R-:W-:Y:S02]  /*1830*/  @P0 IMAD.IADD R2, R8, 0x1, -R3 ;  /* 0x0000000108020824 */ /* 0x004fe400078e0a03 */
[----:B------:R-:W-:-:S02]  /*1840*/  IMAD.IADD R8, R27, 0x1, -R0 ;  /* 0x000000011b087824 */ /* 0x000fc400078e0a00 */
[----:B0-----:R-:W-:-:S04]  /*1850*/  @P1 IMAD.HI.U32 R0, R4, R9, RZ ;  /* 0x0000000904001227 */ /* 0x001fc800078e00ff */
[----:B------:R-:W-:Y:S01]  /*1860*/  IMAD.IADD R232, R8, 0x1, R2 ;  /* 0x0000000108e87824 */ /* 0x000fe200078e0202 */
[----:B-1----:R-:W-:Y:S01]  /*1870*/  @P1 SHF.R.U32.HI R4, RZ, R5, R0 ;  /* 0x00000005ff041219 */ /* 0x002fe20000011600 */
[----:B------:R-:W-:Y:S02]  /*1880*/  IMAD.MOV R120, RZ, RZ, -R8 ;  /* 0x000000ffff787224 */ /* 0x000fe400078e0a08 */
[C---:B------:R-:W-:Y:S01]  /*1890*/  VIADD R0, R232.reuse, 0x4f ;  /* 0x0000004fe8007836 */ /* 0x040fe20000000000 */
[----:B------:R-:W-:Y:S02]  /*18a0*/  IADD3 R149, R232, 0x50, -R231 ;  /* 0x00000050e8957810 */ /* 0x000fe40007ffe8e7 */
[----:B------:R-:W-:Y:S01]  /*18b0*/  VIMNMX R120, RZ, R120, !PT ;  /* 0x00000078ff787248 */ /* 0x000fe20007fe0100 */
[----:B------:R-:W-:Y:S01]  /*18c0*/  IMAD.HI R0, R0, 0x66666667, RZ ;  /* 0x6666666700007827 */ /* 0x000fe200078e02ff */
[----:B------:R-:W-:-:S04]  /*18d0*/  IADD3 R4, R149, R4, RZ ;  /* 0x0000000495047210 */ /* 0x000fc80007ffe0ff */
[----:B------:R-:W-:Y:S01]  /*18e0*/  SHF.R.U32.HI R3, RZ, 0x1f, R0 ;  /* 0x0000001fff037819 */ /* 0x000fe20000011600 */
[----:B------:R-:W-:-:S03]  /*18f0*/  IMAD.HI R4, R4, 0x66666667, RZ ;  /* 0x6666666704047827 */ /* 0x000fc600078e02ff */
[----:B------:R-:W-:Y:S02]  /*1900*/  LEA.HI.SX32 R150, R0, R3, 0x1b ;  /* 0x0000000300967211 */ /* 0x000fe400078fdaff */
[----:B------:R-:W-:-:S04]  /*1910*/  SHF.R.U32.HI R5, RZ, 0x1f, R4 ;  /* 0x0000001fff057819 */ /* 0x000fc80000011604 */
[----:B------:R-:W-:-:S04]  /*1920*/  LEA.HI.SX32 R5, R4, R5, 0x1b ;  /* 0x0000000504057211 */ /* 0x000fc800078fdaff */
[----:B------:R-:W-:-:S05]  /*1930*/  VIMNMX R5, R150, R5, PT ;  /* 0x0000000596057248 */ /* 0x000fca0003fe0100 */
        /* <DEDUP_REMOVED lines=11> */
[----:B---3--:R-:W-:Y:S05]  /*19f0*/  @!P0 BRA `(.L_x_2862) ;  /* 0x0000009000188947 */ /* 0x008fea0003800000 */
[----:B------:R-:W-:Y:S01]  /*1a00*/  VIADD R0, R18, 0x24400 ;  /* 0x0002440012007836 */ /* 0x000fe20000000000 */
[----:B------:R-:W-:Y:S04]  /*1a10*/  BSSY B6, `(.L_x_2863) ;  /* 0x0000013000067945 */ /* 0x000fe80003800000 */
[----:B------:R-:W-:-:S13]  /*1a20*/  LOP3.LUT P0, RZ, R0, 0x3ff, RZ, 0xc0, !PT ;  /* 0x000003ff00ff7812 */ /* 0x000fda000780c0ff */
[----:B------:R-:W-:Y:S05]  /*1a30*/  @!P0 BRA `(.L_x_2864) ;  /* 0x0000000000408947 */ /* 0x000fea0003800000 */
[----:B------:R-:W-:Y:S01]  /*1a40*/  MOV R0, 0x0 ;  /* 0x0000000000007802 */ /* 0x000fe20000000f00 */
[----:B------:R-:W-:Y:S01]  /*1a50*/  ULDC.64 UR4, c[0x4][0xa8] ;  /* 0x01002a0000047ab9 */ /* 0x000fe20000000a00 */
[----:B------:R-:W-:Y:S01]  /*1a60*/  ULDC.64 UR6, c[0x4][0x18] ;  /* 0x0100060000067ab9 */ /* 0x000fe20000000a00 */
[----:B------:R-:W-:Y:S01]  /*1a70*/  MOV R4, UR4 ;  /* 0x0000000400047c02 */ /* 0x000fe20008000f00 */
        /* <DEDUP_REMOVED lines=12> */
.L_x_2864:
[----:B------:R-:W-:Y:S05]  /*1b40*/  BSYNC B6 ;  /* 0x0000000000067941 */ /* 0x000fea0003800000 */
.L_x_2863:
        /* <DEDUP_REMOVED lines=20> */
.L_x_2866:
[----:B------:R-:W-:Y:S05]  /*1c90*/  BSYNC B6 ;  /* 0x0000000000067941 */ /* 0x000fea0003800000 */
.L_x_2865:
[----:B------:R-:W-:Y:S01]  /*1ca0*/  ULDC.64 UR4, c[0x0][0x9f8] ;  /* 0x00027e0000047ab9 */ /* 0x000fe20000000a00 */
[----:B------:R-:W-:Y:S01]  /*1cb0*/  ULDC.64 UR6, c[0x0][0x208] ;  /* 0x0000820000067ab9 */ /* 0x000fe20000000a00 */
[----:B------:R-:W-:Y:S01]  /*1cc0*/  ISETP.NE.U32.AND P0, PT, RZ, UR4, PT ;  /* 0x00000004ff007c0c */ /* 0x000fe2000bf05070 */
[----:B------:R-:W0:Y:S01]  /*1cd0*/  LDC.64 R98, c[0x0][0x300] ;  /* 0x0000c000ff627b82 */ /* 0x000e220000000a00 */
[----:B------:R-:W-:Y:S01]  /*1ce0*/  SHF.R.S32.HI R8, RZ, 0x1f, R54 ;  /* 0x0000001fff087819 */ /* 0x000fe20000011436 */
[----:B------:R-:W-:Y:S01]  /*1cf0*/  IMAD.IADD R113, R26, 0x1, R27 ;  /* 0x000000011a717824 */ /* 0x000fe200078e021b */
[----:B------:R-:W-:Y:S01]  /*1d00*/  ISETP.NE.AND.EX P0, PT, RZ, UR5, PT, P0 ;  /* 0x00000005ff007c0c */ /* 0x000fe2000bf05300 */
[----:B------:R-:W-:Y:S01]  /*1d10*/  ULDC UR8, c[0x0][0x2f4] ;  /* 0x0000bd0000087ab9 */ /* 0x000fe20000000800 */
[----:B------:R-:W-:-:S03]  /*1d20*/  SHF.R.S32.HI R17, RZ, 0x1f, R16 ;  /* 0x0000001fff117819 */ /* 0x000fc60000011410 */
[----:B------:R-:W1:Y:S08]  /*1d30*/  LDC R117, c[0x0][0x3f4] ;  /* 0x0000fd00ff757b82 */ /* 0x000e700000000800 */
[----:B------:R-:W-:Y:S01]  /*1d40*/  @P0 IADD3 R4, P1, R28, UR4, RZ ;  /* 0x000000041c040c10 */ /* 0x000fe2000ff3e0ff */
[----:B------:R-:W2:Y:S03]  /*1d50*/  LDC.64 R104, c[0x0][0x408] ;  /* 0x00010200ff687b82 */ /* 0x000ea60000000a00 */
[----:B------:R-:W-:Y:S01]  /*1d60*/  @P0 IADD3.X R5, R29, UR5, RZ, P1, !PT ;  /* 0x000000051d050c10 */ /* 0x000fe20008ffe4ff */
[----:B------:R-:W-:-:S04]  /*1d70*/  ULDC.64 UR4, c[0x0][0x330] ;  /* 0x0000cc0000047ab9 */ /* 0x000fc80000000a00 */
[----:B------:R3:W4:Y:S01]  /*1d80*/  @P0 LDG.E R25, desc[UR6][R4.64] ;  /* 0x0000000604190981 */ /* 0x000722000c1e1900 */
[----:B------:R-:W-:Y:S01]  /*1d90*/  IMAD R3, R8, UR4, RZ ;  /* 0x0000000408037c24 */ /* 0x000fe2000f8e02ff */
[----:B------:R-:W-:Y:S01]  /*1da0*/  SHF.R.S32.HI R11, RZ, 0x1f, R113 ;  /* 0x0000001fff0b7819 */ /* 0x000fe20000011471 */
[----:B------:R-:W-:Y:S01]  /*1db0*/  ULDC.64 UR6, c[0x0][0xa08] ;  /* 0x0002820000067ab9 */ /* 0x000fe20000000a00 */
[----:B------:R-:W-:Y:S01]  /*1dc0*/  ISETP.GE.AND P1, PT, R213, UR8, PT ;  /* 0x00000008d5007c0c */ /* 0x000fe2000bf26270 */
[----:B------:R-:W-:Y:S01]  /*1dd0*/  IMAD R13, R54, UR5, R3 ;  /* 0x00000005360d7c24 */ /* 0x000fe2000f8e0203 */
[----:B------:R-:W-:Y:S01]  /*1de0*/  ISETP.GE.AND P0, PT, R16, UR8, PT ;  /* 0x0000000810007c0c */ /* 0x000fe2000bf06270 */
[-C--:B0-----:R-:W-:Y:S01]  /*1df0*/  IMAD R0, R11, R98.reuse, RZ ;  /* 0x000000620b007224 */ /* 0x081fe200078e02ff */
[----:B------:R-:W-:Y:S01]  /*1e00*/  SEL R3, RZ, 0xffffffff, P1 ;  /* 0xffffffffff037807 */ /* 0x000fe20000800000 */
[----:B------:R-:W-:Y:S01]  /*1e10*/  IMAD.WIDE.U32 R6, R54, UR4, R16 ;  /* 0x0000000436067c25 */ /* 0x000fe2000f8e0010 */
[----:B------:R-:W-:Y:S01]  /*1e20*/  ULDC.64 UR4, c[0x0][0x308] ;  /* 0x0000c20000047ab9 */ /* 0x000fe20000000a00 */
[----:B------:R-:W-:Y:S01]  /*1e30*/  ISETP.GE.AND P1, PT, R220, UR8, PT ;  /* 0x00000008dc007c0c */ /* 0x000fe2000bf26270 */
[----:B------:R-:W0:Y:S01]  /*1e40*/  LDC.64 R110, c[0x0][0x3f8] ;  /* 0x0000fe00ff6e7b82 */ /* 0x000e220000000a00 */
[----:B------:R-:W-:Y:S01]  /*1e50*/  IMAD R9, R113, R99, R0 ;  /* 0x0000006371097224 */ /* 0x000fe200078e0200 */
[----:B------:R-:W-:Y:S01]  /*1e60*/  SEL R0, RZ, 0x1, P0 ;  /* 0x00000001ff007807 */ /* 0x000fe20000000000 */
[----:B------:R-:W-:Y:S01]  /*1e70*/  IMAD.SHL.U32 R3, R3, 0x2, RZ ;  /* 0x0000000203037824 */ /* 0x000fe200078e00ff */
[----:B------:R-:W-:Y:S01]  /*1e80*/  ISETP.NE.U32.AND P0, PT, RZ, UR6, PT ;  /* 0x00000006ff007c0c */ /* 0x000fe2000bf05070 */
[----:B---3--:R-:W-:Y:S01]  /*1e90*/  IMAD.WIDE.U32 R4, R113, R98, RZ ;  /* 0x0000006271047225 */ /* 0x008fe200078e00ff */
[----:B------:R-:W-:Y:S01]  /*1ea0*/  IADD3 R7, R7, R13, RZ ;  /* 0x0000000d07077210 */ /* 0x000fe20007ffe0ff */
[----:B------:R-:W3:Y:S01]  /*1eb0*/  S2R R151, SR_TID.X ;  /* 0x0000000000977919 */ /* 0x000ee20000002100 */
[----:B------:R-:W-:Y:S01]  /*1ec0*/  LOP3.LUT R0, R3, 0x2, R0, 0xe2, !PT ;  /* 0x0000000203007812 */ /* 0x000fe200078ee200 */
[----:B------:R-:W-:Y:S01]  /*1ed0*/  IMAD R3, R8, UR4, RZ ;  /* 0x0000000408037c24 */ /* 0x000fe2000f8e02ff */
[----:B------:R-:W-:Y:S01]  /*1ee0*/  ISETP.NE.AND.EX P0, PT, RZ, UR7, PT, P0 ;  /* 0x00000007ff007c0c */ /* 0x000fe2000bf05300 */
[----:B------:R-:W-:Y:S01]  /*1ef0*/  IMAD.IADD R5, R5, 0x1, R9 ;  /* 0x0000000105057824 */ /* 0x000fe200078e0209 */
[----:B------:R-:W-:Y:S01]  /*1f00*/  ULDC.64 UR6, c[0x0][0x310] ;  /* 0x0000c40000067ab9 */ /* 0x000fe20000000a00 */
[C---:B------:R-:W-:Y:S01]  /*1f10*/  IMAD R9, R54.reuse, UR5, R3 ;  /* 0x0000000536097c24 */ /* 0x040fe2000f8e0203 */
[----:B------:R-:W-:Y:S01]  /*1f20*/  SEL R3, RZ, 0x4, P1 ;  /* 0x00000004ff037807 */ /* 0x000fe20000800000 */
[----:B------:R-:W-:Y:S01]  /*1f30*/  IMAD.WIDE.U32 R4, R54, UR4, R4 ;  /* 0x0000000436047c25 */ /* 0x000fe2000f8e0004 */
[----:B------:R-:W-:Y:S01]  /*1f40*/  ULDC.64 UR4, c[0x0][0x338] ;  /* 0x0000ce0000047ab9 */ /* 0x000fe20000000a00 */
[----:B------:R-:W-:-:S02]  /*1f50*/  SHF.R.S32.HI R20, RZ, 0x1f, R212 ;  /* 0x0000001fff147819 */ /* 0x000fc400000114d4 */
[----:B------:R-:W-:Y:S01]  /*1f60*/  LOP3.LUT R3, R0, R3, RZ, 0xfc, !PT ;  /* 0x0000000300037212 */ /* 0x000fe200078efcff */
[----:B------:R-:W-:Y:S01]  /*1f70*/  IMAD.IADD R5, R5, 0x1, R9 ;  /* 0x0000000105057824 */ /* 0x000fe200078e0209 */
[----:B------:R-:W-:Y:S01]  /*1f80*/  SHF.R.S32.HI R23, RZ, 0x1f, R22 ;  /* 0x0000001fff177819 */ /* 0x000fe20000011416 */
[CC--:B--2---:R-:W-:Y:S01]  /*1f90*/  IMAD.WIDE.U32 R102, R212.reuse, R104.reuse, R16 ;  /* 0x00000068d4667225 */ /* 0x0c4fe200078e0010 */
[----:B------:R-:W-:Y:S02]  /*1fa0*/  SHF.R.U32.HI R30, RZ, 0x3, R223 ;  /* 0x00000003ff1e7819 */ /* 0x000fe400000116df */
[----:B------:R-:W-:Y:S01]  /*1fb0*/  SHF.R.U32.HI R21, RZ, 0x3, R224 ;  /* 0x00000003ff157819 */ /* 0x000fe200000116e0 */
[C-C-:B------:R-:W-:Y:S01]  /*1fc0*/  IMAD.WIDE.U32 R100, R212.reuse, R104, R22.reuse ;  /* 0x00000068d4647225 */ /* 0x140fe200078e0016 */
[----:B------:R-:W-:Y:S02]  /*1fd0*/  ISETP.GE.AND P2, PT, R221, UR8, PT ;  /* 0x00000008dd007c0c */ /* 0x000fe4000bf46270 */
[C---:B------:R-:W-:Y:S01]  /*1fe0*/  IADD3 R112, P3, R212.reuse, R113, RZ ;  /* 0x00000071d4707210 */ /* 0x040fe20007f7e0ff */
[----:B0-----:R-:W-:Y:S01]  /*1ff0*/  IMAD.WIDE.U32 R106, R212, R110, R22 ;  /* 0x0000006ed46a7225 */ /* 0x001fe200078e0016 */
[----:B------:R-:W-:-:S02]  /*2000*/  SHF.L.U64.HI R29, R110, 0x6, R111 ;  /* 0x000000066e1d7819 */ /* 0x000fc4000001026f */
[----:B------:R-:W-:Y:S01]  /*2010*/  SHF.L.U64.HI R128, R98, 0x5, R99 ;  /* 0x0000000562807819 */ /* 0x000fe20000010263 */
[----:B------:R-:W-:Y:S01]  /*2020*/  IMAD.WIDE.U32 R108, R212, R110, R16 ;  /* 0x0000006ed46c7225 */ /* 0x000fe200078e0010 */
[----:B------:R-:W-:Y:S02]  /*2030*/  SHF.L.U64.HI R130, R98, 0x6, R99 ;  /* 0x0000000662827819 */ /* 0x000fe40000010263 */
[--C-:B------:R-:W-:Y:S01]  /*2040*/  SHF.L.U64.HI R34, R104, 0x5, R105.reuse ;  /* 0x0000000568227819 */ /* 0x100fe20000010269 */
[----:B------:R-:W-:Y:S01]  /*2050*/  IMAD.SHL.U32 R31, R212, 0x40, RZ ;  /* 0x00000040d41f7824 */ /* 0x000fe200078e00ff */
[----:B------:R-:W-:Y:S01]  /*2060*/  SHF.L.U64.HI R33, R104, 0x6, R105 ;  /* 0x0000000668217819 */ /* 0x000fe20000010269 */
[----:B------:R-:W-:Y:S01]  /*2070*/  IMAD.SHL.U32 R28, R110, 0x20, RZ ;  /* 0x000000206e1c7824 */ /* 0x000fe200078e00ff */
[----:B------:R-:W-:Y:S01]  /*2080*/  SHF.L.U32 R32, R104, 0x5, RZ ;  /* 0x0000000568207819 */ /* 0x000fe200000006ff */
[----:B------:R-:W-:Y:S01]  /*2090*/  IMAD.SHL.U32 R27, R110, 0x40, RZ ;  /* 0x000000406e1b7824 */ /* 0x000fe200078e00ff */
[----:B---3--:R-:W-:Y:S01]  /*20a0*/  LEA.HI R151, R151, 0x8, RZ, 0x19 ;  /* 0x0000000897977811 */ /* 0x008fe200078fc8ff */
[----:B------:R-:W-:Y:S01]  /*20b0*/  VIADD R10, R212, 0x20 ;  /* 0x00000020d40a7836 */ /* 0x000fe20000000000 */
[----:B------:R-:W-:Y:S01]  /*20c0*/  LOP3.LUT R26, R3, 0x1, RZ, 0xc0, !PT ;  /* 0x00000001031a7812 */ /* 0x000fe200078ec0ff */
[----:B------:R-:W-:-:S02]  /*20d0*/  IMAD R121, R99, 0x50, RZ ;  /* 0x0000005063797824 */ /* 0x000fc400078e02ff */
[C---:B------:R-:W-:Y:S01]  /*20e0*/  IMAD.SHL.U32 R129, R98.reuse, 0x20, RZ ;  /* 0x0000002062817824 */ /* 0x040fe200078e00ff */
[----:B------:R-:W-:Y:S01]  /*20f0*/  SHF.R.S32.HI R148, RZ, 0x1f, R10 ;  /* 0x0000001fff947819 */ /* 0x000fe2000001140a */
[----:B------:R-:W-:Y:S02]  /*2100*/  IMAD.SHL.U32 R131, R98, 0x40, RZ ;  /* 0x0000004062837824 */ /* 0x000fe400078e00ff */
[----:B------:R-:W-:Y:S02]  /*2110*/  IMAD R123, R105, 0x50, RZ ;  /* 0x00000050697b7824 */ /* 0x000fe400078e02ff */
[----:B------:R-:W-:Y:S01]  /*2120*/  IMAD.X R113, R20, 0x1, R11, P3 ;  /* 0x0000000114717824 */ /* 0x000fe200018e060b */
[----:B----4-:R-:W-:Y:S02]  /*2130*/  SHF.R.S32.HI R8, RZ, 0x1f, R25 ;  /* 0x0000001fff087819 */ /* 0x010fe40000011419 */
[----:B------:R-:W-:Y:S02]  /*2140*/  SEL R97, R25, RZ, !P0 ;  /* 0x000000ff19617207 */ /* 0x000fe40004000000 */
[----:B------:R-:W-:-:S02]  /*2150*/  SEL R8, R8, RZ, !P0 ;  /* 0x000000ff08087207 */ /* 0x000fc40004000000 */
[----:B-1----:R-:W-:Y:S01]  /*2160*/  ISETP.GE.AND P0, PT, R16, R117, PT ;  /* 0x000000751000720c */ /* 0x002fe20003f06270 */
        /* <DEDUP_REMOVED lines=11> */
[----:B------:R-:W-:Y:S02]  /*2220*/  IMAD R0, R20, R104, RZ ;  /* 0x0000006814007224 */ /* 0x000fe400078e02ff */
[----:B------:R-:W-:Y:S01]  /*2230*/  IMAD.WIDE.U32 R98, R98, 0x50, RZ ;  /* 0x0000005062627825 */ /* 0x000fe200078e00ff */
[----:B------:R-:W-:Y:S02]  /*2240*/  IADD3.X R35, R36, R5, R35, P1, !PT ;  /* 0x0000000524237210 */ /* 0x000fe40000ffe423 */
[----:B------:R-:W-:Y:S01]  /*2250*/  SEL R5, R117, RZ, P0 ;  /* 0x000000ff75057207 */ /* 0x000fe20000000000 */
[----:B------:R-:W-:Y:S01]  /*2260*/  IMAD R7, R212, R105, R0 ;  /* 0x00000069d4077224 */ /* 0x000fe200078e0200 */
[----:B------:R-:W-:Y:S01]  /*2270*/  ISETP.GE.AND P1, PT, R213, R117, PT ;  /* 0x00000075d500720c */ /* 0x000fe20003f26270 */
[----:B------:R-:W-:-:S02]  /*2280*/  IMAD R0, R20, R110, RZ ;  /* 0x0000006e14007224 */ /* 0x000fc400078e02ff */
[----:B------:R-:W-:Y:S01]  /*2290*/  IMAD.IADD R5, R16, 0x1, R5 ;  /* 0x0000000110057824 */ /* 0x000fe200078e0205 */
[----:B------:R-:W-:Y:S01]  /*22a0*/  IADD3 R101, R101, R7, RZ ;  /* 0x0000000765657210 */ /* 0x000fe20007ffe0ff */
[----:B------:R-:W-:Y:S01]  /*22b0*/  IMAD.IADD R103, R7, 0x1, R103 ;  /* 0x0000000107677824 */ /* 0x000fe200078e0267 */
[----:B------:R-:W-:Y:S01]  /*22c0*/  SEL R4, R117, RZ, P1 ;  /* 0x000000ff75047207 */ /* 0x000fe20000800000 */
[----:B------:R-:W-:Y:S01]  /*22d0*/  IMAD R7, R212, R111, R0 ;  /* 0x0000006fd4077224 */ /* 0x000fe200078e0200 */
[----:B------:R-:W-:Y:S01]  /*22e0*/  SHF.R.S32.HI R0, RZ, 0x1f, R5 ;  /* 0x0000001fff007819 */ /* 0x000fe20000011405 */
[----:B-----5:R-:W-:Y:S01]  /*22f0*/  IMAD.WIDE.U32 R100, R144, R104, R100 ;  /* 0x0000006890647225 */ /* 0x020fe200078e0064 */
[----:B------:R-:W-:Y:S02]  /*2300*/  IADD3 R4, R213, R4, RZ ;  /* 0x00000004d5047210 */ /* 0x000fe40007ffe0ff */
[CC--:B------:R-:W-:Y:S01]  /*2310*/  LEA.HI R13, R0.reuse, R5.reuse, RZ, 0x3 ;  /* 0x00000005000d7211 */ /* 0x0c0fe200078f18ff */
[----:B------:R-:W-:Y:S01]  /*2320*/  IMAD.IADD R107, R107, 0x1, R7 ;  /* 0x000000016b6b7824 */ /* 0x000fe200078e0207 */
[----:B------:R-:W-:Y:S01]  /*2330*/  LEA.HI R0, R0, R5, RZ, 0x6 ;  /* 0x0000000500007211 */ /* 0x000fe200078f30ff */
[----:B------:R-:W-:Y:S01]  /*2340*/  IMAD.IADD R109, R7, 0x1, R109 ;  /* 0x00000001076d7824 */ /* 0x000fe200078e026d */
[----:B------:R-:W-:Y:S01]  /*2350*/  SHF.R.S32.HI R7, RZ, 0x1f, R4 ;  /* 0x0000001fff077819 */ /* 0x000fe20000011404 */
[----:B------:R-:W-:Y:S01]  /*2360*/  IMAD.WIDE.U32 R106, R144, R110, R106 ;  /* 0x0000006e906a7225 */ /* 0x000fe200078e006a */
[----:B------:R-:W-:-:S02]  /*2370*/  SHF.R.S32.HI R5, RZ, 0x6, R0 ;  /* 0x00000006ff057819 */ /* 0x000fc40000011400 */
[----:B------:R-:W-:Y:S01]  /*2380*/  LOP3.LUT R0, R223, 0x38, R13, 0xf8, !PT ;  /* 0x00000038df007812 */ /* 0x000fe200078ef80d */
[----:B------:R-:W-:Y:S01]  /*2390*/  IMAD.WIDE.U32 R108, R144, R110, R108 ;  /* 0x0000006e906c7225 */ /* 0x000fe200078e006c */
[----:B------:R-:W-:Y:S02]  /*23a0*/  LOP3.LUT R8, R224, 0x38, R13, 0xf8, !PT ;  /* 0x00000038e0087812 */ /* 0x000fe400078ef80d */
[----:B------:R-:W-:Y:S01]  /*23b0*/  LOP3.LUT R6, R0, R30, RZ, 0x3c, !PT ;  /* 0x0000001e00067212 */ /* 0x000fe200078e3cff */
[----:B------:R-:W-:Y:S01]  /*23c0*/  IMAD R135, R5, 0x1400, R226 ;  /* 0x0000140005877824 */ /* 0x000fe200078e02e2 */
[-C--:B------:R-:W-:Y:S01]  /*23d0*/  LEA.HI R0, R7, R4.reuse, RZ, 0x6 ;  /* 0x0000000407007211 */ /* 0x080fe200078f30ff */
[----:B------:R-:W-:Y:S01]  /*23e0*/  IMAD R133, R5, 0x1400, R227 ;  /* 0x0000140005857824 */ /* 0x000fe200078e02e3 */
[----:B------:R-:W-:Y:S01]  /*23f0*/  LEA.HI R4, R7, R4, RZ, 0x3 ;  /* 0x0000000407047211 */ /* 0x000fe200078f18ff */
[----:B------:R-:W-:Y:S01]  /*2400*/  IMAD.IADD R135, R135, 0x1, R6 ;  /* 0x0000000187877824 */ /* 0x000fe200078e0206 */
[----:B------:R-:W-:Y:S01]  /*2410*/  SHF.R.S32.HI R7, RZ, 0x6, R0 ;  /* 0x00000006ff077819 */ /* 0x000fe20000011400 */
[----:B------:R-:W-:Y:S01]  /*2420*/  IMAD R137, R5, 0x1400, R228 ;  /* 0x0000140005897824 */ /* 0x000fe200078e02e4 */
[----:B------:R-:W-:Y:S01]  /*2430*/  LOP3.LUT R6, R4, 0x38, RZ, 0xc0, !PT ;  /* 0x0000003804067812 */ /* 0x000fe200078ec0ff */
[----:B------:R-:W-:Y:S01]  /*2440*/  IMAD.WIDE.U32 R102, R144, R104, R102 ;  /* 0x0000006890667225 */ /* 0x000fe200078e0066 */
[----:B------:R-:W-:-:S02]  /*2450*/  LOP3.LUT R0, R13, 0x38, RZ, 0xc0, !PT ;  /* 0x000000380d007812 */ /* 0x000fc400078ec0ff */
[--C-:B------:R-:W-:Y:S01]  /*2460*/  LOP3.LUT R6, R6, 0x1c0, R31.reuse, 0xf8, !PT ;  /* 0x000001c006067812 */ /* 0x100fe200078ef81f */
[C---:B------:R-:W-:Y:S01]  /*2470*/  IMAD R136, R7.reuse, 0x1400, R228 ;  /* 0x0000140007887824 */ /* 0x040fe200078e02e4 */
[----:B------:R-:W-:Y:S01]  /*2480*/  LOP3.LUT R0, R0, 0x1c0, R31, 0xf8, !PT ;  /* 0x000001c000007812 */ /* 0x000fe200078ef81f */
[C---:B------:R-:W-:Y:S01]  /*2490*/  IMAD R134, R7.reuse, 0x1400, R226 ;  /* 0x0000140007867824 */ /* 0x040fe200078e02e2 */
[-C--:B------:R-:W-:Y:S01]  /*24a0*/  LOP3.LUT R5, R6, R229.reuse, RZ, 0x3c, !PT ;  /* 0x000000e506057212 */ /* 0x080fe200078e3cff */
[----:B------:R-:W-:Y:S01]  /*24b0*/  IMAD R132, R7, 0x1400, R227 ;  /* 0x0000140007847824 */ /* 0x000fe200078e02e3 */
[----:B------:R-:W-:Y:S01]  /*24c0*/  LOP3.LUT R0, R0, R229, RZ, 0x3c, !PT ;  /* 0x000000e500007212 */ /* 0x000fe200078e3cff */
[----:B------:R-:W-:Y:S01]  /*24d0*/  IMAD.SHL.U32 R31, R104, 0x40, RZ ;  /* 0x00000040681f7824 */ /* 0x000fe200078e00ff */
[----:B------:R-:W-:Y:S01]  /*24e0*/  LOP3.LUT R9, R224, 0x38, R4, 0xf8, !PT ;  /* 0x00000038e0097812 */ /* 0x000fe200078ef804 */
[----:B------:R-:W-:Y:S01]  /*24f0*/  IMAD.IADD R136, R136, 0x1, R5 ;  /* 0x0000000188887824 */ /* 0x000fe200078e0205 */
[----:B------:R-:W-:Y:S01]  /*2500*/  SHF.R.S32.HI R5, RZ, 0x1f, R144 ;  /* 0x0000001fff057819 */ /* 0x000fe20000011490 */
[----:B------:R-:W-:Y:S01]  /*2510*/  IMAD.IADD R137, R137, 0x1, R0 ;  /* 0x0000000189897824 */ /* 0x000fe200078e0200 */
[-C--:B------:R-:W-:Y:S01]  /*2520*/  LOP3.LUT R8, R8, R21.reuse, RZ, 0x3c, !PT ;  /* 0x0000001508087212 */ /* 0x080fe200078e3cff */
[----:B------:R-:W-:Y:S01]  /*2530*/  IMAD.SHL.U32 R117, R117, 0x2, RZ ;  /* 0x0000000275757824 */ /* 0x000fe200078e00ff */
[----:B------:R-:W-:Y:S01]  /*2540*/  LOP3.LUT R9, R9, R21, RZ, 0x3c, !PT ;  /* 0x0000001509097212 */ /* 0x000fe200078e3cff */
[----:B------:R-:W-:Y:S01]  /*2550*/  IMAD R0, R5, R104, RZ ;  /* 0x0000006805007224 */ /* 0x000fe200078e02ff */
[----:B------:R-:W-:Y:S01]  /*2560*/  SHF.R.S32.HI R14, RZ, 0x3, R13 ;  /* 0x00000003ff0e7819 */ /* 0x000fe2000001140d */
[----:B------:R-:W-:Y:S01]  /*2570*/  IMAD.IADD R133, R133, 0x1, R8 ;  /* 0x0000000185857824 */ /* 0x000fe200078e0208 */
[----:B------:R-:W-:Y:S01]  /*2580*/  LOP3.LUT R8, R223, 0x38, R4, 0xf8, !PT ;  /* 0x00000038df087812 */ /* 0x000fe200078ef804 */
[----:B------:R-:W-:Y:S01]  /*2590*/  IMAD R21, R144, R105, R0 ;  /* 0x0000006990157224 */ /* 0x000fe200078e0200 */
[----:B------:R-:W-:Y:S01]  /*25a0*/  LOP3.LUT R13, R13, 0xfffffff8, RZ, 0xc0, !PT ;  /* 0xfffffff80d0d7812 */ /* 0x000fe200078ec0ff */
[----:B------:R-:W-:Y:S01]  /*25b0*/  IMAD R0, R5, R110, RZ ;  /* 0x0000006e05007224 */ /* 0x000fe200078e02ff */
[----:B------:R-:W-:Y:S01]  /*25c0*/  LOP3.LUT R7, R8, R30, RZ, 0x3c, !PT ;  /* 0x0000001e08077212 */ /* 0x000fe200078e3cff */
[----:B------:R-:W-:Y:S01]  /*25d0*/  IMAD R5, R111, 0x50, RZ ;  /* 0x000000506f057824 */ /* 0x000fe200078e02ff */
[----:B------:R-:W-:Y:S01]  /*25e0*/  SHF.L.U64.HI R30, R110, 0x5, R111 ;  /* 0x000000056e1e7819 */ /* 0x000fe2000001026f */
[----:B------:R-:W-:Y:S01]  /*25f0*/  IMAD R15, R144, R111, R0 ;  /* 0x0000006f900f7224 */ /* 0x000fe200078e0200 */
[----:B------:R-:W-:Y:S01]  /*2600*/  SEL R0, RZ, 0x8, P2 ;  /* 0x00000008ff007807 */ /* 0x000fe20001000000 */
[----:B------:R-:W-:Y:S01]  /*2610*/  IMAD.WIDE.U32 R110, R110, 0x50, RZ ;  /* 0x000000506e6e7825 */ /* 0x000fe200078e00ff */
[----:B------:R-:W-:-:S02]  /*2620*/  IADD3 R8, R212, 0x40, RZ ;  /* 0x00000040d4087810 */ /* 0x000fc40007ffe0ff */
[----:B------:R-:W-:Y:S01]  /*2630*/  LOP3.LUT R0, R3, R0, RZ, 0xfc, !PT ;  /* 0x0000000003007212 */ /* 0x000fe200078efcff */
[----:B------:R-:W-:Y:S01]  /*2640*/  IMAD.WIDE.U32 R104, R104, 0x50, RZ ;  /* 0x0000005068687825 */ /* 0x000fe200078e00ff */
[----:B------:R-:W-:Y:S02]  /*2650*/  LOP3.LUT R11, R4, 0xfffffff8, RZ, 0xc0, !PT ;  /* 0xfffffff8040b7812 */ /* 0x000fe400078ec0ff */
[----:B------:R-:W-:Y:S01]  /*2660*/  IADD3 R132, R132, R9, RZ ;  /* 0x0000000984847210 */ /* 0x000fe20007ffe0ff */
[----:B------:R-:W-:Y:S01]  /*2670*/  IMAD.IADD R134, R134, 0x1, R7 ;  /* 0x0000000186867824 */ /* 0x000fe200078e0207 */
[----:B------:R-:W-:Y:S01]  /*2680*/  SHF.R.S32.HI R146, RZ, 0x1f, R8 ;  /* 0x0000001fff927819 */ /* 0x000fe20000011408 */
[----:B------:R-:W-:Y:S01]  /*2690*/  IMAD.IADD R25, R101, 0x1, R21 ;  /* 0x0000000165197824 */ /* 0x000fe200078e0215 */
[----:B------:R-:W-:Y:S01]  /*26a0*/  IADD3 R122, R111, R5, RZ ;  /* 0x000000056f7a7210 */ /* 0x000fe20007ffe0ff */
[----:B------:R-:W-:Y:S01]  /*26b0*/  IMAD.IADD R20, R107, 0x1, R15 ;  /* 0x000000016b147824 */ /* 0x000fe200078e020f */
[----:B------:R-:W-:Y:S01]  /*26c0*/  SHF.R.S32.HI R12, RZ, 0x3, R4 ;  /* 0x00000003ff0c7819 */ /* 0x000fe20000011404 */
[----:B------:R-:W-:Y:S01]  /*26d0*/  IMAD.IADD R121, R99, 0x1, R121 ;  /* 0x0000000163797824 */ /* 0x000fe200078e0279 */
[C---:B------:R-:W-:Y:S01]  /*26e0*/  LOP3.LUT R10, R0.reuse, 0x2, RZ, 0xc0, !PT ;  /* 0x00000002000a7812 */ /* 0x040fe200078ec0ff */
[----:B------:R-:W-:Y:S01]  /*26f0*/  IMAD.IADD R123, R105, 0x1, R123 ;  /* 0x00000001697b7824 */ /* 0x000fe200078e027b */
[C---:B------:R-:W-:Y:S01]  /*2700*/  LOP3.LUT R9, R0.reuse, 0x4, RZ, 0xc0, !PT ;  /* 0x0000000400097812 */ /* 0x040fe200078ec0ff */
[----:B------:R-:W-:Y:S01]  /*2710*/  IMAD.IADD R21, R21, 0x1, R103 ;  /* 0x0000000115157824 */ /* 0x000fe200078e0267 */
[----:B------:R-:W-:Y:S01]  /*2720*/  LOP3.LUT R8, R0, 0x8, RZ, 0xc0, !PT ;  /* 0x0000000800087812 */ /* 0x000fe200078ec0ff */
[----:B------:R-:W-:Y:S01]  /*2730*/  IMAD.IADD R15, R15, 0x1, R109 ;  /* 0x000000010f0f7824 */ /* 0x000fe200078e026d */
[----:B------:R-:W-:-:S02]  /*2740*/  SHF.R.S32.HI R7, RZ, 0x1f, R13 ;  /* 0x0000001fff077819 */ /* 0x000fc4000001140d */
[----:B------:R-:W-:Y:S02]  /*2750*/  SHF.R.S32.HI R6, RZ, 0x1f, R11 ;  /* 0x0000001fff067819 */ /* 0x000fe4000001140b */
[----:B------:R-:W-:-:S07]  /*2760*/  IADD3 R5, R39, R41, RZ ;  /* 0x0000002927057210 */ /* 0x000fce0007ffe0ff */
.L_x_2974:
[----:B------:R-:W0:Y:S01]  /*2770*/  LDC.64 R118, c[0x0][0x2e8] ;  /* 0x0000ba00ff767b82 */ /* 0x000e220000000a00 */
[----:B------:R-:W-:Y:S01]  /*2780*/  VIADD R45, R24, 0xffffffff ;  /* 0xffffffff182d7836 */ /* 0x000fe20000000000 */
[----:B------:R-:W-:Y:S05]  /*2790*/  YIELD ;  /* 0x0000000000007946 */ /* 0x000fea0003800000 */
[----:B--2---:R-:W-:Y:S01]  /*27a0*/  SHF.R.S32.HI R42, RZ, 0x1f, R45 ;  /* 0x0000001fff2a7819 */ /* 0x004fe2000001142d */
[----:B------:R-:W1:Y:S01]  /*27b0*/  LDC R116, c[0x0][0x3f4] ;  /* 0x0000fd00ff747b82 */ /* 0x000e620000000800 */
[-C--:B------:R-:W-:Y:S01]  /*27c0*/  IMAD R3, R121, R45.reuse, RZ ;  /* 0x0000002d79037224 */ /* 0x080fe200078e02ff */
[----:B------:R-:W-:Y:S01]  /*27d0*/  BSSY B0, `(.L_x_2867) ;  /* 0x0000799000007945 */ /* 0x000fe20003800000 */
[----:B------:R-:W-:-:S04]  /*27e0*/  IMAD.WIDE.U32 R126, R98, R45, RZ ;  /* 0x0000002d627e7225 */ /* 0x000fc800078e00ff */
[----:B------:R-:W-:Y:S01]  /*27f0*/  IMAD R3, R42, R98, R3 ;  /* 0x000000622a037224 */ /* 0x000fe200078e0203 */
[CC--:B------:R-:W-:Y:S02]  /*2800*/  IADD3 R40, P2, R37.reuse, R126.reuse, RZ ;  /* 0x0000007e25287210 */ /* 0x0c0fe40007f5e0ff */
[-C--:B------:R-:W-:Y:S01]  /*2810*/  IADD3 R0, P3, P4, R37, R126.reuse, R131 ;  /* 0x0000007e25007210 */ /* 0x080fe20007c7e083 */
[----:B------:R-:W-:Y:S01]  /*2820*/  IMAD.IADD R92, R127, 0x1, R3 ;  /* 0x000000017f5c7824 */ /* 0x000fe200078e0203 */
[----:B------:R-:W-:-:S03]  /*2830*/  IADD3 R4, P5, P6, R37, R126, R129 ;  /* 0x0000007e25047210 */ /* 0x000fc60007ebe081 */
[----:B------:R-:W-:Y:S01]  /*2840*/  IMAD.X R41, R92, 0x1, R35, P2 ;  /* 0x000000015c297824 */ /* 0x000fe200010e0623 */
[C---:B0-----:R-:W-:Y:S02]  /*2850*/  LEA R52, P2, R0.reuse, R118, 0x1 ;  /* 0x0000007600347211 */ /* 0x041fe400078408ff */
[CC--:B------:R-:W-:Y:S02]  /*2860*/  IADD3.X R3, R35.reuse, R92.reuse, R130, P3, P4 ;  /* 0x0000005c23037210 */ /* 0x0c0fe40001fe8482 */
[----:B------:R-:W-:Y:S02]  /*2870*/  IADD3.X R24, R35, R92, R128, P5, P6 ;  /* 0x0000005c23187210 */ /* 0x000fe40002fec480 */
[----:B------:R-:W-:Y:S01]  /*2880*/  LEA.HI.X R53, R0, R119, R3, 0x1, P2 ;  /* 0x0000007700357211 */ /* 0x000fe200010f0c03 */
[----:B------:R-:W-:Y:S01]  /*2890*/  IMAD R3, R19, 0x5000, R233 ;  /* 0x0000500013037824 */ /* 0x000fe200078e02e9 */
[----:B-1----:R-:W-:Y:S02]  /*28a0*/  ISETP.GE.AND P2, PT, R116, 0x1, PT ;  /* 0x000000017400780c */ /* 0x002fe40003f46270 */
[----:B------:R-:W-:-:S02]  /*28b0*/  LEA R54, P5, R4, R118, 0x1 ;  /* 0x0000007604367211 */ /* 0x000fc400078a08ff */
[----:B------:R-:W-:Y:S02]  /*28c0*/  LEA R60, P6, R40, R118, 0x1 ;  /* 0x00000076283c7211 */ /* 0x000fe400078c08ff */
[----:B------:R-:W-:Y:S02]  /*28d0*/  ISETP.GT.AND P3, PT, R45, R120, PT ;  /* 0x000000782d00720c */ /* 0x000fe40003f64270 */
[-C--:B------:R-:W-:Y:S01]  /*28e0*/  LEA.HI.X R55, R4, R119.reuse, R24, 0x1, P5 ;  /* 0x0000007704377211 */ /* 0x080fe200028f0c18 */
[----:B------:R-:W-:Y:S01]  /*28f0*/  IMAD R4, R3, 0x2, R18 ;  /* 0x0000000203047824 */ /* 0x000fe200078e0212 */
[----:B------:R-:W-:Y:S02]  /*2900*/  LEA.HI.X R61, R40, R119, R41, 0x1, P6 ;  /* 0x00000077283d7211 */ /* 0x000fe400030f0c29 */
[----:B------:R-:W-:Y:S02]  /*2910*/  P2R R114, PR, RZ, 0x8 ;  /* 0x00000008ff727803 */ /* 0x000fe40000000000 */
[----:B------:R-:W-:Y:S01]  /*2920*/  MOV R24, R45 ;  /* 0x0000002d00187202 */ /* 0x000fe20000000f00 */
[----:B------:R-:W-:Y:S06]  /*2930*/  @!P2 BRA `(.L_x_2868) ;  /* 0x000000740004a947 */ /* 0x000fec0003800000 */
[----:B------:R-:W-:Y:S01]  /*2940*/  ULDC.U8 UR4, c[0x0][0x410] ;  /* 0x0001040000047ab9 */ /* 0x000fe20000000000 */
[-C--:B------:R-:W-:Y:S01]  /*2950*/  IMAD R3, R122, R45.reuse, RZ ;  /* 0x0000002d7a037224 */ /* 0x080fe200078e02ff */
[----:B------:R-:W-:Y:S01]  /*2960*/  ISETP.NE.AND P2, PT, RZ, UR4, PT ;  /* 0x00000004ff007c0c */ /* 0x000fe2000bf45270 */
[-C--:B------:R-:W-:Y:S02]  /*2970*/  IMAD R43, R123, R45.reuse, RZ ;  /* 0x0000002d7b2b7224 */ /* 0x080fe400078e02ff */
        /* <DEDUP_REMOVED lines=25> */
[-C--:B------:R-:W-:Y:S01]  /*2b10*/  ISETP.GE.AND P5, PT, R22, R116.reuse, PT ;  /* 0x000000741600720c */ /* 0x080fe20003fa6270 */
[----:B------:R-:W-:Y:S01]  /*2b20*/  IMAD.X R42, R0, 0x1, R20, P2 ;  /* 0x00000001002a7824 */ /* 0x000fe200010e0614 */
[----:B------:R-:W-:Y:S01]  /*2b30*/  LEA R40, P2, R41, UR4, 0x1 ;  /* 0x0000000429287c11 */ /* 0x000fe2000f8408ff */
[----:B------:R-:W-:Y:S01]  /*2b40*/  IMAD.X R44, R115, 0x1, R25, P4 ;  /* 0x00000001732c7824 */ /* 0x000fe200020e0619 */
[----:B------:R-:W-:Y:S01]  /*2b50*/  CS2R R126, SRZ ;  /* 0x00000000007e7805 */ /* 0x000fe2000001ff00 */
[----:B------:R-:W-:Y:S01]  /*2b60*/  ULDC.64 UR6, c[0x0][0x208] ;  /* 0x0000820000067ab9 */ /* 0x000fe20000000a00 */
[----:B------:R-:W-:Y:S01]  /*2b70*/  LEA.HI.X R41, R41, UR5, R42, 0x1, P2 ;  /* 0x0000000529297c11 */ /* 0x000fe200090f0c2a */
[----:B------:R-:W-:Y:S01]  /*2b80*/  ULDC.64 UR4, c[0x0][0x400] ;  /* 0x0001000000047ab9 */ /* 0x000fe20000000a00 */
[----:B------:R-:W-:-:S02]  /*2b90*/  ISETP.GE.AND P4, PT, R215, R116, PT ;  /* 0x00000074d700720c */ /* 0x000fc40003f86270 */
[----:B------:R-:W-:-:S03]  /*2ba0*/  LEA R42, P2, R43, UR4, 0x1 ;  /* 0x000000042b2a7c11 */ /* 0x000fc6000f8408ff */
[----:B------:R0:W5:Y:S01]  /*2bb0*/  @!P5 LDG.E.64 R124, desc[UR6][R40.64] ;  /* 0x00000006287cd981 */ /* 0x000162000c1e1b00 */
        /* <DEDUP_REMOVED lines=16> */
.L_x_2871:
[----:B------:R-:W-:Y:S05]  /*2cc0*/  BSYNC B1 ;  /* 0x0000000000017941 */ /* 0x000fea0003800000 */
.L_x_2870:
[----:B0----5:R-:W-:Y:S01]  /*2cd0*/  IMAD.MOV.U32 R41, RZ, RZ, R83 ;  /* 0x000000ffff297224 */ /* 0x021fe200078e0053 */
[----:B------:R-:W-:Y:S01]  /*2ce0*/  MOV R40, R82 ;  /* 0x0000005200287202 */ /* 0x000fe20000000f00 */
[----:B------:R-:W-:Y:S01]  /*2cf0*/  IMAD.MOV.U32 R42, RZ, RZ, R86 ;  /* 0x000000ffff2a7224 */ /* 0x000fe200078e0056 */
[----:B------:R-:W-:Y:S01]  /*2d00*/  IADD3 R43, R212, 0x20, RZ ;  /* 0x00000020d42b7810 */ /* 0x000fe20007ffe0ff */
[----:B------:R-:W-:Y:S01]  /*2d10*/  BSSY B1, `(.L_x_2872) ;  /* 0x000003e000017945 */ /* 0x000fe20003800000 */
[----:B------:R-:W-:Y:S01]  /*2d20*/  PRMT R163, R41, 0x5410, R40 ;  /* 0x0000541029a37816 */ /* 0x000fe20000000028 */
[----:B------:R-:W-:Y:S01]  /*2d30*/  IMAD.MOV.U32 R40, RZ, RZ, R87 ;  /* 0x000000ffff287224 */ /* 0x000fe200078e0057 */
[----:B------:R-:W-:Y:S01]  /*2d40*/  ISETP.GE.AND P4, PT, R43, R3, PT ;  /* 0x000000032b00720c */ /* 0x000fe20003f86270 */
[----:B------:R-:W-:Y:S01]  /*2d50*/  IMAD.MOV.U32 R41, RZ, RZ, R94 ;  /* 0x000000ffff297224 */ /* 0x000fe200078e005e */
[----:B------:R-:W-:Y:S02]  /*2d60*/  CS2R R70, SRZ ;  /* 0x0000000000467805 */ /* 0x000fe4000001ff00 */
[----:B------:R-:W-:-:S02]  /*2d70*/  CS2R R74, SRZ ;  /* 0x00000000004a7805 */ /* 0x000fc4000001ff00 */
[----:B------:R-:W-:Y:S01]  /*2d80*/  PRMT R165, R42, 0x5410, R40 ;  /* 0x000054102aa57816 */ /* 0x000fe20000000028 */
[----:B------:R-:W-:Y:S01]  /*2d90*/  IMAD.MOV.U32 R42, RZ, RZ, R124 ;  /* 0x000000ffff2a7224 */ /* 0x000fe200078e007c */
[----:B------:R-:W-:Y:S02]  /*2da0*/  MOV R40, R95 ;  /* 0x0000005f00287202 */ /* 0x000fe40000000f00 */
[----:B------:R-:W-:Y:S02]  /*2db0*/  CS2R R78, SRZ ;  /* 0x00000000004e7805 */ /* 0x000fe4000001ff00 */
[----:B------:R-:W-:Y:S02]  /*2dc0*/  CS2R R68, SRZ ;  /* 0x0000000000447805 */ /* 0x000fe4000001ff00 */
[----:B------:R-:W-:Y:S02]  /*2dd0*/  CS2R R72, SRZ ;  /* 0x0000000000487805 */ /* 0x000fe4000001ff00 */
[----:B------:R-:W-:Y:S01]  /*2de0*/  PRMT R166, R41, 0x5410, R40 ;  /* 0x0000541029a67816 */ /* 0x000fe20000000028 */
[----:B------:R-:W-:Y:S01]  /*2df0*/  IMAD.MOV.U32 R41, RZ, RZ, R125 ;  /* 0x000000ffff297224 */ /* 0x000fe200078e007d */
[----:B------:R-:W-:Y:S01]  /*2e00*/  CS2R R76, SRZ ;  /* 0x00000000004c7805 */ /* 0x000fe2000001ff00 */
[----:B------:R-:W-:Y:S01]  /*2e10*/  IMAD.MOV.U32 R40, RZ, RZ, R84 ;  /* 0x000000ffff287224 */ /* 0x000fe200078e0054 */
[----:B------:R-:W-:-:S02]  /*2e20*/  CS2R R80, SRZ ;  /* 0x0000000000507805 */ /* 0x000fc4000001ff00 */
[----:B------:R-:W-:Y:S01]  /*2e30*/  PRMT R157, R42, 0x5410, R41 ;  /* 0x000054102a9d7816 */ /* 0x000fe20000000029 */
[----:B------:R-:W-:Y:S01]  /*2e40*/  IMAD.MOV.U32 R41, RZ, RZ, R85 ;  /* 0x000000ffff297224 */ /* 0x000fe200078e0055 */
[----:B------:R-:W-:-:S04]  /*2e50*/  MOV R42, R92 ;  /* 0x0000005c002a7202 */ /* 0x000fc80000000f00 */
[----:B------:R-:W-:Y:S01]  /*2e60*/  PRMT R164, R40, 0x5410, R41 ;  /* 0x0000541028a47816 */ /* 0x000fe20000000029 */
[----:B------:R-:W-:Y:S02]  /*2e70*/  IMAD.MOV.U32 R40, RZ, RZ, R93 ;  /* 0x000000ffff287224 */ /* 0x000fe400078e005d */
[----:B------:R-:W-:-:S03]  /*2e80*/  IMAD.MOV.U32 R41, RZ, RZ, R118 ;  /* 0x000000ffff297224 */ /* 0x000fc600078e0076 */
[----:B------:R-:W-:Y:S01]  /*2e90*/  PRMT R167, R42, 0x5410, R40 ;  /* 0x000054102aa77816 */ /* 0x000fe20000000028 */
[----:B------:R-:W-:Y:S02]  /*2ea0*/  IMAD.MOV.U32 R40, RZ, RZ, R119 ;  /* 0x000000ffff287224 */ /* 0x000fe400078e0077 */
[----:B------:R-:W-:-:S03]  /*2eb0*/  IMAD.MOV.U32 R42, RZ, RZ, R126 ;  /* 0x000000ffff2a7224 */ /* 0x000fc600078e007e */
[----:B------:R-:W-:Y:S01]  /*2ec0*/  PRMT R168, R41, 0x5410, R40 ;  /* 0x0000541029a87816 */ /* 0x000fe20000000028 */
[----:B------:R-:W-:-:S05]  /*2ed0*/  IMAD.MOV.U32 R41, RZ, RZ, R127 ;  /* 0x000000ffff297224 */ /* 0x000fca00078e007f */
        /* <DEDUP_REMOVED lines=33> */
.L_x_2873:
[----:B------:R-:W-:Y:S05]  /*30f0*/  BSYNC B1 ;  /* 0x0000000000017941 */ /* 0x000fea0003800000 */
.L_x_2872:
        /* <DEDUP_REMOVED lines=9> */
[----:B------:R-:W-:Y:S01]  /*3190*/  CS2R R58, SRZ ;  /* 0x00000000003a7805 */ /* 0x000fe2000001ff00 */
[----:B-----5:R-:W-:Y:S01]  /*31a0*/  IMAD.MOV.U32 R138, RZ, RZ, R66 ;  /* 0x000000ffff8a7224 */ /* 0x020fe200078e0042 */
        /* <DEDUP_REMOVED lines=33> */
.L_x_2875:
[----:B------:R-:W-:Y:S05]  /*33c0*/  BSYNC B1 ;  /* 0x0000000000017941 */ /* 0x000fea0003800000 */
.L_x_2874:
[----:B------:R-:W2:Y:S01]  /*33d0*/  LDL R0, [R1+0x58] ;  /* 0x0000580001007983 */ /* 0x000ea20000100800 */
[----:B0-----:R-:W-:Y:S01]  /*33e0*/  IMAD.MOV.U32 R41, RZ, RZ, R71 ;  /* 0x000000ffff297224 */ /* 0x001fe200078e0047 */
[----:B------:R-:W-:Y:S01]  /*33f0*/  MOV R40, R70 ;  /* 0x0000004600287202 */ /* 0x000fe20000000f00 */
[----:B------:R-:W-:Y:S01]  /*3400*/  IMAD.MOV.U32 R42, RZ, RZ, R74 ;  /* 0x000000ffff2a7224 */ /* 0x000fe200078e004a */
[----:B------:R-:W-:Y:S02]  /*3410*/  PRMT R141, R138, 0x7610, R141 ;  /* 0x000076108a8d7816 */ /* 0x000fe4000000008d */
[----:B------:R-:W-:Y:S01]  /*3420*/  PRMT R145, R40, 0x5410, R41 ;  /* 0x0000541028917816 */ /* 0x000fe20000000029 */
[----:B------:R-:W-:Y:S01]  /*3430*/  IMAD.MOV.U32 R40, RZ, RZ, R78 ;  /* 0x000000ffff287224 */ /* 0x000fe200078e004e */
[----:B------:R-:W-:Y:S02]  /*3440*/  MOV R41, R79 ;  /* 0x0000004f00297202 */ /* 0x000fe40000000f00 */
        /* <DEDUP_REMOVED lines=11> */
[----:B------:R-:W-:Y:S02]  /*3500*/  IMAD.MOV.U32 R41, RZ, RZ, R80 ;  /* 0x000000ffff297224 */ /* 0x000fe400078e0050 */
[----:B------:R-:W-:Y:S01]  /*3510*/  IMAD.MOV.U32 R42, RZ, RZ, R81 ;  /* 0x000000ffff2a7224 */ /* 0x000fe200078e0051 */
[----:B------:R-:W-:Y:S01]  /*3520*/  PRMT R158, R158, 0x5410, R40 ;  /* 0x000054109e9e7816 */ /* 0x000fe20000000028 */
[----:B-----5:R-:W-:Y:S01]  /*3530*/  IMAD.MOV.U32 R40, RZ, RZ, R51 ;  /* 0x000000ffff287224 */ /* 0x020fe200078e0033 */
[----:B------:R-:W-:Y:S01]  /*3540*/  PRMT R162, R41, 0x7610, R162 ;  /* 0x0000761029a27816 */ /* 0x000fe200000000a2 */
[----:B------:R-:W-:Y:S01]  /*3550*/  IMAD.MOV.U32 R41, RZ, RZ, R50 ;  /* 0x000000ffff297224 */ /* 0x000fe200078e0032 */
[----:B------:R-:W-:-:S02]  /*3560*/  PRMT R161, R161, 0x5410, R42 ;  /* 0x00005410a1a17816 */ /* 0x000fc4000000002a */
[----:B------:R-:W-:Y:S02]  /*3570*/  MOV R42, R45 ;  /* 0x0000002d002a7202 */ /* 0x000fe40000000f00 */
[----:B------:R-:W-:Y:S01]  /*3580*/  PRMT R90, R41, 0x5410, R40 ;  /* 0x00005410295a7816 */ /* 0x000fe20000000028 */
[----:B------:R-:W-:Y:S01]  /*3590*/  IMAD.MOV.U32 R40, RZ, RZ, R63 ;  /* 0x000000ffff287224 */ /* 0x000fe200078e003f */
[----:B------:R-:W-:-:S04]  /*35a0*/  MOV R41, R62 ;  /* 0x0000003e00297202 */ /* 0x000fc80000000f00 */
[----:B------:R-:W-:Y:S01]  /*35b0*/  PRMT R140, R41, 0x5410, R40 ;  /* 0x00005410298c7816 */ /* 0x000fe20000000028 */
[----:B------:R-:W-:Y:S02]  /*35c0*/  IMAD.MOV.U32 R41, RZ, RZ, R47 ;  /* 0x000000ffff297224 */ /* 0x000fe400078e002f */
[----:B------:R-:W-:Y:S01]  /*35d0*/  IMAD.MOV.U32 R40, RZ, RZ, R48 ;  /* 0x000000ffff287224 */ /* 0x000fe200078e0030 */
[----:B--2---:R-:W-:Y:S01]  /*35e0*/  R2UR UR4, R0 ;  /* 0x00000000000472ca */ /* 0x004fe200000e0000 */
[----:B------:R-:W-:-:S05]  /*35f0*/  IMAD.MOV.U32 R0, RZ, RZ, R67 ;  /* 0x000000ffff007224 */ /* 0x000fca00078e0043 */
[----:B------:R-:W-:Y:S01]  /*3600*/  PRMT R141, R141, 0x5410, R0 ;  /* 0x000054108d8d7816 */ /* 0x000fe20000000000 */
[----:B------:R-:W-:-:S05]  /*3610*/  IMAD.MOV.U32 R0, RZ, RZ, R75 ;  /* 0x000000ffff007224 */ /* 0x000fca00078e004b */
[----:B------:R-:W-:Y:S01]  /*3620*/  PRMT R153, R153, 0x5410, R0 ;  /* 0x0000541099997816 */ /* 0x000fe20000000000 */
[----:B------:R-:W-:Y:S01]  /*3630*/  IMAD.MOV.U32 R0, RZ, RZ, R69 ;  /* 0x000000ffff007224 */ /* 0x000fe200078e0045 */
[----:B------:R-:W-:-:S04]  /*3640*/  UISETP.NE.AND UP0, UPT, UR4, 0x3, UPT ;  /* 0x000000030400788c */ /* 0x000fc8000bf05270 */
[----:B------:R-:W-:Y:S01]  /*3650*/  PRMT R142, R142, 0x5410, R0 ;  /* 0x000054108e8e7816 */ /* 0x000fe20000000000 */
[----:B------:R-:W-:Y:S01]  /*3660*/  IMAD.MOV.U32 R0, RZ, RZ, R44 ;  /* 0x000000ffff007224 */ /* 0x000fe200078e002c */
[----:B------:R-:W-:-:S04]  /*3670*/  PLOP3.LUT P2, PT, PT, PT, UP0, 0x80, 0x0 ;  /* 0x000000000000781c */ /* 0x000fc80003f4f008 */
[----:B------:R-:W-:Y:S01]  /*3680*/  PRMT R88, R0, 0x7610, R88 ;  /* 0x0000761000587816 */ /* 0x000fe20000000058 */
[----:B------:R-:W-:-:S03]  /*3690*/  IMAD.MOV.U32 R0, RZ, RZ, R56 ;  /* 0x000000ffff007224 */ /* 0x000fc600078e0038 */
[----:B------:R-:W-:Y:S01]  /*36a0*/  PRMT R88, R88, 0x5410, R42 ;  /* 0x0000541058587816 */ /* 0x000fe2000000002a */
[----:B------:R-:W-:Y:S01]  /*36b0*/  IMAD.MOV.U32 R42, RZ, RZ, R57 ;  /* 0x000000ffff2a7224 */ /* 0x000fe200078e0039 */
[----:B------:R-:W-:Y:S01]  /*36c0*/  PRMT R138, R0, 0x7610, R138 ;  /* 0x00007610008a7816 */ /* 0x000fe2000000008a */
[----:B------:R-:W-:-:S03]  /*36d0*/  IMAD.MOV.U32 R0, RZ, RZ, R46 ;  /* 0x000000ffff007224 */ /* 0x000fc600078e002e */
[----:B------:R-:W-:Y:S01]  /*36e0*/  PRMT R138, R138, 0x5410, R42 ;  /* 0x000054108a8a7816 */ /* 0x000fe2000000002a */
[----:B------:R-:W-:Y:S01]  /*36f0*/  IMAD.MOV.U32 R42, RZ, RZ, R58 ;  /* 0x000000ffff2a7224 */ /* 0x000fe200078e003a */
[----:B------:R-:W-:Y:S02]  /*3700*/  PRMT R89, R0, 0x7610, R89 ;  /* 0x0000761000597816 */ /* 0x000fe40000000059 */
[----:B------:R-:W-:Y:S02]  /*3710*/  MOV R0, R49 ;  /* 0x0000003100007202 */ /* 0x000fe40000000f00 */
[----:B------:R-:W-:Y:S01]  /*3720*/  PRMT R89, R89, 0x5410, R41 ;  /* 0x0000541059597816 */ /* 0x000fe20000000029 */
[----:B------:R-:W-:Y:S01]  /*3730*/  IMAD.MOV.U32 R41, RZ, RZ, R59 ;  /* 0x000000ffff297224 */ /* 0x000fe200078e003b */
[----:B------:R-:W-:Y:S01]  /*3740*/  PRMT R91, R40, 0x5410, R0 ;  /* 0x00005410285b7816 */ /* 0x000fe20000000000 */
[----:B------:R-:W-:Y:S02]  /*3750*/  IMAD.MOV.U32 R40, RZ, RZ, R64 ;  /* 0x000000ffff287224 */ /* 0x000fe400078e0040 */
[----:B------:R-:W-:Y:S01]  /*3760*/  IMAD.MOV.U32 R0, RZ, RZ, R65 ;  /* 0x000000ffff007224 */ /* 0x000fe200078e0041 */
[----:B------:R-:W-:-:S04]  /*3770*/  PRMT R139, R42, 0x5410, R41 ;  /* 0x000054102a8b7816 */ /* 0x000fc80000000029 */
[----:B------:R-:W-:Y:S01]  /*3780*/  PRMT R160, R40, 0x5410, R0 ;  /* 0x0000541028a07816 */ /* 0x000fe20000000000 */
[----:B------:R-:W-:Y:S06]  /*3790*/  @!P2 BRA `(.L_x_2876) ;  /* 0x000000000004a947 */ /* 0x000fec0003800000 */
[----:B------:R-:W-:Y:S01]  /*37a0*/  BPT.TRAP 0x1 ;  /* 0x000000040000795c */ /* 0x000fe20000300000 */
.L_x_2876:
[----:B------:R-:W-:Y:S01]  /*37b0*/  LEA R0, R19, R18, 0x3 ;  /* 0x0000001213007211 */ /* 0x000fe200078e18ff */
[----:B------:R-:W-:Y:S01]  /*37c0*/  BSSY B1, `(.L_x_2877) ;  /* 0x0000004000017945 */ /* 0x000fe20003800000 */
[----:B------:R-:W-:-:S04]  /*37d0*/  SHF.L.U32 R115, R219, 0x1f, RZ ;  /* 0x0000001fdb737819 */ /* 0x000fc800000006ff */
[----:B------:R-:W0:Y:S02]  /*37e0*/  SYNCS.PHASECHK.TRANS64.TRYWAIT P6, [R0+URZ+0x38890], R115 ;  /* 0x03889073000075a7 */ /* 0x000e2400080c017f */
[----:B0-----:R-:W-:Y:S05]  /*37f0*/  @!P6 BRA `(.L_x_2878) ;  /* 0x000002d00090e947 */ /* 0x001fea0003800000 */
.L_x_3292:
[----:B------:R-:W-:Y:S05]  /*3800*/  BSYNC B1 ;  /* 0x0000000000017941 */ /* 0x000fea0003800000 */
.L_x_2877:
        /* <DEDUP_REMOVED lines=14> */
[--C-:B------:R-:W-:Y:S01]  /*38f0*/  HADD2.F32 R126, -RZ, R43.reuse.H1_H1 ;  /* 0x3000002bff7e7230 */ /* 0x100fe20000004100 */
[----:B------:R-:W-:Y:S01]  /*3900*/  SHF.R.U32.HI R127, RZ, 0x10, R127 ;  /* 0x00000010ff7f7819 */ /* 0x000fe2000001167f */
[----:B------:R-:W-:Y:S02]  /*3910*/  HADD2.F32 R154, -RZ, R43.H0_H0 ;  /* 0x2000002bff9a7230 */ /* 0x000fe40000004100 */
[----:B------:R-:W-:Y:S02]  /*3920*/  HADD2.F32 R155, -RZ, R125.H0_H0 ;  /* 0x2000007dff9b7230 */ /* 0x000fe40000004100 */
[----:B------:R-:W-:-:S02]  /*3930*/  HADD2.F32 R127, -RZ, R127.H0_H0 ;  /* 0x2000007fff7f7230 */ /* 0x000fc40000004100 */
[----:B------:R-:W-:Y:S02]  /*3940*/  HADD2.F32 R143, -RZ, R143.H0_H0 ;  /* 0x2000008fff8f7230 */ /* 0x000fe40000004100 */
[----:B------:R-:W-:Y:S01]  /*3950*/  FMUL.FTZ R41, R152, R155 ;  /* 0x0000009b98297220 */ /* 0x000fe20000410000 */
[----:B------:R-:W-:Y:S02]  /*3960*/  HADD2.F32 R125, -RZ, R124.H0_H0 ;  /* 0x2000007cff7d7230 */ /* 0x000fe40000004100 */
[----:B------:R-:W-:Y:S01]  /*3970*/  FMUL.FTZ R43, R126, R127 ;  /* 0x0000007f7e2b7220 */ /* 0x000fe20000410000 */
[----:B------:R-:W-:Y:S01]  /*3980*/  FMUL.FTZ R155, R156, R155 ;  /* 0x0000009b9c9b7220 */ /* 0x000fe20000410000 */
[----:B------:R-:W-:Y:S01]  /*3990*/  FMUL.FTZ R127, R154, R127 ;  /* 0x0000007f9a7f7220 */ /* 0x000fe20000410000 */
[----:B------:R-:W-:Y:S01]  /*39a0*/  FFMA.FTZ R41, R156, R143, -R41 ;  /* 0x0000008f9c297223 */ /* 0x000fe20000010829 */
[----:B------:R-:W-:Y:S01]  /*39b0*/  FFMA.FTZ R43, R154, R125, -R43 ;  /* 0x0000007d9a2b7223 */ /* 0x000fe2000001082b */
[----:B------:R-:W-:Y:S01]  /*39c0*/  FFMA.FTZ R124, R152, R143, R155 ;  /* 0x0000008f987c7223 */ /* 0x000fe2000001009b */
[----:B------:R-:W-:Y:S01]  /*39d0*/  FFMA.FTZ R126, R126, R125, R127 ;  /* 0x0000007d7e7e7223 */ /* 0x000fe2000001007f */
[----:B------:R-:W-:-:S02]  /*39e0*/  HADD2.F32 R127, -RZ, R159.H0_H0 ;  /* 0x2000009fff7f7230 */ /* 0x000fc40000004100 */
[--C-:B------:R-:W-:Y:S01]  /*39f0*/  HADD2.F32 R152, -RZ, R40.reuse.H1_H1 ;  /* 0x30000028ff987230 */ /* 0x100fe20000004100 */
[----:B------:R-:W-:Y:S01]  /*3a00*/  F2FP.F16.F32.PACK_AB R41, R124, R41 ;  /* 0x000000297c29723e */ /* 0x000fe200000000ff */
[----:B------:R-:W-:Y:S01]  /*3a10*/  HADD2.F32 R154, -RZ, R40.H0_H0 ;  /* 0x20000028ff9a7230 */ /* 0x000fe20000004100 */
[----:B------:R-:W-:Y:S01]  /*3a20*/  F2FP.F16.F32.PACK_AB R43, R126, R43 ;  /* 0x0000002b7e2b723e */ /* 0x000fe200000000ff */
[----:B------:R-:W-:Y:S02]  /*3a30*/  HADD2.F32 R125, -RZ, R159.H1_H1 ;  /* 0x3000009fff7d7230 */ /* 0x000fe40000004100 */
[-C--:B------:R-:W-:Y:S01]  /*3a40*/  FMUL.FTZ R155, R152, R127.reuse ;  /* 0x0000007f989b7220 */ /* 0x080fe20000410000 */
[----:B------:R-:W-:Y:S02]  /*3a50*/  HADD2.F32 R40, -RZ, R42.H1_H1 ;  /* 0x3000002aff287230 */ /* 0x000fe40000004100 */
[----:B------:R-:W-:Y:S01]  /*3a60*/  FMUL.FTZ R159, R154, R127 ;  /* 0x0000007f9a9f7220 */ /* 0x000fe20000410000 */
[----:B------:R-:W-:-:S02]  /*3a70*/  HADD2.F32 R143, -RZ, R157.H0_H0 ;  /* 0x2000009dff8f7230 */ /* 0x000fc40000004100 */
[----:B------:R-:W-:Y:S02]  /*3a80*/  HADD2.F32 R42, -RZ, R42.H0_H0 ;  /* 0x2000002aff2a7230 */ /* 0x000fe40000004100 */
[----:B------:R-:W-:Y:S01]  /*3a90*/  FMUL.FTZ R127, R40, R125 ;  /* 0x0000007d287f7220 */ /* 0x000fe20000410000 */
[----:B------:R-:W-:Y:S02]  /*3aa0*/  HADD2.F32 R157, -RZ, R157.H1_H1 ;  /* 0x3000009dff9d7230 */ /* 0x000fe40000004100 */
        /* <DEDUP_REMOVED lines=8> */
.L_x_2884:
[----:B------:R-:W-:Y:S05]  /*3b30*/  BSYNC B3 ;  /* 0x0000000000037941 */ /* 0x000fea0003800000 */
.L_x_2883:
[----:B------:R-:W-:Y:S02]  /*3b40*/  ULDC.64 UR4, c[0x0][0x208] ;  /* 0x0000820000047ab9 */ /* 0x000fe40000000a00 */
[----:B--2---:R1:W-:Y:S03]  /*3b50*/  STG.E.128 desc[UR4][R60.64], R40 ;  /* 0x000000283c007986 */ /* 0x0043e6000c101d04 */
.L_x_2882:
[----:B------:R-:W-:Y:S05]  /*3b60*/  BSYNC B2 ;  /* 0x0000000000027941 */ /* 0x000fea0003800000 */
.L_x_2881:
        /* <DEDUP_REMOVED lines=48> */
.L_x_2888:
[----:B------:R-:W-:Y:S05]  /*3e70*/  BSYNC B3 ;  /* 0x0000000000037941 */ /* 0x000fea0003800000 */
.L_x_2887:
[----:B------:R-:W-:Y:S02]  /*3e80*/  ULDC.64 UR4, c[0x0][0x208] ;  /* 0x0000820000047ab9 */ /* 0x000fe40000000a00 */
[----:B--2---:R2:W-:Y:S03]  /*3e90*/  STG.E.128 desc[UR4][R60.64+0x80], R40 ;  /* 0x000080283c007986 */ /* 0x0045e6000c101d04 */
.L_x_2886:
[----:B------:R-:W-:Y:S05]  /*3ea0*/  BSYNC B2 ;  /* 0x0000000000027941 */ /* 0x000fea0003800000 */
.L_x_2885:
[----:B------:R-:W-:Y:S01]  /*3eb0*/  ISETP.NE.AND P3, PT, R9, RZ, PT ;  /* 0x000000ff0900720c */ /* 0x000fe20003f65270 */
[----:B------:R-:W-:-:S12]  /*3ec0*/  BSSY B2, `(.L_x_2889) ;  /* 0x0000032000027945 */ /* 0x000fd80003800000 */
[----:B------:R-:W-:Y:S05]  /*3ed0*/  @!P3 BRA `(.L_x_2890) ;  /* 0x0000000000c0b947 */ /* 0x000fea0003800000 */
[----:B-12---:R1:W2:Y:S01]  /*3ee0*/  LDS.128 R40, [R4+0x29400] ;  /* 0x0294000004287984 */ /* 0x0062a20000000c00 */
        /* <DEDUP_REMOVED lines=44> */
.L_x_2892:
[----:B------:R-:W-:Y:S05]  /*41b0*/  BSYNC B3 ;  /* 0x0000000000037941 */ /* 0x000fea0003800000 */
.L_x_2891:
[----:B------:R-:W-:Y:S02]  /*41c0*/  ULDC.64 UR4, c[0x0][0x208] ;  /* 0x0000820000047ab9 */ /* 0x000fe40000000a00 */
[----:B--2---:R3:W-:Y:S03]  /*41d0*/  STG.E.128 desc[UR4][R60.64+0x100], R40 ;  /* 0x000100283c007986 */ /* 0x0047e6000c101d04 */
.L_x_2890:
[----:B------:R-:W-:Y:S05]  /*41e0*/  BSYNC B2 ;  /* 0x0000000000027941 */ /* 0x000fea0003800000 */
.L_x_2889:
[----:B------:R-:W-:-:S13]  /*41f0*/  ISETP.NE.AND P3, PT, R8, RZ, PT ;  /* 0x000000ff0800720c */ /* 0x000fda0003f65270 */
[----:B------:R-:W-:Y:S05]  /*4200*/  @!P3 BRA `(.L_x_2880) ;  /* 0x0000000000c0b947 */ /* 0x000fea0003800000 */
[----:B-123--:R1:W2:Y:S01]  /*4210*/  LDS.128 R40, [R4+0x2bc00] ;  /* 0x02bc000004287984 */ /* 0x00e2a20000000c00 */
[----:B------:R-:W-:Y:S01]  /*4220*/  ISETP.GE.AND P3, PT, R216, R116, PT ;  /* 0x00000074d800720c */ /* 0x000fe20003f66270 */
[----:B------:R-:W-:-:S12]  /*4230*/  BSSY B2, `(.L_x_2893) ;  /* 0x000002b000027945 */ /* 0x000fd80003800000 */
[----:B-1----:R-:W-:Y:S05]  /*4240*/  @P3 BRA `(.L_x_2894) ;  /* 0x0000000000a43947 */ /* 0x002fea0003800000 */
[--C-:B------:R-:W-:Y:S01]  /*4250*/  SHF.R.U64 R84, R84, 0x10, R85.reuse ;  /* 0x0000001054547819 */ /* 0x100fe20000001255 */
[----:B--2---:R-:W-:Y:S01]  /*4260*/  HADD2.F32 R87, -RZ, R41.H1_H1 ;  /* 0x30000029ff577230 */ /* 0x004fe20000004100 */
[----:B------:R-:W-:Y:S01]  /*4270*/  SHF.R.U32.HI R85, RZ, 0x10, R85 ;  /* 0x00000010ff557819 */ /* 0x000fe20000011655 */
[----:B------:R-:W-:Y:S01]  /*4280*/  HADD2.F32 R86, -RZ, R43.H1_H1 ;  /* 0x3000002bff567230 */ /* 0x000fe20000004100 */
[--C-:B------:R-:W-:Y:S01]  /*4290*/  SHF.R.U64 R82, R82, 0x10, R83.reuse ;  /* 0x0000001052527819 */ /* 0x100fe20000001253 */
[----:B------:R-:W-:Y:S01]  /*42a0*/  HADD2.F32 R84, -RZ, R84.H0_H0 ;  /* 0x20000054ff547230 */ /* 0x000fe20000004100 */
[----:B------:R-:W-:Y:S01]  /*42b0*/  SHF.R.U32.HI R83, RZ, 0x10, R83 ;  /* 0x00000010ff537819 */ /* 0x000fe20000011653 */
[----:B------:R-:W-:Y:S02]  /*42c0*/  HADD2.F32 R85, -RZ, R85.H0_H0 ;  /* 0x20000055ff557230 */ /* 0x000fe40000004100 */
[----:B------:R-:W-:Y:S02]  /*42d0*/  HADD2.F32 R41, -RZ, R41.H0_H0 ;  /* 0x20000029ff297230 */ /* 0x000fe40000004100 */
[----:B------:R-:W-:Y:S01]  /*42e0*/  FMUL.FTZ R94, R87, R84 ;  /* 0x00000054575e7220 */ /* 0x000fe20000410000 */
[----:B------:R-:W-:-:S02]  /*42f0*/  HADD2.F32 R92, -RZ, R43.H0_H0 ;  /* 0x2000002bff5c7230 */ /* 0x000fc40000004100 */
[-C--:B------:R-:W-:Y:S01]  /*4300*/  FMUL.FTZ R43, R86, R85.reuse ;  /* 0x00000055562b7220 */ /* 0x080fe20000410000 */
[----:B------:R-:W-:Y:S02]  /*4310*/  HADD2.F32 R82, -RZ, R82.H0_H0 ;  /* 0x20000052ff527230 */ /* 0x000fe40000004100 */
[C---:B------:R-:W-:Y:S01]  /*4320*/  FMUL.FTZ R84, R41.reuse, R84 ;  /* 0x0000005429547220 */ /* 0x040fe20000410000 */
[----:B------:R-:W-:Y:S02]  /*4330*/  HADD2.F32 R83, -RZ, R83.H0_H0 ;  /* 0x20000053ff537230 */ /* 0x000fe40000004100 */
[----:B------:R-:W-:Y:S01]  /*4340*/  FMUL.FTZ R85, R92, R85 ;  /* 0x000000555c557220 */ /* 0x000fe20000410000 */
[-C--:B------:R-:W-:Y:S01]  /*4350*/  FFMA.FTZ R94, R41, R82.reuse, -R94 ;  /* 0x00000052295e7223 */ /* 0x080fe2000001085e */
[----:B------:R-:W-:Y:S02]  /*4360*/  FFMA.FTZ R87, R87, R82, R84 ;  /* 0x0000005257577223 */ /* 0x000fe40000010054 */
[----:B------:R-:W-:Y:S01]  /*4370*/  FFMA.FTZ R86, R86, R83, R85 ;  /* 0x0000005356567223 */ /* 0x000fe20000010055 */
[----:B------:R-:W-:-:S02]  /*4380*/  HADD2.F32 R85, -RZ, R164.H0_H0 ;  /* 0x200000a4ff557230 */ /* 0x000fc40000004100 */
[----:B------:R-:W-:Y:S01]  /*4390*/  FFMA.FTZ R43, R92, R83, -R43 ;  /* 0x000000535c2b7223 */ /* 0x000fe2000001082b */
[--C-:B------:R-:W-:Y:S02]  /*43a0*/  HADD2.F32 R82, -RZ, R40.reuse.H1_H1 ;  /* 0x30000028ff527230 */ /* 0x100fe40000004100 */
[----:B------:R-:W-:Y:S02]  /*43b0*/  HADD2.F32 R84, -RZ, R40.H0_H0 ;  /* 0x20000028ff547230 */ /* 0x000fe40000004100 */
[----:B------:R-:W-:Y:S02]  /*43c0*/  HADD2.F32 R83, -RZ, R164.H1_H1 ;  /* 0x300000a4ff537230 */ /* 0x000fe40000004100 */
[-C--:B------:R-:W-:Y:S01]  /*43d0*/  FMUL.FTZ R93, R82, R85.reuse ;  /* 0x00000055525d7220 */ /* 0x080fe20000410000 */
[--C-:B------:R-:W-:Y:S02]  /*43e0*/  HADD2.F32 R40, -RZ, R42.reuse.H1_H1 ;  /* 0x3000002aff287230 */ /* 0x100fe40000004100 */
[----:B------:R-:W-:Y:S01]  /*43f0*/  FMUL.FTZ R85, R84, R85 ;  /* 0x0000005554557220 */ /* 0x000fe20000410000 */
[----:B------:R-:W-:Y:S01]  /*4400*/  HADD2.F32 R41, -RZ, R163.H1_H1 ;  /* 0x300000a3ff297230 */ /* 0x000fe20000004100 */
[----:B------:R-:W-:Y:S01]  /*4410*/  F2FP.F16.F32.PACK_AB R43, R86, R43 ;  /* 0x0000002b562b723e */ /* 0x000fe200000000ff */
[----:B------:R-:W-:-:S02]  /*4420*/  HADD2.F32 R42, -RZ, R42.H0_H0 ;  /* 0x2000002aff2a7230 */ /* 0x000fc40000004100 */
[----:B------:R-:W-:Y:S01]  /*4430*/  FMUL.FTZ R95, R40, R83 ;  /* 0x00000053285f7220 */ /* 0x000fe20000410000 */
[----:B------:R-:W-:Y:S02]  /*4440*/  HADD2.F32 R163, -RZ, R163.H0_H0 ;  /* 0x200000a3ffa37230 */ /* 0x000fe40000004100 */
[-C--:B------:R-:W-:Y:S01]  /*4450*/  FFMA.FTZ R84, R84, R41.reuse, -R93 ;  /* 0x0000002954547223 */ /* 0x080fe2000001085d */
[----:B------:R-:W-:Y:S01]  /*4460*/  FFMA.FTZ R85, R82, R41, R85 ;  /* 0x0000002952557223 */ /* 0x000fe20000010055 */
[C---:B------:R-:W-:Y:S01]  /*4470*/  FMUL.FTZ R83, R42.reuse, R83 ;  /* 0x000000532a537220 */ /* 0x040fe20000410000 */
[----:B------:R-:W-:Y:S01]  /*4480*/  F2FP.F16.F32.PACK_AB R41, R87, R94 ;  /* 0x0000005e5729723e */ /* 0x000fe200000000ff */
[-C--:B------:R-:W-:Y:S02]  /*4490*/  FFMA.FTZ R95, R42, R163.reuse, -R95 ;  /* 0x000000a32a5f7223 */ /* 0x080fe4000001085f */
[----:B------:R-:W-:Y:S01]  /*44a0*/  FFMA.FTZ R40, R40, R163, R83 ;  /* 0x000000a328287223 */ /* 0x000fe20000010053 */
[----:B------:R-:W-:-:S04]  /*44b0*/  F2FP.F16.F32.PACK_AB R84, R85, R84 ;  /* 0x000000545554723e */ /* 0x000fc800000000ff */
[----:B------:R-:W-:Y:S01]  /*44c0*/  F2FP.F16.F32.PACK_AB R42, R40, R95 ;  /* 0x0000005f282a723e */ /* 0x000fe200000000ff */
[----:B------:R-:W-:-:S07]  /*44d0*/  IMAD.MOV.U32 R40, RZ, RZ, R84 ;  /* 0x000000ffff287224 */ /* 0x000fce00078e0054 */
.L_x_2894:
[----:B------:R-:W-:Y:S05]  /*44e0*/  BSYNC B2 ;  /* 0x0000000000027941 */ /* 0x000fea0003800000 */
.L_x_2893:
[----:B------:R-:W-:Y:S02]  /*44f0*/  ULDC.64 UR4, c[0x0][0x208] ;  /* 0x0000820000047ab9 */ /* 0x000fe40000000a00 */
[----:B--2---:R4:W-:Y:S03]  /*4500*/  STG.E.128 desc[UR4][R60.64+0x180], R40 ;  /* 0x000180283c007986 */ /* 0x0049e6000c101d04 */
.L_x_2880:
[----:B------:R-:W-:Y:S05]  /*4510*/  BSYNC B1 ;  /* 0x0000000000017941 */ /* 0x000fea0003800000 */
.L_x_2879:
        /* <DEDUP_REMOVED lines=11> */
[--C-:B------:R-:W-:Y:S01]  /*45d0*/  SHF.R.U64 R78, R80, 0x10, R81.reuse ;  /* 0x00000010504e7819 */ /* 0x100fe20000001251 */
[--C-:B------:R-:W-:Y:S01]  /*45e0*/  HADD2.F32 R43, -RZ, R41.reuse.H1_H1 ;  /* 0x30000029ff2b7230 */ /* 0x100fe20000004100 */
[----:B------:R-:W-:Y:S02]  /*45f0*/  SHF.R.U32.HI R82, RZ, 0x10, R81 ;  /* 0x00000010ff527819 */ /* 0x000fe40000011651 */
[----:B------:R-:W-:Y:S01]  /*4600*/  MOV R60, R40 ;  /* 0x00000028003c7202 */ /* 0x000fe20000000f00 */
[----:B------:R-:W-:Y:S01]  /*4610*/  HADD2.F32 R81, -RZ, R78.H0_H0 ;  /* 0x2000004eff517230 */ /* 0x000fe20000004100 */
[----:B------:R-:W-:Y:S01]  /*4620*/  SHF.R.U32.HI R83, RZ, 0x10, R79 ;  /* 0x00000010ff537819 */ /* 0x000fe2000001164f */
[----:B------:R-:W-:Y:S02]  /*4630*/  HADD2.F32 R40, -RZ, R41.H0_H0 ;  /* 0x20000029ff287230 */ /* 0x000fe40000004100 */
[----:B------:R-:W-:-:S02]  /*4640*/  HADD2.F32 R82, -RZ, R82.H0_H0 ;  /* 0x20000052ff527230 */ /* 0x000fc40000004100 */
[-C--:B------:R-:W-:Y:S01]  /*4650*/  FMUL.FTZ R41, R43, R81.reuse ;  /* 0x000000512b297220 */ /* 0x080fe20000410000 */
[--C-:B------:R-:W-:Y:S02]  /*4660*/  HADD2.F32 R78, -RZ, R61.reuse.H1_H1 ;  /* 0x3000003dff4e7230 */ /* 0x100fe40000004100 */
[----:B------:R-:W-:Y:S02]  /*4670*/  HADD2.F32 R61, -RZ, R61.H0_H0 ;  /* 0x2000003dff3d7230 */ /* 0x000fe40000004100 */
[----:B------:R-:W-:Y:S02]  /*4680*/  HADD2.F32 R79, -RZ, R84.H0_H0 ;  /* 0x20000054ff4f7230 */ /* 0x000fe40000004100 */
[----:B------:R-:W-:Y:S01]  /*4690*/  FMUL.FTZ R84, R40, R81 ;  /* 0x0000005128547220 */ /* 0x000fe20000410000 */
[----:B------:R-:W-:Y:S02]  /*46a0*/  HADD2.F32 R80, -RZ, R83.H0_H0 ;  /* 0x20000053ff507230 */ /* 0x000fe40000004100 */
[-C--:B------:R-:W-:Y:S01]  /*46b0*/  FMUL.FTZ R86, R78, R82.reuse ;  /* 0x000000524e567220 */ /* 0x080fe20000410000 */
[----:B------:R-:W-:Y:S01]  /*46c0*/  FMUL.FTZ R81, R61, R82 ;  /* 0x000000523d517220 */ /* 0x000fe20000410000 */
[-C--:B------:R-:W-:Y:S01]  /*46d0*/  FFMA.FTZ R40, R40, R79.reuse, -R41 ;  /* 0x0000004f28287223 */ /* 0x080fe20000010829 */
[----:B------:R-:W-:Y:S01]  /*46e0*/  FFMA.FTZ R41, R43, R79, R84 ;  /* 0x0000004f2b297223 */ /* 0x000fe20000010054 */
[-C--:B------:R-:W-:Y:S01]  /*46f0*/  FFMA.FTZ R43, R61, R80.reuse, -R86 ;  /* 0x000000503d2b7223 */ /* 0x080fe20000010856 */
[----:B------:R-:W-:Y:S01]  /*4700*/  FFMA.FTZ R80, R78, R80, R81 ;  /* 0x000000504e507223 */ /* 0x000fe20000010051 */
[----:B------:R-:W-:-:S02]  /*4710*/  HADD2.F32 R79, -RZ, R162.H1_H1 ;  /* 0x300000a2ff4f7230 */ /* 0x000fc40000004100 */
[----:B------:R-:W-:Y:S01]  /*4720*/  HADD2.F32 R162, -RZ, R162.H0_H0 ;  /* 0x200000a2ffa27230 */ /* 0x000fe20000004100 */
[----:B------:R-:W-:Y:S01]  /*4730*/  F2FP.F16.F32.PACK_AB R41, R41, R40 ;  /* 0x000000282929723e */ /* 0x000fe200000000ff */
[----:B------:R-:W-:Y:S01]  /*4740*/  HADD2.F32 R81, -RZ, R161.H1_H1 ;  /* 0x300000a1ff517230 */ /* 0x000fe20000004100 */
[----:B------:R-:W-:Y:S01]  /*4750*/  F2FP.F16.F32.PACK_AB R43, R80, R43 ;  /* 0x0000002b502b723e */ /* 0x000fe200000000ff */
[----:B------:R-:W-:Y:S02]  /*4760*/  HADD2.F32 R61, -RZ, R60.H1_H1 ;  /* 0x3000003cff3d7230 */ /* 0x000fe40000004100 */
[----:B------:R-:W-:Y:S02]  /*4770*/  HADD2.F32 R78, -RZ, R42.H1_H1 ;  /* 0x3000002aff4e7230 */ /* 0x000fe40000004100 */
[----:B------:R-:W-:Y:S02]  /*4780*/  HADD2.F32 R60, -RZ, R60.H0_H0 ;  /* 0x2000003cff3c7230 */ /* 0x000fe40000004100 */
[----:B------:R-:W-:Y:S01]  /*4790*/  FMUL.FTZ R83, R61, R162 ;  /* 0x000000a23d537220 */ /* 0x000fe20000410000 */
[----:B------:R-:W-:-:S02]  /*47a0*/  HADD2.F32 R42, -RZ, R42.H0_H0 ;  /* 0x2000002aff2a7230 */ /* 0x000fc40000004100 */
[----:B------:R-:W-:Y:S01]  /*47b0*/  FMUL.FTZ R85, R78, R81 ;  /* 0x000000514e557220 */ /* 0x000fe20000410000 */
[----:B------:R-:W-:Y:S02]  /*47c0*/  HADD2.F32 R161, -RZ, R161.H0_H0 ;  /* 0x200000a1ffa17230 */ /* 0x000fe40000004100 */
[C---:B------:R-:W-:Y:S01]  /*47d0*/  FMUL.FTZ R162, R60.reuse, R162 ;  /* 0x000000a23ca27220 */ /* 0x040fe20000410000 */
[----:B------:R-:W-:Y:S01]  /*47e0*/  FFMA.FTZ R83, R60, R79, -R83 ;  /* 0x0000004f3c537223 */ /* 0x000fe20000010853 */
[C---:B------:R-:W-:Y:S02]  /*47f0*/  FMUL.FTZ R81, R42.reuse, R81 ;  /* 0x000000512a517220 */ /* 0x040fe40000410000 */
[----:B------:R-:W-:Y:S01]  /*4800*/  FFMA.FTZ R162, R61, R79, R162 ;  /* 0x0000004f3da27223 */ /* 0x000fe200000100a2 */
[-C--:B------:R-:W-:Y:S01]  /*4810*/  FFMA.FTZ R85, R42, R161.reuse, -R85 ;  /* 0x000000a12a557223 */ /* 0x080fe20000010855 */
[----:B------:R-:W-:-:S03]  /*4820*/  FFMA.FTZ R78, R78, R161, R81 ;  /* 0x000000a14e4e7223 */ /* 0x000fc60000010051 */
[----:B------:R-:W-:Y:S02]  /*4830*/  F2FP.F16.F32.PACK_AB R40, R162, R83 ;  /* 0x00000053a228723e */ /* 0x000fe400000000ff */
[----:B------:R-:W-:-:S07]  /*4840*/  F2FP.F16.F32.PACK_AB R42, R78, R85 ;  /* 0x000000554e2a723e */ /* 0x000fce00000000ff */
.L_x_2900:
[----:B------:R-:W-:Y:S05]  /*4850*/  BSYNC B3 ;  /* 0x0000000000037941 */ /* 0x000fea0003800000 */
.L_x_2899:
[----:B------:R-:W-:Y:S02]  /*4860*/  ULDC.64 UR4, c[0x0][0x208] ;  /* 0x0000820000047ab9 */ /* 0x000fe40000000a00 */
[----:B--2---:R1:W-:Y:S03]  /*4870*/  STG.E.128 desc[UR4][R54.64], R40 ;  /* 0x0000002836007986 */ /* 0x0043e6000c101d04 */
.L_x_2898:
[----:B------:R-:W-:Y:S05]  /*4880*/  BSYNC B2 ;  /* 0x0000000000027941 */ /* 0x000fea0003800000 */
.L_x_2897:
        /* <DEDUP_REMOVED lines=36> */
[--C-:B------:R-:W-:Y:S02]  /*4ad0*/  HADD2.F32 R43, -RZ, R153.reuse.H0_H0 ;  /* 0x20000099ff2b7230 */ /* 0x100fe40000004100 */
[-C--:B------:R-:W-:Y:S01]  /*4ae0*/  FMUL.FTZ R61, R42, R75.reuse ;  /* 0x0000004b2a3d7220 */ /* 0x080fe20000410000 */
        /* <DEDUP_REMOVED lines=10> */
.L_x_2904:
[----:B------:R-:W-:Y:S05]  /*4b90*/  BSYNC B3 ;  /* 0x0000000000037941 */ /* 0x000fea0003800000 */
.L_x_2903:
[----:B------:R-:W-:Y:S02]  /*4ba0*/  ULDC.64 UR4, c[0x0][0x208] ;  /* 0x0000820000047ab9 */ /* 0x000fe40000000a00 */
[----:B--2---:R1:W-:Y:S03]  /*4bb0*/  STG.E.128 desc[UR4][R54.64+0x80], R40 ;  /* 0x0000802836007986 */ /* 0x0043e6000c101d04 */
.L_x_2902:
[----:B------:R-:W-:Y:S05]  /*4bc0*/  BSYNC B2 ;  /* 0x0000000000027941 */ /* 0x000fea0003800000 */
.L_x_2901:
        /* <DEDUP_REMOVED lines=28> */
[--C-:B------:R-:W-:Y:S02]  /*4d90*/  HADD2.F32 R61, -RZ, R147.reuse.H0_H0 ;  /* 0x20000093ff3d7230 */ /* 0x100fe40000004100 */
        /* <DEDUP_REMOVED lines=19> */
.L_x_2908:
[----:B------:R-:W-:Y:S05]  /*4ed0*/  BSYNC B3 ;  /* 0x0000000000037941 */ /* 0x000fea0003800000 */
.L_x_2907:
[----:B------:R-:W-:Y:S02]  /*4ee0*/  ULDC.64 UR4, c[0x0][0x208] ;  /* 0x0000820000047ab9 */ /* 0x000fe40000000a00 */
[----:B--2---:R1:W-:Y:S03]  /*4ef0*/  STG.E.128 desc[UR4][R54.64+0x100], R40 ;  /* 0x0001002836007986 */ /* 0x0043e6000c101d04 */
.L_x_2906:
[----:B------:R-:W-:Y:S05]  /*4f00*/  BSYNC B2 ;  /* 0x0000000000027941 */ /* 0x000fea0003800000 */
.L_x_2905:
        /* <DEDUP_REMOVED lines=47> */
.L_x_2910:
[----:B------:R-:W-:Y:S05]  /*5200*/  BSYNC B2 ;  /* 0x0000000000027941 */ /* 0x000fea0003800000 */
.L_x_2909:
[----:B------:R-:W-:Y:S02]  /*5210*/  ULDC.64 UR4, c[0x0][0x208] ;  /* 0x0000820000047ab9 */ /* 0x000fe40000000a00 */
[----:B--2---:R1:W-:Y:S03]  /*5220*/  STG.E.128 desc[UR4][R54.64+0x180], R40 ;  /* 0x0001802836007986 */ /* 0x0043e6000c101d04 */
.L_x_2896:
[----:B------:R-:W-:Y:S05]  /*5230*/  BSYNC B1 ;  /* 0x0000000000017941 */ /* 0x000fea0003800000 */
.L_x_2895:
        /* <DEDUP_REMOVED lines=9> */
[----:B--2---:R-:W-:Y:S01]  /*52d0*/  HADD2.F32 R55, -RZ, R43.H1_H1 ;  /* 0x3000002bff377230 */ /* 0x004fe20000004100 */
[----:B------:R-:W-:Y:S01]  /*52e0*/  MOV R54, R42 ;  /* 0x0000002a00367202 */ /* 0x000fe20000000f00 */
[----:B------:R-:W-:Y:S01]  /*52f0*/  HADD2.F32 R42, -RZ, R41.H1_H1 ;  /* 0x30000029ff2a7230 */ /* 0x000fe20000004100 */
[----:B------:R-:W-:Y:S01]  /*5300*/  SHF.R.U64 R60, R62, 0x10, R63 ;  /* 0x000000103e3c7819 */ /* 0x000fe2000000123f */
[----:B------:R-:W-:Y:S01]  /*5310*/  HADD2.F32 R61, -RZ, R61.H0_H0 ;  /* 0x2000003dff3d7230 */ /* 0x000fe20000004100 */
[----:B------:R-:W-:Y:S01]  /*5320*/  SHF.R.U32.HI R64, RZ, 0x10, R65 ;  /* 0x00000010ff407819 */ /* 0x000fe20000011641 */
[----:B------:R-:W-:Y:S01]  /*5330*/  HADD2.F32 R41, -RZ, R41.H0_H0 ;  /* 0x20000029ff297230 */ /* 0x000fe20000004100 */
[----:B------:R-:W-:Y:S01]  /*5340*/  SHF.R.U32.HI R62, RZ, 0x10, R63 ;  /* 0x00000010ff3e7819 */ /* 0x000fe2000001163f */
[----:B------:R-:W-:Y:S02]  /*5350*/  HADD2.F32 R60, -RZ, R60.H0_H0 ;  /* 0x2000003cff3c7230 */ /* 0x000fe40000004100 */
[----:B------:R-:W-:Y:S01]  /*5360*/  FMUL.FTZ R66, R42, R61 ;  /* 0x0000003d2a427220 */ /* 0x000fe20000410000 */
[----:B------:R-:W-:-:S02]  /*5370*/  HADD2.F32 R64, -RZ, R64.H0_H0 ;  /* 0x20000040ff407230 */ /* 0x000fc40000004100 */
[C---:B------:R-:W-:Y:S01]  /*5380*/  FMUL.FTZ R61, R41.reuse, R61 ;  /* 0x0000003d293d7220 */ /* 0x040fe20000410000 */
[----:B------:R-:W-:Y:S02]  /*5390*/  HADD2.F32 R43, -RZ, R43.H0_H0 ;  /* 0x2000002bff2b7230 */ /* 0x000fe40000004100 */
[----:B------:R-:W-:Y:S01]  /*53a0*/  FFMA.FTZ R66, R41, R60, -R66 ;  /* 0x0000003c29427223 */ /* 0x000fe20000010842 */
[----:B------:R-:W-:Y:S02]  /*53b0*/  HADD2.F32 R62, -RZ, R62.H0_H0 ;  /* 0x2000003eff3e7230 */ /* 0x000fe40000004100 */
[----:B------:R-:W-:Y:S01]  /*53c0*/  FMUL.FTZ R68, R55, R64 ;  /* 0x0000004037447220 */ /* 0x000fe20000410000 */
[----:B------:R-:W-:Y:S01]  /*53d0*/  FFMA.FTZ R65, R42, R60, R61 ;  /* 0x0000003c2a417223 */ /* 0x000fe2000001003d */
[C---:B------:R-:W-:Y:S01]  /*53e0*/  FMUL.FTZ R64, R43.reuse, R64 ;  /* 0x000000402b407220 */ /* 0x040fe20000410000 */
[--C-:B------:R-:W-:Y:S02]  /*53f0*/  HADD2.F32 R60, -RZ, R160.reuse.H0_H0 ;  /* 0x200000a0ff3c7230 */ /* 0x100fe40000004100 */
[----:B------:R-:W-:Y:S01]  /*5400*/  FFMA.FTZ R68, R43, R62, -R68 ;  /* 0x0000003e2b447223 */ /* 0x000fe20000010844 */
[----:B------:R-:W-:-:S02]  /*5410*/  HADD2.F32 R61, -RZ, R160.H1_H1 ;  /* 0x300000a0ff3d7230 */ /* 0x000fc40000004100 */
[----:B------:R-:W-:Y:S01]  /*5420*/  FFMA.FTZ R69, R55, R62, R64 ;  /* 0x0000003e37457223 */ /* 0x000fe20000010040 */
[----:B------:R-:W-:Y:S02]  /*5430*/  HADD2.F32 R41, -RZ, R40.H1_H1 ;  /* 0x30000028ff297230 */ /* 0x000fe40000004100 */
[----:B------:R-:W-:Y:S02]  /*5440*/  HADD2.F32 R42, -RZ, R54.H1_H1 ;  /* 0x30000036ff2a7230 */ /* 0x000fe40000004100 */
[----:B------:R-:W-:Y:S02]  /*5450*/  HADD2.F32 R40, -RZ, R40.H0_H0 ;  /* 0x20000028ff287230 */ /* 0x000fe40000004100 */
[----:B------:R-:W-:Y:S01]  /*5460*/  FMUL.FTZ R63, R41, R60 ;  /* 0x0000003c293f7220 */ /* 0x000fe20000410000 */
[----:B------:R-:W-:Y:S02]  /*5470*/  HADD2.F32 R54, -RZ, R54.H0_H0 ;  /* 0x20000036ff367230 */ /* 0x000fe40000004100 */
[----:B------:R-:W-:Y:S01]  /*5480*/  FMUL.FTZ R67, R42, R61 ;  /* 0x0000003d2a437220 */ /* 0x000fe20000410000 */
[----:B------:R-:W-:-:S02]  /*5490*/  HADD2.F32 R43, -RZ, R140.H0_H0 ;  /* 0x2000008cff2b7230 */ /* 0x000fc40000004100 */
[----:B------:R-:W-:Y:S01]  /*54a0*/  FMUL.FTZ R60, R40, R60 ;  /* 0x0000003c283c7220 */ /* 0x000fe20000410000 */
[----:B------:R-:W-:Y:S02]  /*54b0*/  HADD2.F32 R55, -RZ, R140.H1_H1 ;  /* 0x3000008cff377230 */ /* 0x000fe40000004100 */
        /* <DEDUP_REMOVED lines=9> */
.L_x_2915:
[----:B------:R-:W-:Y:S05]  /*5550*/  BSYNC B2 ;  /* 0x0000000000027941 */ /* 0x000fea0003800000 */
.L_x_2914:
[----:B------:R-:W-:Y:S02]  /*5560*/  ULDC.64 UR4, c[0x0][0x208] ;  /* 0x0000820000047ab9 */ /* 0x000fe40000000a00 */
[----:B--2---:R1:W-:Y:S03]  /*5570*/  STG.E.128 desc[UR4][R52.64], R40 ;  /* 0x0000002834007986 */ /* 0x0043e6000c101d04 */
.L_x_2913:
[----:B------:R-:W-:Y:S05]  /*5580*/  BSYNC B1 ;  /* 0x0000000000017941 */ /* 0x000fea0003800000 */
.L_x_2912:
        /* <DEDUP_REMOVED lines=48> */
.L_x_2919:
[----:B------:R-:W-:Y:S05]  /*5890*/  BSYNC B2 ;  /* 0x0000000000027941 */ /* 0x000fea0003800000 */
.L_x_2918:
[----:B------:R-:W-:Y:S02]  /*58a0*/  ULDC.64 UR4, c[0x0][0x208] ;  /* 0x0000820000047ab9 */ /* 0x000fe40000000a00 */
[----:B--2---:R1:W-:Y:S03]  /*58b0*/  STG.E.128 desc[UR4][R52.64+0x80], R40 ;  /* 0x0000802834007986 */ /* 0x0043e6000c101d04 */
.L_x_2917:
[----:B------:R-:W-:Y:S05]  /*58c0*/  BSYNC B1 ;  /* 0x0000000000017941 */ /* 0x000fea0003800000 */
.L_x_2916:
        /* <DEDUP_REMOVED lines=10> */
[----:B--2---:R-:W-:Y:S01]  /*5970*/  IMAD.MOV.U32 R48, RZ, RZ, R42 ;  /* 0x000000ffff307224 */ /* 0x004fe200078e002a */
[----:B------:R-:W-:Y:S01]  /*5980*/  SHF.R.U32.HI R56, RZ, 0x10, R49 ;  /* 0x00000010ff387819 */ /* 0x000fe20000011631 */
[----:B------:R-:W-:Y:S02]  /*5990*/  HADD2.F32 R42, -RZ, R41.H1_H1 ;  /* 0x30000029ff2a7230 */ /* 0x000fe40000004100 */
[----:B------:R-:W-:Y:S02]  /*59a0*/  HADD2.F32 R51, -RZ, R51.H0_H0 ;  /* 0x20000033ff337230 */ /* 0x000fe40000004100 */
[----:B------:R-:W-:-:S02]  /*59b0*/  HADD2.F32 R41, -RZ, R41.H0_H0 ;  /* 0x20000029ff297230 */ /* 0x000fc40000004100 */
[----:B------:R-:W-:Y:S02]  /*59c0*/  HADD2.F32 R50, -RZ, R50.H0_H0 ;  /* 0x20000032ff327230 */ /* 0x000fe40000004100 */
[CC--:B------:R-:W-:Y:S01]  /*59d0*/  FMUL.FTZ R58, R42.reuse, R51.reuse ;  /* 0x000000332a3a7220 */ /* 0x0c0fe20000410000 */
[----:B------:R-:W-:Y:S02]  /*59e0*/  HADD2.F32 R56, -RZ, R56.H0_H0 ;  /* 0x20000038ff387230 */ /* 0x000fe40000004100 */
[C---:B------:R-:W-:Y:S01]  /*59f0*/  FMUL.FTZ R51, R41.reuse, R51 ;  /* 0x0000003329337220 */ /* 0x040fe20000410000 */
[--C-:B------:R-:W-:Y:S02]  /*5a00*/  HADD2.F32 R49, -RZ, R43.reuse.H1_H1 ;  /* 0x3000002bff317230 */ /* 0x100fe40000004100 */
[-C--:B------:R-:W-:Y:S01]  /*5a10*/  FFMA.FTZ R58, R41, R50.reuse, -R58 ;  /* 0x00000032293a7223 */ /* 0x080fe2000001083a */
[----:B------:R-:W-:Y:S02]  /*5a20*/  HADD2.F32 R43, -RZ, R43.H0_H0 ;  /* 0x2000002bff2b7230 */ /* 0x000fe40000004100 */
[----:B------:R-:W-:Y:S01]  /*5a30*/  FFMA.FTZ R55, R42, R50, R51 ;  /* 0x000000322a377223 */ /* 0x000fe20000010033 */
[----:B------:R-:W-:-:S02]  /*5a40*/  HADD2.F32 R54, -RZ, R54.H0_H0 ;  /* 0x20000036ff367230 */ /* 0x000fc40000004100 */
[-C--:B------:R-:W-:Y:S01]  /*5a50*/  FMUL.FTZ R60, R49, R56.reuse ;  /* 0x00000038313c7220 */ /* 0x080fe20000410000 */
[--C-:B------:R-:W-:Y:S02]  /*5a60*/  HADD2.F32 R50, -RZ, R91.reuse.H0_H0 ;  /* 0x2000005bff327230 */ /* 0x100fe40000004100 */
[C---:B------:R-:W-:Y:S01]  /*5a70*/  FMUL.FTZ R56, R43.reuse, R56 ;  /* 0x000000382b387220 */ /* 0x040fe20000410000 */
[----:B------:R-:W-:Y:S02]  /*5a80*/  HADD2.F32 R91, -RZ, R91.H1_H1 ;  /* 0x3000005bff5b7230 */ /* 0x000fe40000004100 */
[-C--:B------:R-:W-:Y:S01]  /*5a90*/  FFMA.FTZ R60, R43, R54.reuse, -R60 ;  /* 0x000000362b3c7223 */ /* 0x080fe2000001083c */
[----:B------:R-:W-:Y:S02]  /*5aa0*/  HADD2.F32 R41, -RZ, R40.H1_H1 ;  /* 0x30000028ff297230 */ /* 0x000fe40000004100 */
[----:B------:R-:W-:Y:S01]  /*5ab0*/  FFMA.FTZ R59, R49, R54, R56 ;  /* 0x00000036313b7223 */ /* 0x000fe20000010038 */
[----:B------:R-:W-:-:S02]  /*5ac0*/  HADD2.F32 R42, -RZ, R48.H1_H1 ;  /* 0x30000030ff2a7230 */ /* 0x000fc40000004100 */
[----:B------:R-:W-:Y:S02]  /*5ad0*/  HADD2.F32 R40, -RZ, R40.H0_H0 ;  /* 0x20000028ff287230 */ /* 0x000fe40000004100 */
        /* <DEDUP_REMOVED lines=15> */
.L_x_2923:
[----:B------:R-:W-:Y:S05]  /*5bd0*/  BSYNC B2 ;  /* 0x0000000000027941 */ /* 0x000fea0003800000 */
.L_x_2922:
[----:B------:R-:W-:Y:S02]  /*5be0*/  ULDC.64 UR4, c[0x0][0x208] ;  /* 0x0000820000047ab9 */ /* 0x000fe40000000a00 */
[----:B--2---:R1:W-:Y:S03]  /*5bf0*/  STG.E.128 desc[UR4][R52.64+0x100], R40 ;  /* 0x0001002834007986 */ /* 0x0043e6000c101d04 */
.L_x_2921:
[----:B------:R-:W-:Y:S05]  /*5c00*/  BSYNC B1 ;  /* 0x0000000000017941 */ /* 0x000fea0003800000 */
.L_x_2920:
        /* <DEDUP_REMOVED lines=47> */
.L_x_2925:
[----:B------:R-:W-:Y:S05]  /*5f00*/  BSYNC B1 ;  /* 0x0000000000017941 */ /* 0x000fea0003800000 */
.L_x_2924:
[----:B------:R-:W-:Y:S02]  /*5f10*/  ULDC.64 UR4, c[0x0][0x208] ;  /* 0x0000820000047ab9 */ /* 0x000fe40000000a00 */
[----:B--2---:R1:W-:Y:S01]  /*5f20*/  STG.E.128 desc[UR4][R52.64+0x180], R40 ;  /* 0x0001802834007986 */ /* 0x0043e2000c101d04 */
[----:B------:R-:W-:Y:S05]  /*5f30*/  BRA `(.L_x_2911) ;  /* 0x0000004000887947 */ /* 0x000fea0003800000 */
.L_x_2869:
        /* <DEDUP_REMOVED lines=37> */
.L_x_2927:
[----:B------:R-:W-:Y:S05]  /*6190*/  BSYNC B1 ;  /* 0x0000000000017941 */ /* 0x000fea0003800000 */
.L_x_2926:
[----:B0----5:R-:W-:Y:S01]  /*61a0*/  IMAD.MOV.U32 R56, RZ, RZ, R42 ;  /* 0x000000ffff387224 */ /* 0x021fe200078e002a */
[----:B------:R-:W-:Y:S01]  /*61b0*/  BSSY B1, `(.L_x_2928) ;  /* 0x0000041000017945 */ /* 0x000fe20003800000 */
[----:B------:R-:W-:Y:S01]  /*61c0*/  IMAD.MOV.U32 R60, RZ, RZ, R40 ;  /* 0x000000ffff3c7224 */ /* 0x000fe200078e0028 */
[----:B------:R-:W-:Y:S01]  /*61d0*/  CS2R R62, SRZ ;  /* 0x00000000003e7805 */ /* 0x000fe2000001ff00 */
[----:B------:R-:W-:Y:S01]  /*61e0*/  IMAD.MOV.U32 R57, RZ, RZ, R43 ;  /* 0x000000ffff397224 */ /* 0x000fe200078e002b */
[----:B------:R-:W-:Y:S01]  /*61f0*/  PRMT R176, R176, 0x5410, R56 ;  /* 0x00005410b0b07816 */ /* 0x000fe20000000038 */
[----:B------:R-:W-:Y:S01]  /*6200*/  IMAD.MOV.U32 R56, RZ, RZ, R41 ;  /* 0x000000ffff387224 */ /* 0x000fe200078e0029 */
[----:B------:R-:W-:Y:S01]  /*6210*/  PRMT R177, R177, 0x5410, R60 ;  /* 0x00005410b1b17816 */ /* 0x000fe2000000003c */
[----:B------:R-:W-:Y:S01]  /*6220*/  IMAD.MOV.U32 R60, RZ, RZ, R44 ;  /* 0x000000ffff3c7224 */ /* 0x000fe200078e002c */
[----:B------:R-:W-:Y:S01]  /*6230*/  PRMT R178, R178, 0x5410, R57 ;  /* 0x00005410b2b27816 */ /* 0x000fe20000000039 */
[----:B------:R-:W-:Y:S01]  /*6240*/  VIADD R61, R212, 0x20 ;  /* 0x00000020d43d7836 */ /* 0x000fe20000000000 */
[----:B------:R-:W-:-:S02]  /*6250*/  MOV R57, R46 ;  /* 0x0000002e00397202 */ /* 0x000fc40000000f00 */
[----:B------:R-:W-:Y:S02]  /*6260*/  CS2R R66, SRZ ;  /* 0x0000000000427805 */ /* 0x000fe4000001ff00 */
[----:B------:R-:W-:Y:S01]  /*6270*/  PRMT R179, R56, 0x7610, R179 ;  /* 0x0000761038b37816 */ /* 0x000fe200000000b3 */
[----:B------:R-:W-:Y:S01]  /*6280*/  IMAD.MOV.U32 R56, RZ, RZ, R47 ;  /* 0x000000ffff387224 */ /* 0x000fe200078e002f */
[----:B------:R-:W-:Y:S01]  /*6290*/  PRMT R180, R57, 0x5410, R60 ;  /* 0x0000541039b47816 */ /* 0x000fe2000000003c */
[----:B------:R-:W-:Y:S01]  /*62a0*/  IMAD.MOV.U32 R57, RZ, RZ, R45 ;  /* 0x000000ffff397224 */ /* 0x000fe200078e002d */
[----:B------:R-:W-:Y:S01]  /*62b0*/  ISETP.GE.AND P3, PT, R61, R3, PT ;  /* 0x000000033d00720c */ /* 0x000fe20003f66270 */
[----:B------:R-:W-:Y:S01]  /*62c0*/  IMAD.MOV.U32 R60, RZ, RZ, R48 ;  /* 0x000000ffff3c7224 */ /* 0x000fe200078e0030 */
        /* <DEDUP_REMOVED lines=17> */
[----:B------:R-:W-:Y:S02]  /*63e0*/  CS2R R60, SRZ ;  /* 0x00000000003c7805 */ /* 0x000fe4000001ff00 */
[----:B------:R-:W-:-:S02]  /*63f0*/  PRMT R164, R56, 0x7610, R164 ;  /* 0x0000761038a47816 */ /* 0x000fc400000000a4 */
        /* <DEDUP_REMOVED lines=28> */
.L_x_2929:
[----:B------:R-:W-:Y:S05]  /*65c0*/  BSYNC B1 ;  /* 0x0000000000017941 */ /* 0x000fea0003800000 */
.L_x_2928:
        /* <DEDUP_REMOVED lines=34> */
.L_x_2931:
[----:B------:R-:W-:Y:S05]  /*67f0*/  BSYNC B1 ;  /* 0x0000000000017941 */ /* 0x000fea0003800000 */
.L_x_2930:
[----:B------:R-:W2:Y:S01]  /*6800*/  LDL R0, [R1+0x58] ;  /* 0x0000580001007983 */ /* 0x000ea20000100800 */
[----:B------:R-:W-:Y:S01]  /*6810*/  PRMT R169, R169, 0x5410, R93 ;  /* 0x00005410a9a97816 */ /* 0x000fe2000000005d */
[----:B0-----:R-:W-:Y:S02]  /*6820*/  IMAD.MOV.U32 R88, RZ, RZ, R56 ;  /* 0x000000ffff587224 */ /* 0x001fe400078e0038 */
[----:B------:R-:W-:Y:S02]  /*6830*/  IMAD.MOV.U32 R89, RZ, RZ, R57 ;  /* 0x000000ffff597224 */ /* 0x000fe400078e0039 */
[----:B------:R-:W-:-:S03]  /*6840*/  IMAD.MOV.U32 R90, RZ, RZ, R62 ;  /* 0x000000ffff5a7224 */ /* 0x000fc600078e003e */
[----:B------:R-:W-:Y:S01]  /*6850*/  PRMT R168, R89, 0x5410, R88 ;  /* 0x0000541059a87816 */ /* 0x000fe20000000058 */
[----:B------:R-:W-:Y:S01]  /*6860*/  IMAD.MOV.U32 R89, RZ, RZ, R61 ;  /* 0x000000ffff597224 */ /* 0x000fe200078e003d */
[----:B------:R-:W-:Y:S01]  /*6870*/  PRMT R173, R173, 0x5410, R90 ;  /* 0x00005410adad7816 */ /* 0x000fe2000000005a */
[----:B------:R-:W-:Y:S01]  /*6880*/  IMAD.MOV.U32 R90, RZ, RZ, R66 ;  /* 0x000000ffff5a7224 */ /* 0x000fe200078e0042 */
[----:B------:R-:W-:Y:S02]  /*6890*/  MOV R88, R60 ;  /* 0x0000003c00587202 */ /* 0x000fe40000000f00 */
[----:B------:R-:W-:Y:S02]  /*68a0*/  PRMT R174, R89, 0x7610, R174 ;  /* 0x0000761059ae7816 */ /* 0x000fe400000000ae */
[----:B------:R-:W-:Y:S01]  /*68b0*/  PRMT R170, R90, 0x7610, R170 ;  /* 0x000076105aaa7816 */ /* 0x000fe200000000aa */
[----:B------:R-:W-:Y:S01]  /*68c0*/  IMAD.MOV.U32 R90, RZ, RZ, R70 ;  /* 0x000000ffff5a7224 */ /* 0x000fe200078e0046 */
[----:B------:R-:W-:-:S04]  /*68d0*/  MOV R89, R65 ;  /* 0x0000004100597202 */ /* 0x000fc80000000f00 */
[----:B------:R-:W-:Y:S02]  /*68e0*/  PRMT R175, R175, 0x5410, R90 ;  /* 0x00005410afaf7816 */ /* 0x000fe4000000005a */
[----:B-----5:R-:W-:-:S04]  /*68f0*/  MOV R90, R74 ;  /* 0x0000004a005a7202 */ /* 0x020fc80000000f00 */
[----:B------:R-:W-:Y:S01]  /*6900*/  PRMT R152, R90, 0x7610, R152 ;  /* 0x000076105a987816 */ /* 0x000fe20000000098 */
[----:B------:R-:W-:-:S05]  /*6910*/  IMAD.MOV.U32 R90, RZ, RZ, R75 ;  /* 0x000000ffff5a7224 */ /* 0x000fca00078e004b */
[----:B------:R-:W-:Y:S02]  /*6920*/  PRMT R152, R152, 0x5410, R90 ;  /* 0x0000541098987816 */ /* 0x000fe4000000005a */
[----:B------:R-:W-:Y:S02]  /*6930*/  MOV R90, R79 ;  /* 0x0000004f005a7202 */ /* 0x000fe40000000f00 */
[----:B--2---:R-:W-:Y:S02]  /*6940*/  R2UR UR4, R0 ;  /* 0x00000000000472ca */ /* 0x004fe400000e0000 */
[----:B------:R-:W-:-:S04]  /*6950*/  MOV R0, R59 ;  /* 0x0000003b00007202 */ /* 0x000fc80000000f00 */
[----:B------:R-:W-:Y:S01]  /*6960*/  PRMT R169, R0, 0x7610, R169 ;  /* 0x0000761000a97816 */ /* 0x000fe200000000a9 */
[----:B------:R-:W-:-:S05]  /*6970*/  IMAD.MOV.U32 R0, RZ, RZ, R63 ;  /* 0x000000ffff007224 */ /* 0x000fca00078e003f */
[----:B------:R-:W-:Y:S01]  /*6980*/  PRMT R172, R88, 0x5410, R0 ;  /* 0x0000541058ac7816 */ /* 0x000fe20000000000 */
[----:B------:R-:W-:Y:S01]  /*6990*/  IMAD.MOV.U32 R0, RZ, RZ, R67 ;  /* 0x000000ffff007224 */ /* 0x000fe200078e0043 */
[----:B------:R-:W-:Y:S01]  /*69a0*/  UISETP.NE.AND UP0, UPT, UR4, 0x3, UPT ;  /* 0x000000030400788c */ /* 0x000fe2000bf05270 */
[----:B------:R-:W-:-:S03]  /*69b0*/  IMAD.MOV.U32 R88, RZ, RZ, R64 ;  /* 0x000000ffff587224 */ /* 0x000fc600078e0040 */
[----:B------:R-:W-:Y:S01]  /*69c0*/  PRMT R170, R170, 0x5410, R0 ;  /* 0x00005410aaaa7816 */ /* 0x000fe20000000000 */
[----:B------:R-:W-:Y:S01]  /*69d0*/  IMAD.MOV.U32 R0, RZ, RZ, R71 ;  /* 0x000000ffff007224 */ /* 0x000fe200078e0047 */
[----:B------:R-:W-:Y:S01]  /*69e0*/  PRMT R171, R88, 0x5410, R89 ;  /* 0x0000541058ab7816 */ /* 0x000fe20000000059 */
[----:B------:R-:W-:Y:S01]  /*69f0*/  IMAD.MOV.U32 R88, RZ, RZ, R68 ;  /* 0x000000ffff587224 */ /* 0x000fe200078e0044 */
[----:B------:R-:W-:Y:S01]  /*6a00*/  PLOP3.LUT P2, PT, PT, PT, UP0, 0x80, 0x0 ;  /* 0x000000000000781c */ /* 0x000fe20003f4f008 */
        /* <DEDUP_REMOVED lines=8> */
[----:B------:R-:W-:-:S03]  /*6a90*/  IMAD.MOV.U32 R0, RZ, RZ, R82 ;  /* 0x000000ffff007224 */ /* 0x000fc600078e0052 */
[----:B------:R-:W-:Y:S01]  /*6aa0*/  PRMT R153, R89, 0x5410, R88 ;  /* 0x0000541059997816 */ /* 0x000fe20000000058 */
[----:B------:R-:W-:Y:S01]  /*6ab0*/  IMAD.MOV.U32 R89, RZ, RZ, R76 ;  /* 0x000000ffff597224 */ /* 0x000fe200078e004c */
[----:B------:R-:W-:Y:S01]  /*6ac0*/  PRMT R154, R0, 0x7610, R154 ;  /* 0x00007610009a7816 */ /* 0x000fe2000000009a */
[----:B------:R-:W-:Y:S01]  /*6ad0*/  IMAD.MOV.U32 R88, RZ, RZ, R77 ;  /* 0x000000ffff587224 */ /* 0x000fe200078e004d */
[----:B------:R-:W-:Y:S01]  /*6ae0*/  PRMT R156, R156, 0x5410, R90 ;  /* 0x000054109c9c7816 */ /* 0x000fe2000000005a */
[----:B------:R-:W-:Y:S02]  /*6af0*/  IMAD.MOV.U32 R0, RZ, RZ, R81 ;  /* 0x000000ffff007224 */ /* 0x000fe400078e0051 */
        /* <DEDUP_REMOVED lines=8> */
[----:B------:R-:W-:Y:S02]  /*6b80*/  MOV R0, R85 ;  /* 0x0000005500007202 */ /* 0x000fe40000000f00 */
[----:B------:R-:W-:Y:S02]  /*6b90*/  PRMT R166, R90, 0x5410, R89 ;  /* 0x000054105aa67816 */ /* 0x000fe40000000059 */
[----:B------:R-:W-:Y:S01]  /*6ba0*/  PRMT R167, R88, 0x5410, R0 ;  /* 0x0000541058a77816 */ /* 0x000fe20000000000 */
[----:B------:R-:W-:Y:S06]  /*6bb0*/  @!P2 BRA `(.L_x_2932) ;  /* 0x000000000004a947 */ /* 0x000fec0003800000 */
[----:B------:R-:W-:Y:S01]  /*6bc0*/  BPT.TRAP 0x1 ;  /* 0x000000040000795c */ /* 0x000fe20000300000 */
.L_x_2932:
[----:B------:R-:W-:Y:S01]  /*6bd0*/  IMAD R0, R19, 0x8, R18 ;  /* 0x0000000813007824 */ /* 0x000fe200078e0212 */
[----:B------:R-:W-:Y:S01]  /*6be0*/  SHF.L.U32 R115, R219, 0x1f, RZ ;  /* 0x0000001fdb737819 */ /* 0x000fe200000006ff */
[----:B------:R-:W0:Y:S01]  /*6bf0*/  LDC R145, c[0x0][0x2f4] ;  /* 0x0000bd00ff917b82 */ /* 0x000e220000000800 */
[----:B------:R-:W-:Y:S02]  /*6c00*/  BSSY B1, `(.L_x_2933) ;  /* 0x0000004000017945 */ /* 0x000fe40003800000 */
[----:B------:R-:W1:Y:S05]  /*6c10*/  SYNCS.PHASECHK.TRANS64.TRYWAIT P6, [R0+URZ+0x38890], R115 ;  /* 0x03889073000075a7 */ /* 0x000e6a00080c017f */
[----:B------:R-:W2:Y:S01]  /*6c20*/  LDC.64 R124, c[0x0][0x300] ;  /* 0x0000c000ff7c7b82 */ /* 0x000ea20000000a00 */
[----:B-1----:R-:W-:Y:S05]  /*6c30*/  @!P6 BRA `(.L_x_2934) ;  /* 0x0000029c0094e947 */ /* 0x002fea0003800000 */
.L_x_3293:
[----:B------:R-:W-:Y:S05]  /*6c40*/  BSYNC B1 ;  /* 0x0000000000017941 */ /* 0x000fea0003800000 */
.L_x_2933:
[----:B------:R-:W-:Y:S01]  /*6c50*/  BSSY B1, `(.L_x_2935) ;  /* 0x0000110000017945 */ /* 0x000fe20003800000 */
[----:B0-----:R-:W-:Y:S02]  /*6c60*/  IMAD.IADD R147, R145, 0x1, -R117 ;  /* 0x0000000191937824 */ /* 0x001fe400078e0a75 */
[----:B------:R-:W-:Y:S01]  /*6c70*/  IMAD.MOV.U32 R127, RZ, RZ, R92 ;  /* 0x000000ffff7f7224 */ /* 0x000fe200078e005c */
[----:B------:R-:W-:Y:S06]  /*6c80*/  @P5 BRA `(.L_x_2936) ;  /* 0x0000001000305947 */ /* 0x000fec0003800000 */
        /* <DEDUP_REMOVED lines=34> */
[----:B------:R-:W-:Y:S01]  /*6eb0*/  SHF.R.S32.HI R90, RZ, 0x3, R90 ;  /* 0x00000003ff5a7819 */ /* 0x000fe2000001145a */
[----:B------:R-:W-:-:S04]  /*6ec0*/  IMAD R88, R88, 0x2, R18 ;  /* 0x0000000258587824 */ /* 0x000fc800078e0212 */
[----:B------:R-:W-:-:S04]  /*6ed0*/  IMAD R90, R90, 0x1400, R228 ;  /* 0x000014005a5a7824 */ /* 0x000fc800078e02e4 */
[----:B------:R-:W-:-:S04]  /*6ee0*/  IMAD.IADD R89, R90, 0x1, R89 ;  /* 0x000000015a597824 */ /* 0x000fc800078e0259 */
[----:B------:R-:W-:Y:S02]  /*6ef0*/  IMAD R92, R19, 0x5000, R89 ;  /* 0x00005000135c7824 */ /* 0x000fe400078e0259 */
[----:B------:R-:W0:Y:S02]  /*6f00*/  LDS.128 R88, [R88+0x24400] ;  /* 0x0244000058587984 */ /* 0x000e240000000c00 */
[----:B------:R-:W-:-:S06]  /*6f10*/  IMAD R92, R92, 0x2, R18 ;  /* 0x000000025c5c7824 */ /* 0x000fcc00078e0212 */
[----:B------:R-:W2:Y:S01]  /*6f20*/  LDS.128 R92, [R92+0x24400] ;  /* 0x024400005c5c7984 */ /* 0x000ea20000000c00 */
[----:B------:R-:W-:Y:S05]  /*6f30*/  @P6 BRA `(.L_x_2940) ;  /* 0x0000000400646947 */ /* 0x000fea0003800000 */
[----:B------:R-:W-:Y:S01]  /*6f40*/  HADD2.F32 R161, -RZ, R161.H0_H0 ;  /* 0x200000a1ffa17230 */ /* 0x000fe20000004100 */
[----:B------:R-:W-:Y:S01]  /*6f50*/  SHF.R.U64 R44, R44, 0x10, R45 ;  /* 0x000000102c2c7819 */ /* 0x000fe2000000122d */
[----:B--2---:R-:W-:Y:S01]  /*6f60*/  HADD2.F32 R159, -RZ, R93.H0_H0 ;  /* 0x2000005dff9f7230 */ /* 0x004fe20000004100 */
[----:B------:R-:W-:Y:S01]  /*6f70*/  SHF.R.U64 R52, R52, 0x10, R53 ;  /* 0x0000001034347819 */ /* 0x000fe20000001235 */
[----:B0-----:R-:W-:Y:S01]  /*6f80*/  HADD2.F32 R160, -RZ, R89.H0_H0 ;  /* 0x20000059ffa07230 */ /* 0x001fe20000004100 */
[----:B------:R-:W-:Y:S01]  /*6f90*/  SHF.R.U64 R54, R54, 0x10, R55 ;  /* 0x0000001036367819 */ /* 0x000fe20000001237 */
[----:B------:R-:W-:Y:S02]  /*6fa0*/  HADD2.F32 R158, -RZ, R158.H0_H0 ;  /* 0x2000009eff9e7230 */ /* 0x000fe40000004100 */
[-C--:B------:R-:W-:Y:S01]  /*6fb0*/  FMUL.FTZ R162, R159, R161.reuse ;  /* 0x000000a19fa27220 */ /* 0x080fe20000410000 */
[----:B------:R-:W-:Y:S02]  /*6fc0*/  HADD2.F32 R93, -RZ, R93.H1_H1 ;  /* 0x3000005dff5d7230 */ /* 0x000fe40000004100 */
[----:B------:R-:W-:Y:S01]  /*6fd0*/  FMUL.FTZ R161, R160, R161 ;  /* 0x000000a1a0a17220 */ /* 0x000fe20000410000 */
[----:B------:R-:W-:-:S02]  /*6fe0*/  HADD2.F32 R164, -RZ, R164.H0_H0 ;  /* 0x200000a4ffa47230 */ /* 0x000fc40000004100 */
[-C--:B------:R-:W-:Y:S01]  /*6ff0*/  FFMA.FTZ R160, R160, R158.reuse, -R162 ;  /* 0x0000009ea0a07223 */ /* 0x080fe200000108a2 */
[----:B------:R-:W-:Y:S01]  /*7000*/  SHF.R.U32.HI R162, RZ, 0x10, R45 ;  /* 0x00000010ffa27819 */ /* 0x000fe2000001162d */
[----:B------:R-:W-:Y:S01]  /*7010*/  FFMA.FTZ R159, R159, R158, R161 ;  /* 0x0000009e9f9f7223 */ /* 0x000fe200000100a1 */
[----:B------:R-:W-:Y:S01]  /*7020*/  SHF.R.U32.HI R161, RZ, 0x10, R53 ;  /* 0x00000010ffa17819 */ /* 0x000fe20000011635 */
[----:B------:R-:W-:Y:S01]  /*7030*/  HADD2.F32 R158, -RZ, R89.H1_H1 ;  /* 0x30000059ff9e7230 */ /* 0x000fe20000004100 */
[--C-:B------:R-:W-:Y:S01]  /*7040*/  SHF.R.U64 R45, R46, 0x10, R47.reuse ;  /* 0x000000102e2d7819 */ /* 0x100fe2000000122f */
[----:B------:R-:W-:Y:S01]  /*7050*/  HADD2.F32 R89, -RZ, R162.H0_H0 ;  /* 0x200000a2ff597230 */ /* 0x000fe20000004100 */
[----:B------:R-:W-:Y:S01]  /*7060*/  SHF.R.U32.HI R46, RZ, 0x10, R47 ;  /* 0x00000010ff2e7819 */ /* 0x000fe2000001162f */
[----:B------:R-:W-:Y:S01]  /*7070*/  HADD2.F32 R161, -RZ, R161.H0_H0 ;  /* 0x200000a1ffa17230 */ /* 0x000fe20000004100 */
[----:B------:R-:W-:Y:S01]  /*7080*/  SHF.R.U32.HI R47, RZ, 0x10, R55 ;  /* 0x00000010ff2f7819 */ /* 0x000fe20000011637 */
[----:B------:R-:W-:-:S02]  /*7090*/  HADD2.F32 R44, -RZ, R44.H0_H0 ;  /* 0x2000002cff2c7230 */ /* 0x000fc40000004100 */
[----:B------:R-:W-:Y:S02]  /*70a0*/  HADD2.F32 R54, -RZ, R54.H0_H0 ;  /* 0x20000036ff367230 */ /* 0x000fe40000004100 */
[CC--:B------:R-:W-:Y:S01]  /*70b0*/  FMUL.FTZ R162, R93.reuse, R161.reuse ;  /* 0x000000a15da27220 */ /* 0x0c0fe20000410000 */
[C---:B------:R-:W-:Y:S01]  /*70c0*/  FMUL.FTZ R161, R158.reuse, R161 ;  /* 0x000000a19ea17220 */ /* 0x040fe20000410000 */
[----:B------:R-:W-:Y:S02]  /*70d0*/  HADD2.F32 R55, -RZ, R47.H0_H0 ;  /* 0x2000002fff377230 */ /* 0x000fe40000004100 */
[-C--:B------:R-:W-:Y:S01]  /*70e0*/  FFMA.FTZ R158, R158, R89.reuse, -R162 ;  /* 0x000000599e9e7223 */ /* 0x080fe200000108a2 */
[----:B------:R-:W-:Y:S01]  /*70f0*/  FFMA.FTZ R93, R93, R89, R161 ;  /* 0x000000595d5d7223 */ /* 0x000fe200000100a1 */
[----:B------:R-:W-:Y:S01]  /*7100*/  MOV R89, R95 ;  /* 0x0000005f00597202 */ /* 0x000fe20000000f00 */
[----:B------:R-:W-:Y:S02]  /*7110*/  HADD2.F32 R162, -RZ, R91.H0_H0 ;  /* 0x2000005bffa27230 */ /* 0x000fe40000004100 */
[----:B------:R-:W-:Y:S01]  /*7120*/  HADD2.F32 R161, -RZ, R163.H0_H0 ;  /* 0x200000a3ffa17230 */ /* 0x000fe20000004100 */
[----:B------:R-:W-:Y:S01]  /*7130*/  F2FP.F16.F32.PACK_AB R158, R158, R160 ;  /* 0x000000a09e9e723e */ /* 0x000fe200000000ff */
[--C-:B------:R-:W-:Y:S01]  /*7140*/  HADD2.F32 R95, -RZ, R89.reuse.H0_H0 ;  /* 0x20000059ff5f7230 */ /* 0x100fe20000004100 */
[----:B------:R-:W-:Y:S01]  /*7150*/  F2FP.F16.F32.PACK_AB R93, R93, R159 ;  /* 0x0000009f5d5d723e */ /* 0x000fe200000000ff */
[----:B------:R-:W-:-:S02]  /*7160*/  HADD2.F32 R53, -RZ, R89.H1_H1 ;  /* 0x30000059ff357230 */ /* 0x000fc40000004100 */
[----:B------:R-:W-:Y:S02]  /*7170*/  HADD2.F32 R91, -RZ, R91.H1_H1 ;  /* 0x3000005bff5b7230 */ /* 0x000fe40000004100 */
[CC--:B------:R-:W-:Y:S01]  /*7180*/  FMUL.FTZ R163, R95.reuse, R164.reuse ;  /* 0x000000a45fa37220 */ /* 0x0c0fe20000410000 */
[----:B------:R-:W-:Y:S01]  /*7190*/  FMUL.FTZ R164, R162, R164 ;  /* 0x000000a4a2a47220 */ /* 0x000fe20000410000 */
[----:B------:R-:W-:Y:S02]  /*71a0*/  IMAD.MOV.U32 R47, RZ, RZ, R90 ;  /* 0x000000ffff2f7224 */ /* 0x000fe400078e005a */
[----:B------:R-:W-:Y:S02]  /*71b0*/  HADD2.F32 R90, -RZ, R46.H0_H0 ;  /* 0x2000002eff5a7230 */ /* 0x000fe40000004100 */
[----:B------:R-:W-:Y:S01]  /*71c0*/  FFMA.FTZ R164, R95, R161, R164 ;  /* 0x000000a15fa47223 */ /* 0x000fe200000100a4 */
[-C--:B------:R-:W-:Y:S01]  /*71d0*/  FMUL.FTZ R46, R53, R55.reuse ;  /* 0x00000037352e7220 */ /* 0x080fe20000410000 */
[----:B------:R-:W-:Y:S01]  /*71e0*/  FMUL.FTZ R95, R91, R55 ;  /* 0x000000375b5f7220 */ /* 0x000fe20000410000 */
[----:B------:R-:W-:-:S02]  /*71f0*/  HADD2.F32 R55, -RZ, R181.H1_H1 ;  /* 0x300000b5ff377230 */ /* 0x000fc40000004100 */
[----:B------:R-:W-:Y:S01]  /*7200*/  FFMA.FTZ R163, R162, R161, -R163 ;  /* 0x000000a1a2a37223 */ /* 0x000fe200000108a3 */
[----:B------:R-:W-:Y:S02]  /*7210*/  HADD2.F32 R89, -RZ, R92.H0_H0 ;  /* 0x2000005cff597230 */ /* 0x000fe40000004100 */
[-C--:B------:R-:W-:Y:S01]  /*7220*/  FFMA.FTZ R46, R91, R90.reuse, -R46 ;  /* 0x0000005a5b2e7223 */ /* 0x080fe2000001082e */
[----:B------:R-:W-:Y:S01]  /*7230*/  FFMA.FTZ R53, R53, R90, R95 ;  /* 0x0000005a35357223 */ /* 0x000fe2000001005f */
[----:B------:R-:W-:Y:S02]  /*7240*/  HADD2.F32 R90, -RZ, R180.H1_H1 ;  /* 0x300000b4ff5a7230 */ /* 0x000fe40000004100 */
[----:B------:R-:W-:Y:S01]  /*7250*/  HADD2.F32 R91, -RZ, R88.H0_H0 ;  /* 0x20000058ff5b7230 */ /* 0x000fe20000004100 */
[----:B------:R-:W-:Y:S01]  /*7260*/  F2FP.F16.F32.PACK_AB R46, R46, R163 ;  /* 0x000000a32e2e723e */ /* 0x000fe200000000ff */
[----:B------:R-:W-:Y:S02]  /*7270*/  HADD2.F32 R95, -RZ, R52.H0_H0 ;  /* 0x20000034ff5f7230 */ /* 0x000fe40000004100 */
[----:B------:R-:W-:Y:S01]  /*7280*/  FMUL.FTZ R52, R89, R55 ;  /* 0x0000003759347220 */ /* 0x000fe20000410000 */
[----:B------:R-:W-:-:S02]  /*7290*/  HADD2.F32 R92, -RZ, R92.H1_H1 ;  /* 0x3000005cff5c7230 */ /* 0x000fc40000004100 */
[C---:B------:R-:W-:Y:S01]  /*72a0*/  FMUL.FTZ R55, R91.reuse, R55 ;  /* 0x000000375b377220 */ /* 0x040fe20000410000 */
[----:B------:R-:W-:Y:S02]  /*72b0*/  HADD2.F32 R88, -RZ, R88.H1_H1 ;  /* 0x30000058ff587230 */ /* 0x000fe40000004100 */
[----:B------:R-:W-:Y:S01]  /*72c0*/  FFMA.FTZ R52, R91, R90, -R52 ;  /* 0x0000005a5b347223 */ /* 0x000fe20000010834 */
[----:B------:R-:W-:Y:S01]  /*72d0*/  F2FP.F16.F32.PACK_AB R53, R53, R164 ;  /* 0x000000a43535723e */ /* 0x000fe200000000ff */
[-C--:B------:R-:W-:Y:S01]  /*72e0*/  FMUL.FTZ R91, R92, R95.reuse ;  /* 0x0000005f5c5b7220 */ /* 0x080fe20000410000 */
[----:B------:R-:W-:Y:S01]  /*72f0*/  FFMA.FTZ R55, R89, R90, R55 ;  /* 0x0000005a59377223 */ /* 0x000fe20000010037 */
[C---:B------:R-:W-:Y:S01]  /*7300*/  FMUL.FTZ R95, R88.reuse, R95 ;  /* 0x0000005f585f7220 */ /* 0x040fe20000410000 */
[----:B------:R-:W-:Y:S02]  /*7310*/  HADD2.F32 R90, -RZ, R94.H0_H0 ;  /* 0x2000005eff5a7230 */ /* 0x000fe40000004100 */
[----:B------:R-:W-:Y:S01]  /*7320*/  FFMA.FTZ R91, R88, R44, -R91 ;  /* 0x0000002c585b7223 */ /* 0x000fe2000001085b */
[----:B------:R-:W-:-:S02]  /*7330*/  HADD2.F32 R89, -RZ, R47.H0_H0 ;  /* 0x2000002fff597230 */ /* 0x000fc40000004100 */
[----:B------:R-:W-:Y:S01]  /*7340*/  FFMA.FTZ R95, R92, R44, R95 ;  /* 0x0000002c5c5f7223 */ /* 0x000fe2000001005f */
[----:B------:R-:W-:Y:S02]  /*7350*/  HADD2.F32 R44, -RZ, R181.H0_H0 ;  /* 0x200000b5ff2c7230 */ /* 0x000fe40000004100 */
[----:B------:R-:W-:Y:S01]  /*7360*/  HADD2.F32 R94, -RZ, R94.H1_H1 ;  /* 0x3000005eff5e7230 */ /* 0x000fe20000004100 */
[----:B------:R-:W-:Y:S01]  /*7370*/  F2FP.F16.F32.PACK_AB R52, R91, R52 ;  /* 0x000000345b34723e */ /* 0x000fe200000000ff */
[----:B------:R-:W-:Y:S02]  /*7380*/  HADD2.F32 R47, -RZ, R47.H1_H1 ;  /* 0x3000002fff2f7230 */ /* 0x000fe40000004100 */
[-C--:B------:R-:W-:Y:S01]  /*7390*/  FMUL.FTZ R161, R89, R44.reuse ;  /* 0x0000002c59a17220 */ /* 0x080fe20000410000 */
[----:B------:R-:W-:Y:S02]  /*73a0*/  HADD2.F32 R92, -RZ, R45.H0_H0 ;  /* 0x2000002dff5c7230 */ /* 0x000fe40000004100 */
[----:B------:R-:W-:Y:S01]  /*73b0*/  FMUL.FTZ R45, R90, R44 ;  /* 0x0000002c5a2d7220 */ /* 0x000fe20000410000 */
[----:B------:R-:W-:-:S02]  /*73c0*/  HADD2.F32 R88, -RZ, R180.H0_H0 ;  /* 0x200000b4ff587230 */ /* 0x000fc40000004100 */
[-C--:B------:R-:W-:Y:S01]  /*73d0*/  FMUL.FTZ R44, R94, R54.reuse ;  /* 0x000000365e2c7220 */ /* 0x080fe20000410000 */
[----:B------:R-:W-:Y:S01]  /*73e0*/  FMUL.FTZ R54, R47, R54 ;  /* 0x000000362f367220 */ /* 0x000fe20000410000 */
[----:B------:R-:W-:Y:S01]  /*73f0*/  F2FP.F16.F32.PACK_AB R55, R95, R55 ;  /* 0x000000375f37723e */ /* 0x000fe200000000ff */
[----:B------:R-:W-:Y:S02]  /*7400*/  IMAD.MOV.U32 R91, RZ, RZ, R46 ;  /* 0x000000ffff5b7224 */ /* 0x000fe400078e002e */
[----:B------:R-:W-:Y:S01]  /*7410*/  FFMA.FTZ R161, R90, R88, R161 ;  /* 0x000000585aa17223 */ /* 0x000fe200000100a1 */
[----:B------:R-:W-:Y:S01]  /*7420*/  FFMA.FTZ R54, R94, R92, R54 ;  /* 0x0000005c5e367223 */ /* 0x000fe20000010036 */
[----:B------:R-:W-:Y:S01]  /*7430*/  FFMA.FTZ R45, R89, R88, -R45 ;  /* 0x00000058592d7223 */ /* 0x000fe2000001082d */
[----:B------:R-:W-:Y:S01]  /*7440*/  FFMA.FTZ R44, R47, R92, -R44 ;  /* 0x0000005c2f2c7223 */ /* 0x000fe2000001082c */
[----:B------:R-:W-:Y:S02]  /*7450*/  IMAD.MOV.U32 R88, RZ, RZ, R52 ;  /* 0x000000ffff587224 */ /* 0x000fe400078e0034 */
[----:B------:R-:W-:Y:S01]  /*7460*/  F2FP.F16.F32.PACK_AB R54, R54, R161 ;  /* 0x000000a13636723e */ /* 0x000fe200000000ff */
[----:B------:R-:W-:Y:S01]  /*7470*/  IMAD.MOV.U32 R89, RZ, RZ, R158 ;  /* 0x000000ffff597224 */ /* 0x000fe200078e009e */
[----:B------:R-:W-:Y:S01]  /*7480*/  F2FP.F16.F32.PACK_AB R44, R44, R45 ;  /* 0x0000002d2c2c723e */ /* 0x000fe200000000ff */
[----:B------:R-:W-:-:S02]  /*7490*/  IMAD.MOV.U32 R92, RZ, RZ, R55 ;  /* 0x000000ffff5c7224 */ /* 0x000fc400078e0037 */
[----:B------:R-:W-:Y:S01]  /*74a0*/  IMAD.MOV.U32 R94, RZ, RZ, R54 ;  /* 0x000000ffff5e7224 */ /* 0x000fe200078e0036 */
[----:B------:R-:W-:Y:S01]  /*74b0*/  MOV R90, R44 ;  /* 0x0000002c005a7202 */ /* 0x000fe20000000f00 */
[----:B------:R-:W-:-:S07]  /*74c0*/  IMAD.MOV.U32 R95, RZ, RZ, R53 ;  /* 0x000000ffff5f7224 */ /* 0x000fce00078e0035 */
.L_x_2940:
[----:B------:R-:W-:Y:S05]  /*74d0*/  BSYNC B3 ;  /* 0x0000000000037941 */ /* 0x000fea0003800000 */
.L_x_2939:
[----:B------:R-:W-:Y:S02]  /*74e0*/  ULDC.64 UR4, c[0x0][0x208] ;  /* 0x0000820000047ab9 */ /* 0x000fe40000000a00 */
[----:B0-----:R0:W-:Y:S04]  /*74f0*/  STG.E.128 desc[UR4][R140.64], R88 ;  /* 0x000000588c007986 */ /* 0x0011e8000c101d04 */
[----:B--2---:R0:W-:Y:S02]  /*7500*/  @!P5 STG.E.128 desc[UR4][R142.64], R92 ;  /* 0x0000005c8e00d986 */ /* 0x0041e4000c101d04 */
.L_x_2938:
[----:B------:R-:W-:Y:S05]  /*7510*/  BSYNC B2 ;  /* 0x0000000000027941 */ /* 0x000fea0003800000 */
.L_x_2937:
[----:B------:R-:W-:-:S13]  /*7520*/  ISETP.NE.AND P5, PT, R10, RZ, PT ;  /* 0x000000ff0a00720c */ /* 0x000fda0003fa5270 */
[----:B------:R-:W-:Y:S05]  /*7530*/  @!P5 BRA `(.L_x_2936) ;  /* 0x000000080004d947 */ /* 0x000fea0003800000 */
[----:B------:R-:W-:Y:S01]  /*7540*/  SEL R44, R117, R147, !P1 ;  /* 0x00000093752c7207 */ /* 0x000fe20004800000 */
[----:B------:R-:W-:Y:S01]  /*7550*/  BSSY B2, `(.L_x_2941) ;  /* 0x000007c000027945 */ /* 0x000fe20003800000 */
[----:B------:R-:W-:Y:S02]  /*7560*/  IADD3 R47, P5, P6, R96, R138, R11 ;  /* 0x0000008a602f7210 */ /* 0x000fe40007ebe00b */
[----:B------:R-:W-:Y:S02]  /*7570*/  SHF.R.S32.HI R45, RZ, 0x1f, R44 ;  /* 0x0000001fff2d7819 */ /* 0x000fe4000001142c */
[----:B------:R-:W-:Y:S02]  /*7580*/  IADD3.X R46, R36, R157, R6, P5, P6 ;  /* 0x0000009d242e7210 */ /* 0x000fe40002fec406 */
[----:B------:R-:W-:Y:S02]  /*7590*/  LEA.HI R45, R45, R44, RZ, 0x4 ;  /* 0x0000002c2d2d7211 */ /* 0x000fe400078f20ff */
[----:B------:R-:W-:-:S02]  /*75a0*/  P2R R52, PR, RZ, 0x1 ;  /* 0x00000001ff347803 */ /* 0x000fc40000000000 */
[----:B------:R-:W-:Y:S02]  /*75b0*/  LEA.HI.SX32 R45, R45, R12, 0x1c ;  /* 0x0000000c2d2d7211 */ /* 0x000fe400078fe2ff */
[----:B------:R-:W-:-:S03]  /*75c0*/  SHF.L.U32 R54, R212, 0x6, RZ ;  /* 0x00000006d4367819 */ /* 0x000fc600000006ff */
        /* <DEDUP_REMOVED lines=17> */
[----:B------:R-:W-:Y:S01]  /*76e0*/  ISETP.GE.AND P6, PT, R213, R116, PT ;  /* 0x00000074d500720c */ /* 0x000fe20003fc6270 */
[----:B------:R-:W-:Y:S02]  /*76f0*/  IMAD.IADD R46, R46, 0x1, R44 ;  /* 0x000000012e2e7824 */ /* 0x000fe400078e022c */
[C---:B------:R-:W-:Y:S02]  /*7700*/  IMAD R44, R19.reuse, 0x5000, R136 ;  /* 0x00005000132c7824 */ /* 0x040fe400078e0288 */
[----:B------:R-:W-:Y:S02]  /*7710*/  IMAD R52, R19, 0x5000, R46 ;  /* 0x0000500013347824 */ /* 0x000fe400078e022e */
[----:B------:R-:W-:-:S02]  /*7720*/  IMAD R44, R44, 0x2, R18 ;  /* 0x000000022c2c7824 */ /* 0x000fc400078e0212 */
[----:B------:R-:W-:-:S04]  /*7730*/  IMAD R52, R52, 0x2, R18 ;  /* 0x0000000234347824 */ /* 0x000fc800078e0212 */
[----:B------:R-:W0:Y:S04]  /*7740*/  LDS.128 R44, [R44+0x24400] ;  /* 0x024400002c2c7984 */ /* 0x000e280000000c00 */
[----:B------:R-:W2:Y:S01]  /*7750*/  LDS.128 R52, [R52+0x24400] ;  /* 0x0244000034347984 */ /* 0x000ea20000000c00 */
[----:B------:R-:W-:Y:S05]  /*7760*/  @P6 BRA `(.L_x_2942) ;  /* 0x0000000400686947 */ /* 0x000fea0003800000 */
[--C-:B------:R-:W-:Y:S01]  /*7770*/  SHF.R.U64 R40, R40, 0x10, R41.reuse ;  /* 0x0000001028287819 */ /* 0x100fe20000001229 */
[----:B------:R-:W-:Y:S01]  /*7780*/  HADD2.F32 R93, -RZ, R179.H0_H0 ;  /* 0x200000b3ff5d7230 */ /* 0x000fe20000004100 */
[----:B------:R-:W-:Y:S02]  /*7790*/  SHF.R.U32.HI R92, RZ, 0x10, R41 ;  /* 0x00000010ff5c7819 */ /* 0x000fe40000011629 */
[--C-:B------:R-:W-:Y:S02]  /*77a0*/  SHF.R.U64 R41, R48, 0x10, R49.reuse ;  /* 0x0000001030297819 */ /* 0x100fe40000001231 */
[----:B------:R-:W-:Y:S01]  /*77b0*/  SHF.R.U32.HI R48, RZ, 0x10, R49 ;  /* 0x00000010ff307819 */ /* 0x000fe20000011631 */
[----:B------:R-:W-:Y:S01]  /*77c0*/  HADD2.F32 R138, -RZ, R92.H0_H0 ;  /* 0x2000005cff8a7230 */ /* 0x000fe20000004100 */
[--C-:B------:R-:W-:Y:S01]  /*77d0*/  SHF.R.U64 R49, R50, 0x10, R51.reuse ;  /* 0x0000001032317819 */ /* 0x100fe20000001233 */
[----:B------:R-:W-:Y:S01]  /*77e0*/  HADD2.F32 R41, -RZ, R41.H0_H0 ;  /* 0x20000029ff297230 */ /* 0x000fe20000004100 */
[----:B------:R-:W-:Y:S01]  /*77f0*/  SHF.R.U32.HI R50, RZ, 0x10, R51 ;  /* 0x00000010ff327819 */ /* 0x000fe20000011633 */
[----:B--2---:R-:W-:Y:S01]  /*7800*/  IMAD.MOV.U32 R51, RZ, RZ, R53 ;  /* 0x000000ffff337224 */ /* 0x004fe200078e0035 */
[----:B------:R-:W-:Y:S01]  /*7810*/  MOV R53, R55 ;  /* 0x0000003700357202 */ /* 0x000fe20000000f00 */
[----:B------:R-:W-:Y:S01]  /*7820*/  IMAD.MOV.U32 R55, RZ, RZ, R54 ;  /* 0x000000ffff377224 */ /* 0x000fe200078e0036 */
[--C-:B------:R-:W-:Y:S01]  /*7830*/  SHF.R.U64 R42, R42, 0x10, R43.reuse ;  /* 0x000000102a2a7819 */ /* 0x100fe2000000122b */
[----:B------:R-:W-:Y:S01]  /*7840*/  HADD2.F32 R54, -RZ, R179.H1_H1 ;  /* 0x300000b3ff367230 */ /* 0x000fe20000004100 */
[----:B------:R-:W-:Y:S01]  /*7850*/  SHF.R.U32.HI R43, RZ, 0x10, R43 ;  /* 0x00000010ff2b7819 */ /* 0x000fe2000001162b */
[----:B------:R-:W-:-:S02]  /*7860*/  HADD2.F32 R94, -RZ, R51.H0_H0 ;  /* 0x20000033ff5e7230 */ /* 0x000fc40000004100 */
[----:B------:R-:W-:Y:S02]  /*7870*/  HADD2.F32 R95, -RZ, R51.H1_H1 ;  /* 0x30000033ff5f7230 */ /* 0x000fe40000004100 */
[--C-:B0-----:R-:W-:Y:S02]  /*7880*/  HADD2.F32 R51, -RZ, R45.reuse.H0_H0 ;  /* 0x2000002dff337230 */ /* 0x101fe40000004100 */
[-C--:B------:R-:W-:Y:S01]  /*7890*/  FMUL.FTZ R92, R94, R54.reuse ;  /* 0x000000365e5c7220 */ /* 0x080fe20000410000 */
[----:B------:R-:W-:Y:S02]  /*78a0*/  HADD2.F32 R48, -RZ, R48.H0_H0 ;  /* 0x20000030ff307230 */ /* 0x000fe40000004100 */
[----:B------:R-:W-:Y:S02]  /*78b0*/  HADD2.F32 R45, -RZ, R45.H1_H1 ;  /* 0x3000002dff2d7230 */ /* 0x000fe40000004100 */
[C---:B------:R-:W-:Y:S01]  /*78c0*/  FMUL.FTZ R139, R51.reuse, R54 ;  /* 0x00000036338b7220 */ /* 0x040fe20000410000 */
[----:B------:R-:W-:Y:S01]  /*78d0*/  FFMA.FTZ R92, R51, R93, -R92 ;  /* 0x0000005d335c7223 */ /* 0x000fe2000001085c */
[----:B------:R-:W-:Y:S01]  /*78e0*/  FMUL.FTZ R54, R95, R48 ;  /* 0x000000305f367220 */ /* 0x000fe20000410000 */
[----:B------:R-:W-:-:S02]  /*78f0*/  HADD2.F32 R50, -RZ, R50.H0_H0 ;  /* 0x20000032ff327230 */ /* 0x000fc40000004100 */
[----:B------:R-:W-:Y:S01]  /*7900*/  FFMA.FTZ R139, R94, R93, R139 ;  /* 0x0000005d5e8b7223 */ /* 0x000fe2000001008b */
[C---:B------:R-:W-:Y:S01]  /*7910*/  FMUL.FTZ R48, R45.reuse, R48 ;  /* 0x000000302d307220 */ /* 0x040fe20000410000 */
[-C--:B------:R-:W-:Y:S01]  /*7920*/  FFMA.FTZ R54, R45, R138.reuse, -R54 ;  /* 0x0000008a2d367223 */ /* 0x080fe20000010836 */
[--C-:B------:R-:W-:Y:S02]  /*7930*/  HADD2.F32 R93, -RZ, R53.reuse.H0_H0 ;  /* 0x20000035ff5d7230 */ /* 0x100fe40000004100 */
[----:B------:R-:W-:Y:S02]  /*7940*/  HADD2.F32 R94, -RZ, R53.H1_H1 ;  /* 0x30000035ff5e7230 */ /* 0x000fe40000004100 */
[----:B------:R-:W-:Y:S01]  /*7950*/  FFMA.FTZ R48, R95, R138, R48 ;  /* 0x0000008a5f307223 */ /* 0x000fe20000010030 */
[----:B------:R-:W-:Y:S01]  /*7960*/  HADD2.F32 R45, -RZ, R178.H0_H0 ;  /* 0x200000b2ff2d7230 */ /* 0x000fe20000004100 */
[----:B------:R-:W-:Y:S01]  /*7970*/  F2FP.F16.F32.PACK_AB R54, R54, R92 ;  /* 0x0000005c3636723e */ /* 0x000fe200000000ff */
[----:B------:R-:W-:-:S02]  /*7980*/  HADD2.F32 R53, -RZ, R47.H0_H0 ;  /* 0x2000002fff357230 */ /* 0x000fc40000004100 */
[----:B------:R-:W-:Y:S02]  /*7990*/  HADD2.F32 R95, -RZ, R43.H0_H0 ;  /* 0x2000002bff5f7230 */ /* 0x000fe40000004100 */
[-C--:B------:R-:W-:Y:S01]  /*79a0*/  FMUL.FTZ R43, R93, R45.reuse ;  /* 0x0000002d5d2b7220 */ /* 0x080fe20000410000 */
[----:B------:R-:W-:Y:S02]  /*79b0*/  HADD2.F32 R51, -RZ, R178.H1_H1 ;  /* 0x300000b2ff337230 */ /* 0x000fe40000004100 */
        /* <DEDUP_REMOVED lines=12> */
[----:B------:R-:W-:Y:S01]  /*7a80*/  HADD2.F32 R53, -RZ, R44.H0_H0 ;  /* 0x2000002cff357230 */ /* 0x000fe20000004100 */
[----:B------:R-:W-:Y:S01]  /*7a90*/  F2FP.F16.F32.PACK_AB R43, R45, R43 ;  /* 0x0000002b2d2b723e */ /* 0x000fe200000000ff */
[----:B------:R-:W-:Y:S02]  /*7aa0*/  HADD2.F32 R52, -RZ, R52.H1_H1 ;  /* 0x30000034ff347230 */ /* 0x000fe40000004100 */
[----:B------:R-:W-:Y:S02]  /*7ab0*/  HADD2.F32 R44, -RZ, R44.H1_H1 ;  /* 0x3000002cff2c7230 */ /* 0x000fe40000004100 */
[-C--:B------:R-:W-:Y:S01]  /*7ac0*/  FMUL.FTZ R95, R53, R47.reuse ;  /* 0x0000002f355f7220 */ /* 0x080fe20000410000 */
[----:B------:R-:W-:Y:S02]  /*7ad0*/  HADD2.F32 R94, -RZ, R40.H0_H0 ;  /* 0x20000028ff5e7230 */ /* 0x000fe40000004100 */
[----:B------:R-:W-:Y:S01]  /*7ae0*/  FMUL.FTZ R40, R93, R47 ;  /* 0x0000002f5d287220 */ /* 0x000fe20000410000 */
[----:B------:R-:W-:-:S02]  /*7af0*/  HADD2.F32 R51, -RZ, R177.H1_H1 ;  /* 0x300000b1ff337230 */ /* 0x000fc40000004100 */
[-C--:B------:R-:W-:Y:S01]  /*7b00*/  FMUL.FTZ R47, R52, R41.reuse ;  /* 0x00000029342f7220 */ /* 0x080fe20000410000 */
[----:B------:R-:W-:Y:S01]  /*7b10*/  FMUL.FTZ R41, R44, R41 ;  /* 0x000000292c297220 */ /* 0x000fe20000410000 */
[----:B------:R-:W-:Y:S01]  /*7b20*/  F2FP.F16.F32.PACK_AB R50, R50, R138 ;  /* 0x0000008a3232723e */ /* 0x000fe200000000ff */
[----:B------:R-:W-:Y:S02]  /*7b30*/  IMAD.MOV.U32 R45, RZ, RZ, R54 ;  /* 0x000000ffff2d7224 */ /* 0x000fe400078e0036 */
[-C--:B------:R-:W-:Y:S01]  /*7b40*/  FFMA.FTZ R40, R53, R51.reuse, -R40 ;  /* 0x0000003335287223 */ /* 0x080fe20000010828 */
[----:B------:R-:W-:Y:S01]  /*7b50*/  FFMA.FTZ R95, R93, R51, R95 ;  /* 0x000000335d5f7223 */ /* 0x000fe2000001005f */
[-C--:B------:R-:W-:Y:S01]  /*7b60*/  FFMA.FTZ R52, R52, R94.reuse, R41 ;  /* 0x0000005e34347223 */ /* 0x080fe20000010029 */
[----:B------:R-:W-:Y:S02]  /*7b70*/  HADD2.F32 R41, -RZ, R176.H0_H0 ;  /* 0x200000b0ff297230 */ /* 0x000fe40000004100 */
[----:B------:R-:W-:Y:S01]  /*7b80*/  FFMA.FTZ R47, R44, R94, -R47 ;  /* 0x0000005e2c2f7223 */ /* 0x000fe2000001082f */
[----:B------:R-:W-:-:S02]  /*7b90*/  HADD2.F32 R53, -RZ, R55.H0_H0 ;  /* 0x20000037ff357230 */ /* 0x000fc40000004100 */
[--C-:B------:R-:W-:Y:S01]  /*7ba0*/  HADD2.F32 R51, -RZ, R46.reuse.H0_H0 ;  /* 0x2000002eff337230 */ /* 0x100fe20000004100 */
[----:B------:R-:W-:Y:S01]  /*7bb0*/  F2FP.F16.F32.PACK_AB R52, R52, R95 ;  /* 0x0000005f3434723e */ /* 0x000fe200000000ff */
[----:B------:R-:W-:Y:S01]  /*7bc0*/  HADD2.F32 R55, -RZ, R55.H1_H1 ;  /* 0x30000037ff377230 */ /* 0x000fe20000004100 */
[----:B------:R-:W-:Y:S01]  /*7bd0*/  F2FP.F16.F32.PACK_AB R40, R47, R40 ;  /* 0x000000282f28723e */ /* 0x000fe200000000ff */
[----:B------:R-:W-:Y:S02]  /*7be0*/  HADD2.F32 R46, -RZ, R46.H1_H1 ;  /* 0x3000002eff2e7230 */ /* 0x000fe40000004100 */
[-C--:B------:R-:W-:Y:S01]  /*7bf0*/  FMUL.FTZ R94, R51, R41.reuse ;  /* 0x00000029335e7220 */ /* 0x080fe20000410000 */
[----:B------:R-:W-:Y:S02]  /*7c00*/  HADD2.F32 R93, -RZ, R42.H0_H0 ;  /* 0x2000002aff5d7230 */ /* 0x000fe40000004100 */
[----:B------:R-:W-:Y:S01]  /*7c10*/  FMUL.FTZ R42, R53, R41 ;  /* 0x00000029352a7220 */ /* 0x000fe20000410000 */
[----:B------:R-:W-:-:S02]  /*7c20*/  HADD2.F32 R44, -RZ, R176.H1_H1 ;  /* 0x300000b0ff2c7230 */ /* 0x000fc40000004100 */
[-C--:B------:R-:W-:Y:S01]  /*7c30*/  FMUL.FTZ R41, R55, R49.reuse ;  /* 0x0000003137297220 */ /* 0x080fe20000410000 */
[C---:B------:R-:W-:Y:S01]  /*7c40*/  FMUL.FTZ R49, R46.reuse, R49 ;  /* 0x000000312e317220 */ /* 0x040fe20000410000 */
[----:B------:R-:W-:Y:S02]  /*7c50*/  IMAD.MOV.U32 R47, RZ, RZ, R43 ;  /* 0x000000ffff2f7224 */ /* 0x000fe400078e002b */
[-C--:B------:R-:W-:Y:S01]  /*7c60*/  FFMA.FTZ R94, R53, R44.reuse, R94 ;  /* 0x0000002c355e7223 */ /* 0x080fe2000001005e */
[-C--:B------:R-:W-:Y:S01]  /*7c70*/  FFMA.FTZ R49, R55, R93.reuse, R49 ;  /* 0x0000005d37317223 */ /* 0x080fe20000010031 */
        /* <DEDUP_REMOVED lines=8> */
[----:B------:R-:W-:-:S07]  /*7d00*/  MOV R46, R41 ;  /* 0x00000029002e7202 */ /* 0x000fce0000000f00 */
.L_x_2942:
[----:B------:R-:W-:Y:S05]  /*7d10*/  BSYNC B2 ;  /* 0x0000000000027941 */ /* 0x000fea0003800000 */
.L_x_2941:
[----:B------:R-:W-:Y:S02]  /*7d20*/  ULDC.64 UR4, c[0x0][0x208] ;  /* 0x0000820000047ab9 */ /* 0x000fe40000000a00 */
[----:B0-----:R3:W-:Y:S04]  /*7d30*/  STG.E.128 desc[UR4][R88.64], R44 ;  /* 0x0000002c58007986 */ /* 0x0017e8000c101d04 */
[----:B--2---:R3:W-:Y:S02]  /*7d40*/  @!P5 STG.E.128 desc[UR4][R90.64], R52 ;  /* 0x000000345a00d986 */ /* 0x0047e4000c101d04 */
.L_x_2936:
[----:B------:R-:W-:Y:S05]  /*7d50*/  BSYNC B1 ;  /* 0x0000000000017941 */ /* 0x000fea0003800000 */
.L_x_2935:
[----:B------:R-:W-:Y:S04]  /*7d60*/  BSSY B1, `(.L_x_2943) ;  /* 0x00000fb000017945 */ /* 0x000fe80003800000 */
[----:B------:R-:W-:Y:S05]  /*7d70*/  @P3 BRA `(.L_x_2944) ;  /* 0x0000000c00e43947 */ /* 0x000fea0003800000 */
[----:B------:R-:W-:Y:S01]  /*7d80*/  ISETP.NE.AND P3, PT, R26, RZ, PT ;  /* 0x000000ff1a00720c */ /* 0x000fe20003f65270 */
[----:B------:R-:W-:Y:S01]  /*7d90*/  VIADD R41, R212, 0x20 ;  /* 0x00000020d4297836 */ /* 0x000fe20000000000 */
[----:B------:R-:W-:Y:S01]  /*7da0*/  BSSY B2, `(.L_x_2945) ;  /* 0x000007d000027945 */ /* 0x000fe20003800000 */
[-C--:B--2---:R-:W-:Y:S02]  /*7db0*/  IMAD R40, R148, R124.reuse, RZ ;  /* 0x0000007c94287224 */ /* 0x084fe400078e02ff */
[----:B------:R-:W-:-:S04]  /*7dc0*/  IMAD.WIDE.U32 R48, R41, R124, R126 ;  /* 0x0000007c29307225 */ /* 0x000fc800078e007e */
[----:B------:R-:W-:-:S05]  /*7dd0*/  IMAD R41, R41, R125, R40 ;  /* 0x0000007d29297224 */ /* 0x000fca00078e0228 */
[----:B---3--:R-:W-:Y:S01]  /*7de0*/  IADD3 R54, R49, R41, RZ ;  /* 0x0000002931367210 */ /* 0x008fe20007ffe0ff */
        /* <DEDUP_REMOVED lines=8> */
[----:B------:R-:W-:-:S05]  /*7e70*/  LEA.HI.SX32 R44, R41, R14, 0x1c ;  /* 0x0000000e292c7211 */ /* 0x000fca00078fe2ff */
[----:B------:R-:W-:-:S05]  /*7e80*/  IMAD.SHL.U32 R45, R44, 0x8, RZ ;  /* 0x000000082c2d7824 */ /* 0x000fca00078e00ff */
[----:B------:R-:W-:-:S13]  /*7e90*/  ISETP.GE.AND P3, PT, R45, R145, PT ;  /* 0x000000912d00720c */ /* 0x000fda0003f66270 */
[--C-:B------:R-:W-:Y:S02]  /*7ea0*/  @!P3 SHF.R.S32.HI R47, RZ, 0x1f, R45.reuse ;  /* 0x0000001fff2fb819 */ /* 0x100fe4000001142d */
[----:B------:R-:W-:-:S04]  /*7eb0*/  @!P3 IADD3 R41, P5, P6, R96, R48, R45 ;  /* 0x000000306029b210 */ /* 0x000fc80007ebe02d */
[----:B------:R-:W-:Y:S02]  /*7ec0*/  @!P3 IADD3.X R40, R36, R54, R47, P5, P6 ;  /* 0x000000362428b210 */ /* 0x000fe40002fec42f */
[----:B------:R-:W-:Y:S02]  /*7ed0*/  SHF.R.S32.HI R47, RZ, 0x1f, R44 ;  /* 0x0000001fff2f7819 */ /* 0x000fe4000001142c */
[----:B------:R-:W-:Y:S02]  /*7ee0*/  LEA R50, P5, R42, R118, 0x1 ;  /* 0x000000762a327211 */ /* 0x000fe400078a08ff */
[----:B------:R-:W-:Y:S02]  /*7ef0*/  LEA.HI R47, R47, R44, RZ, 0x3 ;  /* 0x0000002c2f2f7211 */ /* 0x000fe400078f18ff */
[----:B------:R-:W-:Y:S02]  /*7f00*/  LOP3.LUT R44, R223, 0x38, R45, 0xf8, !PT ;  /* 0x00000038df2c7812 */ /* 0x000fe400078ef82d */
[----:B------:R-:W-:-:S02]  /*7f10*/  SHF.R.S32.HI R47, RZ, 0x3, R47 ;  /* 0x00000003ff2f7819 */ /* 0x000fc4000001142f */
[----:B------:R-:W-:Y:S02]  /*7f20*/  LOP3.LUT R44, R44, R46, RZ, 0x3c, !PT ;  /* 0x0000002e2c2c7212 */ /* 0x000fe400078e3cff */
[----:B------:R-:W-:Y:S01]  /*7f30*/  LEA.HI.X R51, R42, R119, R43, 0x1, P5 ;  /* 0x000000772a337211 */ /* 0x000fe200028f0c2b */
[----:B------:R-:W-:Y:S01]  /*7f40*/  IMAD R45, R47, 0x1400, R226 ;  /* 0x000014002f2d7824 */ /* 0x000fe200078e02e2 */
[----:B------:R-:W-:-:S03]  /*7f50*/  @!P3 LEA R52, P5, R41, R118, 0x1 ;  /* 0x000000762934b211 */ /* 0x000fc600078a08ff */
[----:B------:R-:W-:Y:S01]  /*7f60*/  IMAD.IADD R44, R45, 0x1, R44 ;  /* 0x000000012d2c7824 */ /* 0x000fe200078e022c */
[----:B------:R-:W-:Y:S01]  /*7f70*/  @!P3 LEA.HI.X R53, R41, R119, R40, 0x1, P5 ;  /* 0x000000772935b211 */ /* 0x000fe200028f0c28 */
[C---:B------:R-:W-:Y:S01]  /*7f80*/  IMAD R45, R19.reuse, 0x5000, R135 ;  /* 0x00005000132d7824 */ /* 0x040fe200078e0287 */
[----:B------:R-:W-:Y:S01]  /*7f90*/  ISETP.GE.AND P5, PT, R16, R116, PT ;  /* 0x000000741000720c */ /* 0x000fe20003fa6270 */
[----:B------:R-:W-:Y:S02]  /*7fa0*/  IMAD R47, R19, 0x5000, R44 ;  /* 0x00005000132f7824 */ /* 0x000fe400078e022c */
[--C-:B------:R-:W-:Y:S02]  /*7fb0*/  IMAD R42, R45, 0x2, R18.reuse ;  /* 0x000000022d2a7824 */ /* 0x100fe400078e0212 */
[----:B------:R-:W-:-:S04]  /*7fc0*/  IMAD R47, R47, 0x2, R18 ;  /* 0x000000022f2f7824 */ /* 0x000fc800078e0212 */
[----:B------:R-:W2:Y:S04]  /*7fd0*/  LDS.128 R40, [R42+0x24400] ;  /* 0x024400002a287984 */ /* 0x000ea80000000c00 */
[----:B------:R-:W3:Y:S01]  /*7fe0*/  LDS.128 R44, [R47+0x24400] ;  /* 0x024400002f2c7984 */ /* 0x000ee20000000c00 */
        /* <DEDUP_REMOVED lines=19> */
[----:B------:R-:W-:Y:S01]  /*8120*/  FFMA.FTZ R92, R89, R71, R92 ;  /* 0x00000047595c7223 */ /* 0x000fe2000001005c */
[----:B------:R-:W-:Y:S01]  /*8130*/  SHF.R.U32.HI R63, RZ, 0x10, R63 ;  /* 0x00000010ff3f7819 */ /* 0x000fe2000001163f */
[----:B------:R-:W-:Y:S01]  /*8140*/  FMUL.FTZ R88, R90, R68 ;  /* 0x000000445a587220 */ /* 0x000fe20000410000 */
[----:B------:R-:W-:-:S02]  /*8150*/  HADD2.F32 R45, -RZ, R47.H0_H0 ;  /* 0x2000002fff2d7230 */ /* 0x000fc40000004100 */
[C---:B------:R-:W-:Y:S01]  /*8160*/  FMUL.FTZ R68, R41.reuse, R68 ;  /* 0x0000004429447220 */ /* 0x040fe20000410000 */
[----:B------:R-:W-:Y:S02]  /*8170*/  HADD2.F32 R71, -RZ, R47.H1_H1 ;  /* 0x3000002fff477230 */ /* 0x000fe40000004100 */
[-C--:B------:R-:W-:Y:S01]  /*8180*/  FFMA.FTZ R88, R41, R91.reuse, -R88 ;  /* 0x0000005b29587223 */ /* 0x080fe20000010858 */
[----:B------:R-:W-:Y:S02]  /*8190*/  HADD2.F32 R174, -RZ, R174.H1_H1 ;  /* 0x300000aeffae7230 */ /* 0x000fe40000004100 */
[----:B------:R-:W-:Y:S01]  /*81a0*/  FFMA.FTZ R68, R90, R91, R68 ;  /* 0x0000005b5a447223 */ /* 0x000fe20000010044 */
[--C-:B------:R-:W-:Y:S02]  /*81b0*/  HADD2.F32 R47, -RZ, R43.reuse.H0_H0 ;  /* 0x2000002bff2f7230 */ /* 0x100fe40000004100 */
[----:B------:R-:W-:Y:S02]  /*81c0*/  HADD2.F32 R70, -RZ, R70.H0_H0 ;  /* 0x20000046ff467230 */ /* 0x000fe40000004100 */
[----:B------:R-:W-:-:S02]  /*81d0*/  HADD2.F32 R43, -RZ, R43.H1_H1 ;  /* 0x3000002bff2b7230 */ /* 0x000fc40000004100 */
[----:B------:R-:W-:Y:S02]  /*81e0*/  HADD2.F32 R41, -RZ, R172.H1_H1 ;  /* 0x300000acff297230 */ /* 0x000fe40000004100 */
[----:B------:R-:W-:Y:S01]  /*81f0*/  FMUL.FTZ R90, R71, R70 ;  /* 0x00000046475a7220 */ /* 0x000fe20000410000 */
[----:B------:R-:W-:Y:S02]  /*8200*/  HADD2.F32 R89, -RZ, R63.H0_H0 ;  /* 0x2000003fff597230 */ /* 0x000fe40000004100 */
[----:B------:R-:W-:Y:S01]  /*8210*/  FMUL.FTZ R63, R45, R174 ;  /* 0x000000ae2d3f7220 */ /* 0x000fe20000410000 */
[----:B------:R-:W-:Y:S01]  /*8220*/  FMUL.FTZ R70, R43, R70 ;  /* 0x000000462b467220 */ /* 0x000fe20000410000 */
[C---:B------:R-:W-:Y:S01]  /*8230*/  FMUL.FTZ R174, R47.reuse, R174 ;  /* 0x000000ae2fae7220 */ /* 0x040fe20000410000 */
[----:B------:R-:W-:Y:S02]  /*8240*/  HADD2.F32 R60, -RZ, R60.H0_H0 ;  /* 0x2000003cff3c7230 */ /* 0x000fe40000004100 */
[----:B------:R-:W-:Y:S01]  /*8250*/  FFMA.FTZ R63, R47, R41, -R63 ;  /* 0x000000292f3f7223 */ /* 0x000fe2000001083f */
[-C--:B------:R-:W-:Y:S01]  /*8260*/  FFMA.FTZ R90, R43, R89.reuse, -R90 ;  /* 0x000000592b5a7223 */ /* 0x080fe2000001085a */
[----:B------:R-:W-:Y:S01]  /*8270*/  FFMA.FTZ R71, R71, R89, R70 ;  /* 0x0000005947477223 */ /* 0x000fe20000010046 */
[----:B------:R-:W-:-:S02]  /*8280*/  HADD2.F32 R47, -RZ, R44.H1_H1 ;  /* 0x3000002cff2f7230 */ /* 0x000fc40000004100 */
[----:B------:R-:W-:Y:S01]  /*8290*/  FFMA.FTZ R174, R45, R41, R174 ;  /* 0x000000292dae7223 */ /* 0x000fe200000100ae */
[----:B------:R-:W-:Y:S01]  /*82a0*/  HADD2.F32 R89, -RZ, R40.H1_H1 ;  /* 0x30000028ff597230 */ /* 0x000fe20000004100 */
[----:B------:R-:W-:Y:S01]  /*82b0*/  F2FP.F16.F32.PACK_AB R63, R90, R63 ;  /* 0x0000003f5a3f723e */ /* 0x000fe200000000ff */
[----:B------:R-:W-:Y:S02]  /*82c0*/  HADD2.F32 R45, -RZ, R44.H0_H0 ;  /* 0x2000002cff2d7230 */ /* 0x000fe40000004100 */
[-C--:B------:R-:W-:Y:S01]  /*82d0*/  FMUL.FTZ R70, R47, R60.reuse ;  /* 0x0000003c2f467220 */ /* 0x080fe20000410000 */
[----:B------:R-:W-:Y:S02]  /*82e0*/  HADD2.F32 R44, -RZ, R55.H0_H0 ;  /* 0x20000037ff2c7230 */ /* 0x000fe40000004100 */
[----:B------:R-:W-:Y:S01]  /*82f0*/  FMUL.FTZ R60, R89, R60 ;  /* 0x0000003c593c7220 */ /* 0x000fe20000410000 */
[----:B------:R-:W-:Y:S01]  /*8300*/  HADD2.F32 R41, -RZ, R173.H0_H0 ;  /* 0x200000adff297230 */ /* 0x000fe20000004100 */
[----:B------:R-:W-:Y:S01]  /*8310*/  F2FP.F16.F32.PACK_AB R71, R71, R174 ;  /* 0x000000ae4747723e */ /* 0x000fe200000000ff */
[----:B------:R-:W-:-:S02]  /*8320*/  HADD2.F32 R43, -RZ, R40.H0_H0 ;  /* 0x20000028ff2b7230 */ /* 0x000fc40000004100 */
[-C--:B------:R-:W-:Y:S01]  /*8330*/  FFMA.FTZ R89, R89, R44.reuse, -R70 ;  /* 0x0000002c59597223 */ /* 0x080fe20000010846 */
[----:B------:R-:W-:Y:S01]  /*8340*/  FFMA.FTZ R47, R47, R44, R60 ;  /* 0x0000002c2f2f7223 */ /* 0x000fe2000001003c */
[----:B------:R-:W-:Y:S02]  /*8350*/  HADD2.F32 R172, -RZ, R172.H0_H0 ;  /* 0x200000acffac7230 */ /* 0x000fe40000004100 */
[-C--:B------:R-:W-:Y:S01]  /*8360*/  FMUL.FTZ R40, R45, R41.reuse ;  /* 0x000000292d287220 */ /* 0x080fe20000410000 */
[----:B------:R-:W-:Y:S02]  /*8370*/  HADD2.F32 R44, -RZ, R46.H0_H0 ;  /* 0x2000002eff2c7230 */ /* 0x000fe40000004100 */
[C---:B------:R-:W-:Y:S01]  /*8380*/  FMUL.FTZ R94, R43.reuse, R41 ;  /* 0x000000292b5e7220 */ /* 0x040fe20000410000 */
[----:B------:R-:W-:Y:S02]  /*8390*/  HADD2.F32 R175, -RZ, R175.H1_H1 ;  /* 0x300000afffaf7230 */ /* 0x000fe40000004100 */
[----:B------:R-:W-:Y:S01]  /*83a0*/  FFMA.FTZ R40, R43, R172, -R40 ;  /* 0x000000ac2b287223 */ /* 0x000fe20000010828 */
        /* <DEDUP_REMOVED lines=23> */
[----:B------:R-:W-:-:S07]  /*8520*/  MOV R44, R94 ;  /* 0x0000005e002c7202 */ /* 0x000fce0000000f00 */
.L_x_2948:
[----:B------:R-:W-:Y:S05]  /*8530*/  BSYNC B3 ;  /* 0x0000000000037941 */ /* 0x000fea0003800000 */
.L_x_2947:
[----:B------:R-:W-:Y:S02]  /*8540*/  ULDC.64 UR4, c[0x0][0x208] ;  /* 0x0000820000047ab9 */ /* 0x000fe40000000a00 */
[----:B--2---:R2:W-:Y:S04]  /*8550*/  STG.E.128 desc[UR4][R50.64], R40 ;  /* 0x0000002832007986 */ /* 0x0045e8000c101d04 */
[----:B---3--:R2:W-:Y:S02]  /*8560*/  @!P3 STG.E.128 desc[UR4][R52.64], R44 ;  /* 0x0000002c3400b986 */ /* 0x0085e4000c101d04 */
.L_x_2946:
[----:B------:R-:W-:Y:S05]  /*8570*/  BSYNC B2 ;  /* 0x0000000000027941 */ /* 0x000fea0003800000 */
.L_x_2945:
        /* <DEDUP_REMOVED lines=21> */
[----:B------:R-:W-:-:S03]  /*86d0*/  LEA R48, P5, R44, R118, 0x1 ;  /* 0x000000762c307211 */ /* 0x000fc600078a08ff */
[----:B------:R-:W-:Y:S01]  /*86e0*/  IMAD.IADD R40, R41, 0x1, R40 ;  /* 0x0000000129287824 */ /* 0x000fe200078e0228 */
[----:B------:R-:W-:Y:S01]  /*86f0*/  LEA.HI.X R49, R44, R119, R45, 0x1, P5 ;  /* 0x000000772c317211 */ /* 0x000fe200028f0c2d */
[C---:B------:R-:W-:Y:S01]  /*8700*/  IMAD R41, R19.reuse, 0x5000, R134 ;  /* 0x0000500013297824 */ /* 0x040fe200078e0286 */
[----:B------:R-:W-:Y:S01]  /*8710*/  @!P3 LEA R50, P5, R42, R118, 0x1 ;  /* 0x000000762a32b211 */ /* 0x000fe200078a08ff */
[----:B------:R-:W-:-:S03]  /*8720*/  IMAD R43, R19, 0x5000, R40 ;  /* 0x00005000132b7824 */ /* 0x000fc600078e0228 */
[----:B------:R-:W-:Y:S01]  /*8730*/  LEA R41, R41, R18, 0x1 ;  /* 0x0000001229297211 */ /* 0x000fe200078e08ff */
[----:B------:R-:W-:Y:S01]  /*8740*/  IMAD R44, R43, 0x2, R18 ;  /* 0x000000022b2c7824 */ /* 0x000fe200078e0212 */
[----:B------:R-:W-:Y:S02]  /*8750*/  @!P3 LEA.HI.X R51, R42, R119, R54, 0x1, P5 ;  /* 0x000000772a33b211 */ /* 0x000fe400028f0c36 */
[----:B------:R-:W-:Y:S02]  /*8760*/  ISETP.GE.AND P5, PT, R213, R116, PT ;  /* 0x00000074d500720c */ /* 0x000fe40003fa6270 */
[----:B------:R-:W2:Y:S04]  /*8770*/  LDS.128 R40, [R41+0x24400] ;  /* 0x0244000029287984 */ /* 0x000ea80000000c00 */
[----:B------:R-:W3:Y:S07]  /*8780*/  LDS.128 R44, [R44+0x24400] ;  /* 0x024400002c2c7984 */ /* 0x000eee0000000c00 */
[----:B------:R-:W-:Y:S05]  /*8790*/  @P5 BRA `(.L_x_2950) ;  /* 0x00000004004c5947 */ /* 0x000fea0003800000 */
[--C-:B------:R-:W-:Y:S01]  /*87a0*/  SHF.R.U64 R52, R56, 0x10, R57.reuse ;  /* 0x0000001038347819 */ /* 0x100fe20000001239 */
[----:B------:R-:W-:Y:S01]  /*87b0*/  HADD2.F32 R62, -RZ, R168.H0_H0 ;  /* 0x200000a8ff3e7230 */ /* 0x000fe20000004100 */
[----:B------:R-:W-:Y:S01]  /*87c0*/  SHF.R.U32.HI R56, RZ, 0x10, R57 ;  /* 0x00000010ff387819 */ /* 0x000fe20000011639 */
[----:B---3--:R-:W-:Y:S01]  /*87d0*/  IMAD.MOV.U32 R57, RZ, RZ, R45 ;  /* 0x000000ffff397224 */ /* 0x008fe200078e002d */
[----:B------:R-:W-:Y:S01]  /*87e0*/  SHF.R.U32.HI R63, RZ, 0x10, R65 ;  /* 0x00000010ff3f7819 */ /* 0x000fe20000011641 */
[----:B--2---:R-:W-:Y:S01]  /*87f0*/  IMAD.MOV.U32 R45, RZ, RZ, R43 ;  /* 0x000000ffff2d7224 */ /* 0x004fe200078e002b */
[----:B------:R-:W-:Y:S01]  /*8800*/  SHF.R.U64 R54, R58, 0x10, R59 ;  /* 0x000000103a367819 */ /* 0x000fe2000000123b */
[----:B------:R-:W-:Y:S01]  /*8810*/  HADD2.F32 R43, -RZ, R41.H0_H0 ;  /* 0x20000029ff2b7230 */ /* 0x000fe20000004100 */
[----:B------:R-:W-:Y:S01]  /*8820*/  SHF.R.U64 R53, R64, 0x10, R65 ;  /* 0x0000001040357819 */ /* 0x000fe20000001241 */
[----:B------:R-:W-:Y:S01]  /*8830*/  HADD2.F32 R64, -RZ, R171.H1_H1 ;  /* 0x300000abff407230 */ /* 0x000fe20000004100 */
[----:B------:R-:W-:Y:S01]  /*8840*/  SHF.R.U32.HI R58, RZ, 0x10, R59 ;  /* 0x00000010ff3a7819 */ /* 0x000fe2000001163b */
[--C-:B------:R-:W-:Y:S01]  /*8850*/  HADD2.F32 R59, -RZ, R57.reuse.H0_H0 ;  /* 0x20000039ff3b7230 */ /* 0x100fe20000004100 */
[--C-:B------:R-:W-:Y:S01]  /*8860*/  SHF.R.U64 R55, R66, 0x10, R67.reuse ;  /* 0x0000001042377819 */ /* 0x100fe20000001243 */
[----:B------:R-:W-:Y:S01]  /*8870*/  HADD2.F32 R60, -RZ, R57.H1_H1 ;  /* 0x30000039ff3c7230 */ /* 0x000fe20000004100 */
[----:B------:R-:W-:Y:S01]  /*8880*/  SHF.R.U32.HI R66, RZ, 0x10, R67 ;  /* 0x00000010ff427819 */ /* 0x000fe20000011643 */
[----:B------:R-:W-:-:S02]  /*8890*/  HADD2.F32 R63, -RZ, R63.H0_H0 ;  /* 0x2000003fff3f7230 */ /* 0x000fc40000004100 */
[----:B------:R-:W-:Y:S02]  /*88a0*/  HADD2.F32 R61, -RZ, R56.H0_H0 ;  /* 0x20000038ff3d7230 */ /* 0x000fe40000004100 */
[-C--:B------:R-:W-:Y:S01]  /*88b0*/  FMUL.FTZ R56, R59, R64.reuse ;  /* 0x000000403b387220 */ /* 0x080fe20000410000 */
[----:B------:R-:W-:Y:S02]  /*88c0*/  HADD2.F32 R57, -RZ, R41.H1_H1 ;  /* 0x30000029ff397230 */ /* 0x000fe40000004100 */
[C---:B------:R-:W-:Y:S01]  /*88d0*/  FMUL.FTZ R64, R43.reuse, R64 ;  /* 0x000000402b407220 */ /* 0x040fe20000410000 */
[-C--:B------:R-:W-:Y:S01]  /*88e0*/  FMUL.FTZ R68, R60, R63.reuse ;  /* 0x0000003f3c447220 */ /* 0x080fe20000410000 */
[-C--:B------:R-:W-:Y:S01]  /*88f0*/  FFMA.FTZ R41, R43, R62.reuse, -R56 ;  /* 0x0000003e2b297223 */ /* 0x080fe20000010838 */
[----:B------:R-:W-:Y:S02]  /*8900*/  HADD2.F32 R66, -RZ, R66.H0_H0 ;  /* 0x20000042ff427230 */ /* 0x000fe40000004100 */
[----:B------:R-:W-:Y:S01]  /*8910*/  FMUL.FTZ R63, R57, R63 ;  /* 0x0000003f393f7220 */ /* 0x000fe20000410000 */
[----:B------:R-:W-:Y:S01]  /*8920*/  FFMA.FTZ R43, R59, R62, R64 ;  /* 0x0000003e3b2b7223 */ /* 0x000fe20000010040 */
[----:B------:R-:W-:Y:S01]  /*8930*/  FFMA.FTZ R56, R57, R61, -R68 ;  /* 0x0000003d39387223 */ /* 0x000fe20000010844 */
[----:B------:R-:W-:-:S02]  /*8940*/  HADD2.F32 R68, -RZ, R170.H1_H1 ;  /* 0x300000aaff447230 */ /* 0x000fc40000004100 */
[----:B------:R-:W-:Y:S01]  /*8950*/  FFMA.FTZ R60, R60, R61, R63 ;  /* 0x0000003d3c3c7223 */ /* 0x000fe2000001003f */
[--C-:B------:R-:W-:Y:S02]  /*8960*/  HADD2.F32 R59, -RZ, R47.reuse.H0_H0 ;  /* 0x2000002fff3b7230 */ /* 0x100fe40000004100 */
[----:B------:R-:W-:Y:S01]  /*8970*/  HADD2.F32 R62, -RZ, R47.H1_H1 ;  /* 0x3000002fff3e7230 */ /* 0x000fe20000004100 */
[----:B------:R-:W-:Y:S01]  /*8980*/  F2FP.F16.F32.PACK_AB R41, R56, R41 ;  /* 0x000000293829723e */ /* 0x000fe200000000ff */
[--C-:B------:R-:W-:Y:S02]  /*8990*/  HADD2.F32 R47, -RZ, R45.reuse.H0_H0 ;  /* 0x2000002dff2f7230 */ /* 0x100fe40000004100 */
[----:B------:R-:W-:Y:S02]  /*89a0*/  HADD2.F32 R57, -RZ, R45.H1_H1 ;  /* 0x3000002dff397230 */ /* 0x000fe40000004100 */
[----:B------:R-:W-:Y:S01]  /*89b0*/  FMUL.FTZ R70, R62, R66 ;  /* 0x000000423e467220 */ /* 0x000fe20000410000 */
[----:B------:R-:W-:-:S02]  /*89c0*/  HADD2.F32 R64, -RZ, R169.H0_H0 ;  /* 0x200000a9ff407230 */ /* 0x000fc40000004100 */
[----:B------:R-:W-:Y:S02]  /*89d0*/  HADD2.F32 R61, -RZ, R58.H0_H0 ;  /* 0x2000003aff3d7230 */ /* 0x000fe40000004100 */
[-C--:B------:R-:W-:Y:S01]  /*89e0*/  FMUL.FTZ R58, R59, R68.reuse ;  /* 0x000000443b3a7220 */ /* 0x080fe20000410000 */
[----:B------:R-:W-:Y:S01]  /*89f0*/  FMUL.FTZ R68, R47, R68 ;  /* 0x000000442f447220 */ /* 0x000fe20000410000 */
[----:B------:R-:W-:Y:S01]  /*8a00*/  FMUL.FTZ R63, R57, R66 ;  /* 0x00000042393f7220 */ /* 0x000fe20000410000 */
[----:B------:R-:W-:Y:S02]  /*8a10*/  HADD2.F32 R66, -RZ, R53.H0_H0 ;  /* 0x20000035ff427230 */ /* 0x000fe40000004100 */
[-C--:B------:R-:W-:Y:S01]  /*8a20*/  FFMA.FTZ R45, R47, R64.reuse, -R58 ;  /* 0x000000402f2d7223 */ /* 0x080fe2000001083a */
[----:B------:R-:W-:Y:S01]  /*8a30*/  FFMA.FTZ R47, R59, R64, R68 ;  /* 0x000000403b2f7223 */ /* 0x000fe20000010044 */
[-C--:B------:R-:W-:Y:S01]  /*8a40*/  FFMA.FTZ R58, R57, R61.reuse, -R70 ;  /* 0x0000003d393a7223 */ /* 0x080fe20000010846 */
[----:B------:R-:W-:Y:S01]  /*8a50*/  FFMA.FTZ R62, R62, R61, R63 ;  /* 0x0000003d3e3e7223 */ /* 0x000fe2000001003f */
[----:B------:R-:W-:-:S02]  /*8a60*/  HADD2.F32 R64, -RZ, R171.H0_H0 ;  /* 0x200000abff407230 */ /* 0x000fc40000004100 */
[----:B------:R-:W-:Y:S01]  /*8a70*/  HADD2.F32 R59, -RZ, R44.H0_H0 ;  /* 0x2000002cff3b7230 */ /* 0x000fe20000004100 */
[----:B------:R-:W-:Y:S01]  /*8a80*/  F2FP.F16.F32.PACK_AB R58, R58, R45 ;  /* 0x0000002d3a3a723e */ /* 0x000fe200000000ff */
[----:B------:R-:W-:Y:S01]  /*8a90*/  HADD2.F32 R53, -RZ, R40.H0_H0 ;  /* 0x20000028ff357230 */ /* 0x000fe20000004100 */
[----:B------:R-:W-:Y:S01]  /*8aa0*/  F2FP.F16.F32.PACK_AB R45, R60, R43 ;  /* 0x0000002b3c2d723e */ /* 0x000fe200000000ff */
[----:B------:R-:W-:Y:S01]  /*8ab0*/  HADD2.F32 R61, -RZ, R44.H1_H1 ;  /* 0x3000002cff3d7230 */ /* 0x000fe20000004100 */
[----:B------:R-:W-:Y:S01]  /*8ac0*/  F2FP.F16.F32.PACK_AB R47, R62, R47 ;  /* 0x0000002f3e2f723e */ /* 0x000fe200000000ff */
[----:B------:R-:W-:Y:S02]  /*8ad0*/  HADD2.F32 R57, -RZ, R40.H1_H1 ;  /* 0x30000028ff397230 */ /* 0x000fe40000004100 */
[-C--:B------:R-:W-:Y:S01]  /*8ae0*/  FMUL.FTZ R40, R59, R64.reuse ;  /* 0x000000403b287220 */ /* 0x080fe20000410000 */
[----:B------:R-:W-:Y:S02]  /*8af0*/  HADD2.F32 R168, -RZ, R168.H1_H1 ;  /* 0x300000a8ffa87230 */ /* 0x000fe40000004100 */
[----:B------:R-:W-:Y:S01]  /*8b00*/  FMUL.FTZ R44, R53, R64 ;  /* 0x00000040352c7220 */ /* 0x000fe20000410000 */
[----:B------:R-:W-:-:S02]  /*8b10*/  HADD2.F32 R52, -RZ, R52.H0_H0 ;  /* 0x20000034ff347230 */ /* 0x000fc40000004100 */
[-C--:B------:R-:W-:Y:S01]  /*8b20*/  FMUL.FTZ R64, R61, R66.reuse ;  /* 0x000000423d407220 */ /* 0x080fe20000410000 */
[----:B------:R-:W-:Y:S01]  /*8b30*/  FMUL.FTZ R66, R57, R66 ;  /* 0x0000004239427220 */ /* 0x000fe20000410000 */
[-C--:B------:R-:W-:Y:S01]  /*8b40*/  FFMA.FTZ R40, R53, R168.reuse, -R40 ;  /* 0x000000a835287223 */ /* 0x080fe20000010828 */
[----:B------:R-:W-:Y:S01]  /*8b50*/  FFMA.FTZ R44, R59, R168, R44 ;  /* 0x000000a83b2c7223 */ /* 0x000fe2000001002c */
[-C--:B------:R-:W-:Y:S01]  /*8b60*/  FFMA.FTZ R59, R57, R52.reuse, -R64 ;  /* 0x00000034393b7223 */ /* 0x080fe20000010840 */
[----:B------:R-:W-:Y:S01]  /*8b70*/  FFMA.FTZ R61, R61, R52, R66 ;  /* 0x000000343d3d7223 */ /* 0x000fe20000010042 */
[----:B------:R-:W-:Y:S02]  /*8b80*/  HADD2.F32 R53, -RZ, R46.H0_H0 ;  /* 0x2000002eff357230 */ /* 0x000fe40000004100 */
[----:B------:R-:W-:Y:S01]  /*8b90*/  HADD2.F32 R170, -RZ, R170.H0_H0 ;  /* 0x200000aaffaa7230 */ /* 0x000fe20000004100 */
[----:B------:R-:W-:Y:S01]  /*8ba0*/  F2FP.F16.F32.PACK_AB R40, R59, R40 ;  /* 0x000000283b28723e */ /* 0x000fe200000000ff */
[----:B------:R-:W-:Y:S01]  /*8bb0*/  HADD2.F32 R57, -RZ, R55.H0_H0 ;  /* 0x20000037ff397230 */ /* 0x000fe20000004100 */
[----:B------:R-:W-:Y:S01]  /*8bc0*/  F2FP.F16.F32.PACK_AB R44, R61, R44 ;  /* 0x0000002c3d2c723e */ /* 0x000fe200000000ff */
[----:B------:R-:W-:-:S02]  /*8bd0*/  HADD2.F32 R52, -RZ, R42.H0_H0 ;  /* 0x2000002aff347230 */ /* 0x000fc40000004100 */
[-C--:B------:R-:W-:Y:S01]  /*8be0*/  FMUL.FTZ R63, R53, R170.reuse ;  /* 0x000000aa353f7220 */ /* 0x080fe20000410000 */
[----:B------:R-:W-:Y:S02]  /*8bf0*/  HADD2.F32 R46, -RZ, R46.H1_H1 ;  /* 0x3000002eff2e7230 */ /* 0x000fe40000004100 */
[----:B------:R-:W-:Y:S02]  /*8c00*/  HADD2.F32 R42, -RZ, R42.H1_H1 ;  /* 0x3000002aff2a7230 */ /* 0x000fe40000004100 */
[----:B------:R-:W-:Y:S01]  /*8c10*/  FMUL.FTZ R170, R52, R170 ;  /* 0x000000aa34aa7220 */ /* 0x000fe20000410000 */
[----:B------:R-:W-:Y:S02]  /*8c20*/  HADD2.F32 R169, -RZ, R169.H1_H1 ;  /* 0x300000a9ffa97230 */ /* 0x000fe40000004100 */
[-C--:B------:R-:W-:Y:S01]  /*8c30*/  FMUL.FTZ R65, R46, R57.reuse ;  /* 0x000000392e417220 */ /* 0x080fe20000410000 */
[----:B------:R-:W-:Y:S02]  /*8c40*/  HADD2.F32 R55, -RZ, R54.H0_H0 ;  /* 0x20000036ff377230 */ /* 0x000fe40000004100 */
[----:B------:R-:W-:Y:S01]  /*8c50*/  FMUL.FTZ R57, R42, R57 ;  /* 0x000000392a397220 */ /* 0x000fe20000410000 */
[----:B------:R-:W-:-:S02]  /*8c60*/  IMAD.MOV.U32 R43, RZ, RZ, R58 ;  /* 0x000000ffff2b7224 */ /* 0x000fc400078e003a */
[-C--:B------:R-:W-:Y:S01]  /*8c70*/  FFMA.FTZ R63, R52, R169.reuse, -R63 ;  /* 0x000000a9343f7223 */ /* 0x080fe2000001083f */
[----:B------:R-:W-:Y:S01]  /*8c80*/  FFMA.FTZ R170, R53, R169, R170 ;  /* 0x000000a935aa7223 */ /* 0x000fe200000100aa */
[-C--:B------:R-:W-:Y:S01]  /*8c90*/  FFMA.FTZ R42, R42, R55.reuse, -R65 ;  /* 0x000000372a2a7223 */ /* 0x080fe20000010841 */
[----:B------:R-:W-:-:S04]  /*8ca0*/  FFMA.FTZ R57, R46, R55, R57 ;  /* 0x000000372e397223 */ /* 0x000fc80000010039 */
[----:B------:R-:W-:Y:S02]  /*8cb0*/  F2FP.F16.F32.PACK_AB R42, R42, R63 ;  /* 0x0000003f2a2a723e */ /* 0x000fe400000000ff */
[----:B------:R-:W-:-:S07]  /*8cc0*/  F2FP.F16.F32.PACK_AB R46, R57, R170 ;  /* 0x000000aa392e723e */ /* 0x000fce00000000ff */
.L_x_2950:
[----:B------:R-:W-:Y:S05]  /*8cd0*/  BSYNC B2 ;  /* 0x0000000000027941 */ /* 0x000fea0003800000 */
.L_x_2949:
[----:B------:R-:W-:Y:S02]  /*8ce0*/  ULDC.64 UR4, c[0x0][0x208] ;  /* 0x0000820000047ab9 */ /* 0x000fe40000000a00 */
[----:B--2---:R4:W-:Y:S04]  /*8cf0*/  STG.E.128 desc[UR4][R48.64], R40 ;  /* 0x0000002830007986 */ /* 0x0049e8000c101d04 */
[----:B---3--:R4:W-:Y:S02]  /*8d00*/  @!P3 STG.E.128 desc[UR4][R50.64], R44 ;  /* 0x0000002c3200b986 */ /* 0x0089e4000c101d04 */
.L_x_2944:
[----:B------:R-:W-:Y:S05]  /*8d10*/  BSYNC B1 ;  /* 0x0000000000017941 */ /* 0x000fea0003800000 */
.L_x_2943:
[----:B--2-4-:R-:W-:Y:S01]  /*8d20*/  IADD3 R41, R212, 0x40, RZ ;  /* 0x00000040d4297810 */ /* 0x014fe20007ffe0ff */
[----:B------:R-:W-:-:S04]  /*8d30*/  IMAD R40, R146, R124, RZ ;  /* 0x0000007c92287224 */ /* 0x000fc800078e02ff */
[----:B------:R-:W-:-:S04]  /*8d40*/  IMAD.WIDE.U32 R126, R41, R124, R126 ;  /* 0x0000007c297e7225 */ /* 0x000fc800078e007e */
[----:B---3--:R-:W-:Y:S01]  /*8d50*/  IMAD R53, R41, R125, R40 ;  /* 0x0000007d29357224 */ /* 0x008fe200078e0228 */
[----:B------:R-:W-:Y:S06]  /*8d60*/  @P4 BRA `(.L_x_2911) ;  /* 0x0000001000fc4947 */ /* 0x000fec0003800000 */
[----:B------:R-:W-:Y:S01]  /*8d70*/  ISETP.NE.AND P3, PT, R26, RZ, PT ;  /* 0x000000ff1a00720c */ /* 0x000fe20003f65270 */
[----:B------:R-:W-:Y:S01]  /*8d80*/  BSSY B1, `(.L_x_2951) ;  /* 0x000007e000017945 */ /* 0x000fe20003800000 */
[----:B------:R-:W-:-:S11]  /*8d90*/  IMAD.IADD R53, R127, 0x1, R53 ;  /* 0x000000017f357824 */ /* 0x000fd600078e0235 */
        /* <DEDUP_REMOVED lines=23> */
[----:B------:R-:W-:Y:S01]  /*8f10*/  @!P3 IADD3 R51, P4, P5, R96, R126, R51 ;  /* 0x0000007e6033b210 */ /* 0x000fe20007d9e033 */
[----:B------:R-:W-:-:S03]  /*8f20*/  IMAD R41, R41, 0x2, R18 ;  /* 0x0000000229297824 */ /* 0x000fc600078e0212 */
[----:B------:R-:W-:Y:S02]  /*8f30*/  LEA R44, R43, R18, 0x1 ;  /* 0x000000122b2c7211 */ /* 0x000fe400078e08ff */
[----:B------:R-:W-:Y:S01]  /*8f40*/  @!P3 IADD3.X R52, R36, R53, R52, P4, P5 ;  /* 0x000000352434b210 */ /* 0x000fe200027ea434 */
[----:B------:R-:W2:Y:S01]  /*8f50*/  LDS.128 R40, [R41+0x24400] ;  /* 0x0244000029287984 */ /* 0x000ea20000000c00 */
[----:B------:R-:W-:Y:S02]  /*8f60*/  ISETP.GE.AND P5, PT, R16, R116, PT ;  /* 0x000000741000720c */ /* 0x000fe40003fa6270 */
[C---:B------:R-:W-:Y:S01]  /*8f70*/  @!P3 LEA R50, P4, R51.reuse, R118, 0x1 ;  /* 0x000000763332b211 */ /* 0x040fe200078808ff */
[----:B------:R-:W3:Y:S03]  /*8f80*/  LDS.128 R44, [R44+0x24400] ;  /* 0x024400002c2c7984 */ /* 0x000ee60000000c00 */
[----:B------:R-:W-:-:S07]  /*8f90*/  @!P3 LEA.HI.X R51, R51, R119, R52, 0x1, P4 ;  /* 0x000000773333b211 */ /* 0x000fce00020f0c34 */
[----:B------:R-:W-:Y:S05]  /*8fa0*/  @P5 BRA `(.L_x_2954) ;  /* 0x00000004005c5947 */ /* 0x000fea0003800000 */
[----:B--2---:R-:W-:Y:S01]  /*8fb0*/  IMAD.MOV.U32 R57, RZ, RZ, R40 ;  /* 0x000000ffff397224 */ /* 0x004fe200078e0028 */
[----:B------:R-:W-:Y:S01]  /*8fc0*/  SHF.R.U32.HI R62, RZ, 0x10, R85 ;  /* 0x00000010ff3e7819 */ /* 0x000fe20000011655 */
[----:B---3--:R-:W-:Y:S01]  /*8fd0*/  IMAD.MOV.U32 R40, RZ, RZ, R45 ;  /* 0x000000ffff287224 */ /* 0x008fe200078e002d */
[----:B------:R-:W-:Y:S01]  /*8fe0*/  MOV R59, R47 ;  /* 0x0000002f003b7202 */ /* 0x000fe20000000f00 */
[----:B------:R-:W-:Y:S01]  /*8ff0*/  IMAD.MOV.U32 R58, RZ, RZ, R44 ;  /* 0x000000ffff3a7224 */ /* 0x000fe200078e002c */
[----:B------:R-:W-:Y:S01]  /*9000*/  SHF.R.U32.HI R60, RZ, 0x10, R77 ;  /* 0x00000010ff3c7819 */ /* 0x000fe2000001164d */
[----:B------:R-:W-:Y:S01]  /*9010*/  HADD2.F32 R63, -RZ, R167.H1_H1 ;  /* 0x300000a7ff3f7230 */ /* 0x000fe20000004100 */
[----:B------:R-:W-:Y:S01]  /*9020*/  SHF.R.U32.HI R66, RZ, 0x10, R87 ;  /* 0x00000010ff427819 */ /* 0x000fe20000011657 */
[--C-:B------:R-:W-:Y:S01]  /*9030*/  HADD2.F32 R44, -RZ, R40.reuse.H0_H0 ;  /* 0x20000028ff2c7230 */ /* 0x100fe20000004100 */
[--C-:B------:R-:W-:Y:S01]  /*9040*/  SHF.R.U64 R52, R78, 0x10, R79.reuse ;  /* 0x000000104e347819 */ /* 0x100fe2000000124f */
[----:B------:R-:W-:Y:S01]  /*9050*/  HADD2.F32 R47, -RZ, R40.H1_H1 ;  /* 0x30000028ff2f7230 */ /* 0x000fe20000004100 */
[----:B------:R-:W-:Y:S01]  /*9060*/  SHF.R.U32.HI R78, RZ, 0x10, R79 ;  /* 0x00000010ff4e7819 */ /* 0x000fe2000001164f */
[----:B------:R-:W-:Y:S01]  /*9070*/  IMAD.MOV.U32 R45, RZ, RZ, R43 ;  /* 0x000000ffff2d7224 */ /* 0x000fe200078e002b */
[----:B------:R-:W-:Y:S01]  /*9080*/  SHF.R.U64 R56, R84, 0x10, R85 ;  /* 0x0000001054387819 */ /* 0x000fe20000001255 */
[--C-:B------:R-:W-:Y:S01]  /*9090*/  HADD2.F32 R40, -RZ, R41.reuse.H0_H0 ;  /* 0x20000029ff287230 */ /* 0x100fe20000004100 */
[----:B------:R-:W-:Y:S01]  /*90a0*/  SHF.R.U64 R54, R76, 0x10, R77 ;  /* 0x000000104c367819 */ /* 0x000fe2000000124d */
[----:B------:R-:W-:Y:S01]  /*90b0*/  HADD2.F32 R62, -RZ, R62.H0_H0 ;  /* 0x2000003eff3e7230 */ /* 0x000fe20000004100 */
[----:B------:R-:W-:Y:S01]  /*90c0*/  SHF.R.U64 R55, R86, 0x10, R87 ;  /* 0x0000001056377819 */ /* 0x000fe20000001257 */
        /* <DEDUP_REMOVED lines=11> */
[----:B------:R-:W-:-:S02]  /*9180*/  HADD2.F32 R61, -RZ, R59.H1_H1 ;  /* 0x3000003bff3d7230 */ /* 0x000fc40000004100 */
[----:B------:R-:W-:Y:S01]  /*9190*/  HADD2.F32 R66, -RZ, R66.H0_H0 ;  /* 0x20000042ff427230 */ /* 0x000fe20000004100 */
[----:B------:R-:W-:Y:S01]  /*91a0*/  F2FP.F16.F32.PACK_AB R43, R43, R40 ;  /* 0x000000282b2b723e */ /* 0x000fe200000000ff */
[----:B------:R-:W-:Y:S02]  /*91b0*/  HADD2.F32 R63, -RZ, R166.H1_H1 ;  /* 0x300000a6ff3f7230 */ /* 0x000fe40000004100 */
[----:B------:R-:W-:Y:S02]  /*91c0*/  HADD2.F32 R60, -RZ, R59.H0_H0 ;  /* 0x2000003bff3c7230 */ /* 0x000fe40000004100 */
[----:B------:R-:W-:Y:S01]  /*91d0*/  FMUL.FTZ R70, R61, R66 ;  /* 0x000000423d467220 */ /* 0x000fe20000410000 */
[----:B------:R-:W-:Y:S02]  /*91e0*/  HADD2.F32 R59, -RZ, R45.H1_H1 ;  /* 0x3000002dff3b7230 */ /* 0x000fe40000004100 */
[----:B------:R-:W-:Y:S02]  /*91f0*/  HADD2.F32 R64, -RZ, R78.H0_H0 ;  /* 0x2000004eff407230 */ /* 0x000fe40000004100 */
[----:B------:R-:W-:Y:S01]  /*9200*/  FMUL.FTZ R68, R60, R63 ;  /* 0x0000003f3c447220 */ /* 0x000fe20000410000 */
[----:B------:R-:W-:-:S02]  /*9210*/  HADD2.F32 R62, -RZ, R156.H1_H1 ;  /* 0x3000009cff3e7230 */ /* 0x000fc40000004100 */
[C---:B------:R-:W-:Y:S01]  /*9220*/  FMUL.FTZ R66, R59.reuse, R66 ;  /* 0x000000423b427220 */ /* 0x040fe20000410000 */
[----:B------:R-:W-:Y:S02]  /*9230*/  HADD2.F32 R47, -RZ, R45.H0_H0 ;  /* 0x2000002dff2f7230 */ /* 0x000fe40000004100 */
[-C--:B------:R-:W-:Y:S01]  /*9240*/  FFMA.FTZ R70, R59, R64.reuse, -R70 ;  /* 0x000000403b467223 */ /* 0x080fe20000010846 */
[----:B------:R-:W-:Y:S02]  /*9250*/  HADD2.F32 R59, -RZ, R56.H0_H0 ;  /* 0x20000038ff3b7230 */ /* 0x000fe40000004100 */
[----:B------:R-:W-:Y:S01]  /*9260*/  FFMA.FTZ R66, R61, R64, R66 ;  /* 0x000000403d427223 */ /* 0x000fe20000010042 */
[----:B------:R-:W-:Y:S02]  /*9270*/  HADD2.F32 R56, -RZ, R58.H0_H0 ;  /* 0x2000003aff387230 */ /* 0x000fe40000004100 */
[C---:B------:R-:W-:Y:S01]  /*9280*/  FMUL.FTZ R63, R47.reuse, R63 ;  /* 0x0000003f2f3f7220 */ /* 0x040fe20000410000 */
[----:B------:R-:W-:Y:S01]  /*9290*/  FFMA.FTZ R45, R47, R62, -R68 ;  /* 0x0000003e2f2d7223 */ /* 0x000fe20000010844 */
[----:B------:R-:W-:-:S02]  /*92a0*/  HADD2.F32 R47, -RZ, R57.H0_H0 ;  /* 0x20000039ff2f7230 */ /* 0x000fc40000004100 */
[----:B------:R-:W-:Y:S02]  /*92b0*/  HADD2.F32 R58, -RZ, R58.H1_H1 ;  /* 0x3000003aff3a7230 */ /* 0x000fe40000004100 */
[----:B------:R-:W-:Y:S01]  /*92c0*/  FFMA.FTZ R65, R60, R62, R63 ;  /* 0x0000003e3c417223 */ /* 0x000fe2000001003f */
[----:B------:R-:W-:Y:S01]  /*92d0*/  HADD2.F32 R57, -RZ, R57.H1_H1 ;  /* 0x30000039ff397230 */ /* 0x000fe20000004100 */
[----:B------:R-:W-:Y:S01]  /*92e0*/  F2FP.F16.F32.PACK_AB R70, R70, R45 ;  /* 0x0000002d4646723e */ /* 0x000fe200000000ff */
[----:B------:R-:W-:Y:S02]  /*92f0*/  HADD2.F32 R167, -RZ, R167.H0_H0 ;  /* 0x200000a7ffa77230 */ /* 0x000fe40000004100 */
[-C--:B------:R-:W-:Y:S01]  /*9300*/  FMUL.FTZ R62, R58, R59.reuse ;  /* 0x0000003b3a3e7220 */ /* 0x080fe20000410000 */
[----:B------:R-:W-:Y:S02]  /*9310*/  HADD2.F32 R54, -RZ, R54.H0_H0 ;  /* 0x20000036ff367230 */ /* 0x000fe40000004100 */
[----:B------:R-:W-:Y:S01]  /*9320*/  FMUL.FTZ R61, R57, R59 ;  /* 0x0000003b393d7220 */ /* 0x000fe20000410000 */
[----:B------:R-:W-:-:S02]  /*9330*/  HADD2.F32 R165, -RZ, R165.H0_H0 ;  /* 0x200000a5ffa57230 */ /* 0x000fc40000004100 */
[-C--:B------:R-:W-:Y:S01]  /*9340*/  FMUL.FTZ R60, R56, R167.reuse ;  /* 0x000000a7383c7220 */ /* 0x080fe20000410000 */
[----:B------:R-:W-:Y:S01]  /*9350*/  FMUL.FTZ R167, R47, R167 ;  /* 0x000000a72fa77220 */ /* 0x000fe20000410000 */
[-C--:B------:R-:W-:Y:S01]  /*9360*/  FFMA.FTZ R59, R57, R54.reuse, -R62 ;  /* 0x00000036393b7223 */ /* 0x080fe2000001083e */
[----:B------:R-:W-:Y:S01]  /*9370*/  FFMA.FTZ R58, R58, R54, R61 ;  /* 0x000000363a3a7223 */ /* 0x000fe2000001003d */
[-C--:B------:R-:W-:Y:S01]  /*9380*/  FFMA.FTZ R60, R47, R165.reuse, -R60 ;  /* 0x000000a52f3c7223 */ /* 0x080fe2000001083c */
[----:B------:R-:W-:Y:S02]  /*9390*/  HADD2.F32 R54, -RZ, R46.H0_H0 ;  /* 0x2000002eff367230 */ /* 0x000fe40000004100 */
        /* <DEDUP_REMOVED lines=9> */
[-C--:B------:R-:W-:Y:S01]  /*9430*/  FMUL.FTZ R63, R46, R57.reuse ;  /* 0x000000392e3f7220 */ /* 0x080fe20000410000 */
[----:B------:R-:W-:Y:S02]  /*9440*/  HADD2.F32 R156, -RZ, R156.H0_H0 ;  /* 0x2000009cff9c7230 */ /* 0x000fe40000004100 */
[-C--:B------:R-:W-:Y:S01]  /*9450*/  FMUL.FTZ R61, R47, R166.reuse ;  /* 0x000000a62f3d7220 */ /* 0x080fe20000410000 */
[----:B------:R-:W-:Y:S02]  /*9460*/  HADD2.F32 R55, -RZ, R52.H0_H0 ;  /* 0x20000034ff377230 */ /* 0x000fe40000004100 */
[----:B------:R-:W-:Y:S01]  /*9470*/  FMUL.FTZ R52, R54, R166 ;  /* 0x000000a636347220 */ /* 0x000fe20000410000 */
[----:B------:R-:W-:Y:S01]  /*9480*/  FMUL.FTZ R57, R42, R57 ;  /* 0x000000392a397220 */ /* 0x000fe20000410000 */
[----:B------:R-:W-:Y:S01]  /*9490*/  FFMA.FTZ R61, R54, R156, R61 ;  /* 0x0000009c363d7223 */ /* 0x000fe2000001003d */
[----:B------:R-:W-:-:S02]  /*94a0*/  IMAD.MOV.U32 R41, RZ, RZ, R43 ;  /* 0x000000ffff297224 */ /* 0x000fc400078e002b */
[----:B------:R-:W-:Y:S01]  /*94b0*/  FFMA.FTZ R52, R47, R156, -R52 ;  /* 0x0000009c2f347223 */ /* 0x000fe20000010834 */
[-C--:B------:R-:W-:Y:S01]  /*94c0*/  FFMA.FTZ R63, R42, R55.reuse, -R63 ;  /* 0x000000372a3f7223 */ /* 0x080fe2000001083f */
[----:B------:R-:W-:Y:S01]  /*94d0*/  FFMA.FTZ R46, R46, R55, R57 ;  /* 0x000000372e2e7223 */ /* 0x000fe20000010039 */
[----:B------:R-:W-:Y:S01]  /*94e0*/  F2FP.F16.F32.PACK_AB R47, R66, R65 ;  /* 0x00000041422f723e */ /* 0x000fe200000000ff */
[----:B------:R-:W-:Y:S02]  /*94f0*/  IMAD.MOV.U32 R43, RZ, RZ, R70 ;  /* 0x000000ffff2b7224 */ /* 0x000fe400078e0046 */
[----:B------:R-:W-:Y:S02]  /*9500*/  F2FP.F16.F32.PACK_AB R42, R63, R52 ;  /* 0x000000343f2a723e */ /* 0x000fe400000000ff */
[----:B------:R-:W-:-:S07]  /*9510*/  F2FP.F16.F32.PACK_AB R46, R46, R61 ;  /* 0x0000003d2e2e723e */ /* 0x000fce00000000ff */
.L_x_2954:
[----:B------:R-:W-:Y:S05]  /*9520*/  BSYNC B2 ;  /* 0x0000000000027941 */ /* 0x000fea0003800000 */
.L_x_2953:
[----:B------:R-:W-:Y:S02]  /*9530*/  ULDC.64 UR4, c[0x0][0x208] ;  /* 0x0000820000047ab9 */ /* 0x000fe40000000a00 */
[----:B--2---:R2:W-:Y:S04]  /*9540*/  STG.E.128 desc[UR4][R48.64], R40 ;  /* 0x0000002830007986 */ /* 0x0045e8000c101d04 */
[----:B---3--:R2:W-:Y:S02]  /*9550*/  @!P3 STG.E.128 desc[UR4][R50.64], R44 ;  /* 0x0000002c3200b986 */ /* 0x0085e4000c101d04 */
.L_x_2952:
[----:B------:R-:W-:Y:S05]  /*9560*/  BSYNC B1 ;  /* 0x0000000000017941 */ /* 0x000fea0003800000 */
.L_x_2951:
        /* <DEDUP_REMOVED lines=11> */
[----:B------:R-:W-:Y:S01]  /*9620*/  SHF.R.S32.HI R40, RZ, 0x1f, R147 ;  /* 0x0000001fff287819 */ /* 0x000fe20000011493 */
[----:B------:R-:W-:Y:S01]  /*9630*/  IMAD.SHL.U32 R51, R147, 0x8, RZ ;  /* 0x0000000893337824 */ /* 0x000fe200078e00ff */
[C---:B------:R-:W-:Y:S02]  /*9640*/  LEA R48, P3, R49.reuse, R118, 0x1 ;  /* 0x0000007631307211 */ /* 0x040fe400078608ff */
[----:B------:R-:W-:Y:S02]  /*9650*/  LEA.HI R40, R40, R147, RZ, 0x3 ;  /* 0x0000009328287211 */ /* 0x000fe400078f18ff */
[----:B------:R-:W-:-:S02]  /*9660*/  LEA.HI.X R49, R49, R119, R50, 0x1, P3 ;  /* 0x0000007731317211 */ /* 0x000fc400018f0c32 */
[----:B------:R-:W-:Y:S02]  /*9670*/  SHF.R.S32.HI R42, RZ, 0x3, R40 ;  /* 0x00000003ff2a7819 */ /* 0x000fe40000011428 */
[----:B------:R-:W-:-:S03]  /*9680*/  LOP3.LUT R40, R224, 0x38, R51, 0xf8, !PT ;  /* 0x00000038e0287812 */ /* 0x000fc600078ef833 */
[----:B------:R-:W-:Y:S01]  /*9690*/  IMAD R41, R42, 0x1400, R227 ;  /* 0x000014002a297824 */ /* 0x000fe200078e02e3 */
[----:B------:R-:W-:-:S05]  /*96a0*/  LOP3.LUT R40, R40, R43, RZ, 0x3c, !PT ;  /* 0x0000002b28287212 */ /* 0x000fca00078e3cff */
[----:B------:R-:W-:Y:S02]  /*96b0*/  IMAD.IADD R40, R41, 0x1, R40 ;  /* 0x0000000129287824 */ /* 0x000fe400078e0228 */
[C---:B------:R-:W-:Y:S02]  /*96c0*/  IMAD R41, R19.reuse, 0x5000, R132 ;  /* 0x0000500013297824 */ /* 0x040fe400078e0284 */
[----:B------:R-:W-:-:S03]  /*96d0*/  IMAD R43, R19, 0x5000, R40 ;  /* 0x00005000132b7824 */ /* 0x000fc600078e0228 */
[----:B------:R-:W-:Y:S01]  /*96e0*/  LEA R41, R41, R18, 0x1 ;  /* 0x0000001229297211 */ /* 0x000fe200078e08ff */
[----:B------:R-:W-:-:S05]  /*96f0*/  IMAD R44, R43, 0x2, R18 ;  /* 0x000000022b2c7824 */ /* 0x000fca00078e0212 */
[----:B------:R-:W2:Y:S04]  /*9700*/  LDS.128 R40, [R41+0x24400] ;  /* 0x0244000029287984 */ /* 0x000ea80000000c00 */
[----:B------:R-:W3:Y:S01]  /*9710*/  LDS.128 R44, [R44+0x24400] ;  /* 0x024400002c2c7984 */ /* 0x000ee20000000c00 */
[----:B------:R-:W-:Y:S05]  /*9720*/  @P4 BRA `(.L_x_2956) ;  /* 0x0000000400544947 */ /* 0x000fea0003800000 */
[----:B------:R-:W-:Y:S01]  /*9730*/  SHF.R.U32.HI R60, RZ, 0x10, R81 ;  /* 0x00000010ff3c7819 */ /* 0x000fe20000011651 */
[----:B---3--:R-:W-:Y:S01]  /*9740*/  IMAD.MOV.U32 R54, RZ, RZ, R44 ;  /* 0x000000ffff367224 */ /* 0x008fe200078e002c */
[----:B------:R-:W-:Y:S01]  /*9750*/  SHF.R.U32.HI R58, RZ, 0x10, R73 ;  /* 0x00000010ff3a7819 */ /* 0x000fe20000011649 */
[----:B------:R-:W-:Y:S01]  /*9760*/  IMAD.MOV.U32 R55, RZ, RZ, R46 ;  /* 0x000000ffff377224 */ /* 0x000fe200078e002e */
[----:B------:R-:W-:Y:S01]  /*9770*/  SHF.R.U64 R52, R82, 0x10, R83 ;  /* 0x0000001052347819 */ /* 0x000fe20000001253 */
[----:B--2---:R-:W-:Y:S01]  /*9780*/  IMAD.MOV.U32 R44, RZ, RZ, R43 ;  /* 0x000000ffff2c7224 */ /* 0x004fe200078e002b */
[----:B------:R-:W-:Y:S01]  /*9790*/  SHF.R.U32.HI R82, RZ, 0x10, R83 ;  /* 0x00000010ff527819 */ /* 0x000fe20000011653 */
[----:B------:R-:W-:Y:S01]  /*97a0*/  HADD2.F32 R57, -RZ, R155.H1_H1 ;  /* 0x3000009bff397230 */ /* 0x000fe20000004100 */
[--C-:B------:R-:W-:Y:S01]  /*97b0*/  SHF.R.U64 R50, R74, 0x10, R75.reuse ;  /* 0x000000104a327819 */ /* 0x100fe2000000124b */
[----:B------:R-:W-:Y:S01]  /*97c0*/  HADD2.F32 R46, -RZ, R45.H0_H0 ;  /* 0x2000002dff2e7230 */ /* 0x000fe20000004100 */
[----:B------:R-:W-:Y:S01]  /*97d0*/  SHF.R.U32.HI R74, RZ, 0x10, R75 ;  /* 0x00000010ff4a7819 */ /* 0x000fe2000001164b */
[----:B------:R-:W-:Y:S01]  /*97e0*/  HADD2.F32 R43, -RZ, R41.H0_H0 ;  /* 0x20000029ff2b7230 */ /* 0x000fe20000004100 */
[----:B------:R-:W-:Y:S01]  /*97f0*/  SHF.R.U64 R66, R80, 0x10, R81 ;  /* 0x0000001050427819 */ /* 0x000fe20000001251 */
[----:B------:R-:W-:-:S02]  /*9800*/  HADD2.F32 R45, -RZ, R45.H1_H1 ;  /* 0x3000002dff2d7230 */ /* 0x000fc40000004100 */
[-C--:B------:R-:W-:Y:S01]  /*9810*/  FMUL.FTZ R62, R46, R57.reuse ;  /* 0x000000392e3e7220 */ /* 0x080fe20000410000 */
[----:B------:R-:W-:Y:S02]  /*9820*/  HADD2.F32 R60, -RZ, R60.H0_H0 ;  /* 0x2000003cff3c7230 */ /* 0x000fe40000004100 */
[----:B------:R-:W-:Y:S01]  /*9830*/  FMUL.FTZ R57, R43, R57 ;  /* 0x000000392b397220 */ /* 0x000fe20000410000 */
[----:B------:R-:W-:Y:S01]  /*9840*/  HADD2.F32 R56, -RZ, R153.H1_H1 ;  /* 0x30000099ff387230 */ /* 0x000fe20000004100 */
[----:B------:R-:W-:Y:S01]  /*9850*/  SHF.R.U64 R67, R72, 0x10, R73 ;  /* 0x0000001048437819 */ /* 0x000fe20000001249 */
[----:B------:R-:W-:Y:S02]  /*9860*/  HADD2.F32 R41, -RZ, R41.H1_H1 ;  /* 0x30000029ff297230 */ /* 0x000fe40000004100 */
[----:B------:R-:W-:Y:S01]  /*9870*/  FMUL.FTZ R64, R45, R60 ;  /* 0x0000003c2d407220 */ /* 0x000fe20000410000 */
[----:B------:R-:W-:Y:S02]  /*9880*/  HADD2.F32 R58, -RZ, R58.H0_H0 ;  /* 0x2000003aff3a7230 */ /* 0x000fe40000004100 */
[-C--:B------:R-:W-:Y:S01]  /*9890*/  FFMA.FTZ R62, R43, R56.reuse, -R62 ;  /* 0x000000382b3e7223 */ /* 0x080fe2000001083e */
[----:B------:R-:W-:Y:S01]  /*98a0*/  FFMA.FTZ R59, R46, R56, R57 ;  /* 0x000000382e3b7223 */ /* 0x000fe20000010039 */
[----:B------:R-:W-:Y:S01]  /*98b0*/  FMUL.FTZ R60, R41, R60 ;  /* 0x0000003c293c7220 */ /* 0x000fe20000410000 */
[----:B------:R-:W-:-:S02]  /*98c0*/  HADD2.F32 R56, -RZ, R154.H1_H1 ;  /* 0x3000009aff387230 */ /* 0x000fc40000004100 */
[-C--:B------:R-:W-:Y:S01]  /*98d0*/  FFMA.FTZ R61, R41, R58.reuse, -R64 ;  /* 0x0000003a293d7223 */ /* 0x080fe20000010840 */
[----:B------:R-:W-:Y:S02]  /*98e0*/  HADD2.F32 R43, -RZ, R47.H0_H0 ;  /* 0x2000002fff2b7230 */ /* 0x000fe40000004100 */
[----:B------:R-:W-:Y:S01]  /*98f0*/  FFMA.FTZ R60, R45, R58, R60 ;  /* 0x0000003a2d3c7223 */ /* 0x000fe2000001003c */
[----:B------:R-:W-:Y:S02]  /*9900*/  HADD2.F32 R41, -RZ, R44.H0_H0 ;  /* 0x2000002cff297230 */ /* 0x000fe40000004100 */
[----:B------:R-:W-:Y:S02]  /*9910*/  HADD2.F32 R57, -RZ, R82.H0_H0 ;  /* 0x20000052ff397230 */ /* 0x000fe40000004100 */
[-C--:B------:R-:W-:Y:S01]  /*9920*/  FMUL.FTZ R58, R43, R56.reuse ;  /* 0x000000382b3a7220 */ /* 0x080fe20000410000 */
[----:B------:R-:W-:Y:S02]  /*9930*/  HADD2.F32 R44, -RZ, R44.H1_H1 ;  /* 0x3000002cff2c7230 */ /* 0x000fe40000004100 */
[----:B------:R-:W-:Y:S01]  /*9940*/  FMUL.FTZ R56, R41, R56 ;  /* 0x0000003829387220 */ /* 0x000fe20000410000 */
[----:B------:R-:W-:-:S02]  /*9950*/  HADD2.F32 R46, -RZ, R152.H1_H1 ;  /* 0x30000098ff2e7230 */ /* 0x000fc40000004100 */
[----:B------:R-:W-:Y:S02]  /*9960*/  HADD2.F32 R47, -RZ, R47.H1_H1 ;  /* 0x3000002fff2f7230 */ /* 0x000fe40000004100 */
[-C--:B------:R-:W-:Y:S01]  /*9970*/  FMUL.FTZ R64, R44, R57.reuse ;  /* 0x000000392c407220 */ /* 0x080fe20000410000 */
[----:B------:R-:W-:Y:S02]  /*9980*/  HADD2.F32 R45, -RZ, R74.H0_H0 ;  /* 0x2000004aff2d7230 */ /* 0x000fe40000004100 */
[-C--:B------:R-:W-:Y:S01]  /*9990*/  FFMA.FTZ R58, R41, R46.reuse, -R58 ;  /* 0x0000002e293a7223 */ /* 0x080fe2000001083a */
[----:B------:R-:W-:Y:S01]  /*99a0*/  FFMA.FTZ R63, R43, R46, R56 ;  /* 0x0000002e2b3f7223 */ /* 0x000fe20000010038 */
[C---:B------:R-:W-:Y:S01]  /*99b0*/  FMUL.FTZ R65, R47.reuse, R57 ;  /* 0x000000392f417220 */ /* 0x040fe20000410000 */
[----:B------:R-:W-:Y:S02]  /*99c0*/  HADD2.F32 R46, -RZ, R155.H0_H0 ;  /* 0x2000009bff2e7230 */ /* 0x000fe40000004100 */
[----:B------:R-:W-:Y:S01]  /*99d0*/  FFMA.FTZ R64, R47, R45, R64 ;  /* 0x0000002d2f407223 */ /* 0x000fe20000010040 */
[----:B------:R-:W-:-:S02]  /*99e0*/  HADD2.F32 R43, -RZ, R54.H0_H0 ;  /* 0x20000036ff2b7230 */ /* 0x000fc40000004100 */
[----:B------:R-:W-:Y:S01]  /*99f0*/  FFMA.FTZ R65, R44, R45, -R65 ;  /* 0x0000002d2c417223 */ /* 0x000fe20000010841 */
[----:B------:R-:W-:Y:S02]  /*9a00*/  HADD2.F32 R47, -RZ, R66.H0_H0 ;  /* 0x20000042ff2f7230 */ /* 0x000fe40000004100 */
[----:B------:R-:W-:Y:S02]  /*9a10*/  HADD2.F32 R54, -RZ, R54.H1_H1 ;  /* 0x30000036ff367230 */ /* 0x000fe40000004100 */
[----:B------:R-:W-:Y:S01]  /*9a20*/  FMUL.FTZ R56, R43, R46 ;  /* 0x0000002e2b387220 */ /* 0x000fe20000410000 */
[----:B------:R-:W-:Y:S01]  /*9a30*/  HADD2.F32 R44, -RZ, R153.H0_H0 ;  /* 0x20000099ff2c7230 */ /* 0x000fe20000004100 */
[----:B------:R-:W-:Y:S01]  /*9a40*/  F2FP.F16.F32.PACK_AB R63, R64, R63 ;  /* 0x0000003f403f723e */ /* 0x000fe200000000ff */
[--C-:B------:R-:W-:Y:S02]  /*9a50*/  HADD2.F32 R41, -RZ, R40.reuse.H0_H0 ;  /* 0x20000028ff297230 */ /* 0x100fe40000004100 */
[----:B------:R-:W-:Y:S01]  /*9a60*/  FMUL.FTZ R57, R54, R47 ;  /* 0x0000002f36397220 */ /* 0x000fe20000410000 */
[----:B------:R-:W-:Y:S01]  /*9a70*/  HADD2.F32 R40, -RZ, R40.H1_H1 ;  /* 0x30000028ff287230 */ /* 0x000fe20000004100 */
[----:B------:R-:W-:Y:S01]  /*9a80*/  F2FP.F16.F32.PACK_AB R58, R65, R58 ;  /* 0x0000003a413a723e */ /* 0x000fe200000000ff */
[----:B------:R-:W-:-:S02]  /*9a90*/  HADD2.F32 R45, -RZ, R67.H0_H0 ;  /* 0x20000043ff2d7230 */ /* 0x000fc40000004100 */
[C---:B------:R-:W-:Y:S01]  /*9aa0*/  FMUL.FTZ R46, R41.reuse, R46 ;  /* 0x0000002e292e7220 */ /* 0x040fe20000410000 */
[-C--:B------:R-:W-:Y:S01]  /*9ab0*/  FFMA.FTZ R56, R41, R44.reuse, -R56 ;  /* 0x0000002c29387223 */ /* 0x080fe20000010838 */
[C---:B------:R-:W-:Y:S01]  /*9ac0*/  FMUL.FTZ R47, R40.reuse, R47 ;  /* 0x0000002f282f7220 */ /* 0x040fe20000410000 */
[----:B------:R-:W-:Y:S02]  /*9ad0*/  HADD2.F32 R41, -RZ, R55.H0_H0 ;  /* 0x20000037ff297230 */ /* 0x000fe40000004100 */
[-C--:B------:R-:W-:Y:S01]  /*9ae0*/  FFMA.FTZ R57, R40, R45.reuse, -R57 ;  /* 0x0000002d28397223 */ /* 0x080fe20000010839 */
[----:B------:R-:W-:Y:S02]  /*9af0*/  HADD2.F32 R154, -RZ, R154.H0_H0 ;  /* 0x2000009aff9a7230 */ /* 0x000fe40000004100 */
[----:B------:R-:W-:Y:S01]  /*9b00*/  FFMA.FTZ R46, R43, R44, R46 ;  /* 0x0000002c2b2e7223 */ /* 0x000fe2000001002e */
[----:B------:R-:W-:Y:S02]  /*9b10*/  HADD2.F32 R52, -RZ, R52.H0_H0 ;  /* 0x20000034ff347230 */ /* 0x000fe40000004100 */
[----:B------:R-:W-:Y:S01]  /*9b20*/  FFMA.FTZ R47, R54, R45, R47 ;  /* 0x0000002d362f7223 */ /* 0x000fe2000001002f */
[----:B------:R-:W-:-:S02]  /*9b30*/  HADD2.F32 R40, -RZ, R42.H0_H0 ;  /* 0x2000002aff287230 */ /* 0x000fc40000004100 */
[-C--:B------:R-:W-:Y:S01]  /*9b40*/  FMUL.FTZ R43, R41, R154.reuse ;  /* 0x0000009a292b7220 */ /* 0x080fe20000410000 */
[----:B------:R-:W-:Y:S02]  /*9b50*/  HADD2.F32 R55, -RZ, R55.H1_H1 ;  /* 0x30000037ff377230 */ /* 0x000fe40000004100 */
[----:B------:R-:W-:Y:S02]  /*9b60*/  HADD2.F32 R42, -RZ, R42.H1_H1 ;  /* 0x3000002aff2a7230 */ /* 0x000fe40000004100 */
[----:B------:R-:W-:Y:S01]  /*9b70*/  FMUL.FTZ R154, R40, R154 ;  /* 0x0000009a289a7220 */ /* 0x000fe20000410000 */
[----:B------:R-:W-:Y:S02]  /*9b80*/  HADD2.F32 R152, -RZ, R152.H0_H0 ;  /* 0x20000098ff987230 */ /* 0x000fe40000004100 */
[-C--:B------:R-:W-:Y:S01]  /*9b90*/  FMUL.FTZ R45, R55, R52.reuse ;  /* 0x00000034372d7220 */ /* 0x080fe20000410000 */
[----:B------:R-:W-:Y:S02]  /*9ba0*/  HADD2.F32 R50, -RZ, R50.H0_H0 ;  /* 0x20000032ff327230 */ /* 0x000fe40000004100 */
        /* <DEDUP_REMOVED lines=8> */
[----:B------:R-:W-:-:S02]  /*9c30*/  F2FP.F16.F32.PACK_AB R45, R60, R59 ;  /* 0x0000003b3c2d723e */ /* 0x000fc400000000ff */
[----:B------:R-:W-:Y:S02]  /*9c40*/  F2FP.F16.F32.PACK_AB R42, R42, R43 ;  /* 0x0000002b2a2a723e */ /* 0x000fe400000000ff */
[----:B------:R-:W-:Y:S02]  /*9c50*/  F2FP.F16.F32.PACK_AB R40, R57, R56 ;  /* 0x000000383928723e */ /* 0x000fe400000000ff */
[----:B------:R-:W-:Y:S02]  /*9c60*/  F2FP.F16.F32.PACK_AB R46, R55, R154 ;  /* 0x0000009a372e723e */ /* 0x000fe400000000ff */
[----:B------:R-:W-:-:S07]  /*9c70*/  MOV R43, R58 ;  /* 0x0000003a002b7202 */ /* 0x000fce0000000f00 */
.L_x_2956:
[----:B------:R-:W-:Y:S05]  /*9c80*/  BSYNC B1 ;  /* 0x0000000000017941 */ /* 0x000fea0003800000 */
.L_x_2955:
        /* <DEDUP_REMOVED lines=12> */
.L_x_2868:
[----:B------:R-:W2:Y:S02]  /*9d50*/  LDL R40, [R1+0x58] ;  /* 0x0000580001287983 */ /* 0x000ea40000100800 */
[----:B--2---:R-:W-:-:S13]  /*9d60*/  R2UR UR4, R40 ;  /* 0x00000000280472ca */ /* 0x004fda00000e0000 */
[----:B------:R-:W-:-:S06]  /*9d70*/  UISETP.NE.AND UP0, UPT, UR4, 0x3, UPT ;  /* 0x000000030400788c */ /* 0x000fcc000bf05270 */
[----:B------:R-:W-:-:S13]  /*9d80*/  PLOP3.LUT P2, PT, PT, PT, UP0, 0x80, 0x0 ;  /* 0x000000000000781c */ /* 0x000fda0003f4f008 */
[----:B------:R-:W-:Y:S05]  /*9d90*/  @!P2 BRA `(.L_x_2957) ;  /* 0x000000000004a947 */ /* 0x000fea0003800000 */
[----:B------:R-:W-:Y:S01]  /*9da0*/  BPT.TRAP 0x1 ;  /* 0x000000040000795c */ /* 0x000fe20000300000 */
.L_x_2957:
[----:B------:R-:W-:Y:S01]  /*9db0*/  IMAD R0, R19, 0x8, R18 ;  /* 0x0000000813007824 */ /* 0x000fe200078e0212 */
[----:B------:R-:W-:Y:S01]  /*9dc0*/  SHF.L.U32 R115, R219, 0x1f, RZ ;  /* 0x0000001fdb737819 */ /* 0x000fe200000006ff */
[----:B------:R-:W-:Y:S01]  /*9dd0*/  IMAD R3, R24, -0x50, R2 ;  /* 0xffffffb018037824 */ /* 0x000fe200078e0202 */
[----:B------:R-:W-:Y:S02]  /*9de0*/  BSSY B1, `(.L_x_2958) ;  /* 0x0000005000017945 */ /* 0x000fe40003800000 */
[----:B------:R-:W0:Y:S02]  /*9df0*/  SYNCS.PHASECHK.TRANS64.TRYWAIT P3, [R0+URZ+0x38890], R115 ;  /* 0x03889073000075a7 */ /* 0x000e24000806017f */
[----:B------:R-:W-:-:S04]  /*9e00*/  VIMNMX R3, R3, 0x50, PT ;  /* 0x0000005003037848 */ /* 0x000fc80003fe0100 */
[----:B------:R-:W-:Y:S01]  /*9e10*/  ISETP.GE.AND P4, PT, R212, R3, PT ;  /* 0x00000003d400720c */ /* 0x000fe20003f86270 */
[----:B0-----:R-:W-:-:S12]  /*9e20*/  @!P3 BRA `(.L_x_2959) ;  /* 0x0000026c002cb947 */ /* 0x001fd80003800000 */
.L_x_3294:
[----:B------:R-:W-:Y:S05]  /*9e30*/  BSYNC B1 ;  /* 0x0000000000017941 */ /* 0x000fea0003800000 */
.L_x_2958:
[----:B------:R-:W-:Y:S04]  /*9e40*/  BSSY B1, `(.L_x_2960) ;  /* 0x000000f000017945 */ /* 0x000fe80003800000 */
[----:B------:R-:W-:Y:S05]  /*9e50*/  @P4 BRA `(.L_x_2961) ;  /* 0x0000000000344947 */ /* 0x000fea0003800000 */
[----:B------:R-:W-:Y:S01]  /*9e60*/  ISETP.NE.AND P5, PT, R26, RZ, PT ;  /* 0x000000ff1a00720c */ /* 0x000fe20003fa5270 */
[----:B------:R-:W-:Y:S01]  /*9e70*/  ULDC.64 UR4, c[0x0][0x208] ;  /* 0x0000820000047ab9 */ /* 0x000fe20000000a00 */
        /* <DEDUP_REMOVED lines=11> */
.L_x_2961:
[----:B------:R-:W-:Y:S05]  /*9f30*/  BSYNC B1 ;  /* 0x0000000000017941 */ /* 0x000fea0003800000 */
.L_x_2960:
[----:B-1----:R-:W-:Y:S01]  /*9f40*/  VIADD R40, R212, 0x20 ;  /* 0x00000020d4287836 */ /* 0x002fe20000000000 */
[----:B------:R-:W-:Y:S04]  /*9f50*/  BSSY B1, `(.L_x_2962) ;  /* 0x0000010000017945 */ /* 0x000fe80003800000 */
[----:B------:R-:W-:-:S13]  /*9f60*/  ISETP.GE.AND P3, PT, R40, R3, PT ;  /* 0x000000032800720c */ /* 0x000fda0003f66270 */
        /* <DEDUP_REMOVED lines=14> */
.L_x_2963:
[----:B------:R-:W-:Y:S05]  /*a050*/  BSYNC B1 ;  /* 0x0000000000017941 */ /* 0x000fea0003800000 */
.L_x_2962:
[----:B-1----:R-:W-:-:S05]  /*a060*/  VIADD R40, R212, 0x40 ;  /* 0x00000040d4287836 */ /* 0x002fca0000000000 */
        /* <DEDUP_REMOVED lines=15> */
.L_x_2911:
[----:B------:R-:W-:Y:S05]  /*a160*/  BSYNC B0 ;  /* 0x0000000000007941 */ /* 0x000fea0003800000 */
.L_x_2867:
        /* <DEDUP_REMOVED lines=12> */
[----:B------:R-:W-:-:S04]  /*a230*/  @!P3 IADD3 R40, R0, 0x388a0, RZ ;  /* 0x000388a00028b810 */ /* 0x000fc80007ffe0ff */
[----:B------:R-:W-:-:S04]  /*a240*/  @!P3 PRMT R40, RZ, 0x654, R40 ;  /* 0x00000654ff28b816 */ /* 0x000fc80000000028 */
[----:B------:R1:W-:Y:S01]  /*a250*/  @!P3 SYNCS.ARRIVE.TRANS64.RED.A1T0 RZ, [R40+URZ], RZ ;  /* 0x000000ff28ffb9a7 */ /* 0x0003e2000810043f */
[----:B------:R-:W-:Y:S05]  /*a260*/  @!P2 BRA `(.L_x_2965) ;  /* 0x000000000004a947 */ /* 0x000fea0003800000 */
[----:B------:R-:W-:Y:S01]  /*a270*/  BPT.TRAP 0x1 ;  /* 0x000000040000795c */ /* 0x000fe20000300000 */
.L_x_2965:
[----:B------:R-:W-:Y:S05]  /*a280*/  BSYNC B0 ;  /* 0x0000000000007941 */ /* 0x000fea0003800000 */
.L_x_2964:
[----:B------:R-:W2:Y:S01]  /*a290*/  SYNCS.PHASECHK.TRANS64.TRYWAIT P2, [R0+URZ+0x388b0], R115 ;  /* 0x0388b073000075a7 */ /* 0x000ea2000804017f */
[----:B------:R-:W-:Y:S01]  /*a2a0*/  ULDC.64 UR4, c[0x0][0x318] ;  /* 0x0000c60000047ab9 */ /* 0x000fe20000000a00 */
[----:B------:R-:W-:Y:S01]  /*a2b0*/  ULDC.64 UR60, c[0x0][0x328] ;  /* 0x0000ca00003c7ab9 */ /* 0x000fe20000000a00 */
[----:B-1----:R-:W-:Y:S01]  /*a2c0*/  IMAD.U32 R40, RZ, RZ, UR5 ;  /* 0x00000005ff287e24 */ /* 0x002fe2000f8e00ff */
[----:B------:R-:W-:Y:S01]  /*a2d0*/  BSSY B0, `(.L_x_2966) ;  /* 0x0000007000007945 */ /* 0x000fe20003800000 */
[----:B------:R-:W-:Y:S01]  /*a2e0*/  IMAD.U32 R41, RZ, RZ, UR4 ;  /* 0x00000004ff297e24 */ /* 0x000fe2000f8e00ff */
[----:B------:R-:W-:Y:S01]  /*a2f0*/  ISETP.GE.AND P4, PT, R212, R3, PT ;  /* 0x00000003d400720c */ /* 0x000fe20003f86270 */
[----:B------:R-:W-:Y:S01]  /*a300*/  IMAD.WIDE R52, R24, 0x50, R112 ;  /* 0x0000005018347825 */ /* 0x000fe200078e0270 */
[----:B------:R1:W-:Y:S04]  /*a310*/  STL [R1+0x50], R40 ;  /* 0x0000502801007387 */ /* 0x0003e80000100800 */
[----:B------:R1:W-:Y:S02]  /*a320*/  STL [R1+0x54], R41 ;  /* 0x0000542901007387 */ /* 0x0003e40000100800 */
[----:B-12---:R-:W-:Y:S05]  /*a330*/  @!P2 BRA `(.L_x_2967) ;  /* 0x0000026400fca947 */ /* 0x006fea0003800000 */
.L_x_3295:
[----:B------:R-:W-:Y:S05]  /*a340*/  BSYNC B0 ;  /* 0x0000000000007941 */ /* 0x000fea0003800000 */
.L_x_2966:
[----:B------:R-:W-:Y:S04]  /*a350*/  BSSY B0, `(.L_x_2968) ;  /* 0x000001c000007945 */ /* 0x000fe80003800000 */
[----:B------:R-:W-:Y:S05]  /*a360*/  @P4 BRA `(.L_x_2969) ;  /* 0x0000000000684947 */ /* 0x000fea0003800000 */
[----:B------:R-:W2:Y:S01]  /*a370*/  LDL R41, [R1+0x54] ;  /* 0x0000540001297983 */ /* 0x000ea20000100800 */
[----:B------:R-:W-:-:S03]  /*a380*/  ULDC UR6, c[0x0][0x2f4] ;  /* 0x0000bd0000067ab9 */ /* 0x000fc60000000800 */
[----:B------:R-:W3:Y:S01]  /*a390*/  LDL R40, [R1+0x50] ;  /* 0x0000500001287983 */ /* 0x000ee20000100800 */
[----:B------:R-:W-:Y:S01]  /*a3a0*/  ISETP.GE.AND P5, PT, R16, UR6, PT ;  /* 0x0000000610007c0c */ /* 0x000fe2000bfa6270 */
[----:B------:R-:W-:Y:S01]  /*a3b0*/  IMAD R47, R53, UR60, RZ ;  /* 0x0000003c352f7c24 */ /* 0x000fe2000f8e02ff */
[----:B------:R-:W-:Y:S01]  /*a3c0*/  ISETP.GE.AND P4, PT, R213, UR6, PT ;  /* 0x00000006d5007c0c */ /* 0x000fe2000bf86270 */
[----:B------:R-:W-:Y:S02]  /*a3d0*/  IMAD.MOV.U32 R44, RZ, RZ, R38 ;  /* 0x000000ffff2c7224 */ /* 0x000fe400078e0026 */
[----:B------:R-:W-:Y:S02]  /*a3e0*/  IMAD.MOV.U32 R45, RZ, RZ, R5 ;  /* 0x000000ffff2d7224 */ /* 0x000fe400078e0005 */
[C---:B------:R-:W-:Y:S02]  /*a3f0*/  IMAD R47, R52.reuse, UR61, R47 ;  /* 0x0000003d342f7c24 */ /* 0x040fe4000f8e022f */
[----:B------:R-:W-:-:S05]  /*a400*/  IMAD.WIDE.U32 R44, R52, UR60, R44 ;  /* 0x0000003c342c7c25 */ /* 0x000fca000f8e002c */
[----:B------:R-:W-:Y:S02]  /*a410*/  IADD3 R45, R45, R47, RZ ;  /* 0x0000002f2d2d7210 */ /* 0x000fe40007ffe0ff */
[----:B--2---:R-:W-:Y:S02]  /*a420*/  R2UR UR4, R41 ;  /* 0x00000000290472ca */ /* 0x004fe400000e0000 */
[----:B---3--:R-:W-:Y:S02]  /*a430*/  R2UR UR7, R40 ;  /* 0x00000000280772ca */ /* 0x008fe400000e0000 */
[----:B------:R-:W2:Y:S09]  /*a440*/  @!P5 LDS.128 R40, [R4+0x400] ;  /* 0x000400000428d984 */ /* 0x000eb20000000c00 */
[----:B------:R-:W-:Y:S01]  /*a450*/  LEA R54, P2, R44, UR4, 0x1 ;  /* 0x000000042c367c11 */ /* 0x000fe2000f8408ff */
[----:B------:R-:W-:-:S03]  /*a460*/  ULDC.64 UR4, c[0x0][0x208] ;  /* 0x0000820000047ab9 */ /* 0x000fc60000000a00 */
[----:B------:R-:W-:Y:S02]  /*a470*/  LEA.HI.X R55, R44, UR7, R45, 0x1, P2 ;  /* 0x000000072c377c11 */ /* 0x000fe400090f0c2d */
[----:B------:R-:W-:-:S13]  /*a480*/  ISETP.GE.AND P2, PT, R220, UR6, PT ;  /* 0x00000006dc007c0c */ /* 0x000fda000bf46270 */
[----:B------:R-:W3:Y:S04]  /*a490*/  @!P2 LDS.128 R44, [R4+0x5400] ;  /* 0x00540000042ca984 */ /* 0x000ee80000000c00 */
[----:B--2---:R-:W-:Y:S01]  /*a4a0*/  @!P5 STG.E.128 desc[UR4][R54.64], R40 ;  /* 0x000000283600d986 */ /* 0x004fe2000c101d04 */
[----:B------:R-:W-:-:S03]  /*a4b0*/  ISETP.GE.AND P5, PT, R221, UR6, PT ;  /* 0x00000006dd007c0c */ /* 0x000fc6000bfa6270 */
[----:B------:R-:W2:Y:S10]  /*a4c0*/  @!P4 LDS.128 R40, [R4+0x2c00] ;  /* 0x002c00000428c984 */ /* 0x000eb40000000c00 */
[----:B------:R-:W4:Y:S04]  /*a4d0*/  @!P5 LDS.128 R48, [R4+0x7c00] ;  /* 0x007c00000430d984 */ /* 0x000f280000000c00 */
[----:B---3--:R3:W-:Y:S04]  /*a4e0*/  @!P2 STG.E.128 desc[UR4][R54.64+0x100], R44 ;  /* 0x0001002c3600a986 */ /* 0x0087e8000c101d04 */
[----:B--2---:R3:W-:Y:S04]  /*a4f0*/  @!P4 STG.E.128 desc[UR4][R54.64+0x80], R40 ;  /* 0x000080283600c986 */ /* 0x0047e8000c101d04 */
[----:B----4-:R3:W-:Y:S02]  /*a500*/  @!P5 STG.E.128 desc[UR4][R54.64+0x180], R48 ;  /* 0x000180303600d986 */ /* 0x0107e4000c101d04 */
.L_x_2969:
[----:B------:R-:W-:Y:S05]  /*a510*/  BSYNC B0 ;  /* 0x0000000000007941 */ /* 0x000fea0003800000 */
.L_x_2968:
[----:B---3--:R-:W2:Y:S04]  /*a520*/  LDL R42, [R1+0x54] ;  /* 0x00005400012a7983 */ /* 0x008ea80000100800 */
[----:B------:R-:W3:Y:S01]  /*a530*/  LDL R41, [R1+0x50] ;  /* 0x0000500001297983 */ /* 0x000ee20000100800 */
[----:B------:R-:W-:Y:S01]  /*a540*/  VIADD R40, R212, 0x20 ;  /* 0x00000020d4287836 */ /* 0x000fe20000000000 */
[----:B------:R-:W-:Y:S04]  /*a550*/  BSSY B0, `(.L_x_2970) ;  /* 0x000001f000007945 */ /* 0x000fe80003800000 */
[----:B------:R-:W-:Y:S01]  /*a560*/  ISETP.GE.AND P2, PT, R40, R3, PT ;  /* 0x000000032800720c */ /* 0x000fe20003f46270 */
[----:B--2---:R-:W-:-:S02]  /*a570*/  IMAD.MOV.U32 R57, RZ, RZ, R42 ;  /* 0x000000ffff397224 */ /* 0x004fc400078e002a */
[----:B---3--:R-:W-:-:S10]  /*a580*/  IMAD.MOV.U32 R56, RZ, RZ, R41 ;  /* 0x000000ffff387224 */ /* 0x008fd400078e0029 */
[----:B------:R-:W-:Y:S05]  /*a590*/  @P2 BRA `(.L_x_2971) ;  /* 0x0000000000682947 */ /* 0x000fea0003800000 */
[----:B------:R-:W-:Y:S01]  /*a5a0*/  ULDC UR6, c[0x0][0x2f4] ;  /* 0x0000bd0000067ab9 */ /* 0x000fe20000000800 */
[----:B------:R-:W-:Y:S01]  /*a5b0*/  IADD3 R47, P4, R52, 0x20, RZ ;  /* 0x00000020342f7810 */ /* 0x000fe20007f9e0ff */
[----:B------:R-:W-:Y:S01]  /*a5c0*/  IMAD.MOV.U32 R45, RZ, RZ, R5 ;  /* 0x000000ffff2d7224 */ /* 0x000fe200078e0005 */
[----:B------:R-:W-:Y:S02]  /*a5d0*/  ISETP.GE.AND P2, PT, R16, UR6, PT ;  /* 0x0000000610007c0c */ /* 0x000fe4000bf46270 */
[----:B------:R-:W-:Y:S01]  /*a5e0*/  R2UR UR4, R57 ;  /* 0x00000000390472ca */ /* 0x000fe200000e0000 */
[----:B------:R-:W-:Y:S01]  /*a5f0*/  IMAD.X R44, RZ, RZ, R53, P4 ;  /* 0x000000ffff2c7224 */ /* 0x000fe200020e0635 */
[----:B------:R-:W-:Y:S02]  /*a600*/  R2UR UR7, R56 ;  /* 0x00000000380772ca */ /* 0x000fe400000e0000 */
[----:B------:R-:W-:Y:S01]  /*a610*/  ISETP.GE.AND P5, PT, R213, UR6, PT ;  /* 0x00000006d5007c0c */ /* 0x000fe2000bfa6270 */
[----:B------:R-:W-:Y:S01]  /*a620*/  IMAD R46, R44, UR60, RZ ;  /* 0x0000003c2c2e7c24 */ /* 0x000fe2000f8e02ff */
[----:B------:R-:W-:-:S05]  /*a630*/  MOV R44, R38 ;  /* 0x00000026002c7202 */ /* 0x000fca0000000f00 */
[----:B------:R-:W2:Y:S01]  /*a640*/  @!P2 LDS.128 R40, [R4+0x1400] ;  /* 0x001400000428a984 */ /* 0x000ea20000000c00 */
[----:B------:R-:W-:-:S04]  /*a650*/  IMAD.WIDE.U32 R44, R47, UR60, R44 ;  /* 0x0000003c2f2c7c25 */ /* 0x000fc8000f8e002c */
[----:B------:R-:W-:Y:S01]  /*a660*/  IMAD R47, R47, UR61, R46 ;  /* 0x0000003d2f2f7c24 */ /* 0x000fe2000f8e022e */
[----:B------:R-:W-:Y:S01]  /*a670*/  LEA R54, P4, R44, UR4, 0x1 ;  /* 0x000000042c367c11 */ /* 0x000fe2000f8808ff */
[----:B------:R-:W-:Y:S02]  /*a680*/  ULDC.64 UR4, c[0x0][0x208] ;  /* 0x0000820000047ab9 */ /* 0x000fe40000000a00 */
[----:B------:R-:W-:-:S05]  /*a690*/  IMAD.IADD R45, R45, 0x1, R47 ;  /* 0x000000012d2d7824 */ /* 0x000fca00078e022f */
        /* <DEDUP_REMOVED lines=10> */
.L_x_2971:
[----:B------:R-:W-:Y:S05]  /*a740*/  BSYNC B0 ;  /* 0x0000000000007941 */ /* 0x000fea0003800000 */
.L_x_2970:
[----:B---3--:R-:W-:Y:S01]  /*a750*/  VIADD R40, R212, 0x40 ;  /* 0x00000040d4287836 */ /* 0x008fe20000000000 */
[----:B------:R-:W-:Y:S04]  /*a760*/  BSSY B0, `(.L_x_2972) ;  /* 0x000001d000007945 */ /* 0x000fe80003800000 */
[----:B------:R-:W-:-:S13]  /*a770*/  ISETP.GE.AND P2, PT, R40, R3, PT ;  /* 0x000000032800720c */ /* 0x000fda0003f46270 */
[----:B------:R-:W-:Y:S05]  /*a780*/  @P2 BRA `(.L_x_2973) ;  /* 0x0000000000682947 */ /* 0x000fea0003800000 */
[----:B------:R-:W-:Y:S01]  /*a790*/  ULDC UR6, c[0x0][0x2f4] ;  /* 0x0000bd0000067ab9 */ /* 0x000fe20000000800 */
[----:B------:R-:W-:Y:S01]  /*a7a0*/  IADD3 R3, P4, R52, 0x40, RZ ;  /* 0x0000004034037810 */ /* 0x000fe20007f9e0ff */
[----:B------:R-:W-:Y:S01]  /*a7b0*/  IMAD.MOV.U32 R45, RZ, RZ, R5 ;  /* 0x000000ffff2d7224 */ /* 0x000fe200078e0005 */
[----:B------:R-:W-:Y:S02]  /*a7c0*/  ISETP.GE.AND P2, PT, R16, UR6, PT ;  /* 0x0000000610007c0c */ /* 0x000fe4000bf46270 */
[----:B------:R-:W-:Y:S01]  /*a7d0*/  R2UR UR4, R57 ;  /* 0x00000000390472ca */ /* 0x000fe200000e0000 */
[----:B------:R-:W-:Y:S01]  /*a7e0*/  IMAD.X R52, RZ, RZ, R53, P4 ;  /* 0x000000ffff347224 */ /* 0x000fe200020e0635 */
[----:B------:R-:W-:Y:S02]  /*a7f0*/  MOV R44, R38 ;  /* 0x00000026002c7202 */ /* 0x000fe40000000f00 */
[----:B------:R-:W-:Y:S01]  /*a800*/  R2UR UR7, R56 ;  /* 0x00000000380772ca */ /* 0x000fe200000e0000 */
[----:B------:R-:W-:Y:S01]  /*a810*/  IMAD R52, R52, UR60, RZ ;  /* 0x0000003c34347c24 */ /* 0x000fe2000f8e02ff */
[----:B------:R-:W-:Y:S01]  /*a820*/  ISETP.GE.AND P5, PT, R213, UR6, PT ;  /* 0x00000006d5007c0c */ /* 0x000fe2000bfa6270 */
[----:B------:R-:W-:-:S04]  /*a830*/  IMAD.WIDE.U32 R44, R3, UR60, R44 ;  /* 0x0000003c032c7c25 */ /* 0x000fc8000f8e002c */
[----:B------:R-:W2:Y:S01]  /*a840*/  @!P2 LDS.128 R40, [R4+0x2400] ;  /* 0x002400000428a984 */ /* 0x000ea20000000c00 */
[----:B------:R-:W-:Y:S01]  /*a850*/  IMAD R3, R3, UR61, R52 ;  /* 0x0000003d03037c24 */ /* 0x000fe2000f8e0234 */
[----:B------:R-:W-:Y:S01]  /*a860*/  LEA R52, P4, R44, UR4, 0x1 ;  /* 0x000000042c347c11 */ /* 0x000fe2000f8808ff */
[----:B------:R-:W-:Y:S02]  /*a870*/  ULDC.64 UR4, c[0x0][0x208] ;  /* 0x0000820000047ab9 */ /* 0x000fe40000000a00 */
[----:B------:R-:W-:-:S05]  /*a880*/  IMAD.IADD R3, R45, 0x1, R3 ;  /* 0x000000012d037824 */ /* 0x000fca00078e0203 */
[----:B------:R-:W-:Y:S02]  /*a890*/  LEA.HI.X R53, R44, UR7, R3, 0x1, P4 ;  /* 0x000000072c357c11 */ /* 0x000fe4000a0f0c03 */
[----:B------:R-:W-:Y:S01]  /*a8a0*/  ISETP.GE.AND P4, PT, R220, UR6, PT ;  /* 0x00000006dc007c0c */ /* 0x000fe2000bf86270 */
[----:B------:R-:W3:Y:S04]  /*a8b0*/  @!P5 LDS.128 R44, [R4+0x4c00] ;  /* 0x004c0000042cd984 */ /* 0x000ee80000000c00 */
[----:B--2---:R-:W-:Y:S01]  /*a8c0*/  @!P2 STG.E.128 desc[UR4][R52.64], R40 ;  /* 0x000000283400a986 */ /* 0x004fe2000c101d04 */
[----:B------:R-:W-:-:S07]  /*a8d0*/  ISETP.GE.AND P2, PT, R221, UR6, PT ;  /* 0x00000006dd007c0c */ /* 0x000fce000bf46270 */
[----:B------:R-:W2:Y:S04]  /*a8e0*/  @!P4 LDS.128 R40, [R4+0x7400] ;  /* 0x007400000428c984 */ /* 0x000ea80000000c00 */
[----:B---3--:R-:W-:Y:S04]  /*a8f0*/  @!P5 STG.E.128 desc[UR4][R52.64+0x80], R44 ;  /* 0x0000802c3400d986 */ /* 0x008fe8000c101d04 */
[----:B------:R-:W3:Y:S04]  /*a900*/  @!P2 LDS.128 R48, [R4+0x9c00] ;  /* 0x009c00000430a984 */ /* 0x000ee80000000c00 */
[----:B--2---:R2:W-:Y:S04]  /*a910*/  @!P4 STG.E.128 desc[UR4][R52.64+0x100], R40 ;  /* 0x000100283400c986 */ /* 0x0045e8000c101d04 */
[----:B---3--:R2:W-:Y:S02]  /*a920*/  @!P2 STG.E.128 desc[UR4][R52.64+0x180], R48 ;  /* 0x000180303400a986 */ /* 0x0085e4000c101d04 */
.L_x_2973:
[----:B------:R-:W-:Y:S05]  /*a930*/  BSYNC B0 ;  /* 0x0000000000007941 */ /* 0x000fea0003800000 */
.L_x_2972:
[----:B------:R-:W-:Y:S01]  /*a940*/  @!PT LDS RZ, [RZ] ;  /* 0x00000000fffff984 */ /* 0x000fe20000000800 */
[----:B------:R-:W-:Y:S01]  /*a950*/  @!PT LDS RZ, [RZ] ;  /* 0x00000000fffff984 */ /* 0x000fe20000000800 */
[----:B------:R-:W-:Y:S01]  /*a960*/  @!PT LDS RZ, [RZ] ;  /* 0x00000000fffff984 */ /* 0x000fe20000000800 */
[----:B------:R-:W-:Y:S01]  /*a970*/  @!PT LDS RZ, [RZ] ;  /* 0x00000000fffff984 */ /* 0x000fe20000000800 */
[----:B------:R3:W-:Y:S06]  /*a980*/  MEMBAR.ALL.CTA ;  /* 0x0000000000007992 */ /* 0x0007ec0000008000 */
[----:B---3--:R-:W3:Y:S01]  /*a990*/  FENCE.VIEW.ASYNC.S ;  /* 0x00000000000073c6 */ /* 0x008ee20000000000 */
[----:B01----:R-:W-:Y:S01]  /*a9a0*/  @!P3 VIADD R0, R0, 0x388c0 ;  /* 0x000388c00000b836 */ /* 0x003fe20000000000 */
[----:B---3--:R0:W-:Y:S01]  /*a9b0*/  BAR.SYNC.DEFER_BLOCKING R151, 0x80 ;  /* 0x000200970000751d */ /* 0x0081e20000010000 */
[----:B------:R-:W-:Y:S01]  /*a9c0*/  ISETP.NE.AND P4, PT, R114, RZ, PT ;  /* 0x000000ff7200720c */ /* 0x000fe20003f85270 */
[----:B------:R-:W-:-:S02]  /*a9d0*/  VIADD R19, R19, 0x1 ;  /* 0x0000000113137836 */ /* 0x000fc40000000000 */
[----:B------:R-:W-:Y:S02]  /*a9e0*/  @!P3 PRMT R0, RZ, 0x654, R0 ;  /* 0x00000654ff00b816 */ /* 0x000fe40000000000 */
[----:B------:R-:W-:Y:S02]  /*a9f0*/  PLOP3.LUT P2, PT, PT, PT, PT, 0x8, 0x0 ;  /* 0x000000000000781c */ /* 0x000fe40003f4e170 */
[----:B------:R1:W-:Y:S01]  /*aa00*/  @!P3 SYNCS.ARRIVE.TRANS64.RED.A1T0 RZ, [R0+URZ], RZ ;  /* 0x000000ff00ffb9a7 */ /* 0x0003e2000810043f */
[----:B------:R-:W-:-:S04]  /*aa10*/  ISETP.NE.AND P3, PT, R19, 0x2, PT ;  /* 0x000000021300780c */ /* 0x000fc80003f65270 */
[----:B------:R-:W-:Y:S02]  /*aa20*/  SEL R19, R19, RZ, P3 ;  /* 0x000000ff13137207 */ /* 0x000fe40001800000 */
[----:B-1----:R-:W-:-:S04]  /*aa30*/  SEL R0, RZ, 0x1, P3 ;  /* 0x00000001ff007807 */ /* 0x002fc80001800000 */
[----:B------:R-:W-:Y:S01]  /*aa40*/  LOP3.LUT R219, R219, R0, RZ, 0x3c, !PT ;  /* 0x00000000dbdb7212 */ /* 0x000fe200078e3cff */
[----:B0-----:R-:W-:Y:S06]  /*aa50*/  @P4 BRA `(.L_x_2974) ;  /* 0xffffff7c00444947 */ /* 0x001fec000383ffff */
.L_x_2862:
[----:B------:R-:W0:Y:S01]  /*aa60*/  LDC R0, c[0x0][0x448] ;  /* 0x00011200ff007b82 */ /* 0x000e220000000800 */
[----:B------:R-:W-:Y:S01]  /*aa70*/  BSSY B0, `(.L_x_2975) ;  /* 0x0000055000007945 */ /* 0x000fe20003800000 */
        /* <DEDUP_REMOVED lines=14> */
[----:B------:R-:W-:Y:S02]  /*ab60*/  MOV R178, RZ ;  /* 0x000000ff00b27202 */ /* 0x000fe40000000f00 */
[----:B------:R-:W-:Y:S02]  /*ab70*/  CS2R R80, SRZ ;  /* 0x0000000000507805 */ /* 0x000fe4000001ff00 */
[----:B------:R-:W-:Y:S02]  /*ab80*/  CS2R R158, SRZ ;  /* 0x00000000009e7805 */ /* 0x000fe4000001ff00 */
[----:B------:R-:W-:-:S02]  /*ab90*/  CS2R R176, SRZ ;  /* 0x0000000000b07805 */ /* 0x000fc4000001ff00 */
[----:B------:R-:W-:Y:S02]  /*aba0*/  CS2R R76, SRZ ;  /* 0x00000000004c7805 */ /* 0x000fe4000001ff00 */
[----:B------:R-:W-:Y:S02]  /*abb0*/  CS2R R72, SRZ ;  /* 0x0000000000487805 */ /* 0x000fe4000001ff00 */
[----:B------:R-:W-:Y:S02]  /*abc0*/  CS2R R68, SRZ ;  /* 0x0000000000447805 */ /* 0x000fe4000001ff00 */
[----:B------:R-:W-:Y:S02]  /*abd0*/  CS2R R60, SRZ ;  /* 0x00000000003c7805 */ /* 0x000fe4000001ff00 */
[----:B0-----:R-:W-:Y:S02]  /*abe0*/  ISETP.NE.AND P0, PT, R0, 0x1, PT ;  /* 0x000000010000780c */ /* 0x001fe40003f05270 */
[----:B------:R-:W-:-:S02]  /*abf0*/  CS2R R156, SRZ ;  /* 0x00000000009c7805 */ /* 0x000fc4000001ff00 */
[----:B------:R-:W-:Y:S02]  /*ac00*/  IADD3 R0, R230, 0x7f, RZ ;  /* 0x0000007fe6007810 */ /* 0x000fe40007ffe0ff */
[----:B------:R-:W-:Y:S02]  /*ac10*/  CS2R R174, SRZ ;  /* 0x0000000000ae7805 */ /* 0x000fe4000001ff00 */
[----:B------:R-:W-:Y:S02]  /*ac20*/  CS2R R56, SRZ ;  /* 0x0000000000387805 */ /* 0x000fe4000001ff00 */
[----:B------:R-:W-:Y:S02]  /*ac30*/  CS2R R46, SRZ ;  /* 0x00000000002e7805 */ /* 0x000fe4000001ff00 */
[----:B------:R-:W-:Y:S02]  /*ac40*/  CS2R R44, SRZ ;  /* 0x00000000002c7805 */ /* 0x000fe4000001ff00 */
[----:B--2---:R-:W-:-:S02]  /*ac50*/  CS2R R42, SRZ ;  /* 0x00000000002a7805 */ /* 0x004fc4000001ff00 */
[----:B------:R-:W-:Y:S02]  /*ac60*/  CS2R R154, SRZ ;  /* 0x00000000009a7805 */ /* 0x000fe4000001ff00 */
[----:B------:R-:W-:Y:S02]  /*ac70*/  CS2R R172, SRZ ;  /* 0x0000000000ac7805 */ /* 0x000fe4000001ff00 */
[----:B------:R-:W-:Y:S02]  /*ac80*/  CS2R R40, SRZ ;  /* 0x0000000000287805 */ /* 0x000fe4000001ff00 */
[----:B------:R-:W-:Y:S02]  /*ac90*/  CS2R R36, SRZ ;  /* 0x0000000000247805 */ /* 0x000fe4000001ff00 */
[----:B------:R-:W-:Y:S01]  /*aca0*/  CS2R R98, SRZ ;  /* 0x0000000000627805 */ /* 0x000fe2000001ff00 */
[----:B------:R-:W0:Y:S01]  /*acb0*/  @P0 LDC R3, c[0x0][0x44c] ;  /* 0x00011300ff030b82 */ /* 0x000e220000000800 */
[----:B------:R-:W-:-:S02]  /*acc0*/  CS2R R152, SRZ ;  /* 0x0000000000987805 */ /* 0x000fc4000001ff00 */
[----:B------:R-:W-:Y:S02]  /*acd0*/  CS2R R170, SRZ ;  /* 0x0000000000aa7805 */ /* 0x000fe4000001ff00 */
[----:B------:R-:W-:Y:S02]  /*ace0*/  CS2R R94, SRZ ;  /* 0x00000000005e7805 */ /* 0x000fe4000001ff00 */
[----:B------:R-:W-:Y:S02]  /*acf0*/  CS2R R90, SRZ ;  /* 0x00000000005a7805 */ /* 0x000fe4000001ff00 */
[----:B------:R-:W-:Y:S02]  /*ad00*/  CS2R R64, SRZ ;  /* 0x0000000000407805 */ /* 0x000fe4000001ff00 */
[----:B------:R-:W-:Y:S02]  /*ad10*/  CS2R R168, SRZ ;  /* 0x0000000000a87805 */ /* 0x000fe4000001ff00 */
[----:B------:R-:W-:Y:S01]  /*ad20*/  CS2R R86, SRZ ;  /* 0x0000000000567805 */ /* 0x000fe2000001ff00 */
[----:B------:R-:W1:Y:S01]  /*ad30*/  @P0 LDC R2, c[0x0][0x450] ;  /* 0x00011400ff020b82 */ /* 0x000e620000000800 */
        /* <DEDUP_REMOVED lines=14> */
[----:B------:R-:W-:Y:S01]  /*ae20*/  CS2R R28, SRZ ;  /* 0x00000000001c7805 */ /* 0x000fe2000001ff00 */
[----:B0-----:R-:W-:Y:S01]  /*ae30*/  @P0 IMAD.HI.U32 R3, R0, R3, RZ ;  /* 0x0000000300030227 */ /* 0x001fe200078e00ff */
[----:B------:R-:W-:Y:S02]  /*ae40*/  CS2R R14, SRZ ;  /* 0x00000000000e7805 */ /* 0x000fe4000001ff00 */
[----:B------:R-:W-:Y:S02]  /*ae50*/  CS2R R12, SRZ ;  /* 0x00000000000c7805 */ /* 0x000fe4000001ff00 */
[----:B------:R-:W-:Y:S01]  /*ae60*/  CS2R R38, SRZ ;  /* 0x0000000000267805 */ /* 0x000fe2000001ff00 */
[----:B------:R-:W-:Y:S01]  /*ae70*/  IMAD.MOV.U32 R24, RZ, RZ, RZ ;  /* 0x000000ffff187224 */ /* 0x000fe200078e00ff */
[----:B------:R-:W-:Y:S02]  /*ae80*/  CS2R R34, SRZ ;  /* 0x0000000000227805 */ /* 0x000fe4000001ff00 */
[----:B------:R-:W-:Y:S01]  /*ae90*/  CS2R R32, SRZ ;  /* 0x0000000000207805 */ /* 0x000fe2000001ff00 */
[----:B------:R-:W-:Y:S01]  /*aea0*/  IMAD.MOV.U32 R31, RZ, RZ, RZ ;  /* 0x000000ffff1f7224 */ /* 0x000fe200078e00ff */
[----:B-1----:R-:W-:-:S02]  /*aeb0*/  @P0 SHF.R.U32.HI R0, RZ, R2, R3 ;  /* 0x00000002ff000219 */ /* 0x002fc40000011603 */
[----:B------:R-:W-:Y:S02]  /*aec0*/  CS2R R10, SRZ ;  /* 0x00000000000a7805 */ /* 0x000fe4000001ff00 */
[----:B------:R-:W-:Y:S01]  /*aed0*/  PLOP3.LUT P0, PT, PT, PT, PT, 0x80, 0x0 ;  /* 0x000000000000781c */ /* 0x000fe20003f0f070 */
[----:B------:R-:W-:Y:S02]  /*aee0*/  IMAD.MOV.U32 R9, RZ, RZ, RZ ;  /* 0x000000ffff097224 */ /* 0x000fe400078e00ff */
[----:B------:R-:W-:Y:S01]  /*aef0*/  IMAD.IADD R0, R149, 0x1, R0 ;  /* 0x0000000195007824 */ /* 0x000fe200078e0200 */
[----:B------:R-:W-:-:S03]  /*af00*/  CS2R R148, SRZ ;  /* 0x0000000000947805 */ /* 0x000fc6000001ff00 */
[----:B------:R-:W-:-:S05]  /*af10*/  IMAD.HI R0, R0, 0x66666667, RZ ;  /* 0x6666666700007827 */ /* 0x000fca00078e02ff */
[----:B------:R-:W-:-:S04]  /*af20*/  SHF.R.U32.HI R3, RZ, 0x1f, R0 ;  /* 0x0000001fff037819 */ /* 0x000fc80000011600 */
[----:B------:R-:W-:Y:S01]  /*af30*/  LEA.HI.SX32 R3, R0, R3, 0x1b ;  /* 0x0000000300037211 */ /* 0x000fe200078fdaff */
[----:B------:R-:W-:-:S03]  /*af40*/  IMAD.MOV.U32 R0, RZ, RZ, RZ ;  /* 0x000000ffff007224 */ /* 0x000fc600078e00ff */
[----:B------:R-:W-:Y:S01]  /*af50*/  VIMNMX R84, R150, R3, PT ;  /* 0x0000000396547248 */ /* 0x000fe20003fe0100 */
[----:B------:R-:W-:Y:S01]  /*af60*/  IMAD.MOV.U32 R150, RZ, RZ, RZ ;  /* 0x000000ffff967224 */ /* 0x000fe200078e00ff */
[----:B------:R-:W-:Y:S02]  /*af70*/  CS2R R2, SRZ ;  /* 0x0000000000027805 */ /* 0x000fe4000001ff00 */
[----:B------:R-:W-:Y:S01]  /*af80*/  ISETP.GE.AND P1, PT, R84, 0x1, PT ;  /* 0x000000015400780c */ /* 0x000fe20003f26270 */
[----:B------:R-:W-:-:S12]  /*af90*/  @P2 BRA `(.L_x_2976) ;  /* 0x0000000000082947 */ /* 0x000fd80003800000 */
[----:B------:R-:W0:Y:S02]  /*afa0*/  FENCE.VIEW.ASYNC.G ;  /* 0x00000000000073c6 */ /* 0x000e240000000100 */
[----:B0-----:R-:W-:Y:S06]  /*afb0*/  BAR.ARV 0xc, 0x180 ;  /* 0x0306000000007b1d */ /* 0x001fec0000002000 */
.L_x_2976:
[----:B------:R-:W-:Y:S05]  /*afc0*/  BSYNC B0 ;  /* 0x0000000000007941 */ /* 0x000fea0003800000 */
.L_x_2975:
[----:B------:R-:W-:Y:S01]  /*afd0*/  MOV R25, RZ ;  /* 0x000000ff00197202 */ /* 0x000fe20000000f00 */
[----:B------:R-:W-:Y:S01]  /*afe0*/  IMAD.MOV.U32 R8, RZ, RZ, RZ ;  /* 0x000000ffff087224 */ /* 0x000fe200078e00ff */
[----:B------:R-:W-:Y:S06]  /*aff0*/  @!P1 BRA `(.L_x_2977) ;  /* 0x0000019800f09947 */ /* 0x000fec0003800000 */
[----:B------:R-:W2:Y:S04]  /*b000*/  LDL R20, [R1+0x7c] ;  /* 0x00007c0001147983 */ /* 0x000ea80000100800 */
[----:B------:R-:W3:Y:S04]  /*b010*/  LDL R21, [R1+0x64] ;  /* 0x0000640001157983 */ /* 0x000ee80000100800 */
[----:B--2---:R-:W0:Y:S01]  /*b020*/  SHFL.IDX PT, R0, R20, RZ, 0x1f ;  /* 0x00001fff14007589 */ /* 0x004e2200000e0000 */
[----:B---3--:R-:W-:-:S13]  /*b030*/  R2UR UR4, R21 ;  /* 0x00000000150472ca */ /* 0x008fda00000e0000 */
[----:B------:R-:W-:Y:S01]  /*b040*/  ULOP3.LUT UP0, URZ, UR4, 0x9f, URZ, 0xc0, !UPT ;  /* 0x0000009f043f7892 */ /* 0x000fe2000f80c03f */
[----:B0-----:R-:W-:-:S04]  /*b050*/  LEA.HI R2, R0, R0, RZ, 0x1 ;  /* 0x0000000000027211 */ /* 0x001fc800078f08ff */
[----:B------:R-:W-:Y:S02]  /*b060*/  LOP3.LUT R3, R2, 0x1e, RZ, 0xc0, !PT ;  /* 0x0000001e02037812 */ /* 0x000fe400078ec0ff */
[----:B------:R-:W-:-:S03]  /*b070*/  PLOP3.LUT P0, PT, PT, PT, UP0, 0x80, 0x0 ;  /* 0x000000000000781c */ /* 0x000fc60003f0f008 */
[----:B------:R-:W-:-:S05]  /*b080*/  IMAD.IADD R3, R0, 0x1, -R3 ;  /* 0x0000000100037824 */ /* 0x000fca00078e0a03 */
[----:B------:R-:W-:-:S04]  /*b090*/  LEA R3, R3, UR4, 0xd ;  /* 0x0000000403037c11 */ /* 0x000fc8000f8e68ff */
        /* <DEDUP_REMOVED lines=19> */
.L_x_2978:
[----:B------:R-:W-:Y:S02]  /*b1d0*/  ULDC UR4, c[0x0][0x3f4] ;  /* 0x0000fd0000047ab9 */ /* 0x000fe40000000800 */
[----:B------:R-:W-:-:S13]  /*b1e0*/  ISETP.LT.AND P0, PT, RZ, UR4, PT ;  /* 0x00000004ff007c0c */ /* 0x000fda000bf01270 */
[----:B------:R-:W-:Y:S05]  /*b1f0*/  @P0 BRA `(.L_x_2979) ;  /* 0x0000000000400947 */ /* 0x000fea0003800000 */
[----:B------:R-:W2:Y:S02]  /*b200*/  LDL R20, [R1+0x60] ;  /* 0x0000600001147983 */ /* 0x000ea40000100800 */
[----:B--2---:R-:W-:-:S04]  /*b210*/  LEA.HI R0, R20, R20, RZ, 0x1 ;  /* 0x0000001414007211 */ /* 0x004fc800078f08ff */
        /* <DEDUP_REMOVED lines=8> */
.L_x_2982:
[----:B-1----:R1:W2:Y:S02]  /*b2a0*/  SYNCS.PHASECHK.TRANS64.TRYWAIT P0, [R18+URZ+0x38800], R3 ;  /* 0x03880003120075a7 */ /* 0x0022a4000800017f */
[----:B--2---:R-:W-:Y:S05]  /*b2b0*/  @!P0 NANOSLEEP.SYNCS 0x989680 ;  /* 0x009896800000895d */ /* 0x004fea0003900000 */
[----:B------:R-:W2:Y:S02]  /*b2c0*/  @!P0 SYNCS.PHASECHK.TRANS64 P0, [R18+URZ+0x38800], R3 ;  /* 0x03880003120085a7 */ /* 0x000ea4000800007f */
[----:B--2---:R-:W-:Y:S05]  /*b2d0*/  @!P0 BRA `(.L_x_2982) ;  /* 0xfffffffc00f08947 */ /* 0x004fea000383ffff */
.L_x_2981:
[----:B------:R-:W-:Y:S05]  /*b2e0*/  BSYNC B0 ;  /* 0x0000000000007941 */ /* 0x000fea0003800000 */
.L_x_2980:
[----:B------:R-:W-:Y:S05]  /*b2f0*/  BRA `(.L_x_2983) ;  /* 0x0000009000e07947 */ /* 0x000fea0003800000 */
.L_x_2979:
[----:B------:R-:W2:Y:S01]  /*b300*/  LDL R26, [R1+0x64] ;  /* 0x00006400011a7983 */ /* 0x000ea20000100800 */
[----:B-----5:R-:W-:Y:S01]  /*b310*/  SHF.R.S32.HI R0, RZ, 0x1f, R144 ;  /* 0x0000001fff007819 */ /* 0x020fe20000011490 */
[----:B------:R-:W-:-:S04]  /*b320*/  ULDC.64 UR6, c[0x0][0x408] ;  /* 0x0001020000067ab9 */ /* 0x000fc80000000a00 */
[----:B------:R-:W-:-:S04]  /*b330*/  IMAD R5, R0, UR6, RZ ;  /* 0x0000000600057c24 */ /* 0x000fc8000f8e02ff */
[----:B------:R-:W-:Y:S01]  /*b340*/  IMAD R5, R144, UR7, R5 ;  /* 0x0000000790057c24 */ /* 0x000fe2000f8e0205 */
[----:B--2---:R-:W-:-:S13]  /*b350*/  R2UR UR4, R26 ;  /* 0x000000001a0472ca */ /* 0x004fda00000e0000 */
[----:B------:R-:W-:-:S03]  /*b360*/  ULOP3.LUT UP0, URZ, UR4, 0x3ff, URZ, 0xc0, !UPT ;  /* 0x000003ff043f7892 */ /* 0x000fc6000f80c03f */
[----:B------:R-:W-:Y:S02]  /*b370*/  ULDC.64 UR4, c[0x0][0x3f8] ;  /* 0x0000fe0000047ab9 */ /* 0x000fe40000000a00 */
[----:B------:R-:W-:Y:S01]  /*b380*/  IMAD R3, R0, UR4, RZ ;  /* 0x0000000400037c24 */ /* 0x000fe2000f8e02ff */
[----:B------:R-:W-:Y:S01]  /*b390*/  PLOP3.LUT P0, PT, PT, PT, UP0, 0x80, 0x0 ;  /* 0x000000000000781c */ /* 0x000fe20003f0f008 */
[----:B------:R-:W-:-:S04]  /*b3a0*/  IMAD.WIDE.U32 R24, R144, UR4, RZ ;  /* 0x0000000490187c25 */ /* 0x000fc8000f8e00ff */
        /* <DEDUP_REMOVED lines=20> */
[----:B-1----:R-:W-:Y:S05]  /*b4f0*/  CALL.ABS.NOINC R14 ;  /* 0x000000000e007343 */ /* 0x002fea0003c00000 */
.L_x_2984:
[----:B------:R-:W-:Y:S01]  /*b500*/  ULDC.U8 UR4, c[0x0][0x410] ;  /* 0x0001040000047ab9 */ /* 0x000fe20000000000 */
[----:B------:R-:W-:Y:S01]  /*b510*/  R2UR UR5, R26 ;  /* 0x000000001a0572ca */ /* 0x000fe200000e0000 */
[----:B------:R-:W-:Y:S01]  /*b520*/  IMAD.IADD R74, R212, 0x1, R230 ;  /* 0x00000001d44a7824 */ /* 0x000fe200078e02e6 */
[----:B------:R-:W-:Y:S01]  /*b530*/  ISETP.NE.AND P0, PT, RZ, UR4, PT ;  /* 0x00000004ff007c0c */ /* 0x000fe2000bf05270 */
[----:B------:R-:W-:Y:S03]  /*b540*/  BSSY B0, `(.L_x_2985) ;  /* 0x000090b000007945 */ /* 0x000fe60003800000 */
[----:B------:R-:W-:-:S07]  /*b550*/  LEA R7, R237, R74, 0x5 ;  /* 0x0000004aed077211 */ /* 0x000fce00078e28ff */
[----:B------:R-:W-:Y:S02]  /*b560*/  LEA R3, R233, UR5, 0x1 ;  /* 0x00000005e9037c11 */ /* 0x000fe4000f8e08ff */
[----:B------:R-:W-:Y:S05]  /*b570*/  @!P0 BRA `(.L_x_2986) ;  /* 0x0000004400f48947 */ /* 0x000fea0003800000 */
[----:B------:R-:W0:Y:S01]  /*b580*/  LDC R10, c[0x0][0x448] ;  /* 0x00011200ff0a7b82 */ /* 0x000e220000000800 */
[----:B------:R-:W-:Y:S01]  /*b590*/  ULDC.64 UR4, c[0x0][0x3f8] ;  /* 0x0000fe0000047ab9 */ /* 0x000fe20000000a00 */
[----:B------:R-:W-:Y:S01]  /*b5a0*/  IMAD.MOV.U32 R4, RZ, RZ, R24 ;  /* 0x000000ffff047224 */ /* 0x000fe200078e0018 */
[----:B------:R-:W-:Y:S01]  /*b5b0*/  ULDC.64 UR6, c[0x0][0x408] ;  /* 0x0001020000067ab9 */ /* 0x000fe20000000a00 */
[----:B------:R-:W-:Y:S01]  /*b5c0*/  IMAD.MOV.U32 R8, RZ, RZ, R144 ;  /* 0x000000ffff087224 */ /* 0x000fe200078e0090 */
[----:B------:R-:W-:Y:S01]  /*b5d0*/  SHF.R.S32.HI R75, RZ, 0x1f, R216 ;  /* 0x0000001fff4b7819 */ /* 0x000fe200000114d8 */
[----:B------:R-:W-:Y:S01]  /*b5e0*/  IMAD.MOV.U32 R9, RZ, RZ, R29 ;  /* 0x000000ffff097224 */ /* 0x000fe200078e001d */
[----:B------:R-:W-:Y:S02]  /*b5f0*/  SHF.R.S32.HI R83, RZ, 0x1f, R22 ;  /* 0x0000001fff537819 */ /* 0x000fe40000011416 */
[----:B------:R-:W-:Y:S02]  /*b600*/  SHF.R.S32.HI R87, RZ, 0x1f, R214 ;  /* 0x0000001fff577819 */ /* 0x000fe400000114d6 */
[----:B------:R-:W-:-:S02]  /*b610*/  SHF.R.S32.HI R82, RZ, 0x1f, R215 ;  /* 0x0000001fff527819 */ /* 0x000fc400000114d7 */
        /* <DEDUP_REMOVED lines=12> */
[C---:B------:R-:W-:Y:S01]  /*b6e0*/  IMAD.WIDE.U32 R8, R7.reuse, UR6, R8 ;  /* 0x0000000607087c25 */ /* 0x040fe2000f8e0008 */
[----:B------:R-:W-:Y:S01]  /*b6f0*/  LEA R6, P0, R4, UR4, 0x1 ;  /* 0x0000000404067c11 */ /* 0x000fe2000f8008ff */
[----:B------:R-:W-:Y:S02]  /*b700*/  UMOV UR4, 0xffffffff ;  /* 0xffffffff00047882 */ /* 0x000fe40000000000 */
[----:B------:R-:W-:Y:S01]  /*b710*/  IMAD R13, R7, UR7, R0 ;  /* 0x00000007070d7c24 */ /* 0x000fe2000f8e0200 */
[----:B------:R-:W-:Y:S01]  /*b720*/  ULDC.64 UR6, c[0x0][0x400] ;  /* 0x0001000000067ab9 */ /* 0x000fe20000000a00 */
[----:B------:R-:W-:-:S02]  /*b730*/  IADD3 R7, R5, R11, RZ ;  /* 0x0000000b05077210 */ /* 0x000fc40007ffe0ff */
[----:B------:R-:W-:Y:S01]  /*b740*/  IMAD.IADD R5, R9, 0x1, R13 ;  /* 0x0000000109057824 */ /* 0x000fe200078e020d */
[----:B------:R-:W-:Y:S02]  /*b750*/  LEA R0, P1, R8, UR6, 0x1 ;  /* 0x0000000608007c11 */ /* 0x000fe4000f8208ff */
[----:B------:R-:W-:Y:S02]  /*b760*/  LEA.HI.X R7, R4, UR5, R7, 0x1, P0 ;  /* 0x0000000504077c11 */ /* 0x000fe400080f0c07 */
[----:B------:R-:W-:Y:S01]  /*b770*/  LEA.HI.X R8, R8, UR7, R5, 0x1, P1 ;  /* 0x0000000708087c11 */ /* 0x000fe200088f0c05 */
[----:B------:R-:W-:Y:S08]  /*b780*/  BRA.DIV UR4, `(.L_x_2987) ;  /* 0x0000025204fc7947 */ /* 0x000ff0000b800000 */
[----:B------:R0:W1:Y:S04]  /*b790*/  SHFL.IDX PT, R4, R7, RZ, 0x181f ;  /* 0x00181fff07047589 */ /* 0x00006800000e0000 */
[----:B------:R0:W2:Y:S04]  /*b7a0*/  SHFL.IDX PT, R5, R6, RZ, 0x181f ;  /* 0x00181fff06057589 */ /* 0x0000a800000e0000 */
[----:B------:R0:W3:Y:S04]  /*b7b0*/  SHFL.IDX PT, R9, R8, RZ, 0x181f ;  /* 0x00181fff08097589 */ /* 0x0000e800000e0000 */
[----:B------:R0:W4:Y:S02]  /*b7c0*/  SHFL.IDX PT, R14, R0, RZ, 0x181f ;  /* 0x00181fff000e7589 */ /* 0x00012400000e0000 */
.L_x_3301:
        /* <DEDUP_REMOVED lines=16> */
[----:B------:R-:W-:Y:S01]  /*b8d0*/  ISETP.GE.AND P2, PT, R215, UR4, PT ;  /* 0x00000004d7007c0c */ /* 0x000fe2000bf46270 */
[----:B------:R-:W-:Y:S01]  /*b8e0*/  ULDC.64 UR6, c[0x0][0x208] ;  /* 0x0000820000067ab9 */ /* 0x000fe20000000a00 */
[----:B------:R-:W-:Y:S02]  /*b8f0*/  ISETP.GE.AND P1, PT, R214, UR4, PT ;  /* 0x00000004d6007c0c */ /* 0x000fe4000bf26270 */
[----:B------:R-:W-:-:S05]  /*b900*/  ISETP.GE.AND P0, PT, R216, UR4, PT ;  /* 0x00000004d8007c0c */ /* 0x000fca000bf06270 */
[C---:B------:R-:W-:Y:S01]  /*b910*/  @!P3 IMAD.SHL.U32 R12, R22.reuse, 0x2, RZ ;  /* 0x00000002160cb824 */ /* 0x040fe200078e00ff */
[----:B------:R-:W-:-:S03]  /*b920*/  @!P3 SHF.L.U64.HI R13, R22, 0x1, R83 ;  /* 0x00000001160db819 */ /* 0x000fc60000010253 */
[C---:B------:R-:W-:Y:S01]  /*b930*/  @!P2 IMAD.SHL.U32 R24, R215.reuse, 0x2, RZ ;  /* 0x00000002d718a824 */ /* 0x040fe200078e00ff */
[----:B------:R-:W-:Y:S01]  /*b940*/  @!P2 SHF.L.U64.HI R25, R215, 0x1, R82 ;  /* 0x00000001d719a819 */ /* 0x000fe20000010252 */
[----:B------:R-:W-:Y:S01]  /*b950*/  @!P1 IMAD.SHL.U32 R28, R214, 0x2, RZ ;  /* 0x00000002d61c9824 */ /* 0x000fe200078e00ff */
[CC--:B--2---:R-:W-:Y:S02]  /*b960*/  @!P3 IADD3 R10, P5, R5.reuse, R12.reuse, RZ ;  /* 0x0000000c050ab210 */ /* 0x0c4fe40007fbe0ff */
[----:B----4-:R-:W-:Y:S02]  /*b970*/  @!P3 IADD3 R12, P4, R14, R12, RZ ;  /* 0x0000000c0e0cb210 */ /* 0x010fe40007f9e0ff */
[-C--:B------:R-:W-:Y:S01]  /*b980*/  @!P2 IADD3 R20, P6, R5, R24.reuse, RZ ;  /* 0x000000180514a210 */ /* 0x080fe20007fde0ff */
[--C-:B-1----:R-:W-:Y:S01]  /*b990*/  @!P3 IMAD.X R11, R4, 0x1, R13.reuse, P5 ;  /* 0x00000001040bb824 */ /* 0x102fe200028e060d */
[----:B------:R-:W-:Y:S01]  /*b9a0*/  @!P2 IADD3 R24, P5, R14, R24, RZ ;  /* 0x000000180e18a210 */ /* 0x000fe20007fbe0ff */
[----:B---3--:R-:W-:Y:S01]  /*b9b0*/  @!P3 IMAD.X R13, R9, 0x1, R13, P4 ;  /* 0x00000001090db824 */ /* 0x008fe200020e060d */
[----:B------:R-:W-:Y:S01]  /*b9c0*/  @!P1 SHF.L.U64.HI R29, R214, 0x1, R87 ;  /* 0x00000001d61d9819 */ /* 0x000fe20000010257 */
[--C-:B------:R-:W-:Y:S01]  /*b9d0*/  @!P2 IMAD.X R21, R4, 0x1, R25.reuse, P6 ;  /* 0x000000010415a824 */ /* 0x100fe200030e0619 */
[----:B------:R-:W-:Y:S01]  /*b9e0*/  @!P1 IADD3 R26, P4, R5, R28, RZ ;  /* 0x0000001c051a9210 */ /* 0x000fe20007f9e0ff */
[----:B------:R-:W-:Y:S01]  /*b9f0*/  @!P2 IMAD.X R25, R9, 0x1, R25, P5 ;  /* 0x000000010919a824 */ /* 0x000fe200028e0619 */
[----:B------:R-:W-:-:S02]  /*ba00*/  @!P0 SHF.L.U32 R15, R216, 0x1, RZ ;  /* 0x00000001d80f8819 */ /* 0x000fc400000006ff */
[----:B------:R-:W-:Y:S02]  /*ba10*/  CS2R R72, SRZ ;  /* 0x0000000000487805 */ /* 0x000fe4000001ff00 */
[----:B------:R-:W-:Y:S02]  /*ba20*/  @!P1 IADD3 R28, P6, R14, R28, RZ ;  /* 0x0000001c0e1c9210 */ /* 0x000fe40007fde0ff */
[----:B------:R-:W-:Y:S02]  /*ba30*/  CS2R R70, SRZ ;  /* 0x0000000000467805 */ /* 0x000fe4000001ff00 */
[----:B------:R-:W-:Y:S02]  /*ba40*/  @!P1 IADD3.X R27, R4, R29, RZ, P4, !PT ;  /* 0x0000001d041b9210 */ /* 0x000fe400027fe4ff */
[----:B------:R-:W-:Y:S02]  /*ba50*/  CS2R R68, SRZ ;  /* 0x0000000000447805 */ /* 0x000fe4000001ff00 */
[----:B------:R-:W-:-:S02]  /*ba60*/  @!P0 SHF.L.U64.HI R32, R216, 0x1, R75 ;  /* 0x00000001d8208819 */ /* 0x000fc4000001024b */
[----:B------:R-:W-:Y:S02]  /*ba70*/  CS2R R66, SRZ ;  /* 0x0000000000427805 */ /* 0x000fe4000001ff00 */
[-C--:B------:R-:W-:Y:S02]  /*ba80*/  @!P0 IADD3 R30, P5, R5, R15.reuse, RZ ;  /* 0x0000000f051e8210 */ /* 0x080fe40007fbe0ff */
[----:B------:R-:W-:Y:S02]  /*ba90*/  CS2R R62, SRZ ;  /* 0x00000000003e7805 */ /* 0x000fe4000001ff00 */
[----:B------:R-:W-:Y:S02]  /*baa0*/  @!P0 IADD3 R14, P4, R14, R15, RZ ;  /* 0x0000000f0e0e8210 */ /* 0x000fe40007f9e0ff */
[----:B------:R-:W-:Y:S01]  /*bab0*/  CS2R R64, SRZ ;  /* 0x0000000000407805 */ /* 0x000fe2000001ff00 */
[----:B------:R-:W-:Y:S01]  /*bac0*/  @!P1 IMAD.X R29, R9, 0x1, R29, P6 ;  /* 0x00000001091d9824 */ /* 0x000fe200030e061d */
[----:B------:R1:W5:Y:S01]  /*bad0*/  @!P3 LD.E.64 R78, desc[UR6][R10.64] ;  /* 0x000000060a4eb980 */ /* 0x000362000c101b00 */
[----:B------:R-:W-:-:S02]  /*bae0*/  @!P0 IMAD.X R31, R4, 0x1, R32, P5 ;  /* 0x00000001041f8824 */ /* 0x000fc400028e0620 */
        /* <DEDUP_REMOVED lines=8> */
.L_x_2989:
[----:B------:R-:W-:Y:S05]  /*bb70*/  BSYNC B1 ;  /* 0x0000000000017941 */ /* 0x000fea0003800000 */
.L_x_2988:
[----:B-1---5:R-:W-:Y:S01]  /*bb80*/  IMAD.MOV.U32 R4, RZ, RZ, R62 ;  /* 0x000000ffff047224 */ /* 0x022fe200078e003e */
[----:B--2---:R-:W-:Y:S01]  /*bb90*/  MOV R5, R63 ;  /* 0x0000003f00057202 */ /* 0x004fe20000000f00 */
[----:B---3--:R-:W-:Y:S01]  /*bba0*/  IMAD.MOV.U32 R9, RZ, RZ, R68 ;  /* 0x000000ffff097224 */ /* 0x008fe200078e0044 */
[----:B------:R-:W-:Y:S01]  /*bbb0*/  UMOV UR4, 0xffffffff ;  /* 0xffffffff00047882 */ /* 0x000fe20000000000 */
[----:B------:R-:W-:Y:S01]  /*bbc0*/  IMAD.MOV.U32 R10, RZ, RZ, R69 ;  /* 0x000000ffff0a7224 */ /* 0x000fe200078e0045 */
[----:B------:R-:W-:Y:S01]  /*bbd0*/  PRMT R110, R5, 0x5410, R4 ;  /* 0x00005410056e7816 */ /* 0x000fe20000000004 */
[----:B------:R-:W-:Y:S01]  /*bbe0*/  IMAD.MOV.U32 R4, RZ, RZ, R72 ;  /* 0x000000ffff047224 */ /* 0x000fe200078e0048 */
[----:B------:R-:W-:Y:S01]  /*bbf0*/  CS2R R58, SRZ ;  /* 0x00000000003a7805 */ /* 0x000fe2000001ff00 */
        /* <DEDUP_REMOVED lines=16> */
[----:B------:R-:W-:-:S04]  /*bd00*/  PRMT R115, R4, 0x5410, R5 ;  /* 0x0000541004737816 */ /* 0x000fc80000000005 */
[----:B------:R-:W-:Y:S01]  /*bd10*/  PRMT R117, R9, 0x5410, R10 ;  /* 0x0000541009757816 */ /* 0x000fe2000000000a */
[----:B------:R-:W-:Y:S06]  /*bd20*/  BRA.DIV UR4, `(.L_x_2990) ;  /* 0x0000025204047947 */ /* 0x000fec000b800000 */
[----:B------:R1:W2:Y:S04]  /*bd30*/  SHFL.IDX PT, R4, R7, 0x1, 0x181f ;  /* 0x00381f0007047f89 */ /* 0x0002a800000e0000 */
[----:B------:R1:W3:Y:S04]  /*bd40*/  SHFL.IDX PT, R5, R6, 0x1, 0x181f ;  /* 0x00381f0006057f89 */ /* 0x0002e800000e0000 */
[----:B------:R1:W0:Y:S04]  /*bd50*/  SHFL.IDX PT, R9, R8, 0x1, 0x181f ;  /* 0x00381f0008097f89 */ /* 0x00022800000e0000 */
[----:B----4-:R1:W4:Y:S02]  /*bd60*/  SHFL.IDX PT, R14, R0, 0x1, 0x181f ;  /* 0x00381f00000e7f89 */ /* 0x01032400000e0000 */
.L_x_3307:
        /* <DEDUP_REMOVED lines=24> */
[CC--:B---3--:R-:W-:Y:S01]  /*bef0*/  @!P3 IADD3 R28, P5, R5.reuse, R30.reuse, RZ ;  /* 0x0000001e051cb210 */ /* 0x0c8fe20007fbe0ff */
[----:B------:R-:W-:Y:S01]  /*bf00*/  @!P0 IMAD.SHL.U32 R32, R216, 0x2, RZ ;  /* 0x00000002d8208824 */ /* 0x000fe200078e00ff */
[----:B----4-:R-:W-:Y:S02]  /*bf10*/  @!P3 IADD3 R30, P4, R14, R30, RZ ;  /* 0x0000001e0e1eb210 */ /* 0x010fe40007f9e0ff */
[----:B------:R-:W-:Y:S02]  /*bf20*/  @!P2 IADD3 R26, P6, R5, R20, RZ ;  /* 0x00000014051aa210 */ /* 0x000fe40007fde0ff */
[----:B--2---:R-:W-:Y:S01]  /*bf30*/  @!P3 IADD3.X R29, R4, R10, RZ, P5, !PT ;  /* 0x0000000a041db210 */ /* 0x004fe20002ffe4ff */
[----:B0-----:R-:W-:Y:S01]  /*bf40*/  @!P3 IMAD.X R31, R9, 0x1, R10, P4 ;  /* 0x00000001091fb824 */ /* 0x001fe200020e060a */
[----:B------:R-:W-:Y:S01]  /*bf50*/  @!P2 IADD3 R20, P5, R14, R20, RZ ;  /* 0x000000140e14a210 */ /* 0x000fe20007fbe0ff */
[----:B------:R-:W-:Y:S01]  /*bf60*/  @!P2 IMAD.X R27, R4, 0x1, R11, P6 ;  /* 0x00000001041ba824 */ /* 0x000fe200030e060b */
[----:B------:R-:W-:-:S02]  /*bf70*/  @!P1 SHF.L.U64.HI R13, R214, 0x1, R87 ;  /* 0x00000001d60d9819 */ /* 0x000fc40000010257 */
[----:B------:R-:W-:Y:S02]  /*bf80*/  CS2R R56, SRZ ;  /* 0x0000000000387805 */ /* 0x000fe4000001ff00 */
[-C--:B------:R-:W-:Y:S01]  /*bf90*/  @!P1 IADD3 R24, P4, R5, R12.reuse, RZ ;  /* 0x0000000c05189210 */ /* 0x080fe20007f9e0ff */
[----:B------:R-:W-:Y:S01]  /*bfa0*/  @!P2 IMAD.X R21, R9, 0x1, R11, P5 ;  /* 0x000000010915a824 */ /* 0x000fe200028e060b */
[----:B------:R-:W-:Y:S02]  /*bfb0*/  @!P1 IADD3 R10, P6, R14, R12, RZ ;  /* 0x0000000c0e0a9210 */ /* 0x000fe40007fde0ff */
[----:B------:R-:W-:Y:S02]  /*bfc0*/  CS2R R54, SRZ ;  /* 0x0000000000367805 */ /* 0x000fe4000001ff00 */
[----:B------:R-:W-:Y:S01]  /*bfd0*/  @!P0 SHF.L.U64.HI R15, R216, 0x1, R75 ;  /* 0x00000001d80f8819 */ /* 0x000fe2000001024b */
[----:B------:R-:W-:Y:S01]  /*bfe0*/  @!P1 IMAD.X R25, R4, 0x1, R13, P4 ;  /* 0x0000000104199824 */ /* 0x000fe200020e060d */
[----:B------:R-:W-:-:S02]  /*bff0*/  @!P0 IADD3 R12, P5, R5, R32, RZ ;  /* 0x00000020050c8210 */ /* 0x000fc40007fbe0ff */
[----:B------:R-:W-:Y:S02]  /*c000*/  CS2R R52, SRZ ;  /* 0x0000000000347805 */ /* 0x000fe4000001ff00 */
[----:B------:R-:W-:Y:S02]  /*c010*/  @!P0 IADD3 R14, P4, R14, R32, RZ ;  /* 0x000000200e0e8210 */ /* 0x000fe40007f9e0ff */
[----:B------:R-:W-:Y:S02]  /*c020*/  CS2R R50, SRZ ;  /* 0x0000000000327805 */ /* 0x000fe4000001ff00 */
[C---:B------:R-:W-:Y:S01]  /*c030*/  @!P1 IADD3.X R11, R9.reuse, R13, RZ, P6, !PT ;  /* 0x0000000d090b9210 */ /* 0x040fe200037fe4ff */
[--C-:B------:R-:W-:Y:S01]  /*c040*/  @!P0 IMAD.X R13, R4, 0x1, R15.reuse, P5 ;  /* 0x00000001040d8824 */ /* 0x100fe200028e060f */
[----:B------:R-:W-:Y:S02]  /*c050*/  CS2R R48, SRZ ;  /* 0x0000000000307805 */ /* 0x000fe4000001ff00 */
[----:B------:R-:W-:Y:S01]  /*c060*/  CS2R R46, SRZ ;  /* 0x00000000002e7805 */ /* 0x000fe2000001ff00 */
        /* <DEDUP_REMOVED lines=9> */
.L_x_2992:
[----:B------:R-:W-:Y:S05]  /*c100*/  BSYNC B1 ;  /* 0x0000000000017941 */ /* 0x000fea0003800000 */
.L_x_2991:
[----:B--2--5:R-:W-:Y:S01]  /*c110*/  IMAD.MOV.U32 R4, RZ, RZ, R58 ;  /* 0x000000ffff047224 */ /* 0x024fe200078e003a */
[----:B0-----:R-:W-:Y:S01]  /*c120*/  MOV R9, R46 ;  /* 0x0000002e00097202 */ /* 0x001fe20000000f00 */
[----:B---3--:R-:W-:Y:S01]  /*c130*/  IMAD.MOV.U32 R5, RZ, RZ, R59 ;  /* 0x000000ffff057224 */ /* 0x008fe200078e003b */
[----:B------:R-:W-:Y:S01]  /*c140*/  UMOV UR4, 0xffffffff ;  /* 0xffffffff00047882 */ /* 0x000fe20000000000 */
        /* <DEDUP_REMOVED lines=26> */
.L_x_3313:
        /* <DEDUP_REMOVED lines=20> */
[----:B------:R-:W-:-:S04]  /*c430*/  @!P3 SHF.L.U32 R32, R22, 0x1, RZ ;  /* 0x000000011620b819 */ /* 0x000fc800000006ff */
[----:B------:R-:W-:Y:S01]  /*c440*/  @!P2 IMAD.SHL.U32 R24, R215, 0x2, RZ ;  /* 0x00000002d718a824 */ /* 0x000fe200078e00ff */
[----:B------:R-:W-:Y:S01]  /*c450*/  @!P3 SHF.L.U64.HI R10, R22, 0x1, R83 ;  /* 0x00000001160ab819 */ /* 0x000fe20000010253 */
[----:B------:R-:W-:Y:S01]  /*c460*/  @!P1 IMAD.SHL.U32 R12, R214, 0x2, RZ ;  /* 0x00000002d60c9824 */ /* 0x000fe200078e00ff */
[-C--:B---3--:R-:W-:Y:S01]  /*c470*/  @!P3 IADD3 R80, P5, R5, R32.reuse, RZ ;  /* 0x000000200550b210 */ /* 0x088fe20007fbe0ff */
[----:B------:R-:W-:Y:S01]  /*c480*/  @!P0 IMAD.SHL.U32 R26, R216, 0x2, RZ ;  /* 0x00000002d81a8824 */ /* 0x000fe200078e00ff */
[----:B0-----:R-:W-:Y:S02]  /*c490*/  @!P3 IADD3 R32, P4, R14, R32, RZ ;  /* 0x000000200e20b210 */ /* 0x001fe40007f9e0ff */
[----:B------:R-:W-:Y:S01]  /*c4a0*/  @!P2 SHF.L.U64.HI R11, R215, 0x1, R82 ;  /* 0x00000001d70ba819 */ /* 0x000fe20000010252 */
[----:B--2---:R-:W-:Y:S01]  /*c4b0*/  @!P3 IMAD.X R81, R4, 0x1, R10, P5 ;  /* 0x000000010451b824 */ /* 0x004fe200028e060a */
[----:B------:R-:W-:Y:S02]  /*c4c0*/  @!P2 IADD3 R30, P6, R5, R24, RZ ;  /* 0x00000018051ea210 */ /* 0x000fe40007fde0ff */
[----:B------:R-:W-:-:S02]  /*c4d0*/  @!P3 IADD3.X R33, R9, R10, RZ, P4, !PT ;  /* 0x0000000a0921b210 */ /* 0x000fc400027fe4ff */
[----:B------:R-:W-:Y:S01]  /*c4e0*/  @!P1 SHF.L.U64.HI R13, R214, 0x1, R87 ;  /* 0x00000001d60d9819 */ /* 0x000fe20000010257 */
[--C-:B------:R-:W-:Y:S01]  /*c4f0*/  @!P2 IMAD.X R31, R4, 0x1, R11.reuse, P6 ;  /* 0x00000001041fa824 */ /* 0x100fe200030e060b */
[C---:B------:R-:W-:Y:S02]  /*c500*/  @!P2 IADD3 R24, P5, R14.reuse, R24, RZ ;  /* 0x000000180e18a210 */ /* 0x040fe40007fbe0ff */
[----:B------:R-:W-:Y:S02]  /*c510*/  CS2R R40, SRZ ;  /* 0x0000000000287805 */ /* 0x000fe4000001ff00 */
[-C--:B------:R-:W-:Y:S02]  /*c520*/  @!P1 IADD3 R20, P4, R5, R12.reuse, RZ ;  /* 0x0000000c05149210 */ /* 0x080fe40007f9e0ff */
[----:B------:R-:W-:Y:S02]  /*c530*/  CS2R R38, SRZ ;  /* 0x0000000000267805 */ /* 0x000fe4000001ff00 */
[----:B------:R-:W-:Y:S01]  /*c540*/  @!P1 IADD3 R10, P6, R14, R12, RZ ;  /* 0x0000000c0e0a9210 */ /* 0x000fe20007fde0ff */
[----:B------:R-:W-:Y:S01]  /*c550*/  @!P2 IMAD.X R25, R9, 0x1, R11, P5 ;  /* 0x000000010919a824 */ /* 0x000fe200028e060b */
[----:B------:R-:W-:Y:S01]  /*c560*/  @!P0 SHF.L.U64.HI R15, R216, 0x1, R75 ;  /* 0x00000001d80f8819 */ /* 0x000fe2000001024b */
[--C-:B------:R-:W-:Y:S01]  /*c570*/  @!P1 IMAD.X R21, R4, 0x1, R13.reuse, P4 ;  /* 0x0000000104159824 */ /* 0x100fe200020e060d */
[-C--:B------:R-:W-:Y:S01]  /*c580*/  @!P0 IADD3 R12, P5, R5, R26.reuse, RZ ;  /* 0x0000001a050c8210 */ /* 0x080fe20007fbe0ff */
[----:B------:R-:W-:Y:S01]  /*c590*/  @!P1 IMAD.X R11, R9, 0x1, R13, P6 ;  /* 0x00000001090b9824 */ /* 0x000fe200030e060d */
[----:B------:R-:W-:-:S02]  /*c5a0*/  @!P0 IADD3 R14, P4, R14, R26, RZ ;  /* 0x0000001a0e0e8210 */ /* 0x000fc40007f9e0ff */
[----:B------:R-:W-:Y:S02]  /*c5b0*/  CS2R R36, SRZ ;  /* 0x0000000000247805 */ /* 0x000fe4000001ff00 */
[----:B------:R-:W-:Y:S02]  /*c5c0*/  @!P0 IADD3.X R13, R4, R15, RZ, P5, !PT ;  /* 0x0000000f040d8210 */ /* 0x000fe40002ffe4ff */
[----:B------:R-:W-:Y:S02]  /*c5d0*/  CS2R R34, SRZ ;  /* 0x0000000000227805 */ /* 0x000fe4000001ff00 */
        /* <DEDUP_REMOVED lines=11> */
.L_x_2995:
[----:B------:R-:W-:Y:S05]  /*c690*/  BSYNC B1 ;  /* 0x0000000000017941 */ /* 0x000fea0003800000 */
.L_x_2994:
        /* <DEDUP_REMOVED lines=24> */
[----:B------:R-:W-:-:S04]  /*c820*/  CS2R R4, SRZ ;  /* 0x0000000000047805 */ /* 0x000fc8000001ff00 */
[----:B------:R-:W-:Y:S01]  /*c830*/  PRMT R81, R9, 0x5410, R10 ;  /* 0x0000541009517816 */ /* 0x000fe2000000000a */
[----:B------:R-:W-:Y:S06]  /*c840*/  BRA.DIV UR4, `(.L_x_2996) ;  /* 0x0000024a041c7947 */ /* 0x000fec000b800000 */
[----:B------:R0:W2:Y:S04]  /*c850*/  SHFL.IDX PT, R9, R7, 0x3, 0x181f ;  /* 0x00781f0007097f89 */ /* 0x0000a800000e0000 */
[----:B------:R0:W3:Y:S04]  /*c860*/  SHFL.IDX PT, R10, R6, 0x3, 0x181f ;  /* 0x00781f00060a7f89 */ /* 0x0000e800000e0000 */
[----:B-1----:R-:W1:Y:S04]  /*c870*/  SHFL.IDX PT, R8, R8, 0x3, 0x181f ;  /* 0x00781f0008087f89 */ /* 0x002e6800000e0000 */
[----:B0---4-:R-:W4:Y:S02]  /*c880*/  SHFL.IDX PT, R0, R0, 0x3, 0x181f ;  /* 0x00781f0000007f89 */ /* 0x011f2400000e0000 */
.L_x_3319:
[----:B------:R-:W5:Y:S01]  /*c890*/  LDL R7, [R1+0x60] ;  /* 0x0000600001077983 */ /* 0x000f620000100800 */
        /* <DEDUP_REMOVED lines=9> */
[----:B-----5:R-:W-:-:S04]  /*c930*/  LEA.HI R6, R7, R7, RZ, 0x1 ;  /* 0x0000000707067211 */ /* 0x020fc800078f08ff */
[----:B------:R-:W-:-:S05]  /*c940*/  LOP3.LUT R6, R6, 0xfffffffe, RZ, 0xc0, !PT ;  /* 0xfffffffe06067812 */ /* 0x000fca00078ec0ff */
[----:B------:R-:W-:-:S05]  /*c950*/  IMAD.IADD R6, R7, 0x1, -R6 ;  /* 0x0000000107067824 */ /* 0x000fca00078e0a06 */
[----:B------:R-:W-:Y:S02]  /*c960*/  SHF.L.U32 R119, R6, 0x1f, RZ ;  /* 0x0000001f06777819 */ /* 0x000fe400000006ff */
[----:B------:R-:W-:Y:S01]  /*c970*/  CS2R R6, SRZ ;  /* 0x0000000000067805 */ /* 0x000fe2000001ff00 */
[----:B------:R-:W-:Y:S06]  /*c980*/  @P0 BRA `(.L_x_2998) ;  /* 0x0000000000b80947 */ /* 0x000fec0003800000 */
        /* <DEDUP_REMOVED lines=9> */
[C---:B------:R-:W-:Y:S01]  /*ca20*/  @!P2 IMAD.SHL.U32 R91, R215.reuse, 0x2, RZ ;  /* 0x00000002d75ba824 */ /* 0x040fe200078e00ff */
[----:B------:R-:W-:Y:S01]  /*ca30*/  @!P3 SHF.L.U64.HI R83, R22, 0x1, R83 ;  /* 0x000000011653b819 */ /* 0x000fe20000010253 */
[C---:B------:R-:W-:Y:S01]  /*ca40*/  @!P0 IMAD.SHL.U32 R7, R216.reuse, 0x2, RZ ;  /* 0x00000002d8078824 */ /* 0x040fe200078e00ff */
[----:B------:R-:W-:Y:S01]  /*ca50*/  @!P0 SHF.L.U64.HI R5, R216, 0x1, R75 ;  /* 0x00000001d8058819 */ /* 0x000fe2000001024b */
[----:B------:R-:W-:Y:S01]  /*ca60*/  @!P1 IMAD.SHL.U32 R75, R214, 0x2, RZ ;  /* 0x00000002d64b9824 */ /* 0x000fe200078e00ff */
[-C--:B---3--:R-:W-:Y:S02]  /*ca70*/  @!P3 IADD3 R98, P5, R10, R95.reuse, RZ ;  /* 0x0000005f0a62b210 */ /* 0x088fe40007fbe0ff */
[----:B----4-:R-:W-:Y:S02]  /*ca80*/  @!P3 IADD3 R94, P4, R0, R95, RZ ;  /* 0x0000005f005eb210 */ /* 0x010fe40007f9e0ff */
[----:B------:R-:W-:Y:S01]  /*ca90*/  @!P2 SHF.L.U64.HI R4, R215, 0x1, R82 ;  /* 0x00000001d704a819 */ /* 0x000fe20000010252 */
[----:B--2---:R-:W-:Y:S01]  /*caa0*/  @!P3 IMAD.X R99, R9, 0x1, R83, P5 ;  /* 0x000000010963b824 */ /* 0x004fe200028e0653 */
[----:B------:R-:W-:-:S02]  /*cab0*/  @!P2 IADD3 R92, P6, R10, R91, RZ ;  /* 0x0000005b0a5ca210 */ /* 0x000fc40007fde0ff */
[----:B-1----:R-:W-:Y:S02]  /*cac0*/  @!P3 IADD3.X R95, R8, R83, RZ, P4, !PT ;  /* 0x00000053085fb210 */ /* 0x002fe400027fe4ff */
[----:B------:R-:W-:Y:S01]  /*cad0*/  @!P1 SHF.L.U64.HI R87, R214, 0x1, R87 ;  /* 0x00000001d6579819 */ /* 0x000fe20000010257 */
[----:B------:R-:W-:Y:S01]  /*cae0*/  @!P2 IMAD.X R93, R9, 0x1, R4, P6 ;  /* 0x00000001095da824 */ /* 0x000fe200030e0604 */
[----:B------:R-:W-:Y:S02]  /*caf0*/  @!P1 IADD3 R82, P4, R10, R75, RZ ;  /* 0x0000004b0a529210 */ /* 0x000fe40007f9e0ff */
[----:B------:R-:W-:Y:S02]  /*cb00*/  CS2R R24, SRZ ;  /* 0x0000000000187805 */ /* 0x000fe4000001ff00 */
[----:B------:R-:W-:Y:S02]  /*cb10*/  @!P2 IADD3 R90, P5, R0, R91, RZ ;  /* 0x0000005b005aa210 */ /* 0x000fe40007fbe0ff */
[----:B------:R-:W-:-:S02]  /*cb20*/  CS2R R20, SRZ ;  /* 0x0000000000147805 */ /* 0x000fc4000001ff00 */
[C---:B------:R-:W-:Y:S01]  /*cb30*/  @!P1 IADD3 R74, P6, R0.reuse, R75, RZ ;  /* 0x0000004b004a9210 */ /* 0x040fe20007fde0ff */
[C-C-:B------:R-:W-:Y:S01]  /*cb40*/  @!P1 IMAD.X R83, R9.reuse, 0x1, R87.reuse, P4 ;  /* 0x0000000109539824 */ /* 0x140fe200020e0657 */
[-C--:B------:R-:W-:Y:S01]  /*cb50*/  @!P0 IADD3 R86, P4, R0, R7.reuse, RZ ;  /* 0x0000000700568210 */ /* 0x080fe20007f9e0ff */
[----:B------:R-:W-:Y:S01]  /*cb60*/  @!P2 IMAD.X R91, R8, 0x1, R4, P5 ;  /* 0x00000001085ba824 */ /* 0x000fe200028e0604 */
[----:B------:R-:W-:Y:S01]  /*cb70*/  @!P0 IADD3 R10, P5, R10, R7, RZ ;  /* 0x000000070a0a8210 */ /* 0x000fe20007fbe0ff */
[C---:B------:R-:W-:Y:S01]  /*cb80*/  @!P1 IMAD.X R75, R8.reuse, 0x1, R87, P6 ;  /* 0x00000001084b9824 */ /* 0x040fe200030e0657 */
[----:B------:R-:W-:Y:S01]  /*cb90*/  CS2R R14, SRZ ;  /* 0x00000000000e7805 */ /* 0x000fe2000001ff00 */
[----:B------:R-:W-:Y:S01]  /*cba0*/  @!P0 IMAD.X R87, R8, 0x1, R5, P4 ;  /* 0x0000000108578824 */ /* 0x000fe200020e0605 */
[----:B------:R-:W-:Y:S02]  /*cbb0*/  @!P0 IADD3.X R11, R9, R5, RZ, P5, !PT ;  /* 0x00000005090b8210 */ /* 0x000fe40002ffe4ff */
[----:B------:R-:W-:-:S02]  /*cbc0*/  CS2R R12, SRZ ;  /* 0x00000000000c7805 */ /* 0x000fc4000001ff00 */
[----:B------:R-:W-:Y:S02]  /*cbd0*/  CS2R R6, SRZ ;  /* 0x0000000000067805 */ /* 0x000fe4000001ff00 */
[----:B------:R-:W-:Y:S01]  /*cbe0*/  CS2R R4, SRZ ;  /* 0x0000000000047805 */ /* 0x000fe2000001ff00 */
        /* <DEDUP_REMOVED lines=8> */
.L_x_2998:
[----:B------:R-:W-:Y:S05]  /*cc70*/  BSYNC B1 ;  /* 0x0000000000017941 */ /* 0x000fea0003800000 */
.L_x_2997:
[----:B------:R-:W3:Y:S01]  /*cc80*/  SYNCS.PHASECHK.TRANS64.TRYWAIT P0, [R18+URZ+0x38800], R119 ;  /* 0x03880077120075a7 */ /* 0x000ee2000800017f */
[----:B--2--5:R-:W-:Y:S01]  /*cc90*/  IMAD.MOV.U32 R9, RZ, RZ, R12 ;  /* 0x000000ffff097224 */ /* 0x024fe200078e000c */
[----:B0-----:R-:W-:Y:S01]  /*cca0*/  VIADDMNMX R75, R107, -R230, 0x80, PT ;  /* 0x000000806b4b7446 */ /* 0x001fe200038009e6 */
[----:B----4-:R-:W-:Y:S01]  /*ccb0*/  IMAD.MOV.U32 R0, RZ, RZ, R4 ;  /* 0x000000ffff007224 */ /* 0x010fe200078e0004 */
[----:B------:R-:W-:Y:S01]  /*ccc0*/  BSSY B1, `(.L_x_2999) ;  /* 0x000001a000017945 */ /* 0x000fe20003800000 */
[----:B-1----:R-:W-:Y:S01]  /*ccd0*/  IMAD.MOV.U32 R8, RZ, RZ, R5 ;  /* 0x000000ffff087224 */ /* 0x002fe200078e0005 */
[----:B------:R-:W-:Y:S01]  /*cce0*/  PRMT R82, R9, 0x7610, R82 ;  /* 0x0000761009527816 */ /* 0x000fe20000000052 */
[----:B------:R-:W-:Y:S01]  /*ccf0*/  IMAD.MOV.U32 R9, RZ, RZ, R20 ;  /* 0x000000ffff097224 */ /* 0x000fe200078e0014 */
[----:B------:R-:W-:Y:S01]  /*cd00*/  ISETP.GE.AND P1, PT, R212, R75, PT ;  /* 0x0000004bd400720c */ /* 0x000fe20003f26270 */
[----:B---3--:R-:W-:Y:S01]  /*cd10*/  IMAD.MOV.U32 R10, RZ, RZ, R21 ;  /* 0x000000ffff0a7224 */ /* 0x008fe200078e0015 */
[----:B------:R-:W-:Y:S01]  /*cd20*/  PRMT R0, R0, 0x5410, R8 ;  /* 0x0000541000007816 */ /* 0x000fe20000000008 */
[----:B------:R-:W-:Y:S01]  /*cd30*/  IMAD.MOV.U32 R11, RZ, RZ, R30 ;  /* 0x000000ffff0b7224 */ /* 0x000fe200078e001e */
[----:B------:R-:W-:-:S02]  /*cd40*/  MOV R8, R13 ;  /* 0x0000000d00087202 */ /* 0x000fc40000000f00 */
        /* <DEDUP_REMOVED lines=16> */
[----:B------:R-:W-:Y:S06]  /*ce50*/  @!P0 BRA `(.L_x_3000) ;  /* 0x00000244000c8947 */ /* 0x000fec0003800000 */
.L_x_3320:
[----:B------:R-:W-:Y:S05]  /*ce60*/  BSYNC B1 ;  /* 0x0000000000017941 */ /* 0x000fea0003800000 */
.L_x_2999:
[----:B------:R-:W-:Y:S01]  /*ce70*/  BSSY B1, `(.L_x_3001) ;  /* 0x00000ba000017945 */ /* 0x000fe20003800000 */
[----:B------:R-:W-:-:S03]  /*ce80*/  PRMT R74, R8, 0x5410, R9 ;  /* 0x00005410084a7816 */ /* 0x000fc60000000009 */
[----:B------:R-:W-:Y:S05]  /*ce90*/  @P1 BRA `(.L_x_3002) ;  /* 0x0000000800dc1947 */ /* 0x000fea0003800000 */
[----:B------:R-:W1:Y:S01]  /*cea0*/  LDC R9, c[0x0][0x3f4] ;  /* 0x0000fd00ff097b82 */ /* 0x000e620000000800 */
[----:B------:R-:W-:Y:S01]  /*ceb0*/  BSSY B2, `(.L_x_3003) ;  /* 0x0000030000027945 */ /* 0x000fe20003800000 */
[-C--:B-1----:R-:W-:Y:S02]  /*cec0*/  ISETP.GE.AND P0, PT, R22, R9.reuse, PT ;  /* 0x000000091600720c */ /* 0x082fe40003f06270 */
[-C--:B------:R-:W-:Y:S02]  /*ced0*/  ISETP.GE.AND P1, PT, R215, R9.reuse, PT ;  /* 0x00000009d700720c */ /* 0x080fe40003f26270 */
[-C--:B------:R-:W-:Y:S02]  /*cee0*/  ISETP.GE.AND P2, PT, R214, R9.reuse, PT ;  /* 0x00000009d600720c */ /* 0x080fe40003f46270 */
[----:B------:R-:W-:-:S07]  /*cef0*/  ISETP.GE.AND P3, PT, R216, R9, PT ;  /* 0x00000009d800720c */ /* 0x000fce0003f66270 */
[----:B------:R-:W-:Y:S06]  /*cf00*/  @P0 BRA `(.L_x_3004) ;  /* 0x0000000000a80947 */ /* 0x000fec0003800000 */
[----:B------:R-:W1:Y:S01]  /*cf10*/  LDS.128 R8, [R3] ;  /* 0x0000000003087984 */ /* 0x000e620000000c00 */
[----:B------:R-:W-:Y:S01]  /*cf20*/  SHF.R.U32.HI R93, RZ, 0x10, R79 ;  /* 0x00000010ff5d7819 */ /* 0x000fe2000001164f */
[----:B------:R-:W-:Y:S01]  /*cf30*/  HADD2.F32 R92, -RZ, R116.H0_H0 ;  /* 0x20000074ff5c7230 */ /* 0x000fe20000004100 */
[----:B------:R-:W-:Y:S01]  /*cf40*/  SHF.R.U32.HI R95, RZ, 0x10, R77 ;  /* 0x00000010ff5f7819 */ /* 0x000fe2000001164d */
[----:B------:R-:W-:Y:S01]  /*cf50*/  HADD2.F32 R94, -RZ, R117.H0_H0 ;  /* 0x20000075ff5e7230 */ /* 0x000fe20000004100 */
[----:B0-----:R-:W-:Y:S01]  /*cf60*/  SHF.R.U64 R119, R78, 0x10, R79 ;  /* 0x000000104e777819 */ /* 0x001fe2000000124f */
        /* <DEDUP_REMOVED lines=35> */
[----:B------:R1:W-:Y:S02]  /*d1a0*/  STS.128 [R3], R8 ;  /* 0x0000000803007388 */ /* 0x0003e40000000c00 */
.L_x_3004:
[----:B------:R-:W-:Y:S05]  /*d1b0*/  BSYNC B2 ;  /* 0x0000000000027941 */ /* 0x000fea0003800000 */
.L_x_3003:
[----:B------:R-:W-:Y:S04]  /*d1c0*/  BSSY B2, `(.L_x_3005) ;  /* 0x000002c000027945 */ /* 0x000fe80003800000 */
[----:B------:R-:W-:Y:S05]  /*d1d0*/  @P1 BRA `(.L_x_3006) ;  /* 0x0000000000a81947 */ /* 0x000fea0003800000 */
[----:B-1----:R-:W1:Y:S01]  /*d1e0*/  LDS.128 R8, [R3+0x4000] ;  /* 0x0040000003087984 */ /* 0x002e620000000c00 */
        /* <DEDUP_REMOVED lines=41> */
.L_x_3006:
[----:B------:R-:W-:Y:S05]  /*d480*/  BSYNC B2 ;  /* 0x0000000000027941 */ /* 0x000fea0003800000 */
.L_x_3005:
[----:B------:R-:W-:Y:S04]  /*d490*/  BSSY B2, `(.L_x_3007) ;  /* 0x000002c000027945 */ /* 0x000fe80003800000 */
[----:B------:R-:W-:Y:S05]  /*d4a0*/  @P2 BRA `(.L_x_3008) ;  /* 0x0000000000a82947 */ /* 0x000fea0003800000 */
[----:B-12---:R-:W1:Y:S01]  /*d4b0*/  LDS.128 R8, [R3+0x8000] ;  /* 0x0080000003087984 */ /* 0x006e620000000c00 */
[----:B------:R-:W-:Y:S01]  /*d4c0*/  SHF.R.U32.HI R71, RZ, 0x10, R69 ;  /* 0x00000010ff477819 */ /* 0x000fe20000011645 */
[----:B------:R-:W-:Y:S01]  /*d4d0*/  HADD2.F32 R70, -RZ, R112.H1_H1 ;  /* 0x30000070ff467230 */ /* 0x000fe20000004100 */
[----:B------:R-:W-:Y:S01]  /*d4e0*/  SHF.R.U32.HI R73, RZ, 0x10, R67 ;  /* 0x00000010ff497819 */ /* 0x000fe20000011643 */
[----:B------:R-:W-:Y:S01]  /*d4f0*/  HADD2.F32 R72, -RZ, R113.H0_H0 ;  /* 0x20000071ff487230 */ /* 0x000fe20000004100 */
[----:B------:R-:W-:Y:S01]  /*d500*/  SHF.R.U64 R93, R68, 0x10, R69 ;  /* 0x00000010445d7819 */ /* 0x000fe20000001245 */
[----:B------:R-:W-:Y:S01]  /*d510*/  HADD2.F32 R71, -RZ, R71.H0_H0 ;  /* 0x20000047ff477230 */ /* 0x000fe20000004100 */
[----:B------:R-:W-:Y:S01]  /*d520*/  SHF.R.U64 R79, R66, 0x10, R67 ;  /* 0x00000010424f7819 */ /* 0x000fe20000001243 */
[----:B------:R-:W-:Y:S02]  /*d530*/  HADD2.F32 R73, -RZ, R73.H0_H0 ;  /* 0x20000049ff497230 */ /* 0x000fe40000004100 */
[----:B------:R-:W-:-:S02]  /*d540*/  HADD2.F32 R113, -RZ, R113.H1_H1 ;  /* 0x30000071ff717230 */ /* 0x000fc40000004100 */
[----:B------:R-:W-:Y:S02]  /*d550*/  HADD2.F32 R112, -RZ, R112.H0_H0 ;  /* 0x20000070ff707230 */ /* 0x000fe40000004100 */
        /* <DEDUP_REMOVED lines=31> */
.L_x_3008:
[----:B------:R-:W-:Y:S05]  /*d750*/  BSYNC B2 ;  /* 0x0000000000027941 */ /* 0x000fea0003800000 */
.L_x_3007:
[----:B------:R-:W-:Y:S05]  /*d760*/  @P3 BRA `(.L_x_3002) ;  /* 0x0000000000a83947 */ /* 0x000fea0003800000 */
[----:B-123--:R-:W1:Y:S01]  /*d770*/  LDS.128 R8, [R3+0xc000] ;  /* 0x00c0000003087984 */ /* 0x00ee620000000c00 */
[----:B------:R-:W-:Y:S01]  /*d780*/  SHF.R.U32.HI R67, RZ, 0x10, R63 ;  /* 0x00000010ff437819 */ /* 0x000fe2000001163f */
[----:B------:R-:W-:Y:S01]  /*d790*/  HADD2.F32 R66, -RZ, R110.H1_H1 ;  /* 0x3000006eff427230 */ /* 0x000fe20000004100 */
[--C-:B------:R-:W-:Y:S01]  /*d7a0*/  SHF.R.U32.HI R69, RZ, 0x10, R65.reuse ;  /* 0x00000010ff457819 */ /* 0x100fe20000011641 */
        /* <DEDUP_REMOVED lines=38> */
.L_x_3002:
[----:B------:R-:W-:Y:S05]  /*da10*/  BSYNC B1 ;  /* 0x0000000000017941 */ /* 0x000fea0003800000 */
.L_x_3001:
[----:B-1234-:R-:W-:Y:S01]  /*da20*/  VIADD R8, R212, 0x20 ;  /* 0x00000020d4087836 */ /* 0x01efe20000000000 */
[----:B------:R-:W-:Y:S04]  /*da30*/  BSSY B1, `(.L_x_3009) ;  /* 0x00000ba000017945 */ /* 0x000fe80003800000 */
[----:B------:R-:W-:-:S13]  /*da40*/  ISETP.GE.AND P0, PT, R8, R75, PT ;  /* 0x0000004b0800720c */ /* 0x000fda0003f06270 */
        /* <DEDUP_REMOVED lines=8> */
[----:B------:R-:W1:Y:S01]  /*dad0*/  LDS.128 R8, [R3+0x1000] ;  /* 0x0010000003087984 */ /* 0x000e620000000c00 */
[----:B------:R-:W-:Y:S01]  /*dae0*/  SHF.R.U32.HI R63, RZ, 0x10, R59 ;  /* 0x00000010ff3f7819 */ /* 0x000fe2000001163b */
[----:B------:R-:W-:Y:S01]  /*daf0*/  HADD2.F32 R62, -RZ, R108.H0_H0 ;  /* 0x2000006cff3e7230 */ /* 0x000fe20000004100 */
[--C-:B------:R-:W-:Y:S01]  /*db00*/  SHF.R.U32.HI R65, RZ, 0x10, R61.reuse ;  /* 0x00000010ff417819 */ /* 0x100fe2000001163d */
        /* <DEDUP_REMOVED lines=38> */
.L_x_3012:
[----:B------:R-:W-:Y:S05]  /*dd70*/  BSYNC B2 ;  /* 0x0000000000027941 */ /* 0x000fea0003800000 */
.L_x_3011:
        /* <DEDUP_REMOVED lines=44> */
.L_x_3014:
[----:B------:R-:W-:Y:S05]  /*e040*/  BSYNC B2 ;  /* 0x0000000000027941 */ /* 0x000fea0003800000 */
.L_x_3013:
[----:B------:R-:W-:Y:S04]  /*e050*/  BSSY B2, `(.L_x_3015) ;  /* 0x000002c000027945 */ /* 0x000fe80003800000 */
[----:B------:R-:W-:Y:S05]  /*e060*/  @P2 BRA `(.L_x_3016) ;  /* 0x0000000000a82947 */ /* 0x000fea0003800000 */
[----:B-12---:R-:W1:Y:S01]  /*e070*/  LDS.128 R8, [R3+0x9000] ;  /* 0x0090000003087984 */ /* 0x006e620000000c00 */
        /* <DEDUP_REMOVED lines=41> */
.L_x_3016:
[----:B------:R-:W-:Y:S05]  /*e310*/  BSYNC B2 ;  /* 0x0000000000027941 */ /* 0x000fea0003800000 */
.L_x_3015:
[----:B------:R-:W-:Y:S05]  /*e320*/  @P3 BRA `(.L_x_3010) ;  /* 0x0000000000a83947 */ /* 0x000fea0003800000 */
[----:B-123--:R-:W1:Y:S01]  /*e330*/  LDS.128 R8, [R3+0xd000] ;  /* 0x00d0000003087984 */ /* 0x00ee620000000c00 */
[----:B------:R-:W-:Y:S01]  /*e340*/  SHF.R.U32.HI R51, RZ, 0x10, R49 ;  /* 0x00000010ff337819 */ /* 0x000fe20000011631 */
[----:B------:R-:W-:Y:S01]  /*e350*/  HADD2.F32 R50, -RZ, R102.H0_H0 ;  /* 0x20000066ff327230 */ /* 0x000fe20000004100 */
[----:B------:R-:W-:Y:S01]  /*e360*/  SHF.R.U32.HI R53, RZ, 0x10, R47 ;  /* 0x00000010ff357819 */ /* 0x000fe2000001162f */
        /* <DEDUP_REMOVED lines=38> */
.L_x_3010:
[----:B------:R-:W-:Y:S05]  /*e5d0*/  BSYNC B1 ;  /* 0x0000000000017941 */ /* 0x000fea0003800000 */
.L_x_3009:
        /* <DEDUP_REMOVED lines=53> */
.L_x_3020:
[----:B------:R-:W-:Y:S05]  /*e930*/  BSYNC B2 ;  /* 0x0000000000027941 */ /* 0x000fea0003800000 */
.L_x_3019:
[----:B------:R-:W-:Y:S04]  /*e940*/  BSSY B2, `(.L_x_3021) ;  /* 0x000002c000027945 */ /* 0x000fe80003800000 */
[----:B------:R-:W-:Y:S05]  /*e950*/  @P1 BRA `(.L_x_3022) ;  /* 0x0000000000a81947 */ /* 0x000fea0003800000 */
[----:B-1----:R-:W1:Y:S01]  /*e960*/  LDS.128 R8, [R3+0x6000] ;  /* 0x0060000003087984 */ /* 0x002e620000000c00 */
        /* <DEDUP_REMOVED lines=41> */
.L_x_3022:
[----:B------:R-:W-:Y:S05]  /*ec00*/  BSYNC B2 ;  /* 0x0000000000027941 */ /* 0x000fea0003800000 */
.L_x_3021:
        /* <DEDUP_REMOVED lines=44> */
.L_x_3024:
[----:B------:R-:W-:Y:S05]  /*eed0*/  BSYNC B2 ;  /* 0x0000000000027941 */ /* 0x000fea0003800000 */
.L_x_3023:
[----:B------:R-:W-:Y:S05]  /*eee0*/  @P3 BRA `(.L_x_3018) ;  /* 0x0000000000a83947 */ /* 0x000fea0003800000 */
[----:B-123--:R-:W1:Y:S01]  /*eef0*/  LDS.128 R8, [R3+0xe000] ;  /* 0x00e0000003087984 */ /* 0x00ee620000000c00 */
        /* <DEDUP_REMOVED lines=41> */
.L_x_3018:
[----:B------:R-:W-:Y:S05]  /*f190*/  BSYNC B1 ;  /* 0x0000000000017941 */ /* 0x000fea0003800000 */
.L_x_3017:
[----:B-1234-:R-:W-:-:S04]  /*f1a0*/  IADD3 R8, R212, 0x60, RZ ;  /* 0x00000060d4087810 */ /* 0x01efc80007ffe0ff */
        /* <DEDUP_REMOVED lines=10> */
[--C-:B------:R-:W-:Y:S01]  /*f250*/  SHF.R.U64 R39, R32, 0x10, R33.reuse ;  /* 0x0000001020277819 */ /* 0x100fe20000001221 */
[--C-:B------:R-:W-:Y:S01]  /*f260*/  HADD2.F32 R32, -RZ, R90.reuse.H0_H0 ;  /* 0x2000005aff207230 */ /* 0x100fe20000004100 */
[----:B------:R-:W-:Y:S01]  /*f270*/  SHF.R.U32.HI R26, RZ, 0x10, R33 ;  /* 0x00000010ff1a7819 */ /* 0x000fe20000011621 */
[----:B------:R-:W-:Y:S01]  /*f280*/  HADD2.F32 R90, -RZ, R90.H1_H1 ;  /* 0x3000005aff5a7230 */ /* 0x000fe20000004100 */
[--C-:B------:R-:W-:Y:S02]  /*f290*/  SHF.R.U32.HI R33, RZ, 0x10, R31.reuse ;  /* 0x00000010ff217819 */ /* 0x100fe4000001161f */
[----:B------:R-:W-:Y:S01]  /*f2a0*/  SHF.R.U64 R37, R30, 0x10, R31 ;  /* 0x000000101e257819 */ /* 0x000fe2000000121f */
[----:B------:R-:W-:Y:S02]  /*f2b0*/  HADD2.F32 R31, -RZ, R26.H0_H0 ;  /* 0x2000001aff1f7230 */ /* 0x000fe40000004100 */
[----:B------:R-:W-:-:S02]  /*f2c0*/  HADD2.F32 R33, -RZ, R33.H0_H0 ;  /* 0x20000021ff217230 */ /* 0x000fc40000004100 */
[--C-:B------:R-:W-:Y:S02]  /*f2d0*/  HADD2.F32 R30, -RZ, R91.reuse.H0_H0 ;  /* 0x2000005bff1e7230 */ /* 0x100fe40000004100 */
[----:B------:R-:W-:Y:S02]  /*f2e0*/  HADD2.F32 R91, -RZ, R91.H1_H1 ;  /* 0x3000005bff5b7230 */ /* 0x000fe40000004100 */
[--C-:B-1----:R-:W-:Y:S02]  /*f2f0*/  HADD2.F32 R29, -RZ, R11.reuse.H1_H1 ;  /* 0x3000000bff1d7230 */ /* 0x102fe40000004100 */
[----:B------:R-:W-:Y:S02]  /*f300*/  HADD2.F32 R28, -RZ, R11.H0_H0 ;  /* 0x2000000bff1c7230 */ /* 0x000fe40000004100 */
[--C-:B------:R-:W-:Y:S02]  /*f310*/  HADD2.F32 R11, -RZ, R8.reuse.H0_H0 ;  /* 0x20000008ff0b7230 */ /* 0x100fe40000004100 */
[----:B------:R-:W-:Y:S01]  /*f320*/  FMUL.FTZ R36, R29, R31 ;  /* 0x0000001f1d247220 */ /* 0x000fe20000410000 */
[----:B------:R-:W-:-:S02]  /*f330*/  HADD2.F32 R8, -RZ, R8.H1_H1 ;  /* 0x30000008ff087230 */ /* 0x000fc40000004100 */
[-C--:B------:R-:W-:Y:S01]  /*f340*/  FMUL.FTZ R35, R29, R33.reuse ;  /* 0x000000211d237220 */ /* 0x080fe20000410000 */
[--C-:B------:R-:W-:Y:S02]  /*f350*/  HADD2.F32 R26, -RZ, R10.reuse.H0_H0 ;  /* 0x2000000aff1a7230 */ /* 0x100fe40000004100 */
[----:B------:R-:W-:Y:S01]  /*f360*/  FFMA.FTZ R38, R28, R33, R36 ;  /* 0x000000211c267223 */ /* 0x000fe20000010024 */
[----:B------:R-:W-:Y:S02]  /*f370*/  HADD2.F32 R27, -RZ, R10.H1_H1 ;  /* 0x3000000aff1b7230 */ /* 0x000fe40000004100 */
[----:B------:R-:W-:Y:S01]  /*f380*/  FMUL.FTZ R34, R8, R32 ;  /* 0x0000002008227220 */ /* 0x000fe20000410000 */
[--C-:B------:R-:W-:Y:S02]  /*f390*/  HADD2.F32 R10, -RZ, R9.reuse.H0_H0 ;  /* 0x20000009ff0a7230 */ /* 0x100fe40000004100 */
[----:B------:R-:W-:Y:S01]  /*f3a0*/  FFMA.FTZ R35, R28, R31, -R35 ;  /* 0x0000001f1c237223 */ /* 0x000fe20000010823 */
[----:B------:R-:W-:Y:S01]  /*f3b0*/  FMUL.FTZ R36, R8, R30 ;  /* 0x0000001e08247220 */ /* 0x000fe20000410000 */
[----:B------:R-:W-:-:S02]  /*f3c0*/  HADD2.F32 R9, -RZ, R9.H1_H1 ;  /* 0x30000009ff097230 */ /* 0x000fc40000004100 */
[C---:B------:R-:W-:Y:S01]  /*f3d0*/  FFMA.FTZ R34, R11.reuse, R30, -R34 ;  /* 0x0000001e0b227223 */ /* 0x040fe20000010822 */
[----:B------:R-:W-:Y:S02]  /*f3e0*/  HADD2.F32 R28, -RZ, R37.H0_H0 ;  /* 0x20000025ff1c7230 */ /* 0x000fe40000004100 */
        /* <DEDUP_REMOVED lines=15> */
.L_x_3027:
[----:B------:R-:W-:Y:S05]  /*f4e0*/  BSYNC B1 ;  /* 0x0000000000017941 */ /* 0x000fea0003800000 */
.L_x_3026:
[----:B------:R-:W-:Y:S04]  /*f4f0*/  BSSY B1, `(.L_x_3028) ;  /* 0x000002c000017945 */ /* 0x000fe80003800000 */
[----:B------:R-:W-:Y:S05]  /*f500*/  @P1 BRA `(.L_x_3029) ;  /* 0x0000000000a81947 */ /* 0x000fea0003800000 */
[----:B-1----:R-:W1:Y:S01]  /*f510*/  LDS.128 R8, [R3+0x7000] ;  /* 0x0070000003087984 */ /* 0x002e620000000c00 */
        /* <DEDUP_REMOVED lines=41> */
.L_x_3029:
[----:B------:R-:W-:Y:S05]  /*f7b0*/  BSYNC B1 ;  /* 0x0000000000017941 */ /* 0x000fea0003800000 */
.L_x_3028:
[----:B------:R-:W-:Y:S04]  /*f7c0*/  BSSY B1, `(.L_x_3030) ;  /* 0x000002c000017945 */ /* 0x000fe80003800000 */
[----:B------:R-:W-:Y:S05]  /*f7d0*/  @P2 BRA `(.L_x_3031) ;  /* 0x0000000000a82947 */ /* 0x000fea0003800000 */
[----:B-12---:R-:W1:Y:S01]  /*f7e0*/  LDS.128 R8, [R3+0xb000] ;  /* 0x00b0000003087984 */ /* 0x006e620000000c00 */
        /* <DEDUP_REMOVED lines=41> */
.L_x_3031:
[----:B------:R-:W-:Y:S05]  /*fa80*/  BSYNC B1 ;  /* 0x0000000000017941 */ /* 0x000fea0003800000 */
.L_x_3030:
[----:B------:R-:W-:Y:S05]  /*fa90*/  @P3 BRA `(.L_x_3025) ;  /* 0x0000004800d43947 */ /* 0x000fea0003800000 */
[----:B-123--:R-:W1:Y:S01]  /*faa0*/  LDS.128 R8, [R3+0xf000] ;  /* 0x00f0000003087984 */ /* 0x00ee620000000c00 */
        /* <DEDUP_REMOVED lines=8> */
[----:B-1----:R-:W-:-:S02]  /*fb30*/  HADD2.F32 R7, -RZ, R11.H0_H0 ;  /* 0x2000000bff077230 */ /* 0x002fc40000004100 */
[----:B------:R-:W-:Y:S02]  /*fb40*/  HADD2.F32 R11, -RZ, R11.H1_H1 ;  /* 0x3000000bff0b7230 */ /* 0x000fe40000004100 */
[--C-:B------:R-:W-:Y:S02]  /*fb50*/  HADD2.F32 R4, -RZ, R8.reuse.H0_H0 ;  /* 0x20000008ff047230 */ /* 0x100fe40000004100 */
[----:B------:R-:W-:Y:S02]  /*fb60*/  HADD2.F32 R8, -RZ, R8.H1_H1 ;  /* 0x30000008ff087230 */ /* 0x000fe40000004100 */
[C---:B------:R-:W-:Y:S01]  /*fb70*/  FMUL.FTZ R21, R11.reuse, R12 ;  /* 0x0000000c0b157220 */ /* 0x040fe20000410000 */
[-C--:B------:R-:W-:Y:S01]  /*fb80*/  FMUL.FTZ R20, R11, R14.reuse ;  /* 0x0000000e0b147220 */ /* 0x080fe20000410000 */
[--C-:B------:R-:W-:Y:S02]  /*fb90*/  HADD2.F32 R6, -RZ, R10.reuse.H0_H0 ;  /* 0x2000000aff067230 */ /* 0x100fe40000004100 */
[C---:B------:R-:W-:Y:S01]  /*fba0*/  FMUL.FTZ R11, R8.reuse, R15 ;  /* 0x0000000f080b7220 */ /* 0x040fe20000410000 */
[C---:B------:R-:W-:Y:S01]  /*fbb0*/  FFMA.FTZ R25, R7.reuse, R14, R21 ;  /* 0x0000000e07197223 */ /* 0x040fe20000010015 */
[-C--:B------:R-:W-:Y:S01]  /*fbc0*/  FMUL.FTZ R21, R8, R13.reuse ;  /* 0x0000000d08157220 */ /* 0x080fe20000410000 */
[----:B------:R-:W-:Y:S01]  /*fbd0*/  FFMA.FTZ R20, R7, R12, -R20 ;  /* 0x0000000c07147223 */ /* 0x000fe20000010814 */
[----:B------:R-:W-:Y:S01]  /*fbe0*/  FFMA.FTZ R13, R4, R13, -R11 ;  /* 0x0000000d040d7223 */ /* 0x000fe2000001080b */
[----:B------:R-:W-:-:S02]  /*fbf0*/  HADD2.F32 R10, -RZ, R10.H1_H1 ;  /* 0x3000000aff0a7230 */ /* 0x000fc40000004100 */
[----:B------:R-:W-:Y:S01]  /*fc00*/  FFMA.FTZ R4, R4, R15, R21 ;  /* 0x0000000f04047223 */ /* 0x000fe20000010015 */
[--C-:B------:R-:W-:Y:S02]  /*fc10*/  HADD2.F32 R5, -RZ, R9.reuse.H0_H0 ;  /* 0x20000009ff057230 */ /* 0x100fe40000004100 */
[----:B------:R-:W-:Y:S02]  /*fc20*/  HADD2.F32 R11, -RZ, R0.H1_H1 ;  /* 0x30000000ff0b7230 */ /* 0x000fe40000004100 */
[----:B------:R-:W-:Y:S01]  /*fc30*/  HADD2.F32 R7, -RZ, R74.H1_H1 ;  /* 0x3000004aff077230 */ /* 0x000fe20000004100 */
[----:B------:R-:W-:Y:S01]  /*fc40*/  F2FP.F16.F32.PACK_AB R4, R4, R13 ;  /* 0x0000000d0404723e */ /* 0x000fe200000000ff */
[----:B------:R-:W-:Y:S02]  /*fc50*/  HADD2.F32 R9, -RZ, R9.H1_H1 ;  /* 0x30000009ff097230 */ /* 0x000fe40000004100 */
[----:B------:R-:W-:Y:S01]  /*fc60*/  FMUL.FTZ R15, R10, R11 ;  /* 0x0000000b0a0f7220 */ /* 0x000fe20000410000 */
[----:B------:R-:W-:-:S02]  /*fc70*/  HADD2.F32 R8, -RZ, R24.H0_H0 ;  /* 0x20000018ff087230 */ /* 0x000fc40000004100 */
[-C--:B------:R-:W-:Y:S01]  /*fc80*/  FMUL.FTZ R12, R10, R7.reuse ;  /* 0x000000070a0c7220 */ /* 0x080fe20000410000 */
[----:B------:R-:W-:Y:S02]  /*fc90*/  HADD2.F32 R0, -RZ, R26.H0_H0 ;  /* 0x2000001aff007230 */ /* 0x000fe40000004100 */
[C---:B------:R-:W-:Y:S01]  /*fca0*/  FFMA.FTZ R15, R6.reuse, R7, -R15 ;  /* 0x00000007060f7223 */ /* 0x040fe2000001080f */
[----:B------:R-:W-:Y:S01]  /*fcb0*/  F2FP.F16.F32.PACK_AB R7, R25, R20 ;  /* 0x000000141907723e */ /* 0x000fe200000000ff */
[C---:B------:R-:W-:Y:S01]  /*fcc0*/  FMUL.FTZ R10, R9.reuse, R8 ;  /* 0x00000008090a7220 */ /* 0x040fe20000410000 */
[----:B------:R-:W-:Y:S01]  /*fcd0*/  FFMA.FTZ R6, R6, R11, R12 ;  /* 0x0000000b06067223 */ /* 0x000fe2000001000c */
[-C--:B------:R-:W-:Y:S02]  /*fce0*/  FMUL.FTZ R9, R9, R0.reuse ;  /* 0x0000000009097220 */ /* 0x080fe40000410000 */
[C---:B------:R-:W-:Y:S02]  /*fcf0*/  FFMA.FTZ R10, R5.reuse, R0, -R10 ;  /* 0x00000000050a7223 */ /* 0x040fe4000001080a */
[----:B------:R-:W-:Y:S01]  /*fd00*/  FFMA.FTZ R5, R5, R8, R9 ;  /* 0x0000000805057223 */ /* 0x000fe20000010009 */
[----:B------:R-:W-:-:S04]  /*fd10*/  F2FP.F16.F32.PACK_AB R6, R6, R15 ;  /* 0x0000000f0606723e */ /* 0x000fc800000000ff */
[----:B------:R-:W-:-:S05]  /*fd20*/  F2FP.F16.F32.PACK_AB R5, R5, R10 ;  /* 0x0000000a0505723e */ /* 0x000fca00000000ff */
[----:B------:R4:W-:Y:S01]  /*fd30*/  STS.128 [R3+0xf000], R4 ;  /* 0x00f0000403007388 */ /* 0x0009e20000000c00 */
[----:B------:R-:W-:Y:S05]  /*fd40*/  BRA `(.L_x_3025) ;  /* 0x0000004800287947 */ /* 0x000fea0003800000 */
.L_x_2986:
[----:B------:R-:W0:Y:S01]  /*fd50*/  LDC R10, c[0x0][0x448] ;  /* 0x00011200ff0a7b82 */ /* 0x000e220000000800 */
[----:B------:R-:W-:Y:S01]  /*fd60*/  ULDC.64 UR4, c[0x0][0x3f8] ;  /* 0x0000fe0000047ab9 */ /* 0x000fe20000000a00 */
[----:B------:R-:W-:Y:S01]  /*fd70*/  ULDC.64 UR6, c[0x0][0x408] ;  /* 0x0001020000067ab9 */ /* 0x000fe20000000a00 */
[----:B------:R-:W-:Y:S01]  /*fd80*/  IMAD.MOV.U32 R25, RZ, RZ, R27 ;  /* 0x000000ffff197224 */ /* 0x000fe200078e001b */
[----:B------:R-:W-:Y:S01]  /*fd90*/  SHF.R.S32.HI R88, RZ, 0x1f, R213 ;  /* 0x0000001fff587819 */ /* 0x000fe200000114d5 */
[----:B------:R-:W-:Y:S01]  /*fda0*/  IMAD.MOV.U32 R145, RZ, RZ, R29 ;  /* 0x000000ffff917224 */ /* 0x000fe200078e001d */
[----:B------:R-:W-:Y:S02]  /*fdb0*/  SHF.R.S32.HI R79, RZ, 0x1f, R16 ;  /* 0x0000001fff4f7819 */ /* 0x000fe40000011410 */
[----:B------:R-:W-:Y:S02]  /*fdc0*/  LEA.HI R90, R88, R213, RZ, 0x3 ;  /* 0x000000d5585a7211 */ /* 0x000fe400078f18ff */
        /* <DEDUP_REMOVED lines=20> */
[----:B------:R-:W-:Y:S02]  /*ff10*/  LEA.HI.X R8, R144, UR7, R11, 0x1, P1 ;  /* 0x0000000790087c11 */ /* 0x000fe400088f0c0b */
[----:B------:R-:W-:Y:S01]  /*ff20*/  SHF.R.S32.HI R0, RZ, 0x3, R90 ;  /* 0x00000003ff007819 */ /* 0x000fe2000001145a */
[----:B------:R-:W-:Y:S06]  /*ff30*/  BRA.DIV UR4, `(.L_x_3032) ;  /* 0x0000021204e87947 */ /* 0x000fec000b800000 */
[----:B------:R0:W1:Y:S04]  /*ff40*/  SHFL.IDX PT, R5, R9, RZ, 0x181f ;  /* 0x00181fff09057589 */ /* 0x00006800000e0000 */
[----:B------:R0:W2:Y:S04]  /*ff50*/  SHFL.IDX PT, R4, R7, RZ, 0x181f ;  /* 0x00181fff07047589 */ /* 0x0000a800000e0000 */
[----:B------:R0:W3:Y:S04]  /*ff60*/  SHFL.IDX PT, R21, R8, RZ, 0x181f ;  /* 0x00181fff08157589 */ /* 0x0000e800000e0000 */
[----:B------:R0:W4:Y:S02]  /*ff70*/  SHFL.IDX PT, R14, R6, RZ, 0x181f ;  /* 0x00181fff060e7589 */ /* 0x00012400000e0000 */
.L_x_3326:
        /* <DEDUP_REMOVED lines=13> */
[----:B--2---:R-:W-:Y:S01]  /*10050*/  MOV R10, R4 ;  /* 0x00000004000a7202 */ /* 0x004fe20000000f00 */
[----:B-1----:R-:W-:Y:S01]  /*10060*/  IMAD.MOV.U32 R11, RZ, RZ, R5 ;  /* 0x000000ffff0b7224 */ /* 0x002fe200078e0005 */
[----:B------:R-:W-:Y:S02]  /*10070*/  ISETP.GE.AND P2, PT, R16, UR4, PT ;  /* 0x0000000410007c0c */ /* 0x000fe4000bf46270 */
[----:B------:R-:W-:Y:S02]  /*10080*/  CS2R R56, SRZ ;  /* 0x0000000000387805 */ /* 0x000fe4000001ff00 */
[----:B------:R-:W-:Y:S02]  /*10090*/  ISETP.GE.AND P3, PT, R213, UR4, PT ;  /* 0x00000004d5007c0c */ /* 0x000fe4000bf66270 */
[----:B------:R-:W-:Y:S02]  /*100a0*/  CS2R R58, SRZ ;  /* 0x00000000003a7805 */ /* 0x000fe4000001ff00 */
[----:B------:R-:W-:Y:S01]  /*100b0*/  CS2R R64, SRZ ;  /* 0x0000000000407805 */ /* 0x000fe2000001ff00 */
[----:B------:R-:W-:-:S04]  /*100c0*/  ULDC.64 UR6, c[0x0][0x208] ;  /* 0x0000820000067ab9 */ /* 0x000fc80000000a00 */
        /* <DEDUP_REMOVED lines=8> */
[----:B---3--:R-:W-:Y:S01]  /*10150*/  IMAD.MOV.U32 R15, RZ, RZ, R21 ;  /* 0x000000ffff0f7224 */ /* 0x008fe200078e0015 */
[----:B------:R-:W-:Y:S02]  /*10160*/  CS2R R62, SRZ ;  /* 0x00000000003e7805 */ /* 0x000fe4000001ff00 */
[----:B------:R-:W-:Y:S02]  /*10170*/  CS2R R68, SRZ ;  /* 0x0000000000447805 */ /* 0x000fe4000001ff00 */
[----:B------:R-:W-:Y:S01]  /*10180*/  CS2R R70, SRZ ;  /* 0x0000000000467805 */ /* 0x000fe2000001ff00 */
[----:B------:R-:W-:Y:S01]  /*10190*/  @!P3 IMAD.WIDE R12, R13, 0x2, R14 ;  /* 0x000000020d0cb825 */ /* 0x000fe200078e020e */
[----:B------:R-:W-:Y:S01]  /*101a0*/  @!P2 IADD3.X R5, R5, R24, RZ, P0, !PT ;  /* 0x000000180505a210 */ /* 0x000fe200007fe4ff */
[----:B------:R1:W5:Y:S02]  /*101b0*/  @!P3 LD.E.128 R56, desc[UR6][R10.64] ;  /* 0x000000060a38b980 */ /* 0x000364000c101d00 */
[----:B------:R-:W-:-:S02]  /*101c0*/  @!P2 IMAD.X R21, R21, 0x1, R24, P1 ;  /* 0x000000011515a824 */ /* 0x000fc400008e0618 */
[----:B------:R1:W5:Y:S04]  /*101d0*/  @!P3 LD.E.128 R64, desc[UR6][R12.64] ;  /* 0x000000060c40b980 */ /* 0x000368000c101d00 */
[----:B------:R1:W5:Y:S04]  /*101e0*/  @!P2 LD.E.128 R60, desc[UR6][R4.64] ;  /* 0x00000006043ca980 */ /* 0x000368000c101d00 */
[----:B------:R1:W5:Y:S02]  /*101f0*/  @!P2 LD.E.128 R68, desc[UR6][R20.64] ;  /* 0x000000061444a980 */ /* 0x000364000c101d00 */
.L_x_3034:
[----:B------:R-:W-:Y:S05]  /*10200*/  BSYNC B1 ;  /* 0x0000000000017941 */ /* 0x000fea0003800000 */
.L_x_3033:
[----:B-12--5:R-:W-:Y:S01]  /*10210*/  IMAD.MOV.U32 R4, RZ, RZ, R68 ;  /* 0x000000ffff047224 */ /* 0x026fe200078e0044 */
[----:B------:R-:W-:Y:S01]  /*10220*/  MOV R11, R71 ;  /* 0x00000047000b7202 */ /* 0x000fe20000000f00 */
[----:B------:R-:W-:Y:S01]  /*10230*/  IMAD.MOV.U32 R10, RZ, RZ, R70 ;  /* 0x000000ffff0a7224 */ /* 0x000fe200078e0046 */
[----:B------:R-:W-:Y:S01]  /*10240*/  UMOV UR4, 0xffffffff ;  /* 0xffffffff00047882 */ /* 0x000fe20000000000 */
[----:B------:R-:W-:Y:S01]  /*10250*/  IMAD.MOV.U32 R5, RZ, RZ, R69 ;  /* 0x000000ffff057224 */ /* 0x000fe200078e0045 */
[----:B------:R-:W-:Y:S01]  /*10260*/  PRMT R117, R11, 0x7610, R117 ;  /* 0x000076100b757816 */ /* 0x000fe20000000075 */
[----:B------:R-:W-:Y:S01]  /*10270*/  IMAD.MOV.U32 R11, RZ, RZ, R67 ;  /* 0x000000ffff0b7224 */ /* 0x000fe200078e0043 */
[----:B------:R-:W-:Y:S01]  /*10280*/  PRMT R116, R4, 0x5410, R10 ;  /* 0x0000541004747816 */ /* 0x000fe2000000000a */
[----:B------:R-:W-:Y:S01]  /*10290*/  IMAD.MOV.U32 R10, RZ, RZ, R66 ;  /* 0x000000ffff0a7224 */ /* 0x000fe200078e0042 */
[----:B------:R-:W-:Y:S01]  /*102a0*/  PRMT R119, R5, 0x7610, R119 ;  /* 0x0000761005777816 */ /* 0x000fe20000000077 */
[----:B------:R-:W-:Y:S01]  /*102b0*/  IMAD.MOV.U32 R4, RZ, RZ, R64 ;  /* 0x000000ffff047224 */ /* 0x000fe200078e0040 */
[----:B------:R-:W-:Y:S01]  /*102c0*/  CS2R R52, SRZ ;  /* 0x0000000000347805 */ /* 0x000fe2000001ff00 */
[----:B------:R-:W-:Y:S01]  /*102d0*/  IMAD.MOV.U32 R5, RZ, RZ, R65 ;  /* 0x000000ffff057224 */ /* 0x000fe200078e0041 */
[----:B------:R-:W-:Y:S01]  /*102e0*/  PRMT R110, R11, 0x5410, R10 ;  /* 0x000054100b6e7816 */ /* 0x000fe2000000000a */
[----:B------:R-:W-:-:S02]  /*102f0*/  IMAD.MOV.U32 R10, RZ, RZ, R62 ;  /* 0x000000ffff0a7224 */ /* 0x000fc400078e003e */
        /* <DEDUP_REMOVED lines=10> */
[----:B------:R-:W-:-:S04]  /*103a0*/  MOV R5, R57 ;  /* 0x0000003900057202 */ /* 0x000fc80000000f00 */
[----:B------:R-:W-:Y:S02]  /*103b0*/  PRMT R112, R4, 0x5410, R5 ;  /* 0x0000541004707816 */ /* 0x000fe40000000005 */
[----:B------:R-:W-:Y:S01]  /*103c0*/  PRMT R113, R10, 0x5410, R11 ;  /* 0x000054100a717816 */ /* 0x000fe2000000000b */
[----:B------:R-:W-:Y:S06]  /*103d0*/  BRA.DIV UR4, `(.L_x_3035) ;  /* 0x0000021204307947 */ /* 0x000fec000b800000 */
[----:B------:R1:W2:Y:S04]  /*103e0*/  SHFL.IDX PT, R5, R9, 0x1, 0x181f ;  /* 0x00381f0009057f89 */ /* 0x0002a800000e0000 */
[----:B------:R1:W0:Y:S04]  /*103f0*/  SHFL.IDX PT, R4, R7, 0x1, 0x181f ;  /* 0x00381f0007047f89 */ /* 0x00022800000e0000 */
[----:B---3--:R1:W3:Y:S04]  /*10400*/  SHFL.IDX PT, R21, R8, 0x1, 0x181f ;  /* 0x00381f0008157f89 */ /* 0x0082e800000e0000 */
[----:B----4-:R1:W4:Y:S02]  /*10410*/  SHFL.IDX PT, R14, R6, 0x1, 0x181f ;  /* 0x00381f00060e7f89 */ /* 0x01032400000e0000 */
.L_x_3332:
        /* <DEDUP_REMOVED lines=12> */
[----:B0-----:R-:W-:Y:S01]  /*104e0*/  IMAD.MOV.U32 R12, RZ, RZ, R4 ;  /* 0x000000ffff0c7224 */ /* 0x001fe200078e0004 */
[----:B------:R-:W-:Y:S01]  /*104f0*/  ISETP.GE.AND P2, PT, R16, UR4, PT ;  /* 0x0000000410007c0c */ /* 0x000fe2000bf46270 */
[----:B---3--:R-:W-:Y:S01]  /*10500*/  IMAD.MOV.U32 R15, RZ, RZ, R21 ;  /* 0x000000ffff0f7224 */ /* 0x008fe200078e0015 */
[----:B------:R-:W-:Y:S02]  /*10510*/  ISETP.GE.AND P3, PT, R213, UR4, PT ;  /* 0x00000004d5007c0c */ /* 0x000fe4000bf66270 */
[----:B------:R-:W-:Y:S02]  /*10520*/  CS2R R40, SRZ ;  /* 0x0000000000287805 */ /* 0x000fe4000001ff00 */
[----:B--2---:R-:W-:Y:S02]  /*10530*/  MOV R13, R5 ;  /* 0x00000005000d7202 */ /* 0x004fe40000000f00 */
[----:B------:R-:W-:Y:S01]  /*10540*/  CS2R R42, SRZ ;  /* 0x00000000002a7805 */ /* 0x000fe2000001ff00 */
[----:B------:R-:W-:-:S04]  /*10550*/  ULDC.64 UR6, c[0x0][0x208] ;  /* 0x0000820000067ab9 */ /* 0x000fc80000000a00 */
[C---:B------:R-:W-:Y:S01]  /*10560*/  @!P2 IMAD.SHL.U32 R11, R16.reuse, 0x2, RZ ;  /* 0x00000002100ba824 */ /* 0x040fe200078e00ff */
[----:B------:R-:W-:Y:S01]  /*10570*/  @!P2 SHF.L.U64.HI R20, R16, 0x1, R79 ;  /* 0x000000011014a819 */ /* 0x000fe2000001024f */
[----:B------:R-:W-:-:S03]  /*10580*/  @!P3 IMAD.SHL.U32 R25, R0, 0x8, RZ ;  /* 0x000000080019b824 */ /* 0x000fc600078e00ff */
[-C--:B------:R-:W-:Y:S02]  /*10590*/  @!P2 IADD3 R4, P0, R4, R11.reuse, RZ ;  /* 0x0000000b0404a210 */ /* 0x080fe40007f1e0ff */
[----:B------:R-:W-:Y:S02]  /*105a0*/  CS2R R48, SRZ ;  /* 0x0000000000307805 */ /* 0x000fe4000001ff00 */
[----:B----4-:R-:W-:Y:S02]  /*105b0*/  @!P2 IADD3 R10, P1, R14, R11, RZ ;  /* 0x0000000b0e0aa210 */ /* 0x010fe40007f3e0ff */
[----:B------:R-:W-:Y:S02]  /*105c0*/  CS2R R50, SRZ ;  /* 0x0000000000327805 */ /* 0x000fe4000001ff00 */
[----:B------:R-:W-:Y:S02]  /*105d0*/  CS2R R44, SRZ ;  /* 0x00000000002c7805 */ /* 0x000fe4000001ff00 */
[----:B------:R-:W-:-:S02]  /*105e0*/  CS2R R46, SRZ ;  /* 0x00000000002e7805 */ /* 0x000fc4000001ff00 */
[----:B------:R-:W-:Y:S02]  /*105f0*/  CS2R R52, SRZ ;  /* 0x0000000000347805 */ /* 0x000fe4000001ff00 */
[----:B------:R-:W-:Y:S01]  /*10600*/  CS2R R54, SRZ ;  /* 0x0000000000367805 */ /* 0x000fe2000001ff00 */
[----:B------:R-:W-:Y:S01]  /*10610*/  @!P3 IMAD.WIDE R12, R25, 0x2, R12 ;  /* 0x00000002190cb825 */ /* 0x000fe200078e020c */
[----:B------:R-:W-:-:S03]  /*10620*/  @!P2 IADD3.X R11, R21, R20, RZ, P1, !PT ;  /* 0x00000014150ba210 */ /* 0x000fc60000ffe4ff */
[----:B------:R-:W-:Y:S01]  /*10630*/  @!P3 IMAD.WIDE R14, R25, 0x2, R14 ;  /* 0x00000002190eb825 */ /* 0x000fe200078e020e */
[----:B------:R0:W5:Y:S03]  /*10640*/  @!P3 LD.E.128 R40, desc[UR6][R12.64] ;  /* 0x000000060c28b980 */ /* 0x000166000c101d00 */
[----:B------:R-:W-:Y:S01]  /*10650*/  @!P2 IMAD.X R5, R5, 0x1, R20, P0 ;  /* 0x000000010505a824 */ /* 0x000fe200000e0614 */
[----:B------:R0:W5:Y:S04]  /*10660*/  @!P3 LD.E.128 R48, desc[UR6][R14.64] ;  /* 0x000000060e30b980 */ /* 0x000168000c101d00 */
[----:B------:R0:W5:Y:S04]  /*10670*/  @!P2 LD.E.128 R44, desc[UR6][R4.64] ;  /* 0x00000006042ca980 */ /* 0x000168000c101d00 */
[----:B------:R0:W5:Y:S02]  /*10680*/  @!P2 LD.E.128 R52, desc[UR6][R10.64] ;  /* 0x000000060a34a980 */ /* 0x000164000c101d00 */
.L_x_3037:
[----:B------:R-:W-:Y:S05]  /*10690*/  BSYNC B1 ;  /* 0x0000000000017941 */ /* 0x000fea0003800000 */
.L_x_3036:
[----:B0----5:R-:W-:Y:S01]  /*106a0*/  IMAD.MOV.U32 R4, RZ, RZ, R52 ;  /* 0x000000ffff047224 */ /* 0x021fe200078e0034 */
        /* <DEDUP_REMOVED lines=24> */
[----:B------:R-:W-:Y:S06]  /*10830*/  BRA.DIV UR4, `(.L_x_3038) ;  /* 0x0000020e04887947 */ /* 0x000fec000b800000 */
[----:B------:R0:W2:Y:S04]  /*10840*/  SHFL.IDX PT, R5, R9, 0x2, 0x181f ;  /* 0x00581f0009057f89 */ /* 0x0000a800000e0000 */
[----:B------:R0:W0:Y:S04]  /*10850*/  SHFL.IDX PT, R4, R7, 0x2, 0x181f ;  /* 0x00581f0007047f89 */ /* 0x00002800000e0000 */
[----:B---3--:R3:W0:Y:S04]  /*10860*/  SHFL.IDX PT, R21, R8, 0x2, 0x181f ;  /* 0x00581f0008157f89 */ /* 0x00862800000e0000 */
[----:B----4-:R3:W4:Y:S02]  /*10870*/  SHFL.IDX PT, R14, R6, 0x2, 0x181f ;  /* 0x00581f00060e7f89 */ /* 0x01072400000e0000 */
.L_x_3338:
        /* <DEDUP_REMOVED lines=13> */
[----:B0-----:R-:W-:Y:S01]  /*10950*/  IMAD.MOV.U32 R12, RZ, RZ, R4 ;  /* 0x000000ffff0c7224 */ /* 0x001fe200078e0004 */
[----:B------:R-:W-:Y:S01]  /*10960*/  ISETP.GE.AND P2, PT, R16, UR4, PT ;  /* 0x0000000410007c0c */ /* 0x000fe2000bf46270 */
[----:B--2---:R-:W-:Y:S01]  /*10970*/  IMAD.MOV.U32 R13, RZ, RZ, R5 ;  /* 0x000000ffff0d7224 */ /* 0x004fe200078e0005 */
[----:B------:R-:W-:Y:S01]  /*10980*/  ISETP.GE.AND P3, PT, R213, UR4, PT ;  /* 0x00000004d5007c0c */ /* 0x000fe2000bf66270 */
[----:B------:R-:W-:Y:S01]  /*10990*/  IMAD.MOV.U32 R15, RZ, RZ, R21 ;  /* 0x000000ffff0f7224 */ /* 0x000fe200078e0015 */
[----:B------:R-:W-:Y:S02]  /*109a0*/  CS2R R24, SRZ ;  /* 0x0000000000187805 */ /* 0x000fe4000001ff00 */
[----:B------:R-:W-:Y:S01]  /*109b0*/  CS2R R26, SRZ ;  /* 0x00000000001a7805 */ /* 0x000fe2000001ff00 */
[----:B------:R-:W-:-:S06]  /*109c0*/  ULDC.64 UR6, c[0x0][0x208] ;  /* 0x0000820000067ab9 */ /* 0x000fcc0000000a00 */
[----:B------:R-:W-:Y:S02]  /*109d0*/  @!P2 SHF.L.U32 R11, R16, 0x1, RZ ;  /* 0x00000001100ba819 */ /* 0x000fe400000006ff */
[----:B------:R-:W-:Y:S01]  /*109e0*/  @!P3 IMAD.SHL.U32 R29, R0, 0x8, RZ ;  /* 0x00000008001db824 */ /* 0x000fe200078e00ff */
[----:B------:R-:W-:Y:S02]  /*109f0*/  @!P2 SHF.L.U64.HI R20, R16, 0x1, R79 ;  /* 0x000000011014a819 */ /* 0x000fe4000001024f */
[-C--:B------:R-:W-:Y:S01]  /*10a00*/  @!P2 IADD3 R4, P0, R4, R11.reuse, RZ ;  /* 0x0000000b0404a210 */ /* 0x080fe20007f1e0ff */
[C---:B------:R-:W-:Y:S01]  /*10a10*/  @!P3 IMAD.WIDE R72, R29.reuse, 0x2, R12 ;  /* 0x000000021d48b825 */ /* 0x040fe200078e020c */
[----:B----4-:R-:W-:Y:S02]  /*10a20*/  @!P2 IADD3 R10, P1, R14, R11, RZ ;  /* 0x0000000b0e0aa210 */ /* 0x010fe40007f3e0ff */
[----:B------:R-:W-:Y:S02]  /*10a30*/  CS2R R32, SRZ ;  /* 0x0000000000207805 */ /* 0x000fe4000001ff00 */
[----:B------:R-:W-:Y:S01]  /*10a40*/  CS2R R34, SRZ ;  /* 0x0000000000227805 */ /* 0x000fe2000001ff00 */
[----:B------:R-:W-:Y:S01]  /*10a50*/  @!P3 IMAD.WIDE R12, R29, 0x2, R14 ;  /* 0x000000021d0cb825 */ /* 0x000fe200078e020e */
[----:B------:R-:W-:-:S02]  /*10a60*/  CS2R R28, SRZ ;  /* 0x00000000001c7805 */ /* 0x000fc4000001ff00 */
[----:B------:R-:W-:Y:S02]  /*10a70*/  CS2R R30, SRZ ;  /* 0x00000000001e7805 */ /* 0x000fe4000001ff00 */
[----:B------:R-:W-:Y:S02]  /*10a80*/  CS2R R36, SRZ ;  /* 0x0000000000247805 */ /* 0x000fe4000001ff00 */
[----:B------:R-:W-:Y:S01]  /*10a90*/  CS2R R38, SRZ ;  /* 0x0000000000267805 */ /* 0x000fe2000001ff00 */
[--C-:B------:R-:W-:Y:S01]  /*10aa0*/  @!P2 IMAD.X R5, R5, 0x1, R20.reuse, P0 ;  /* 0x000000010505a824 */ /* 0x100fe200000e0614 */
[----:B------:R0:W5:Y:S01]  /*10ab0*/  @!P3 LD.E.128 R24, desc[UR6][R72.64] ;  /* 0x000000064818b980 */ /* 0x000162000c101d00 */
[----:B------:R-:W-:-:S03]  /*10ac0*/  @!P2 IMAD.X R11, R21, 0x1, R20, P1 ;  /* 0x00000001150ba824 */ /* 0x000fc600008e0614 */
[----:B------:R0:W5:Y:S04]  /*10ad0*/  @!P3 LD.E.128 R32, desc[UR6][R12.64] ;  /* 0x000000060c20b980 */ /* 0x000168000c101d00 */
[----:B------:R0:W5:Y:S04]  /*10ae0*/  @!P2 LD.E.128 R28, desc[UR6][R4.64] ;  /* 0x00000006041ca980 */ /* 0x000168000c101d00 */
[----:B------:R0:W5:Y:S02]  /*10af0*/  @!P2 LD.E.128 R36, desc[UR6][R10.64] ;  /* 0x000000060a24a980 */ /* 0x000164000c101d00 */
.L_x_3040:
[----:B------:R-:W-:Y:S05]  /*10b00*/  BSYNC B1 ;  /* 0x0000000000017941 */ /* 0x000fea0003800000 */
.L_x_3039:
[----:B0-2--5:R-:W-:Y:S01]  /*10b10*/  IMAD.MOV.U32 R5, RZ, RZ, R37 ;  /* 0x000000ffff057224 */ /* 0x025fe200078e0025 */
[----:B------:R-:W-:Y:S01]  /*10b20*/  MOV R4, R36 ;  /* 0x0000002400047202 */ /* 0x000fe20000000f00 */
[----:B------:R-:W-:Y:S01]  /*10b30*/  IMAD.MOV.U32 R10, RZ, RZ, R38 ;  /* 0x000000ffff0a7224 */ /* 0x000fe200078e0026 */
[----:B------:R-:W-:Y:S01]  /*10b40*/  UMOV UR4, 0xffffffff ;  /* 0xffffffff00047882 */ /* 0x000fe20000000000 */
[----:B------:R-:W-:Y:S01]  /*10b50*/  IMAD.MOV.U32 R11, RZ, RZ, R39 ;  /* 0x000000ffff0b7224 */ /* 0x000fe200078e0027 */
[----:B------:R-:W-:Y:S01]  /*10b60*/  PRMT R98, R4, 0x5410, R5 ;  /* 0x0000541004627816 */ /* 0x000fe20000000005 */
[----:B------:R-:W-:Y:S01]  /*10b70*/  IMAD.MOV.U32 R4, RZ, RZ, R32 ;  /* 0x000000ffff047224 */ /* 0x000fe200078e0020 */
[----:B------:R-:W-:Y:S02]  /*10b80*/  MOV R5, R33 ;  /* 0x0000002100057202 */ /* 0x000fe40000000f00 */
[----:B------:R-:W-:Y:S01]  /*10b90*/  PRMT R99, R10, 0x5410, R11 ;  /* 0x000054100a637816 */ /* 0x000fe2000000000b */
[----:B------:R-:W-:Y:S01]  /*10ba0*/  IMAD.MOV.U32 R10, RZ, RZ, R34 ;  /* 0x000000ffff0a7224 */ /* 0x000fe200078e0022 */
        /* <DEDUP_REMOVED lines=14> */
[----:B------:R-:W-:Y:S02]  /*10c90*/  CS2R R4, SRZ ;  /* 0x0000000000047805 */ /* 0x000fe4000001ff00 */
[----:B------:R-:W-:Y:S01]  /*10ca0*/  PRMT R93, R10, 0x5410, R11 ;  /* 0x000054100a5d7816 */ /* 0x000fe2000000000b */
[----:B------:R-:W-:Y:S06]  /*10cb0*/  BRA.DIV UR4, `(.L_x_3041) ;  /* 0x0000020a04d87947 */ /* 0x000fec000b800000 */
[----:B------:R0:W2:Y:S04]  /*10cc0*/  SHFL.IDX PT, R21, R9, 0x3, 0x181f ;  /* 0x00781f0009157f89 */ /* 0x0000a800000e0000 */
[----:B------:R0:W0:Y:S04]  /*10cd0*/  SHFL.IDX PT, R20, R7, 0x3, 0x181f ;  /* 0x00781f0007147f89 */ /* 0x00002800000e0000 */
[----:B------:R0:W0:Y:S04]  /*10ce0*/  SHFL.IDX PT, R77, R8, 0x3, 0x181f ;  /* 0x00781f00084d7f89 */ /* 0x00002800000e0000 */
[----:B------:R0:W0:Y:S02]  /*10cf0*/  SHFL.IDX PT, R76, R6, 0x3, 0x181f ;  /* 0x00781f00064c7f89 */ /* 0x00002400000e0000 */
.L_x_3344:
[----:B------:R-:W5:Y:S01]  /*10d00*/  LDL R13, [R1+0x60] ;  /* 0x00006000010d7983 */ /* 0x000f620000100800 */
[----:B------:R-:W-:Y:S01]  /*10d10*/  VIADD R74, R74, 0x60 ;  /* 0x000000604a4a7836 */ /* 0x000fe20000000000 */
[----:B------:R-:W-:Y:S01]  /*10d20*/  BSSY B1, `(.L_x_3042) ;  /* 0x0000029000017945 */ /* 0x000fe20003800000 */
[----:B01-3--:R-:W-:Y:S02]  /*10d30*/  CS2R R6, SRZ ;  /* 0x0000000000067805 */ /* 0x00bfe4000001ff00 */
[----:B------:R-:W-:Y:S02]  /*10d40*/  CS2R R10, SRZ ;  /* 0x00000000000a7805 */ /* 0x000fe4000001ff00 */
[----:B----4-:R-:W-:Y:S02]  /*10d50*/  CS2R R14, SRZ ;  /* 0x00000000000e7805 */ /* 0x010fe4000001ff00 */
[----:B------:R-:W-:Y:S02]  /*10d60*/  ISETP.GE.AND P0, PT, R74, R87, PT ;  /* 0x000000574a00720c */ /* 0x000fe40003f06270 */
[----:B------:R-:W-:-:S02]  /*10d70*/  CS2R R72, SRZ ;  /* 0x0000000000487805 */ /* 0x000fc4000001ff00 */
[----:B------:R-:W-:Y:S02]  /*10d80*/  CS2R R74, SRZ ;  /* 0x00000000004a7805 */ /* 0x000fe4000001ff00 */
[----:B-----5:R-:W-:-:S04]  /*10d90*/  LEA.HI R8, R13, R13, RZ, 0x1 ;  /* 0x0000000d0d087211 */ /* 0x020fc800078f08ff */
[----:B------:R-:W-:Y:S02]  /*10da0*/  LOP3.LUT R12, R8, 0xfffffffe, RZ, 0xc0, !PT ;  /* 0xfffffffe080c7812 */ /* 0x000fe400078ec0ff */
[----:B------:R-:W-:-:S03]  /*10db0*/  CS2R R8, SRZ ;  /* 0x0000000000087805 */ /* 0x000fc6000001ff00 */
[----:B------:R-:W-:Y:S01]  /*10dc0*/  IMAD.IADD R115, R13, 0x1, -R12 ;  /* 0x000000010d737824 */ /* 0x000fe200078e0a0c */
[----:B------:R-:W-:-:S04]  /*10dd0*/  CS2R R12, SRZ ;  /* 0x00000000000c7805 */ /* 0x000fc8000001ff00 */
[----:B------:R-:W-:Y:S01]  /*10de0*/  SHF.L.U32 R115, R115, 0x1f, RZ ;  /* 0x0000001f73737819 */ /* 0x000fe200000006ff */
[----:B------:R-:W-:Y:S06]  /*10df0*/  @P0 BRA `(.L_x_3043) ;  /* 0x00000000006c0947 */ /* 0x000fec0003800000 */
[----:B------:R-:W-:Y:S01]  /*10e00*/  ULDC UR4, c[0x0][0x3f4] ;  /* 0x0000fd0000047ab9 */ /* 0x000fe20000000800 */
[----:B------:R-:W-:Y:S01]  /*10e10*/  IMAD.MOV.U32 R4, RZ, RZ, R20 ;  /* 0x000000ffff047224 */ /* 0x000fe200078e0014 */
[----:B------:R-:W-:Y:S01]  /*10e20*/  ISETP.GE.AND P2, PT, R16, UR4, PT ;  /* 0x0000000410007c0c */ /* 0x000fe2000bf46270 */
[----:B--2---:R-:W-:Y:S01]  /*10e30*/  IMAD.MOV.U32 R5, RZ, RZ, R21 ;  /* 0x000000ffff057224 */ /* 0x004fe200078e0015 */
[----:B------:R-:W-:Y:S02]  /*10e40*/  ISETP.GE.AND P3, PT, R213, UR4, PT ;  /* 0x00000004d5007c0c */ /* 0x000fe4000bf66270 */
[----:B------:R-:W-:Y:S02]  /*10e50*/  CS2R R72, SRZ ;  /* 0x0000000000487805 */ /* 0x000fe4000001ff00 */
[----:B------:R-:W-:Y:S01]  /*10e60*/  CS2R R74, SRZ ;  /* 0x00000000004a7805 */ /* 0x000fe2000001ff00 */
[----:B------:R-:W-:-:S06]  /*10e70*/  ULDC.64 UR6, c[0x0][0x208] ;  /* 0x0000820000067ab9 */ /* 0x000fcc0000000a00 */
[C---:B------:R-:W-:Y:S02]  /*10e80*/  @!P2 SHF.L.U32 R7, R16.reuse, 0x1, RZ ;  /* 0x000000011007a819 */ /* 0x040fe400000006ff */
[----:B------:R-:W-:Y:S01]  /*10e90*/  @!P2 SHF.L.U64.HI R6, R16, 0x1, R79 ;  /* 0x000000011006a819 */ /* 0x000fe2000001024f */
[----:B------:R-:W-:Y:S01]  /*10ea0*/  @!P3 IMAD.SHL.U32 R81, R0, 0x8, RZ ;  /* 0x000000080051b824 */ /* 0x000fe200078e00ff */
[-C--:B------:R-:W-:Y:S02]  /*10eb0*/  @!P2 IADD3 R20, P0, R20, R7.reuse, RZ ;  /* 0x000000071414a210 */ /* 0x080fe40007f1e0ff */
[----:B------:R-:W-:Y:S01]  /*10ec0*/  @!P2 IADD3 R78, P1, R76, R7, RZ ;  /* 0x000000074c4ea210 */ /* 0x000fe20007f3e0ff */
[----:B------:R-:W-:Y:S01]  /*10ed0*/  @!P3 IMAD.WIDE R82, R81, 0x2, R4 ;  /* 0x000000025152b825 */ /* 0x000fe200078e0204 */
[----:B------:R-:W-:Y:S02]  /*10ee0*/  CS2R R8, SRZ ;  /* 0x0000000000087805 */ /* 0x000fe4000001ff00 */
[----:B------:R-:W-:-:S02]  /*10ef0*/  CS2R R10, SRZ ;  /* 0x00000000000a7805 */ /* 0x000fc4000001ff00 */
[----:B------:R-:W-:Y:S01]  /*10f00*/  CS2R R12, SRZ ;  /* 0x00000000000c7805 */ /* 0x000fe2000001ff00 */
[--C-:B------:R-:W-:Y:S01]  /*10f10*/  @!P2 IMAD.X R21, R21, 0x1, R6.reuse, P0 ;  /* 0x000000011515a824 */ /* 0x100fe200000e0606 */
[----:B------:R-:W-:Y:S01]  /*10f20*/  CS2R R14, SRZ ;  /* 0x00000000000e7805 */ /* 0x000fe2000001ff00 */
[----:B------:R-:W-:Y:S01]  /*10f30*/  @!P2 IMAD.X R79, R77, 0x1, R6, P1 ;  /* 0x000000014d4fa824 */ /* 0x000fe200008e0606 */
[----:B------:R-:W-:Y:S02]  /*10f40*/  CS2R R4, SRZ ;  /* 0x0000000000047805 */ /* 0x000fe4000001ff00 */
[----:B------:R-:W-:Y:S01]  /*10f50*/  CS2R R6, SRZ ;  /* 0x0000000000067805 */ /* 0x000fe2000001ff00 */
[----:B------:R-:W-:Y:S01]  /*10f60*/  @!P3 IMAD.WIDE R80, R81, 0x2, R76 ;  /* 0x000000025150b825 */ /* 0x000fe200078e024c */
[----:B------:R0:W5:Y:S04]  /*10f70*/  @!P3 LD.E.128 R72, desc[UR6][R82.64] ;  /* 0x000000065248b980 */ /* 0x000168000c101d00 */
[----:B------:R0:W5:Y:S04]  /*10f80*/  @!P3 LD.E.128 R8, desc[UR6][R80.64] ;  /* 0x000000065008b980 */ /* 0x000168000c101d00 */
[----:B------:R0:W5:Y:S04]  /*10f90*/  @!P2 LD.E.128 R12, desc[UR6][R20.64] ;  /* 0x00000006140ca980 */ /* 0x000168000c101d00 */
[----:B------:R0:W5:Y:S02]  /*10fa0*/  @!P2 LD.E.128 R4, desc[UR6][R78.64] ;  /* 0x000000064e04a980 */ /* 0x000164000c101d00 */
.L_x_3043:
[----:B------:R-:W-:Y:S05]  /*10fb0*/  BSYNC B1 ;  /* 0x0000000000017941 */ /* 0x000fea0003800000 */
.L_x_3042:
[----:B------:R-:W1:Y:S01]  /*10fc0*/  SYNCS.PHASECHK.TRANS64.TRYWAIT P0, [R18+URZ+0x38800], R115 ;  /* 0x03880073120075a7 */ /* 0x000e62000800017f */
[----:B-----5:R-:W-:Y:S01]  /*10fd0*/  IMAD.MOV.U32 R76, RZ, RZ, R6 ;  /* 0x000000ffff4c7224 */ /* 0x020fe200078e0006 */
[----:B0-----:R-:W-:Y:S01]  /*10fe0*/  MOV R20, R4 ;  /* 0x0000000400147202 */ /* 0x001fe20000000f00 */
[----:B--2---:R-:W-:Y:S01]  /*10ff0*/  IMAD.MOV.U32 R21, RZ, RZ, R5 ;  /* 0x000000ffff157224 */ /* 0x004fe200078e0005 */
[----:B------:R-:W-:Y:S01]  /*11000*/  BSSY B1, `(.L_x_3044) ;  /* 0x000001a000017945 */ /* 0x000fe20003800000 */
[----:B------:R-:W-:Y:S01]  /*11010*/  IMAD.MOV.U32 R77, RZ, RZ, R10 ;  /* 0x000000ffff4d7224 */ /* 0x000fe200078e000a */
        /* <DEDUP_REMOVED lines=16> */
[----:B------:R-:W-:Y:S02]  /*11120*/  VIADDMNMX R20, R87, -R230, 0x80, PT ;  /* 0x0000008057147446 */ /* 0x000fe400038009e6 */
[----:B------:R-:W-:Y:S02]  /*11130*/  MOV R78, R72 ;  /* 0x00000048004e7202 */ /* 0x000fe40000000f00 */
[----:B------:R-:W-:Y:S01]  /*11140*/  PRMT R97, R76, 0x5410, R77 ;  /* 0x000054104c617816 */ /* 0x000fe2000000004d */
[----:B------:R-:W-:Y:S01]  /*11150*/  IMAD.MOV.U32 R76, RZ, RZ, R74 ;  /* 0x000000ffff4c7224 */ /* 0x000fe200078e004a */
[----:B------:R-:W-:Y:S01]  /*11160*/  ISETP.GE.AND P1, PT, R212, R20, PT ;  /* 0x00000014d400720c */ /* 0x000fe20003f26270 */
[----:B------:R-:W-:Y:S01]  /*11170*/  IMAD.MOV.U32 R77, RZ, RZ, R75 ;  /* 0x000000ffff4d7224 */ /* 0x000fe200078e004b */
[----:B------:R-:W-:Y:S01]  /*11180*/  PRMT R86, R78, 0x5410, R79 ;  /* 0x000054104e567816 */ /* 0x000fe2000000004f */
[----:B-1----:R-:W-:Y:S10]  /*11190*/  @!P0 BRA `(.L_x_3045) ;  /* 0x0000020800148947 */ /* 0x002ff40003800000 */
.L_x_3345:
[----:B------:R-:W-:Y:S05]  /*111a0*/  BSYNC B1 ;  /* 0x0000000000017941 */ /* 0x000fea0003800000 */
.L_x_3044:
[----:B------:R-:W-:Y:S01]  /*111b0*/  BSSY B1, `(.L_x_3046) ;  /* 0x00000ca000017945 */ /* 0x000fe20003800000 */
[----:B------:R-:W-:-:S03]  /*111c0*/  PRMT R87, R76, 0x5410, R77 ;  /* 0x000054104c577816 */ /* 0x000fc6000000004d */
[----:B------:R-:W-:Y:S05]  /*111d0*/  @P1 BRA `(.L_x_3047) ;  /* 0x0000000c001c1947 */ /* 0x000fea0003800000 */
[----:B------:R-:W1:Y:S01]  /*111e0*/  LDC R114, c[0x0][0x3f4] ;  /* 0x0000fd00ff727b82 */ /* 0x000e620000000800 */
[----:B------:R-:W-:Y:S01]  /*111f0*/  BSSY B2, `(.L_x_3048) ;  /* 0x0000064000027945 */ /* 0x000fe20003800000 */
[----:B------:R-:W-:Y:S02]  /*11200*/  SHF.L.U32 R135, R212, 0x6, RZ ;  /* 0x00000006d4877819 */ /* 0x000fe400000006ff */
[-C--:B-1----:R-:W-:Y:S02]  /*11210*/  ISETP.GE.AND P0, PT, R16, R114.reuse, PT ;  /* 0x000000721000720c */ /* 0x082fe40003f06270 */
[----:B------:R-:W-:-:S11]  /*11220*/  ISETP.GE.AND P1, PT, R213, R114, PT ;  /* 0x00000072d500720c */ /* 0x000fd60003f26270 */
[----:B------:R-:W-:Y:S05]  /*11230*/  @P0 BRA `(.L_x_3049) ;  /* 0x00000004007c0947 */ /* 0x000fea0003800000 */
[----:B------:R-:W-:Y:S01]  /*11240*/  LEA.HI R76, R114, R237, RZ, 0x1d ;  /* 0x000000ed724c7211 */ /* 0x000fe200078fe8ff */
[--C-:B------:R-:W-:Y:S01]  /*11250*/  HADD2.F32 R128, -RZ, R119.reuse.H0_H0 ;  /* 0x20000077ff807230 */ /* 0x100fe20000004100 */
[--C-:B------:R-:W-:Y:S01]  /*11260*/  SHF.R.U64 R60, R60, 0x10, R61.reuse ;  /* 0x000000103c3c7819 */ /* 0x100fe2000000123d */
[----:B------:R-:W-:Y:S01]  /*11270*/  HADD2.F32 R130, -RZ, R119.H1_H1 ;  /* 0x30000077ff827230 */ /* 0x000fe20000004100 */
[----:B------:R-:W-:Y:S01]  /*11280*/  SHF.R.S32.HI R79, RZ, 0x1f, R76 ;  /* 0x0000001fff4f7819 */ /* 0x000fe2000001144c */
[----:B------:R-:W-:Y:S01]  /*11290*/  IMAD.SHL.U32 R77, R76, 0x8, RZ ;  /* 0x000000084c4d7824 */ /* 0x000fe200078e00ff */
[----:B------:R-:W-:Y:S02]  /*112a0*/  SHF.R.U32.HI R120, RZ, 0x10, R61 ;  /* 0x00000010ff787819 */ /* 0x000fe4000001163d */
[----:B------:R-:W-:Y:S02]  /*112b0*/  LEA.HI R79, R79, R76, RZ, 0x3 ;  /* 0x0000004c4f4f7211 */ /* 0x000fe400078f18ff */
[----:B------:R-:W-:Y:S01]  /*112c0*/  LOP3.LUT R77, R77, 0x38, RZ, 0xc0, !PT ;  /* 0x000000384d4d7812 */ /* 0x000fe200078ec0ff */
[----:B------:R-:W-:Y:S01]  /*112d0*/  HADD2.F32 R129, -RZ, R120.H0_H0 ;  /* 0x20000078ff817230 */ /* 0x000fe20000004100 */
[----:B------:R-:W-:Y:S01]  /*112e0*/  SHF.R.U64 R61, R68, 0x10, R69 ;  /* 0x00000010443d7819 */ /* 0x000fe20000001245 */
[----:B------:R-:W-:Y:S01]  /*112f0*/  IMAD.SHL.U32 R79, R79, 0x400, RZ ;  /* 0x000004004f4f7824 */ /* 0x000fe200078e00ff */
[----:B------:R-:W-:Y:S01]  /*11300*/  LOP3.LUT R76, R77, 0x1c0, R135, 0xf8, !PT ;  /* 0x000001c04d4c7812 */ /* 0x000fe200078ef887 */
[----:B------:R-:W-:Y:S01]  /*11310*/  HADD2.F32 R120, -RZ, R116.H0_H0 ;  /* 0x20000074ff787230 */ /* 0x000fe20000004100 */
[----:B------:R-:W-:-:S02]  /*11320*/  SHF.R.U32.HI R68, RZ, 0x10, R69 ;  /* 0x00000010ff447819 */ /* 0x000fc40000011645 */
[----:B------:R-:W-:Y:S02]  /*11330*/  LOP3.LUT R80, R76, R229, RZ, 0x3c, !PT ;  /* 0x000000e54c507212 */ /* 0x000fe400078e3cff */
[----:B------:R-:W-:Y:S01]  /*11340*/  LOP3.LUT R81, R79, 0x7fffe000, RZ, 0xc0, !PT ;  /* 0x7fffe0004f517812 */ /* 0x000fe200078ec0ff */
[----:B------:R-:W-:Y:S01]  /*11350*/  HADD2.F32 R126, -RZ, R68.H0_H0 ;  /* 0x20000044ff7e7230 */ /* 0x000fe20000004100 */
[----:B------:R-:W1:Y:S01]  /*11360*/  LDS.128 R76, [R3] ;  /* 0x00000000034c7984 */ /* 0x000e620000000c00 */
[--C-:B------:R-:W-:Y:S02]  /*11370*/  SHF.R.U64 R62, R62, 0x10, R63.reuse ;  /* 0x000000103e3e7819 */ /* 0x100fe4000000123f */
[----:B------:R-:W-:Y:S02]  /*11380*/  IADD3 R81, R80, R81, R228 ;  /* 0x0000005150517210 */ /* 0x000fe40007ffe0e4 */
[----:B------:R-:W-:Y:S02]  /*11390*/  SHF.R.U32.HI R69, RZ, 0x10, R63 ;  /* 0x00000010ff457819 */ /* 0x000fe4000001163f */
[--C-:B------:R-:W-:Y:S01]  /*113a0*/  SHF.R.U64 R63, R70, 0x10, R71.reuse ;  /* 0x00000010463f7819 */ /* 0x100fe20000001247 */
[----:B0-----:R-:W-:Y:S01]  /*113b0*/  IMAD R115, R81, 0x2, R18 ;  /* 0x0000000251737824 */ /* 0x001fe200078e0212 */
[----:B------:R-:W-:-:S04]  /*113c0*/  SHF.R.U32.HI R70, RZ, 0x10, R71 ;  /* 0x00000010ff467819 */ /* 0x000fc80000011647 */
[----:B------:R-:W0:Y:S01]  /*113d0*/  LDS.128 R80, [R115+0x14400] ;  /* 0x0144000073507984 */ /* 0x000e220000000c00 */
[--C-:B-1----:R-:W-:Y:S02]  /*113e0*/  HADD2.F32 R123, -RZ, R77.reuse.H0_H0 ;  /* 0x2000004dff7b7230 */ /* 0x102fe40000004100 */
[----:B------:R-:W-:Y:S02]  /*113f0*/  HADD2.F32 R122, -RZ, R77.H1_H1 ;  /* 0x3000004dff7a7230 */ /* 0x000fe40000004100 */
[----:B------:R-:W-:Y:S02]  /*11400*/  HADD2.F32 R71, -RZ, R76.H0_H0 ;  /* 0x2000004cff477230 */ /* 0x000fe40000004100 */
[----:B------:R-:W-:Y:S02]  /*11410*/  HADD2.F32 R77, -RZ, R78.H0_H0 ;  /* 0x2000004eff4d7230 */ /* 0x000fe40000004100 */
[----:B------:R-:W-:Y:S02]  /*11420*/  HADD2.F32 R121, -RZ, R79.H0_H0 ;  /* 0x2000004fff797230 */ /* 0x000fe40000004100 */
[----:B------:R-:W-:-:S02]  /*11430*/  HADD2.F32 R76, -RZ, R76.H1_H1 ;  /* 0x3000004cff4c7230 */ /* 0x000fc40000004100 */
[----:B------:R-:W-:Y:S02]  /*11440*/  HADD2.F32 R78, -RZ, R78.H1_H1 ;  /* 0x3000004eff4e7230 */ /* 0x000fe40000004100 */
[--C-:B0-----:R-:W-:Y:S02]  /*11450*/  HADD2.F32 R127, -RZ, R81.reuse.H0_H0 ;  /* 0x20000051ff7f7230 */ /* 0x101fe40000004100 */
[----:B------:R-:W-:Y:S02]  /*11460*/  HADD2.F32 R125, -RZ, R81.H1_H1 ;  /* 0x30000051ff7d7230 */ /* 0x000fe40000004100 */
[----:B------:R-:W-:Y:S02]  /*11470*/  HADD2.F32 R124, -RZ, R80.H0_H0 ;  /* 0x20000050ff7c7230 */ /* 0x000fe40000004100 */
[C---:B------:R-:W-:Y:S01]  /*11480*/  FMUL.FTZ R132, R127.reuse, R128 ;  /* 0x000000807f847220 */ /* 0x040fe20000410000 */
[----:B------:R-:W-:Y:S01]  /*11490*/  FMUL.FTZ R134, R127, R130 ;  /* 0x000000827f867220 */ /* 0x000fe20000410000 */
[----:B------:R-:W-:Y:S01]  /*114a0*/  FMUL.FTZ R131, R125, R126 ;  /* 0x0000007e7d837220 */ /* 0x000fe20000410000 */
[----:B------:R-:W-:-:S02]  /*114b0*/  HADD2.F32 R127, -RZ, R118.H0_H0 ;  /* 0x20000076ff7f7230 */ /* 0x000fc40000004100 */
[C---:B------:R-:W-:Y:S01]  /*114c0*/  FFMA.FTZ R68, R123.reuse, R130, -R132 ;  /* 0x000000827b447223 */ /* 0x040fe20000010884 */
[----:B------:R-:W-:Y:S01]  /*114d0*/  FFMA.FTZ R123, R123, R128, R134 ;  /* 0x000000807b7b7223 */ /* 0x000fe20000010086 */
[----:B------:R-:W-:Y:S02]  /*114e0*/  HADD2.F32 R81, -RZ, R82.H0_H0 ;  /* 0x20000052ff517230 */ /* 0x000fe40000004100 */
[-C--:B------:R-:W-:Y:S01]  /*114f0*/  FMUL.FTZ R133, R125, R129.reuse ;  /* 0x000000817d857220 */ /* 0x080fe20000410000 */
[----:B------:R-:W-:Y:S01]  /*11500*/  FMUL.FTZ R130, R124, R120 ;  /* 0x000000787c827220 */ /* 0x000fe20000410000 */
[----:B------:R-:W-:Y:S02]  /*11510*/  HADD2.F32 R128, -RZ, R116.H1_H1 ;  /* 0x30000074ff807230 */ /* 0x000fe40000004100 */
[----:B------:R-:W-:Y:S01]  /*11520*/  FFMA.FTZ R125, R122, R129, -R131 ;  /* 0x000000817a7d7223 */ /* 0x000fe20000010883 */
[----:B------:R-:W-:Y:S01]  /*11530*/  FMUL.FTZ R129, R124, R127 ;  /* 0x0000007f7c817220 */ /* 0x000fe20000410000 */
[----:B------:R-:W-:-:S02]  /*11540*/  HADD2.F32 R124, -RZ, R117.H1_H1 ;  /* 0x30000075ff7c7230 */ /* 0x000fc40000004100 */
[----:B------:R-:W-:Y:S01]  /*11550*/  FFMA.FTZ R122, R122, R126, R133 ;  /* 0x0000007e7a7a7223 */ /* 0x000fe20000010085 */
[----:B------:R-:W-:Y:S01]  /*11560*/  FFMA.FTZ R116, R71, R127, -R130 ;  /* 0x0000007f47747223 */ /* 0x000fe20000010882 */
[----:B------:R-:W-:Y:S02]  /*11570*/  HADD2.F32 R119, -RZ, R83.H0_H0 ;  /* 0x20000053ff777230 */ /* 0x000fe40000004100 */
[C---:B------:R-:W-:Y:S01]  /*11580*/  FMUL.FTZ R130, R81.reuse, R128 ;  /* 0x0000008051827220 */ /* 0x040fe20000410000 */
[----:B------:R-:W-:Y:S02]  /*11590*/  HADD2.F32 R126, -RZ, R117.H0_H0 ;  /* 0x20000075ff7e7230 */ /* 0x000fe40000004100 */
[-C--:B------:R-:W-:Y:S01]  /*115a0*/  FMUL.FTZ R132, R81, R124.reuse ;  /* 0x0000007c51847220 */ /* 0x080fe20000410000 */
[----:B------:R-:W-:Y:S02]  /*115b0*/  HADD2.F32 R118, -RZ, R118.H1_H1 ;  /* 0x30000076ff767230 */ /* 0x000fe40000004100 */
[----:B------:R-:W-:Y:S01]  /*115c0*/  FFMA.FTZ R81, R77, R124, -R130 ;  /* 0x0000007c4d517223 */ /* 0x000fe20000010882 */
[----:B------:R-:W-:-:S02]  /*115d0*/  HADD2.F32 R83, -RZ, R83.H1_H1 ;  /* 0x30000053ff537230 */ /* 0x000fc40000004100 */
[----:B------:R-:W-:Y:S01]  /*115e0*/  FFMA.FTZ R120, R71, R120, R129 ;  /* 0x0000007847787223 */ /* 0x000fe20000010081 */
[----:B------:R-:W-:Y:S02]  /*115f0*/  HADD2.F32 R130, -RZ, R70.H0_H0 ;  /* 0x20000046ff827230 */ /* 0x000fe40000004100 */
[C---:B------:R-:W-:Y:S01]  /*11600*/  FMUL.FTZ R134, R119.reuse, R126 ;  /* 0x0000007e77867220 */ /* 0x040fe20000410000 */
[----:B------:R-:W-:Y:S02]  /*11610*/  HADD2.F32 R124, -RZ, R69.H0_H0 ;  /* 0x20000045ff7c7230 */ /* 0x000fe40000004100 */
[----:B------:R-:W-:Y:S01]  /*11620*/  FMUL.FTZ R119, R119, R118 ;  /* 0x0000007677777220 */ /* 0x000fe20000410000 */
[----:B------:R-:W-:Y:S02]  /*11630*/  HADD2.F32 R80, -RZ, R80.H1_H1 ;  /* 0x30000050ff507230 */ /* 0x000fe40000004100 */
[----:B------:R-:W-:Y:S01]  /*11640*/  FFMA.FTZ R70, R77, R128, R132 ;  /* 0x000000804d467223 */ /* 0x000fe20000010084 */
[----:B------:R-:W-:-:S02]  /*11650*/  HADD2.F32 R82, -RZ, R82.H1_H1 ;  /* 0x30000052ff527230 */ /* 0x000fc40000004100 */
[----:B------:R-:W-:Y:S01]  /*11660*/  FFMA.FTZ R134, R121, R118, -R134 ;  /* 0x0000007679867223 */ /* 0x000fe20000010886 */
[----:B------:R-:W-:Y:S02]  /*11670*/  HADD2.F32 R69, -RZ, R61.H0_H0 ;  /* 0x2000003dff457230 */ /* 0x000fe40000004100 */
[C---:B------:R-:W-:Y:S01]  /*11680*/  FMUL.FTZ R128, R83.reuse, R130 ;  /* 0x0000008253807220 */ /* 0x040fe20000410000 */
[----:B------:R-:W-:Y:S02]  /*11690*/  HADD2.F32 R71, -RZ, R63.H0_H0 ;  /* 0x2000003fff477230 */ /* 0x000fe40000004100 */
[----:B------:R-:W-:Y:S01]  /*116a0*/  FMUL.FTZ R118, R83, R124 ;  /* 0x0000007c53767220 */ /* 0x000fe20000410000 */
[----:B------:R-:W-:Y:S02]  /*116b0*/  HADD2.F32 R61, -RZ, R60.H0_H0 ;  /* 0x2000003cff3d7230 */ /* 0x000fe40000004100 */
[----:B------:R-:W-:Y:S01]  /*116c0*/  FMUL.FTZ R77, R80, R69 ;  /* 0x00000045504d7220 */ /* 0x000fe20000410000 */
[----:B------:R-:W-:-:S02]  /*116d0*/  HADD2.F32 R63, -RZ, R62.H0_H0 ;  /* 0x2000003eff3f7230 */ /* 0x000fc40000004100 */
[----:B------:R-:W-:Y:S01]  /*116e0*/  FMUL.FTZ R83, R82, R71 ;  /* 0x0000004752537220 */ /* 0x000fe20000410000 */
[----:B------:R-:W-:Y:S02]  /*116f0*/  HADD2.F32 R79, -RZ, R79.H1_H1 ;  /* 0x3000004fff4f7230 */ /* 0x000fe40000004100 */
[-C--:B------:R-:W-:Y:S01]  /*11700*/  FMUL.FTZ R80, R80, R61.reuse ;  /* 0x0000003d50507220 */ /* 0x080fe20000410000 */
[----:B------:R-:W-:Y:S01]  /*11710*/  FFMA.FTZ R77, R76, R61, -R77 ;  /* 0x0000003d4c4d7223 */ /* 0x000fe2000001084d */
[-C--:B------:R-:W-:Y:S01]  /*11720*/  FMUL.FTZ R82, R82, R63.reuse ;  /* 0x0000003f52527220 */ /* 0x080fe20000410000 */
[----:B------:R-:W-:Y:S01]  /*11730*/  FFMA.FTZ R62, R78, R63, -R83 ;  /* 0x0000003f4e3e7223 */ /* 0x000fe20000010853 */
[C---:B------:R-:W-:Y:S01]  /*11740*/  FFMA.FTZ R117, R79.reuse, R124, -R128 ;  /* 0x0000007c4f757223 */ /* 0x040fe20000010880 */
[----:B------:R-:W-:Y:S01]  /*11750*/  FFMA.FTZ R118, R79, R130, R118 ;  /* 0x000000824f767223 */ /* 0x000fe20000010076 */
[----:B------:R-:W-:Y:S01]  /*11760*/  FFMA.FTZ R119, R121, R126, R119 ;  /* 0x0000007e79777223 */ /* 0x000fe20000010077 */
        /* <DEDUP_REMOVED lines=12> */
.L_x_3049:
[----:B------:R-:W-:Y:S05]  /*11830*/  BSYNC B2 ;  /* 0x0000000000027941 */ /* 0x000fea0003800000 */
.L_x_3048:
[----:B------:R-:W-:Y:S05]  /*11840*/  @P1 BRA `(.L_x_3047) ;  /* 0x0000000400801947 */ /* 0x000fea0003800000 */
[----:B------:R-:W2:Y:S01]  /*11850*/  LDL R120, [R1+0x78] ;  /* 0x0000780001787983 */ /* 0x000ea20000100800 */
[----:B------:R-:W-:Y:S01]  /*11860*/  LEA.HI R114, R114, R0, RZ, 0x1d ;  /* 0x0000000072727211 */ /* 0x000fe200078fe8ff */
[----:B01----:R-:W-:Y:S01]  /*11870*/  HADD2.F32 R115, -RZ, R111.H0_H0 ;  /* 0x2000006fff737230 */ /* 0x003fe20000004100 */
[----:B------:R-:W-:Y:S01]  /*11880*/  SHF.R.U64 R56, R56, 0x10, R57 ;  /* 0x0000001038387819 */ /* 0x000fe20000001239 */
[--C-:B------:R-:W-:Y:S01]  /*11890*/  HADD2.F32 R83, -RZ, R112.reuse.H1_H1 ;  /* 0x30000070ff537230 */ /* 0x100fe20000004100 */
[----:B------:R-:W-:Y:S01]  /*118a0*/  SHF.R.S32.HI R61, RZ, 0x1f, R114 ;  /* 0x0000001fff3d7819 */ /* 0x000fe20000011472 */
[----:B------:R-:W-:Y:S01]  /*118b0*/  HADD2.F32 R112, -RZ, R112.H0_H0 ;  /* 0x20000070ff707230 */ /* 0x000fe20000004100 */
[----:B------:R-:W-:Y:S01]  /*118c0*/  SHF.L.U32 R3, R114, 0x3, RZ ;  /* 0x0000000372037819 */ /* 0x000fe200000006ff */
[--C-:B------:R-:W-:Y:S01]  /*118d0*/  HADD2.F32 R116, -RZ, R110.reuse.H1_H1 ;  /* 0x3000006eff747230 */ /* 0x100fe20000004100 */
[----:B------:R-:W-:Y:S01]  /*118e0*/  LEA.HI R61, R61, R114, RZ, 0x3 ;  /* 0x000000723d3d7211 */ /* 0x000fe200078f18ff */
[----:B------:R-:W-:Y:S01]  /*118f0*/  HADD2.F32 R110, -RZ, R110.H0_H0 ;  /* 0x2000006eff6e7230 */ /* 0x000fe20000004100 */
[----:B------:R-:W-:-:S02]  /*11900*/  LOP3.LUT R3, R3, 0x38, RZ, 0xc0, !PT ;  /* 0x0000003803037812 */ /* 0x000fc400078ec0ff */
[----:B------:R-:W-:Y:S01]  /*11910*/  SHF.R.U32.HI R114, RZ, 0x10, R57 ;  /* 0x00000010ff727819 */ /* 0x000fe20000011639 */
[----:B------:R-:W-:Y:S01]  /*11920*/  IMAD.SHL.U32 R61, R61, 0x400, RZ ;  /* 0x000004003d3d7824 */ /* 0x000fe200078e00ff */
[----:B------:R-:W-:Y:S02]  /*11930*/  LOP3.LUT R60, R3, 0x1c0, R135, 0xf8, !PT ;  /* 0x000001c0033c7812 */ /* 0x000fe400078ef887 */
[----:B------:R-:W-:Y:S02]  /*11940*/  SHF.R.U64 R57, R58, 0x10, R59 ;  /* 0x000000103a397819 */ /* 0x000fe4000000123b */
[----:B------:R-:W-:Y:S02]  /*11950*/  LOP3.LUT R68, R60, R229, RZ, 0x3c, !PT ;  /* 0x000000e53c447212 */ /* 0x000fe400078e3cff */
[----:B------:R-:W-:Y:S01]  /*11960*/  LOP3.LUT R3, R61, 0x7fffe000, RZ, 0xc0, !PT ;  /* 0x7fffe0003d037812 */ /* 0x000fe200078ec0ff */
[----:B------:R-:W-:Y:S01]  /*11970*/  HADD2.F32 R57, -RZ, R57.H0_H0 ;  /* 0x20000039ff397230 */ /* 0x000fe20000004100 */
[----:B------:R-:W-:-:S02]  /*11980*/  SHF.R.U64 R58, R66, 0x10, R67 ;  /* 0x00000010423a7819 */ /* 0x000fc40000001243 */
[----:B------:R-:W-:Y:S02]  /*11990*/  IADD3 R3, R68, R3, R228 ;  /* 0x0000000344037210 */ /* 0x000fe40007ffe0e4 */
[----:B------:R-:W-:Y:S02]  /*119a0*/  SHF.R.U32.HI R66, RZ, 0x10, R67 ;  /* 0x00000010ff427819 */ /* 0x000fe40000011643 */
[----:B------:R-:W-:Y:S01]  /*119b0*/  SHF.R.U32.HI R117, RZ, 0x10, R65 ;  /* 0x00000010ff757819 */ /* 0x000fe20000011641 */
[----:B------:R-:W-:Y:S01]  /*119c0*/  IMAD R3, R3, 0x2, R18 ;  /* 0x0000000203037824 */ /* 0x000fe200078e0212 */
[----:B------:R-:W-:Y:S02]  /*119d0*/  SHF.R.U32.HI R59, RZ, 0x10, R59 ;  /* 0x00000010ff3b7819 */ /* 0x000fe4000001163b */
[----:B------:R-:W-:Y:S01]  /*119e0*/  SHF.R.U64 R64, R64, 0x10, R65 ;  /* 0x0000001040407819 */ /* 0x000fe20000001241 */
[----:B------:R-:W-:Y:S01]  /*119f0*/  HADD2.F32 R117, -RZ, R117.H0_H0 ;  /* 0x20000075ff757230 */ /* 0x000fe20000004100 */
[----:B------:R-:W0:Y:S02]  /*11a00*/  LDS.128 R68, [R3+0x14400] ;  /* 0x0144000003447984 */ /* 0x000e240000000c00 */
[----:B0-----:R-:W-:-:S02]  /*11a10*/  HADD2.F32 R67, -RZ, R69.H0_H0 ;  /* 0x20000045ff437230 */ /* 0x001fc40000004100 */
[----:B------:R-:W-:Y:S02]  /*11a20*/  HADD2.F32 R80, -RZ, R69.H1_H1 ;  /* 0x30000045ff507230 */ /* 0x000fe40000004100 */
[----:B------:R-:W-:Y:S02]  /*11a30*/  HADD2.F32 R77, -RZ, R68.H0_H0 ;  /* 0x20000044ff4d7230 */ /* 0x000fe40000004100 */
[C---:B------:R-:W-:Y:S01]  /*11a40*/  FMUL.FTZ R69, R67.reuse, R115 ;  /* 0x0000007343457220 */ /* 0x040fe20000410000 */
[----:B------:R-:W-:Y:S01]  /*11a50*/  FMUL.FTZ R119, R67, R83 ;  /* 0x0000005343777220 */ /* 0x000fe20000410000 */
[----:B------:R-:W-:Y:S02]  /*11a60*/  HADD2.F32 R81, -RZ, R70.H0_H0 ;  /* 0x20000046ff517230 */ /* 0x000fe40000004100 */
[--C-:B------:R-:W-:Y:S02]  /*11a70*/  HADD2.F32 R82, -RZ, R71.reuse.H0_H0 ;  /* 0x20000047ff527230 */ /* 0x100fe40000004100 */
[----:B------:R-:W-:-:S02]  /*11a80*/  HADD2.F32 R71, -RZ, R71.H1_H1 ;  /* 0x30000047ff477230 */ /* 0x000fc40000004100 */
[----:B------:R-:W-:Y:S02]  /*11a90*/  HADD2.F32 R68, -RZ, R68.H1_H1 ;  /* 0x30000044ff447230 */ /* 0x000fe40000004100 */
[----:B------:R-:W-:Y:S01]  /*11aa0*/  FMUL.FTZ R118, R82, R110 ;  /* 0x0000006e52767220 */ /* 0x000fe20000410000 */
[----:B------:R-:W-:Y:S01]  /*11ab0*/  HADD2.F32 R70, -RZ, R70.H1_H1 ;  /* 0x30000046ff467230 */ /* 0x000fe20000004100 */
[----:B--2---:R-:W0:Y:S02]  /*11ac0*/  LDS.128 R60, [R120] ;  /* 0x00000000783c7984 */ /* 0x004e240000000c00 */
[--C-:B0-----:R-:W-:Y:S02]  /*11ad0*/  HADD2.F32 R76, -RZ, R61.reuse.H0_H0 ;  /* 0x2000003dff4c7230 */ /* 0x101fe40000004100 */
[----:B------:R-:W-:Y:S02]  /*11ae0*/  HADD2.F32 R78, -RZ, R61.H1_H1 ;  /* 0x3000003dff4e7230 */ /* 0x000fe40000004100 */
[----:B------:R-:W-:-:S02]  /*11af0*/  HADD2.F32 R79, -RZ, R60.H0_H0 ;  /* 0x2000003cff4f7230 */ /* 0x000fc40000004100 */
[C---:B------:R-:W-:Y:S01]  /*11b00*/  FFMA.FTZ R67, R76.reuse, R83, -R69 ;  /* 0x000000534c437223 */ /* 0x040fe20000010845 */
[----:B------:R-:W-:Y:S02]  /*11b10*/  HADD2.F32 R83, -RZ, R114.H0_H0 ;  /* 0x20000072ff537230 */ /* 0x000fe40000004100 */
[----:B------:R-:W-:Y:S01]  /*11b20*/  FFMA.FTZ R69, R76, R115, R119 ;  /* 0x000000734c457223 */ /* 0x000fe20000010077 */
[----:B------:R-:W-:Y:S02]  /*11b30*/  HADD2.F32 R114, -RZ, R111.H1_H1 ;  /* 0x3000006fff727230 */ /* 0x000fe40000004100 */
[C---:B------:R-:W-:Y:S01]  /*11b40*/  FMUL.FTZ R111, R80.reuse, R117 ;  /* 0x00000075506f7220 */ /* 0x040fe20000410000 */
[----:B------:R-:W-:Y:S02]  /*11b50*/  HADD2.F32 R61, -RZ, R62.H0_H0 ;  /* 0x2000003eff3d7230 */ /* 0x000fe40000004100 */
[----:B------:R-:W-:Y:S01]  /*11b60*/  FMUL.FTZ R115, R80, R83 ;  /* 0x0000005350737220 */ /* 0x000fe20000410000 */
[----:B------:R-:W-:-:S02]  /*11b70*/  HADD2.F32 R65, -RZ, R63.H0_H0 ;  /* 0x2000003fff417230 */ /* 0x000fc40000004100 */
[C---:B------:R-:W-:Y:S01]  /*11b80*/  FMUL.FTZ R80, R77.reuse, R114 ;  /* 0x000000724d507220 */ /* 0x040fe20000410000 */
[----:B------:R-:W-:Y:S01]  /*11b90*/  FFMA.FTZ R76, R78, R83, -R111 ;  /* 0x000000534e4c7223 */ /* 0x000fe2000001086f */
[-C--:B------:R-:W-:Y:S01]  /*11ba0*/  FMUL.FTZ R83, R77, R112.reuse ;  /* 0x000000704d537220 */ /* 0x080fe20000410000 */
[----:B------:R-:W-:Y:S02]  /*11bb0*/  HADD2.F32 R63, -RZ, R63.H1_H1 ;  /* 0x3000003fff3f7230 */ /* 0x000fe40000004100 */
[----:B------:R-:W-:Y:S01]  /*11bc0*/  FFMA.FTZ R77, R79, R112, -R80 ;  /* 0x000000704f4d7223 */ /* 0x000fe20000010850 */
[--C-:B------:R-:W-:Y:S02]  /*11bd0*/  HADD2.F32 R80, -RZ, R113.reuse.H0_H0 ;  /* 0x20000071ff507230 */ /* 0x100fe40000004100 */
[----:B------:R-:W-:Y:S01]  /*11be0*/  FMUL.FTZ R112, R81, R116 ;  /* 0x0000007451707220 */ /* 0x000fe20000410000 */
[----:B------:R-:W-:Y:S02]  /*11bf0*/  HADD2.F32 R113, -RZ, R113.H1_H1 ;  /* 0x30000071ff717230 */ /* 0x000fe40000004100 */
[----:B------:R-:W-:Y:S01]  /*11c00*/  FFMA.FTZ R83, R79, R114, R83 ;  /* 0x000000724f537223 */ /* 0x000fe20000010053 */
[----:B------:R-:W-:-:S02]  /*11c10*/  HADD2.F32 R60, -RZ, R60.H1_H1 ;  /* 0x3000003cff3c7230 */ /* 0x000fc40000004100 */
[-C--:B------:R-:W-:Y:S01]  /*11c20*/  FMUL.FTZ R114, R81, R80.reuse ;  /* 0x0000005051727220 */ /* 0x080fe20000410000 */
[----:B------:R-:W-:Y:S01]  /*11c30*/  FFMA.FTZ R112, R61, R80, -R112 ;  /* 0x000000503d707223 */ /* 0x000fe20000010870 */
[----:B------:R-:W-:Y:S02]  /*11c40*/  HADD2.F32 R80, -RZ, R66.H0_H0 ;  /* 0x20000042ff507230 */ /* 0x000fe40000004100 */
[-C--:B------:R-:W-:Y:S01]  /*11c50*/  FFMA.FTZ R118, R65, R113.reuse, -R118 ;  /* 0x0000007141767223 */ /* 0x080fe20000010876 */
[----:B------:R-:W-:Y:S02]  /*11c60*/  HADD2.F32 R66, -RZ, R59.H0_H0 ;  /* 0x2000003bff427230 */ /* 0x000fe40000004100 */
[----:B------:R-:W-:Y:S01]  /*11c70*/  FMUL.FTZ R59, R82, R113 ;  /* 0x00000071523b7220 */ /* 0x000fe20000410000 */
[----:B------:R-:W-:Y:S01]  /*11c80*/  FFMA.FTZ R114, R61, R116, R114 ;  /* 0x000000743d727223 */ /* 0x000fe20000010072 */
[----:B------:R-:W-:Y:S01]  /*11c90*/  FMUL.FTZ R82, R71, R80 ;  /* 0x0000005047527220 */ /* 0x000fe20000410000 */
[----:B------:R-:W-:-:S02]  /*11ca0*/  HADD2.F32 R61, -RZ, R64.H0_H0 ;  /* 0x20000040ff3d7230 */ /* 0x000fc40000004100 */
[----:B------:R-:W-:Y:S01]  /*11cb0*/  FFMA.FTZ R110, R65, R110, R59 ;  /* 0x0000006e416e7223 */ /* 0x000fe2000001003b */
[-C--:B------:R-:W-:Y:S01]  /*11cc0*/  FMUL.FTZ R116, R71, R66.reuse ;  /* 0x0000004247747220 */ /* 0x080fe20000410000 */
[----:B------:R-:W-:Y:S02]  /*11cd0*/  HADD2.F32 R65, -RZ, R58.H0_H0 ;  /* 0x2000003aff417230 */ /* 0x000fe40000004100 */
[C---:B------:R-:W-:Y:S01]  /*11ce0*/  FFMA.FTZ R79, R63.reuse, R66, -R82 ;  /* 0x000000423f4f7223 */ /* 0x040fe20000010852 */
[----:B------:R-:W-:Y:S02]  /*11cf0*/  HADD2.F32 R59, -RZ, R56.H0_H0 ;  /* 0x20000038ff3b7230 */ /* 0x000fe40000004100 */
[----:B------:R-:W-:Y:S01]  /*11d00*/  FFMA.FTZ R81, R63, R80, R116 ;  /* 0x000000503f517223 */ /* 0x000fe20000010074 */
[----:B------:R-:W-:Y:S02]  /*11d10*/  HADD2.F32 R62, -RZ, R62.H1_H1 ;  /* 0x3000003eff3e7230 */ /* 0x000fe40000004100 */
[----:B------:R-:W-:Y:S01]  /*11d20*/  FMUL.FTZ R63, R68, R61 ;  /* 0x0000003d443f7220 */ /* 0x000fe20000410000 */
[----:B------:R-:W-:Y:S01]  /*11d30*/  FMUL.FTZ R71, R70, R65 ;  /* 0x0000004146477220 */ /* 0x000fe20000410000 */
[----:B------:R-:W-:Y:S01]  /*11d40*/  FMUL.FTZ R68, R68, R59 ;  /* 0x0000003b44447220 */ /* 0x000fe20000410000 */
[----:B------:R-:W-:Y:S01]  /*11d50*/  FMUL.FTZ R70, R70, R57 ;  /* 0x0000003946467220 */ /* 0x000fe20000410000 */
[----:B------:R-:W-:Y:S01]  /*11d60*/  FFMA.FTZ R56, R60, R59, -R63 ;  /* 0x0000003b3c387223 */ /* 0x000fe2000001083f */
[----:B------:R-:W-:Y:S01]  /*11d70*/  FFMA.FTZ R71, R62, R57, -R71 ;  /* 0x000000393e477223 */ /* 0x000fe20000010847 */
        /* <DEDUP_REMOVED lines=13> */
.L_x_3047:
[----:B------:R-:W-:Y:S05]  /*11e50*/  BSYNC B1 ;  /* 0x0000000000017941 */ /* 0x000fea0003800000 */
.L_x_3046:
[----:B-12---:R-:W-:Y:S01]  /*11e60*/  VIADD R3, R212, 0x20 ;  /* 0x00000020d4037836 */ /* 0x006fe20000000000 */
[----:B------:R-:W-:Y:S04]  /*11e70*/  BSSY B1, `(.L_x_3050) ;  /* 0x00000d4000017945 */ /* 0x000fe80003800000 */
[----:B------:R-:W-:-:S13]  /*11e80*/  ISETP.GE.AND P0, PT, R3, R20, PT ;  /* 0x000000140300720c */ /* 0x000fda0003f06270 */
[----:B------:R-:W-:Y:S05]  /*11e90*/  @P0 BRA `(.L_x_3051) ;  /* 0x0000000c00440947 */ /* 0x000fea0003800000 */
[----:B------:R1:W5:Y:S01]  /*11ea0*/  LDL R110, [R1+0x64] ;  /* 0x00006400016e7983 */ /* 0x0003620000100800 */
[----:B------:R-:W2:Y:S01]  /*11eb0*/  LDC R3, c[0x0][0x3f4] ;  /* 0x0000fd00ff037b82 */ /* 0x000ea20000000800 */
[----:B------:R-:W-:Y:S01]  /*11ec0*/  BSSY B2, `(.L_x_3052) ;  /* 0x0000067000027945 */ /* 0x000fe20003800000 */
[----:B------:R-:W-:Y:S02]  /*11ed0*/  SHF.R.U32.HI R83, RZ, 0x3, R223 ;  /* 0x00000003ff537819 */ /* 0x000fe400000116df */
[-C--:B--2---:R-:W-:Y:S02]  /*11ee0*/  ISETP.GE.AND P0, PT, R16, R3.reuse, PT ;  /* 0x000000031000720c */ /* 0x084fe40003f06270 */
[----:B------:R-:W-:-:S11]  /*11ef0*/  ISETP.GE.AND P1, PT, R213, R3, PT ;  /* 0x00000003d500720c */ /* 0x000fd60003f26270 */
[----:B-1----:R-:W-:Y:S05]  /*11f00*/  @P0 BRA `(.L_x_3053) ;  /* 0x0000000400880947 */ /* 0x002fea0003800000 */
[----:B------:R-:W-:Y:S01]  /*11f10*/  LEA.HI R56, R3, R237, RZ, 0x1d ;  /* 0x000000ed03387211 */ /* 0x000fe200078fe8ff */
[----:B------:R-:W-:Y:S01]  /*11f20*/  HADD2.F32 R71, -RZ, R106.H1_H1 ;  /* 0x3000006aff477230 */ /* 0x000fe20000004100 */
[----:B-----5:R-:W-:Y:S01]  /*11f30*/  R2UR UR4, R110 ;  /* 0x000000006e0472ca */ /* 0x020fe200000e0000 */
[----:B------:R-:W-:Y:S01]  /*11f40*/  HADD2.F32 R70, -RZ, R108.H1_H1 ;  /* 0x3000006cff467230 */ /* 0x000fe20000004100 */
[----:B------:R-:W-:Y:S01]  /*11f50*/  SHF.R.S32.HI R57, RZ, 0x1f, R56 ;  /* 0x0000001fff397819 */ /* 0x000fe20000011438 */
[----:B------:R-:W-:Y:S01]  /*11f60*/  HADD2.F32 R106, -RZ, R106.H0_H0 ;  /* 0x2000006aff6a7230 */ /* 0x000fe20000004100 */
[----:B------:R-:W-:Y:S01]  /*11f70*/  SHF.L.U32 R58, R56, 0x3, RZ ;  /* 0x00000003383a7819 */ /* 0x000fe200000006ff */
[----:B------:R-:W-:Y:S01]  /*11f80*/  HADD2.F32 R108, -RZ, R108.H0_H0 ;  /* 0x2000006cff6c7230 */ /* 0x000fe20000004100 */
[----:B------:R-:W-:Y:S02]  /*11f90*/  LEA.HI R57, R57, R56, RZ, 0x3 ;  /* 0x0000003839397211 */ /* 0x000fe400078f18ff */
[----:B------:R-:W-:-:S02]  /*11fa0*/  LOP3.LUT R56, R223, 0x38, R58, 0xf8, !PT ;  /* 0x00000038df387812 */ /* 0x000fc400078ef83a */
[----:B------:R-:W-:Y:S01]  /*11fb0*/  LOP3.LUT R59, R223, 0x38, R16, 0xf8, !PT ;  /* 0x00000038df3b7812 */ /* 0x000fe200078ef810 */
[----:B------:R-:W-:Y:S01]  /*11fc0*/  IMAD.SHL.U32 R57, R57, 0x400, RZ ;  /* 0x0000040039397824 */ /* 0x000fe200078e00ff */
[----:B------:R-:W-:Y:S02]  /*11fd0*/  LOP3.LUT R61, R56, R83, RZ, 0x3c, !PT ;  /* 0x00000053383d7212 */ /* 0x000fe400078e3cff */
[----:B------:R-:W-:Y:S02]  /*11fe0*/  LOP3.LUT R59, R226, R59, R83, 0xf6, !PT ;  /* 0x0000003be23b7212 */ /* 0x000fe400078ef653 */
[----:B------:R-:W-:Y:S02]  /*11ff0*/  LOP3.LUT R60, R57, 0x7fffe000, RZ, 0xc0, !PT ;  /* 0x7fffe000393c7812 */ /* 0x000fe400078ec0ff */
[----:B------:R-:W-:Y:S02]  /*12000*/  LEA R64, R59, UR4, 0x1 ;  /* 0x000000043b407c11 */ /* 0x000fe4000f8e08ff */
[----:B------:R-:W-:-:S02]  /*12010*/  IADD3 R61, R61, R60, R226 ;  /* 0x0000003c3d3d7210 */ /* 0x000fc40007ffe0e2 */
[--C-:B------:R-:W-:Y:S01]  /*12020*/  SHF.R.U64 R52, R52, 0x10, R53.reuse ;  /* 0x0000001034347819 */ /* 0x100fe20000001235 */
[----:B------:R-:W1:Y:S01]  /*12030*/  LDS.128 R56, [R64] ;  /* 0x0000000040387984 */ /* 0x000e620000000c00 */
[----:B------:R-:W-:Y:S01]  /*12040*/  SHF.R.U32.HI R76, RZ, 0x10, R53 ;  /* 0x00000010ff4c7819 */ /* 0x000fe20000011635 */
[----:B------:R-:W-:Y:S01]  /*12050*/  IMAD R65, R61, 0x2, R18 ;  /* 0x000000023d417824 */ /* 0x000fe200078e0212 */
[--C-:B------:R-:W-:Y:S02]  /*12060*/  SHF.R.U64 R44, R44, 0x10, R45.reuse ;  /* 0x000000102c2c7819 */ /* 0x100fe4000000122d */
[----:B------:R-:W-:Y:S01]  /*12070*/  SHF.R.U32.HI R78, RZ, 0x10, R45 ;  /* 0x00000010ff4e7819 */ /* 0x000fe2000001162d */
[----:B------:R-:W-:Y:S01]  /*12080*/  HADD2.F32 R76, -RZ, R76.H0_H0 ;  /* 0x2000004cff4c7230 */ /* 0x000fe20000004100 */
[----:B------:R-:W2:Y:S01]  /*12090*/  LDS.128 R60, [R65+0x14400] ;  /* 0x01440000413c7984 */ /* 0x000ea20000000c00 */
[----:B------:R-:W-:Y:S02]  /*120a0*/  SHF.R.U64 R45, R46, 0x10, R47 ;  /* 0x000000102e2d7819 */ /* 0x000fe4000000122f */
[----:B------:R-:W-:-:S02]  /*120b0*/  SHF.R.U64 R46, R54, 0x10, R55 ;  /* 0x00000010362e7819 */ /* 0x000fc40000001237 */
[----:B------:R-:W-:Y:S01]  /*120c0*/  SHF.R.U32.HI R82, RZ, 0x10, R47 ;  /* 0x00000010ff527819 */ /* 0x000fe2000001162f */
[----:B------:R-:W-:Y:S01]  /*120d0*/  HADD2.F32 R45, -RZ, R45.H0_H0 ;  /* 0x2000002dff2d7230 */ /* 0x000fe20000004100 */
[----:B------:R-:W-:Y:S01]  /*120e0*/  SHF.R.U32.HI R81, RZ, 0x10, R55 ;  /* 0x00000010ff517819 */ /* 0x000fe20000011637 */
[--C-:B-1----:R-:W-:Y:S02]  /*120f0*/  HADD2.F32 R54, -RZ, R57.reuse.H0_H0 ;  /* 0x20000039ff367230 */ /* 0x102fe40000004100 */
[----:B------:R-:W-:Y:S02]  /*12100*/  HADD2.F32 R47, -RZ, R56.H0_H0 ;  /* 0x20000038ff2f7230 */ /* 0x000fe40000004100 */
[----:B------:R-:W-:Y:S02]  /*12110*/  HADD2.F32 R57, -RZ, R57.H1_H1 ;  /* 0x30000039ff397230 */ /* 0x000fe40000004100 */
[----:B------:R-:W-:Y:S02]  /*12120*/  HADD2.F32 R55, -RZ, R58.H0_H0 ;  /* 0x2000003aff377230 */ /* 0x000fe40000004100 */
[----:B--2---:R-:W-:-:S02]  /*12130*/  HADD2.F32 R53, -RZ, R61.H0_H0 ;  /* 0x2000003dff357230 */ /* 0x004fc40000004100 */
[----:B------:R-:W-:Y:S02]  /*12140*/  HADD2.F32 R67, -RZ, R61.H1_H1 ;  /* 0x3000003dff437230 */ /* 0x000fe40000004100 */
[----:B------:R-:W-:Y:S02]  /*12150*/  HADD2.F32 R61, -RZ, R60.H0_H0 ;  /* 0x2000003cff3d7230 */ /* 0x000fe40000004100 */
[CC--:B------:R-:W-:Y:S01]  /*12160*/  FMUL.FTZ R77, R53.reuse, R71.reuse ;  /* 0x00000047354d7220 */ /* 0x0c0fe20000410000 */
[-C--:B------:R-:W-:Y:S01]  /*12170*/  FMUL.FTZ R79, R53, R70.reuse ;  /* 0x00000046354f7220 */ /* 0x080fe20000410000 */
[----:B------:R-:W-:Y:S02]  /*12180*/  HADD2.F32 R68, -RZ, R62.H0_H0 ;  /* 0x2000003eff447230 */ /* 0x000fe40000004100 */
[C---:B------:R-:W-:Y:S01]  /*12190*/  FFMA.FTZ R53, R54.reuse, R70, -R77 ;  /* 0x0000004636357223 */ /* 0x040fe2000001084d */
[----:B------:R-:W-:Y:S02]  /*121a0*/  HADD2.F32 R70, -RZ, R78.H0_H0 ;  /* 0x2000004eff467230 */ /* 0x000fe40000004100 */
[----:B------:R-:W-:Y:S01]  /*121b0*/  FFMA.FTZ R79, R54, R71, R79 ;  /* 0x00000047364f7223 */ /* 0x000fe2000001004f */
[----:B------:R-:W-:Y:S01]  /*121c0*/  FMUL.FTZ R78, R67, R76 ;  /* 0x0000004c434e7220 */ /* 0x000fe20000410000 */
[C---:B------:R-:W-:Y:S01]  /*121d0*/  FMUL.FTZ R54, R61.reuse, R106 ;  /* 0x0000006a3d367220 */ /* 0x040fe20000410000 */
[----:B------:R-:W-:Y:S01]  /*121e0*/  FMUL.FTZ R61, R61, R108 ;  /* 0x0000006c3d3d7220 */ /* 0x000fe20000410000 */
[----:B------:R-:W-:Y:S01]  /*121f0*/  FMUL.FTZ R80, R67, R70 ;  /* 0x0000004643507220 */ /* 0x000fe20000410000 */
[----:B------:R-:W-:-:S02]  /*12200*/  HADD2.F32 R67, -RZ, R107.H0_H0 ;  /* 0x2000006bff437230 */ /* 0x000fc40000004100 */
[----:B------:R-:W-:Y:S01]  /*12210*/  FFMA.FTZ R108, R47, R108, -R54 ;  /* 0x0000006c2f6c7223 */ /* 0x000fe20000010836 */
[C---:B------:R-:W-:Y:S01]  /*12220*/  FFMA.FTZ R78, R57.reuse, R70, -R78 ;  /* 0x00000046394e7223 */ /* 0x040fe2000001084e */
[----:B------:R-:W-:Y:S02]  /*12230*/  HADD2.F32 R54, -RZ, R109.H0_H0 ;  /* 0x2000006dff367230 */ /* 0x000fe40000004100 */
[----:B------:R-:W-:Y:S01]  /*12240*/  FFMA.FTZ R80, R57, R76, R80 ;  /* 0x0000004c39507223 */ /* 0x000fe20000010050 */
[C---:B------:R-:W-:Y:S01]  /*12250*/  FMUL.FTZ R70, R68.reuse, R67 ;  /* 0x0000004344467220 */ /* 0x040fe20000410000 */
[----:B------:R-:W-:Y:S02]  /*12260*/  HADD2.F32 R69, -RZ, R63.H0_H0 ;  /* 0x2000003fff457230 */ /* 0x000fe40000004100 */
[----:B------:R-:W-:Y:S01]  /*12270*/  FFMA.FTZ R61, R47, R106, R61 ;  /* 0x0000006a2f3d7223 */ /* 0x000fe2000001003d */
        /* <DEDUP_REMOVED lines=10> */
[----:B------:R-:W-:-:S02]  /*12320*/  HADD2.F32 R68, -RZ, R81.H0_H0 ;  /* 0x20000051ff447230 */ /* 0x000fc40000004100 */
[C---:B------:R-:W-:Y:S01]  /*12330*/  FFMA.FTZ R109, R66.reuse, R109, -R47 ;  /* 0x0000006d426d7223 */ /* 0x040fe2000001082f */
[----:B------:R-:W-:Y:S02]  /*12340*/  HADD2.F32 R59, -RZ, R59.H1_H1 ;  /* 0x3000003bff3b7230 */ /* 0x000fe40000004100 */
[----:B------:R-:W-:Y:S01]  /*12350*/  FFMA.FTZ R82, R66, R107, R82 ;  /* 0x0000006b42527223 */ /* 0x000fe20000010052 */
[----:B------:R-:W-:Y:S02]  /*12360*/  HADD2.F32 R60, -RZ, R60.H1_H1 ;  /* 0x3000003cff3c7230 */ /* 0x000fe40000004100 */
[C---:B------:R-:W-:Y:S01]  /*12370*/  FMUL.FTZ R106, R63.reuse, R68 ;  /* 0x000000443f6a7220 */ /* 0x040fe20000410000 */
[----:B------:R-:W-:Y:S02]  /*12380*/  HADD2.F32 R62, -RZ, R62.H1_H1 ;  /* 0x3000003eff3e7230 */ /* 0x000fe40000004100 */
[----:B------:R-:W-:Y:S01]  /*12390*/  FMUL.FTZ R66, R63, R54 ;  /* 0x000000363f427220 */ /* 0x000fe20000410000 */
[----:B------:R-:W-:-:S02]  /*123a0*/  HADD2.F32 R55, -RZ, R52.H0_H0 ;  /* 0x20000034ff377230 */ /* 0x000fc40000004100 */
[C---:B------:R-:W-:Y:S01]  /*123b0*/  FFMA.FTZ R106, R59.reuse, R54, -R106 ;  /* 0x000000363b6a7223 */ /* 0x040fe2000001086a */
[----:B------:R-:W-:Y:S02]  /*123c0*/  HADD2.F32 R57, -RZ, R46.H0_H0 ;  /* 0x2000002eff397230 */ /* 0x000fe40000004100 */
[----:B------:R-:W-:Y:S01]  /*123d0*/  FFMA.FTZ R67, R59, R68, R66 ;  /* 0x000000443b437223 */ /* 0x000fe20000010042 */
[----:B------:R-:W-:Y:S02]  /*123e0*/  HADD2.F32 R47, -RZ, R44.H0_H0 ;  /* 0x2000002cff2f7230 */ /* 0x000fe40000004100 */
[----:B------:R-:W-:Y:S01]  /*123f0*/  FMUL.FTZ R59, R60, R55 ;  /* 0x000000373c3b7220 */ /* 0x000fe20000410000 */
[----:B------:R-:W-:Y:S02]  /*12400*/  HADD2.F32 R56, -RZ, R56.H1_H1 ;  /* 0x30000038ff387230 */ /* 0x000fe40000004100 */
[----:B------:R-:W-:Y:S01]  /*12410*/  FMUL.FTZ R63, R62, R57 ;  /* 0x000000393e3f7220 */ /* 0x000fe20000410000 */
[----:B------:R-:W-:-:S02]  /*12420*/  HADD2.F32 R58, -RZ, R58.H1_H1 ;  /* 0x3000003aff3a7230 */ /* 0x000fc40000004100 */
[----:B------:R-:W-:Y:S01]  /*12430*/  FMUL.FTZ R60, R60, R47 ;  /* 0x0000002f3c3c7220 */ /* 0x000fe20000410000 */
[----:B------:R-:W-:Y:S01]  /*12440*/  FMUL.FTZ R62, R62, R45 ;  /* 0x0000002d3e3e7220 */ /* 0x000fe20000410000 */
[----:B------:R-:W-:Y:S01]  /*12450*/  FFMA.FTZ R59, R56, R47, -R59 ;  /* 0x0000002f383b7223 */ /* 0x000fe2000001083b */
[----:B------:R-:W-:Y:S01]  /*12460*/  F2FP.F16.F32.PACK_AB R47, R106, R109 ;  /* 0x0000006d6a2f723e */ /* 0x000fe200000000ff */
[----:B------:R-:W-:Y:S01]  /*12470*/  FFMA.FTZ R63, R58, R45, -R63 ;  /* 0x0000002d3a3f7223 */ /* 0x000fe2000001083f */
[----:B------:R-:W-:Y:S01]  /*12480*/  FFMA.FTZ R52, R56, R55, R60 ;  /* 0x0000003738347223 */ /* 0x000fe2000001003c */
[----:B------:R-:W-:Y:S01]  /*12490*/  FFMA.FTZ R57, R58, R57, R62 ;  /* 0x000000393a397223 */ /* 0x000fe2000001003e */
[----:B------:R-:W-:Y:S02]  /*124a0*/  F2FP.F16.F32.PACK_AB R45, R78, R53 ;  /* 0x000000354e2d723e */ /* 0x000fe400000000ff */
[----:B------:R-:W-:Y:S02]  /*124b0*/  F2FP.F16.F32.PACK_AB R44, R59, R108 ;  /* 0x0000006c3b2c723e */ /* 0x000fe400000000ff */
[----:B------:R-:W-:-:S02]  /*124c0*/  F2FP.F16.F32.PACK_AB R46, R63, R70 ;  /* 0x000000463f2e723e */ /* 0x000fc400000000ff */
[----:B------:R-:W-:Y:S02]  /*124d0*/  F2FP.F16.F32.PACK_AB R55, R67, R82 ;  /* 0x000000524337723e */ /* 0x000fe400000000ff */
[----:B------:R-:W-:Y:S01]  /*124e0*/  F2FP.F16.F32.PACK_AB R53, R80, R79 ;  /* 0x0000004f5035723e */ /* 0x000fe200000000ff */
[----:B------:R1:W-:Y:S01]  /*124f0*/  STS.128 [R64], R44 ;  /* 0x0000002c40007388 */ /* 0x0003e20000000c00 */
[----:B------:R-:W-:Y:S02]  /*12500*/  F2FP.F16.F32.PACK_AB R52, R52, R61 ;  /* 0x0000003d3434723e */ /* 0x000fe400000000ff */
[----:B------:R-:W-:-:S05]  /*12510*/  F2FP.F16.F32.PACK_AB R54, R57, R76 ;  /* 0x0000004c3936723e */ /* 0x000fca00000000ff */
[----:B------:R1:W-:Y:S02]  /*12520*/  STS.128 [R65+0x14400], R52 ;  /* 0x0144003441007388 */ /* 0x0003e40000000c00 */
.L_x_3053:
[----:B------:R-:W-:Y:S05]  /*12530*/  BSYNC B2 ;  /* 0x0000000000027941 */ /* 0x000fea0003800000 */
.L_x_3052:
[----:B------:R-:W-:Y:S05]  /*12540*/  @P1 BRA `(.L_x_3051) ;  /* 0x0000000400981947 */ /* 0x000fea0003800000 */
[----:B------:R-:W-:Y:S01]  /*12550*/  LEA.HI R3, R3, R0, RZ, 0x1d ;  /* 0x0000000003037211 */ /* 0x000fe200078fe8ff */
[----:B------:R-:W-:Y:S01]  /*12560*/  HADD2.F32 R58, -RZ, R104.H1_H1 ;  /* 0x30000068ff3a7230 */ /* 0x000fe20000004100 */
[----:B------:R-:W-:Y:S01]  /*12570*/  LEA.HI R88, R88, R213, RZ, 0x6 ;  /* 0x000000d558587211 */ /* 0x000fe200078f30ff */
[----:B------:R-:W-:Y:S01]  /*12580*/  HADD2.F32 R60, -RZ, R102.H1_H1 ;  /* 0x30000066ff3c7230 */ /* 0x000fe20000004100 */
[----:B-1----:R-:W-:Y:S02]  /*12590*/  SHF.R.S32.HI R46, RZ, 0x1f, R3 ;  /* 0x0000001fff2e7819 */ /* 0x002fe40000011403 */
[----:B------:R-:W-:Y:S01]  /*125a0*/  SHF.L.U32 R44, R3, 0x3, RZ ;  /* 0x00000003032c7819 */ /* 0x000fe200000006ff */
[----:B------:R-:W-:Y:S01]  /*125b0*/  IMAD.SHL.U32 R88, R88, 0x80, RZ ;  /* 0x0000008058587824 */ /* 0x000fe200078e00ff */
[----:B------:R-:W-:Y:S02]  /*125c0*/  LEA.HI R46, R46, R3, RZ, 0x3 ;  /* 0x000000032e2e7211 */ /* 0x000fe400078f18ff */
[----:B------:R-:W-:-:S02]  /*125d0*/  LOP3.LUT R44, R223, 0x38, R44, 0xf8, !PT ;  /* 0x00000038df2c7812 */ /* 0x000fc400078ef82c */
[----:B-----5:R-:W-:Y:S01]  /*125e0*/  R2UR UR4, R110 ;  /* 0x000000006e0472ca */ /* 0x020fe200000e0000 */
[----:B------:R-:W-:Y:S01]  /*125f0*/  IMAD.SHL.U32 R46, R46, 0x400, RZ ;  /* 0x000004002e2e7824 */ /* 0x000fe200078e00ff */
[-C--:B------:R-:W-:Y:S02]  /*12600*/  LOP3.LUT R53, R44, R83.reuse, RZ, 0x3c, !PT ;  /* 0x000000532c357212 */ /* 0x080fe400078e3cff */
[----:B------:R-:W-:Y:S02]  /*12610*/  LOP3.LUT R90, R223, 0x38, R90, 0xf8, !PT ;  /* 0x00000038df5a7812 */ /* 0x000fe400078ef85a */
[----:B------:R-:W-:Y:S02]  /*12620*/  LOP3.LUT R52, R46, 0x7fffe000, RZ, 0xc0, !PT ;  /* 0x7fffe0002e347812 */ /* 0x000fe400078ec0ff */
[----:B------:R-:W-:Y:S02]  /*12630*/  LOP3.LUT R90, R90, R83, RZ, 0x3c, !PT ;  /* 0x000000535a5a7212 */ /* 0x000fe400078e3cff */
[----:B------:R-:W-:-:S02]  /*12640*/  IADD3 R53, R53, R52, R226 ;  /* 0x0000003435357210 */ /* 0x000fc40007ffe0e2 */
[----:B------:R-:W-:Y:S02]  /*12650*/  LOP3.LUT R45, R88, 0xffffe000, RZ, 0xc0, !PT ;  /* 0xffffe000582d7812 */ /* 0x000fe400078ec0ff */
[--C-:B------:R-:W-:Y:S01]  /*12660*/  SHF.R.U64 R69, R48, 0x10, R49.reuse ;  /* 0x0000001030457819 */ /* 0x100fe20000001231 */
[----:B------:R-:W-:Y:S01]  /*12670*/  IMAD R56, R53, 0x2, R18 ;  /* 0x0000000235387824 */ /* 0x000fe200078e0212 */
[----:B------:R-:W-:Y:S02]  /*12680*/  IADD3 R3, R90, R45, R226 ;  /* 0x0000002d5a037210 */ /* 0x000fe40007ffe0e2 */
[----:B------:R-:W-:Y:S02]  /*12690*/  SHF.R.U32.HI R62, RZ, 0x10, R49 ;  /* 0x00000010ff3e7819 */ /* 0x000fe40000011631 */
[----:B------:R-:W-:Y:S01]  /*126a0*/  LEA R3, R3, UR4, 0x1 ;  /* 0x0000000403037c11 */ /* 0x000fe2000f8e08ff */
[----:B------:R-:W1:Y:S01]  /*126b0*/  LDS.128 R52, [R56+0x14400] ;  /* 0x0144000038347984 */ /* 0x000e620000000c00 */
[--C-:B------:R-:W-:Y:S01]  /*126c0*/  SHF.R.U64 R76, R40, 0x10, R41.reuse ;  /* 0x00000010284c7819 */ /* 0x100fe20000001229 */
[----:B------:R-:W-:Y:S01]  /*126d0*/  HADD2.F32 R62, -RZ, R62.H0_H0 ;  /* 0x2000003eff3e7230 */ /* 0x000fe20000004100 */
[----:B------:R-:W-:Y:S01]  /*126e0*/  SHF.R.U32.HI R57, RZ, 0x10, R41 ;  /* 0x00000010ff397819 */ /* 0x000fe20000011629 */
[----:B------:R-:W2:Y:S01]  /*126f0*/  LDS.128 R44, [R3] ;  /* 0x00000000032c7984 */ /* 0x000ea20000000c00 */
[----:B------:R-:W-:-:S02]  /*12700*/  SHF.R.U64 R67, R50, 0x10, R51 ;  /* 0x0000001032437819 */ /* 0x000fc40000001233 */
[----:B------:R-:W-:Y:S02]  /*12710*/  SHF.R.U32.HI R65, RZ, 0x10, R51 ;  /* 0x00000010ff417819 */ /* 0x000fe40000011633 */
[--C-:B------:R-:W-:Y:S02]  /*12720*/  SHF.R.U32.HI R70, RZ, 0x10, R43.reuse ;  /* 0x00000010ff467819 */ /* 0x100fe4000001162b */
[----:B------:R-:W-:Y:S01]  /*12730*/  SHF.R.U64 R71, R42, 0x10, R43 ;  /* 0x000000102a477819 */ /* 0x000fe2000000122b */
[----:B-1----:R-:W-:Y:S02]  /*12740*/  HADD2.F32 R49, -RZ, R53.H0_H0 ;  /* 0x20000035ff317230 */ /* 0x002fe40000004100 */
[----:B------:R-:W-:Y:S02]  /*12750*/  HADD2.F32 R48, -RZ, R52.H0_H0 ;  /* 0x20000034ff307230 */ /* 0x000fe40000004100 */
[----:B--2---:R-:W-:Y:S02]  /*12760*/  HADD2.F32 R41, -RZ, R45.H0_H0 ;  /* 0x2000002dff297230 */ /* 0x004fe40000004100 */
[C---:B------:R-:W-:Y:S01]  /*12770*/  FMUL.FTZ R64, R49.reuse, R60 ;  /* 0x0000003c31407220 */ /* 0x040fe20000410000 */
[----:B------:R-:W-:Y:S01]  /*12780*/  FMUL.FTZ R66, R49, R58 ;  /* 0x0000003a31427220 */ /* 0x000fe20000410000 */
[----:B------:R-:W-:-:S02]  /*12790*/  HADD2.F32 R49, -RZ, R102.H0_H0 ;  /* 0x20000066ff317230 */ /* 0x000fc40000004100 */
[----:B------:R-:W-:Y:S02]  /*127a0*/  HADD2.F32 R53, -RZ, R53.H1_H1 ;  /* 0x30000035ff357230 */ /* 0x000fe40000004100 */
[C---:B------:R-:W-:Y:S01]  /*127b0*/  FFMA.FTZ R64, R41.reuse, R58, -R64 ;  /* 0x0000003a29407223 */ /* 0x040fe20000010840 */
[----:B------:R-:W-:Y:S01]  /*127c0*/  FFMA.FTZ R66, R41, R60, R66 ;  /* 0x0000003c29427223 */ /* 0x000fe20000010042 */
[----:B------:R-:W-:Y:S02]  /*127d0*/  HADD2.F32 R41, -RZ, R104.H0_H0 ;  /* 0x20000068ff297230 */ /* 0x000fe40000004100 */
[----:B------:R-:W-:Y:S02]  /*127e0*/  HADD2.F32 R40, -RZ, R44.H0_H0 ;  /* 0x2000002cff287230 */ /* 0x000fe40000004100 */
[----:B------:R-:W-:Y:S01]  /*127f0*/  FMUL.FTZ R68, R53, R62 ;  /* 0x0000003e35447220 */ /* 0x000fe20000410000 */
[----:B------:R-:W-:Y:S02]  /*12800*/  HADD2.F32 R58, -RZ, R57.H0_H0 ;  /* 0x20000039ff3a7230 */ /* 0x000fe40000004100 */
[----:B------:R-:W-:Y:S01]  /*12810*/  FMUL.FTZ R57, R48, R49 ;  /* 0x0000003130397220 */ /* 0x000fe20000410000 */
[----:B------:R-:W-:-:S02]  /*12820*/  HADD2.F32 R45, -RZ, R45.H1_H1 ;  /* 0x3000002dff2d7230 */ /* 0x000fc40000004100 */
[-C--:B------:R-:W-:Y:S01]  /*12830*/  FMUL.FTZ R48, R48, R41.reuse ;  /* 0x0000002930307220 */ /* 0x080fe20000410000 */
[----:B------:R-:W-:Y:S02]  /*12840*/  HADD2.F32 R50, -RZ, R54.H0_H0 ;  /* 0x20000036ff327230 */ /* 0x000fe40000004100 */
[-C--:B------:R-:W-:Y:S01]  /*12850*/  FMUL.FTZ R60, R53, R58.reuse ;  /* 0x0000003a353c7220 */ /* 0x080fe20000410000 */
[C---:B------:R-:W-:Y:S01]  /*12860*/  FFMA.FTZ R57, R40.reuse, R41, -R57 ;  /* 0x0000002928397223 */ /* 0x040fe20000010839 */
[C---:B------:R-:W-:Y:S01]  /*12870*/  FFMA.FTZ R61, R45.reuse, R58, -R68 ;  /* 0x0000003a2d3d7223 */ /* 0x040fe20000010844 */
[----:B------:R-:W-:Y:S02]  /*12880*/  HADD2.F32 R53, -RZ, R103.H0_H0 ;  /* 0x20000067ff357230 */ /* 0x000fe40000004100 */
[----:B------:R-:W-:Y:S01]  /*12890*/  FFMA.FTZ R59, R40, R49, R48 ;  /* 0x00000031283b7223 */ /* 0x000fe20000010030 */
[----:B------:R-:W-:Y:S02]  /*128a0*/  HADD2.F32 R41, -RZ, R105.H0_H0 ;  /* 0x20000069ff297230 */ /* 0x000fe40000004100 */
[----:B------:R-:W-:Y:S01]  /*128b0*/  FFMA.FTZ R63, R45, R62, R60 ;  /* 0x0000003e2d3f7223 */ /* 0x000fe2000001003c */
[----:B------:R-:W-:-:S02]  /*128c0*/  HADD2.F32 R51, -RZ, R55.H0_H0 ;  /* 0x20000037ff337230 */ /* 0x000fc40000004100 */
[C---:B------:R-:W-:Y:S01]  /*128d0*/  FMUL.FTZ R45, R50.reuse, R53 ;  /* 0x00000035322d7220 */ /* 0x040fe20000410000 */
[----:B------:R-:W-:Y:S02]  /*128e0*/  HADD2.F32 R58, -RZ, R103.H1_H1 ;  /* 0x30000067ff3a7230 */ /* 0x000fe40000004100 */
[----:B------:R-:W-:Y:S01]  /*128f0*/  FMUL.FTZ R49, R50, R41 ;  /* 0x0000002932317220 */ /* 0x000fe20000410000 */
[----:B------:R-:W-:Y:S02]  /*12900*/  HADD2.F32 R40, -RZ, R105.H1_H1 ;  /* 0x30000069ff287230 */ /* 0x000fe40000004100 */
[----:B------:R-:W-:Y:S02]  /*12910*/  HADD2.F32 R42, -RZ, R46.H0_H0 ;  /* 0x2000002eff2a7230 */ /* 0x000fe40000004100 */
[C---:B------:R-:W-:Y:S01]  /*12920*/  FMUL.FTZ R62, R51.reuse, R58 ;  /* 0x0000003a333e7220 */ /* 0x040fe20000410000 */
[----:B------:R-:W-:Y:S02]  /*12930*/  HADD2.F32 R43, -RZ, R47.H0_H0 ;  /* 0x2000002fff2b7230 */ /* 0x000fe40000004100 */
[----:B------:R-:W-:Y:S01]  /*12940*/  FMUL.FTZ R51, R51, R40 ;  /* 0x0000002833337220 */ /* 0x000fe20000410000 */
[----:B------:R-:W-:-:S02]  /*12950*/  HADD2.F32 R55, -RZ, R55.H1_H1 ;  /* 0x30000037ff377230 */ /* 0x000fc40000004100 */
[C---:B------:R-:W-:Y:S01]  /*12960*/  FFMA.FTZ R60, R42.reuse, R41, -R45 ;  /* 0x000000292a3c7223 */ /* 0x040fe2000001082d */
[----:B------:R-:W-:Y:S02]  /*12970*/  HADD2.F32 R50, -RZ, R65.H0_H0 ;  /* 0x20000041ff327230 */ /* 0x000fe40000004100 */
[----:B------:R-:W-:Y:S01]  /*12980*/  FFMA.FTZ R53, R42, R53, R49 ;  /* 0x000000352a357223 */ /* 0x000fe20000010031 */
[----:B------:R-:W-:Y:S02]  /*12990*/  HADD2.F32 R48, -RZ, R70.H0_H0 ;  /* 0x20000046ff307230 */ /* 0x000fe40000004100 */
[----:B------:R-:W-:Y:S01]  /*129a0*/  FFMA.FTZ R62, R43, R40, -R62 ;  /* 0x000000282b3e7223 */ /* 0x000fe2000001083e */
[----:B------:R-:W-:Y:S02]  /*129b0*/  HADD2.F32 R47, -RZ, R47.H1_H1 ;  /* 0x3000002fff2f7230 */ /* 0x000fe40000004100 */
[----:B------:R-:W-:Y:S01]  /*129c0*/  FMUL.FTZ R42, R55, R50 ;  /* 0x00000032372a7220 */ /* 0x000fe20000410000 */
[----:B------:R-:W-:-:S02]  /*129d0*/  HADD2.F32 R52, -RZ, R52.H1_H1 ;  /* 0x30000034ff347230 */ /* 0x000fc40000004100 */
[----:B------:R-:W-:Y:S01]  /*129e0*/  FFMA.FTZ R58, R43, R58, R51 ;  /* 0x0000003a2b3a7223 */ /* 0x000fe20000010033 */
        /* <DEDUP_REMOVED lines=28> */
.L_x_3051:
[----:B------:R-:W-:Y:S05]  /*12bb0*/  BSYNC B1 ;  /* 0x0000000000017941 */ /* 0x000fea0003800000 */
.L_x_3050:
[----:B--2---:R-:W-:Y:S01]  /*12bc0*/  VIADD R3, R212, 0x40 ;  /* 0x00000040d4037836 */ /* 0x004fe20000000000 */
[----:B------:R-:W-:Y:S04]  /*12bd0*/  BSSY B1, `(.L_x_3054) ;  /* 0x00000cd000017945 */ /* 0x000fe80003800000 */
[----:B------:R-:W-:-:S13]  /*12be0*/  ISETP.GE.AND P0, PT, R3, R20, PT ;  /* 0x000000140300720c */ /* 0x000fda0003f06270 */
[----:B------:R-:W-:Y:S05]  /*12bf0*/  @P0 BRA `(.L_x_3055) ;  /* 0x0000000c00280947 */ /* 0x000fea0003800000 */
[----:B------:R-:W2:Y:S01]  /*12c00*/  LDC R3, c[0x0][0x3f4] ;  /* 0x0000fd00ff037b82 */ /* 0x000ea20000000800 */
[----:B------:R-:W-:Y:S01]  /*12c10*/  BSSY B2, `(.L_x_3056) ;  /* 0x0000068000027945 */ /* 0x000fe20003800000 */
[----:B------:R-:W-:Y:S02]  /*12c20*/  SHF.R.U32.HI R66, RZ, 0x3, R224 ;  /* 0x00000003ff427819 */ /* 0x000fe400000116e0 */
[-C--:B--2---:R-:W-:Y:S02]  /*12c30*/  ISETP.GE.AND P0, PT, R16, R3.reuse, PT ;  /* 0x000000031000720c */ /* 0x084fe40003f06270 */
[----:B------:R-:W-:-:S11]  /*12c40*/  ISETP.GE.AND P1, PT, R213, R3, PT ;  /* 0x00000003d500720c */ /* 0x000fd60003f26270 */
[----:B------:R-:W-:Y:S05]  /*12c50*/  @P0 BRA `(.L_x_3057) ;  /* 0x00000004008c0947 */ /* 0x000fea0003800000 */
[----:B------:R-:W2:Y:S01]  /*12c60*/  LDL R40, [R1+0x64] ;  /* 0x0000640001287983 */ /* 0x000ea20000100800 */
[----:B------:R-:W-:Y:S01]  /*12c70*/  LOP3.LUT R42, R224, 0x38, R16, 0xf8, !PT ;  /* 0x00000038e02a7812 */ /* 0x000fe200078ef810 */
[----:B-1----:R-:W-:Y:S01]  /*12c80*/  HADD2.F32 R52, -RZ, R98.H1_H1 ;  /* 0x30000062ff347230 */ /* 0x002fe20000004100 */
[--C-:B------:R-:W-:Y:S01]  /*12c90*/  SHF.R.U64 R62, R36, 0x10, R37.reuse ;  /* 0x00000010243e7819 */ /* 0x100fe20000001225 */
[----:B------:R-:W-:Y:S01]  /*12ca0*/  HADD2.F32 R50, -RZ, R100.H1_H1 ;  /* 0x30000064ff327230 */ /* 0x000fe20000004100 */
[----:B------:R-:W-:Y:S02]  /*12cb0*/  LOP3.LUT R42, R227, R42, R66, 0xf6, !PT ;  /* 0x0000002ae32a7212 */ /* 0x000fe400078ef642 */
[----:B------:R-:W-:Y:S02]  /*12cc0*/  SHF.R.U32.HI R54, RZ, 0x10, R37 ;  /* 0x00000010ff367819 */ /* 0x000fe40000011625 */
[--C-:B------:R-:W-:Y:S02]  /*12cd0*/  SHF.R.U64 R65, R28, 0x10, R29.reuse ;  /* 0x000000101c417819 */ /* 0x100fe4000000121d */
[----:B------:R-:W-:Y:S01]  /*12ce0*/  SHF.R.U32.HI R51, RZ, 0x10, R29 ;  /* 0x00000010ff337819 */ /* 0x000fe2000001161d */
[----:B------:R-:W-:Y:S01]  /*12cf0*/  HADD2.F32 R54, -RZ, R54.H0_H0 ;  /* 0x20000036ff367230 */ /* 0x000fe20000004100 */
[----:B------:R-:W-:-:S02]  /*12d00*/  SHF.R.U64 R61, R38, 0x10, R39 ;  /* 0x00000010263d7819 */ /* 0x000fc40000001227 */
[----:B------:R-:W-:Y:S02]  /*12d10*/  SHF.R.U32.HI R59, RZ, 0x10, R39 ;  /* 0x00000010ff3b7819 */ /* 0x000fe40000011627 */
[--C-:B------:R-:W-:Y:S02]  /*12d20*/  SHF.R.U32.HI R63, RZ, 0x10, R31.reuse ;  /* 0x00000010ff3f7819 */ /* 0x100fe4000001161f */
[----:B------:R-:W-:Y:S02]  /*12d30*/  SHF.R.U64 R64, R30, 0x10, R31 ;  /* 0x000000101e407819 */ /* 0x000fe4000000121f */
[----:B--2---:R-:W-:Y:S02]  /*12d40*/  R2UR UR4, R40 ;  /* 0x00000000280472ca */ /* 0x004fe400000e0000 */
[----:B------:R-:W-:-:S04]  /*12d50*/  LEA.HI R40, R3, R237, RZ, 0x1d ;  /* 0x000000ed03287211 */ /* 0x000fc800078fe8ff */
[----:B------:R-:W-:Y:S02]  /*12d60*/  SHF.R.S32.HI R43, RZ, 0x1f, R40 ;  /* 0x0000001fff2b7819 */ /* 0x000fe40000011428 */
[----:B------:R-:W-:Y:S02]  /*12d70*/  SHF.L.U32 R41, R40, 0x3, RZ ;  /* 0x0000000328297819 */ /* 0x000fe400000006ff */
[----:B------:R-:W-:Y:S02]  /*12d80*/  LEA.HI R43, R43, R40, RZ, 0x3 ;  /* 0x000000282b2b7211 */ /* 0x000fe400078f18ff */
[----:B------:R-:W-:Y:S02]  /*12d90*/  LOP3.LUT R40, R224, 0x38, R41, 0xf8, !PT ;  /* 0x00000038e0287812 */ /* 0x000fe400078ef829 */
[----:B------:R-:W-:Y:S01]  /*12da0*/  LEA R48, R42, UR4, 0x1 ;  /* 0x000000042a307c11 */ /* 0x000fe2000f8e08ff */
[----:B------:R-:W-:Y:S01]  /*12db0*/  IMAD.SHL.U32 R43, R43, 0x400, RZ ;  /* 0x000004002b2b7824 */ /* 0x000fe200078e00ff */
[----:B------:R-:W-:-:S04]  /*12dc0*/  LOP3.LUT R44, R40, R66, RZ, 0x3c, !PT ;  /* 0x00000042282c7212 */ /* 0x000fc800078e3cff */
[----:B------:R-:W-:Y:S02]  /*12dd0*/  LOP3.LUT R45, R43, 0x7fffe000, RZ, 0xc0, !PT ;  /* 0x7fffe0002b2d7812 */ /* 0x000fe400078ec0ff */
[----:B------:R-:W1:Y:S02]  /*12de0*/  LDS.128 R40, [R48] ;  /* 0x0000000030287984 */ /* 0x000e640000000c00 */
[----:B------:R-:W-:-:S05]  /*12df0*/  IADD3 R45, R44, R45, R227 ;  /* 0x0000002d2c2d7210 */ /* 0x000fca0007ffe0e3 */
[----:B------:R-:W-:-:S05]  /*12e00*/  IMAD R49, R45, 0x2, R18 ;  /* 0x000000022d317824 */ /* 0x000fca00078e0212 */
[----:B------:R-:W2:Y:S01]  /*12e10*/  LDS.128 R44, [R49+0x14400] ;  /* 0x01440000312c7984 */ /* 0x000ea20000000c00 */
[--C-:B-1----:R-:W-:Y:S02]  /*12e20*/  HADD2.F32 R29, -RZ, R41.reuse.H0_H0 ;  /* 0x20000029ff1d7230 */ /* 0x102fe40000004100 */
[----:B------:R-:W-:Y:S02]  /*12e30*/  HADD2.F32 R41, -RZ, R41.H1_H1 ;  /* 0x30000029ff297230 */ /* 0x000fe40000004100 */
[----:B------:R-:W-:Y:S02]  /*12e40*/  HADD2.F32 R28, -RZ, R40.H0_H0 ;  /* 0x20000028ff1c7230 */ /* 0x000fe40000004100 */
[----:B------:R-:W-:Y:S02]  /*12e50*/  HADD2.F32 R30, -RZ, R42.H0_H0 ;  /* 0x2000002aff1e7230 */ /* 0x000fe40000004100 */
[--C-:B------:R-:W-:Y:S02]  /*12e60*/  HADD2.F32 R31, -RZ, R43.reuse.H0_H0 ;  /* 0x2000002bff1f7230 */ /* 0x100fe40000004100 */
[----:B------:R-:W-:-:S02]  /*12e70*/  HADD2.F32 R43, -RZ, R43.H1_H1 ;  /* 0x3000002bff2b7230 */ /* 0x000fc40000004100 */
[--C-:B--2---:R-:W-:Y:S02]  /*12e80*/  HADD2.F32 R37, -RZ, R45.reuse.H0_H0 ;  /* 0x2000002dff257230 */ /* 0x104fe40000004100 */
        /* <DEDUP_REMOVED lines=64> */
.L_x_3057:
[----:B------:R-:W-:Y:S05]  /*13290*/  BSYNC B2 ;  /* 0x0000000000027941 */ /* 0x000fea0003800000 */
.L_x_3056:
[----:B------:R-:W-:Y:S05]  /*132a0*/  @P1 BRA `(.L_x_3055) ;  /* 0x00000004007c1947 */ /* 0x000fea0003800000 */
[----:B-1----:R-:W3:Y:S01]  /*132b0*/  LDL R55, [R1+0x74] ;  /* 0x0000740001377983 */ /* 0x002ee20000100800 */
[----:B------:R-:W-:Y:S01]  /*132c0*/  LEA.HI R3, R3, R0, RZ, 0x1d ;  /* 0x0000000003037211 */ /* 0x000fe200078fe8ff */
[--C-:B------:R-:W-:Y:S01]  /*132d0*/  HADD2.F32 R42, -RZ, R89.reuse.H1_H1 ;  /* 0x30000059ff2a7230 */ /* 0x100fe20000004100 */
[----:B------:R-:W-:Y:S01]  /*132e0*/  SHF.R.U64 R51, R32, 0x10, R33 ;  /* 0x0000001020337819 */ /* 0x000fe20000001221 */
[----:B------:R-:W-:Y:S01]  /*132f0*/  HADD2.F32 R40, -RZ, R92.H1_H1 ;  /* 0x3000005cff287230 */ /* 0x000fe20000004100 */
[----:B--2---:R-:W-:Y:S01]  /*13300*/  SHF.R.S32.HI R28, RZ, 0x1f, R3 ;  /* 0x0000001fff1c7819 */ /* 0x004fe20000011403 */
[----:B------:R-:W-:Y:S01]  /*13310*/  IMAD.SHL.U32 R29, R3, 0x8, RZ ;  /* 0x00000008031d7824 */ /* 0x000fe200078e00ff */
[----:B------:R-:W-:Y:S01]  /*13320*/  SHF.R.U32.HI R44, RZ, 0x10, R33 ;  /* 0x00000010ff2c7819 */ /* 0x000fe20000011621 */
[----:B------:R-:W-:Y:S01]  /*13330*/  HADD2.F32 R89, -RZ, R89.H0_H0 ;  /* 0x20000059ff597230 */ /* 0x000fe20000004100 */
[----:B------:R-:W-:Y:S02]  /*13340*/  LEA.HI R28, R28, R3, RZ, 0x3 ;  /* 0x000000031c1c7211 */ /* 0x000fe400078f18ff */
[----:B------:R-:W-:Y:S01]  /*13350*/  LOP3.LUT R3, R224, 0x38, R29, 0xf8, !PT ;  /* 0x00000038e0037812 */ /* 0x000fe200078ef81d */
[----:B------:R-:W-:Y:S01]  /*13360*/  HADD2.F32 R44, -RZ, R44.H0_H0 ;  /* 0x2000002cff2c7230 */ /* 0x000fe20000004100 */
[----:B------:R-:W-:-:S02]  /*13370*/  SHF.L.U32 R28, R28, 0xa, RZ ;  /* 0x0000000a1c1c7819 */ /* 0x000fc400000006ff */
[----:B------:R-:W-:Y:S02]  /*13380*/  LOP3.LUT R36, R3, R66, RZ, 0x3c, !PT ;  /* 0x0000004203247212 */ /* 0x000fe400078e3cff */
[----:B------:R-:W-:Y:S02]  /*13390*/  LOP3.LUT R3, R28, 0x7fffe000, RZ, 0xc0, !PT ;  /* 0x7fffe0001c037812 */ /* 0x000fe400078ec0ff */
[----:B------:R-:W-:Y:S02]  /*133a0*/  SHF.R.U64 R54, R24, 0x10, R25 ;  /* 0x0000001018367819 */ /* 0x000fe40000001219 */
[----:B------:R-:W-:Y:S02]  /*133b0*/  IADD3 R3, R36, R3, R227 ;  /* 0x0000000324037210 */ /* 0x000fe40007ffe0e3 */
[----:B------:R-:W-:Y:S02]  /*133c0*/  SHF.R.U32.HI R41, RZ, 0x10, R25 ;  /* 0x00000010ff297819 */ /* 0x000fe40000011619 */
[--C-:B------:R-:W-:Y:S01]  /*133d0*/  SHF.R.U64 R49, R34, 0x10, R35.reuse ;  /* 0x0000001022317819 */ /* 0x100fe20000001223 */
[----:B------:R-:W-:Y:S01]  /*133e0*/  IMAD R3, R3, 0x2, R18 ;  /* 0x0000000203037824 */ /* 0x000fe200078e0212 */
[----:B------:R-:W-:-:S02]  /*133f0*/  SHF.R.U32.HI R47, RZ, 0x10, R35 ;  /* 0x00000010ff2f7819 */ /* 0x000fc40000011623 */
[--C-:B------:R-:W-:Y:S02]  /*13400*/  SHF.R.U32.HI R52, RZ, 0x10, R27.reuse ;  /* 0x00000010ff347819 */ /* 0x100fe4000001161b */
[----:B------:R-:W1:Y:S01]  /*13410*/  LDS.128 R36, [R3+0x14400] ;  /* 0x0144000003247984 */ /* 0x000e620000000c00 */
[----:B------:R-:W-:Y:S01]  /*13420*/  SHF.R.U64 R53, R26, 0x10, R27 ;  /* 0x000000101a357819 */ /* 0x000fe2000000121b */
[--C-:B-1----:R-:W-:Y:S02]  /*13430*/  HADD2.F32 R33, -RZ, R37.reuse.H0_H0 ;  /* 0x20000025ff217230 */ /* 0x102fe40000004100 */
[----:B------:R-:W-:Y:S02]  /*13440*/  HADD2.F32 R37, -RZ, R37.H1_H1 ;  /* 0x30000025ff257230 */ /* 0x000fe40000004100 */
[----:B------:R-:W-:Y:S02]  /*13450*/  HADD2.F32 R32, -RZ, R36.H0_H0 ;  /* 0x20000024ff207230 */ /* 0x000fe40000004100 */
[C---:B------:R-:W-:Y:S01]  /*13460*/  FMUL.FTZ R46, R33.reuse, R42 ;  /* 0x0000002a212e7220 */ /* 0x040fe20000410000 */
[----:B------:R-:W-:Y:S01]  /*13470*/  FMUL.FTZ R48, R33, R40 ;  /* 0x0000002821307220 */ /* 0x000fe20000410000 */
[----:B------:R-:W-:Y:S01]  /*13480*/  FMUL.FTZ R50, R37, R44 ;  /* 0x0000002c25327220 */ /* 0x000fe20000410000 */
[----:B------:R-:W-:-:S02]  /*13490*/  HADD2.F32 R34, -RZ, R38.H0_H0 ;  /* 0x20000026ff227230 */ /* 0x000fc40000004100 */
[----:B------:R-:W-:Y:S02]  /*134a0*/  HADD2.F32 R33, -RZ, R91.H0_H0 ;  /* 0x2000005bff217230 */ /* 0x000fe40000004100 */
[--C-:B------:R-:W-:Y:S02]  /*134b0*/  HADD2.F32 R35, -RZ, R39.reuse.H0_H0 ;  /* 0x20000027ff237230 */ /* 0x100fe40000004100 */
[----:B------:R-:W-:Y:S02]  /*134c0*/  HADD2.F32 R39, -RZ, R39.H1_H1 ;  /* 0x30000027ff277230 */ /* 0x000fe40000004100 */
[----:B------:R-:W-:Y:S02]  /*134d0*/  HADD2.F32 R36, -RZ, R36.H1_H1 ;  /* 0x30000024ff247230 */ /* 0x000fe40000004100 */
[----:B------:R-:W-:Y:S01]  /*134e0*/  HADD2.F32 R38, -RZ, R38.H1_H1 ;  /* 0x30000026ff267230 */ /* 0x000fe20000004100 */
[----:B---3--:R-:W1:Y:S02]  /*134f0*/  LDS.128 R28, [R55] ;  /* 0x00000000371c7984 */ /* 0x008e640000000c00 */
[----:B-1----:R-:W-:-:S02]  /*13500*/  HADD2.F32 R25, -RZ, R29.H0_H0 ;  /* 0x2000001dff197230 */ /* 0x002fc40000004100 */
[----:B------:R-:W-:Y:S02]  /*13510*/  HADD2.F32 R24, -RZ, R28.H0_H0 ;  /* 0x2000001cff187230 */ /* 0x000fe40000004100 */
[----:B------:R-:W-:Y:S02]  /*13520*/  HADD2.F32 R29, -RZ, R29.H1_H1 ;  /* 0x3000001dff1d7230 */ /* 0x000fe40000004100 */
[C---:B------:R-:W-:Y:S01]  /*13530*/  FFMA.FTZ R46, R25.reuse, R40, -R46 ;  /* 0x00000028192e7223 */ /* 0x040fe2000001082e */
[----:B------:R-:W-:Y:S02]  /*13540*/  HADD2.F32 R40, -RZ, R41.H0_H0 ;  /* 0x20000029ff287230 */ /* 0x000fe40000004100 */
[----:B------:R-:W-:Y:S01]  /*13550*/  FFMA.FTZ R48, R25, R42, R48 ;  /* 0x0000002a19307223 */ /* 0x000fe20000010030 */
[----:B------:R-:W-:Y:S02]  /*13560*/  HADD2.F32 R25, -RZ, R92.H0_H0 ;  /* 0x2000005cff197230 */ /* 0x000fe40000004100 */
[----:B------:R-:W-:-:S02]  /*13570*/  HADD2.F32 R26, -RZ, R30.H0_H0 ;  /* 0x2000001eff1a7230 */ /* 0x000fc40000004100 */
[-C--:B------:R-:W-:Y:S01]  /*13580*/  FMUL.FTZ R42, R37, R40.reuse ;  /* 0x00000028252a7220 */ /* 0x080fe20000410000 */
[C---:B------:R-:W-:Y:S01]  /*13590*/  FMUL.FTZ R37, R32.reuse, R89 ;  /* 0x0000005920257220 */ /* 0x040fe20000410000 */
[-C--:B------:R-:W-:Y:S01]  /*135a0*/  FMUL.FTZ R32, R32, R25.reuse ;  /* 0x0000001920207220 */ /* 0x080fe20000410000 */
[----:B------:R-:W-:Y:S01]  /*135b0*/  FFMA.FTZ R41, R29, R40, -R50 ;  /* 0x000000281d297223 */ /* 0x000fe20000010832 */
[----:B------:R-:W-:Y:S02]  /*135c0*/  HADD2.F32 R40, -RZ, R91.H1_H1 ;  /* 0x3000005bff287230 */ /* 0x000fe40000004100 */
[C---:B------:R-:W-:Y:S01]  /*135d0*/  FFMA.FTZ R37, R24.reuse, R25, -R37 ;  /* 0x0000001918257223 */ /* 0x040fe20000010825 */
[--C-:B------:R-:W-:Y:S02]  /*135e0*/  HADD2.F32 R25, -RZ, R93.reuse.H0_H0 ;  /* 0x2000005dff197230 */ /* 0x100fe40000004100 */
[----:B------:R-:W-:Y:S01]  /*135f0*/  FFMA.FTZ R89, R24, R89, R32 ;  /* 0x0000005918597223 */ /* 0x000fe20000010020 */
[----:B------:R-:W-:-:S02]  /*13600*/  HADD2.F32 R24, -RZ, R93.H1_H1 ;  /* 0x3000005dff187230 */ /* 0x000fc40000004100 */
[----:B------:R-:W-:Y:S01]  /*13610*/  FFMA.FTZ R43, R29, R44, R42 ;  /* 0x0000002c1d2b7223 */ /* 0x000fe2000001002a */
[----:B------:R-:W-:Y:S02]  /*13620*/  HADD2.F32 R27, -RZ, R31.H0_H0 ;  /* 0x2000001fff1b7230 */ /* 0x000fe40000004100 */
[C---:B------:R-:W-:Y:S01]  /*13630*/  FMUL.FTZ R29, R34.reuse, R33 ;  /* 0x00000021221d7220 */ /* 0x040fe20000410000 */
[----:B------:R-:W-:Y:S01]  /*13640*/  FMUL.FTZ R45, R34, R25 ;  /* 0x00000019222d7220 */ /* 0x000fe20000410000 */
[----:B------:R-:W-:Y:S02]  /*13650*/  HADD2.F32 R34, -RZ, R47.H0_H0 ;  /* 0x2000002fff227230 */ /* 0x000fe40000004100 */
[C---:B------:R-:W-:Y:S01]  /*13660*/  FMUL.FTZ R44, R35.reuse, R40 ;  /* 0x00000028232c7220 */ /* 0x040fe20000410000 */
[----:B------:R-:W-:Y:S02]  /*13670*/  HADD2.F32 R32, -RZ, R52.H0_H0 ;  /* 0x20000034ff207230 */ /* 0x000fe40000004100 */
[----:B------:R-:W-:Y:S01]  /*13680*/  FMUL.FTZ R35, R35, R24 ;  /* 0x0000001823237220 */ /* 0x000fe20000410000 */
[----:B------:R-:W-:-:S02]  /*13690*/  HADD2.F32 R31, -RZ, R31.H1_H1 ;  /* 0x3000001fff1f7230 */ /* 0x000fc40000004100 */
[C---:B------:R-:W-:Y:S01]  /*136a0*/  FFMA.FTZ R42, R26.reuse, R25, -R29 ;  /* 0x000000191a2a7223 */ /* 0x040fe2000001081d */
[----:B------:R-:W-:Y:S01]  /*136b0*/  FFMA.FTZ R45, R26, R33, R45 ;  /* 0x000000211a2d7223 */ /* 0x000fe2000001002d */
[----:B------:R-:W-:Y:S01]  /*136c0*/  FFMA.FTZ R44, R27, R24, -R44 ;  /* 0x000000181b2c7223 */ /* 0x000fe2000001082c */
[----:B------:R-:W-:Y:S01]  /*136d0*/  FMUL.FTZ R26, R39, R34 ;  /* 0x00000022271a7220 */ /* 0x000fe20000410000 */
        /* <DEDUP_REMOVED lines=28> */
.L_x_3055:
[----:B------:R-:W-:Y:S05]  /*138a0*/  BSYNC B1 ;  /* 0x0000000000017941 */ /* 0x000fea0003800000 */
.L_x_3054:
[----:B---3--:R-:W-:-:S05]  /*138b0*/  VIADD R3, R212, 0x60 ;  /* 0x00000060d4037836 */ /* 0x008fca0000000000 */
[----:B------:R-:W-:-:S13]  /*138c0*/  ISETP.GE.AND P0, PT, R3, R20, PT ;  /* 0x000000140300720c */ /* 0x000fda0003f06270 */
[----:B------:R-:W-:Y:S05]  /*138d0*/  @P0 BRA `(.L_x_3025) ;  /* 0x0000000c00440947 */ /* 0x000fea0003800000 */
[----:B--2---:R2:W5:Y:S01]  /*138e0*/  LDL R49, [R1+0x68] ;  /* 0x0000680001317983 */ /* 0x0045620000100800 */
[----:B-1----:R-:W1:Y:S01]  /*138f0*/  LDC R47, c[0x0][0x3f4] ;  /* 0x0000fd00ff2f7b82 */ /* 0x002e620000000800 */
[C---:B------:R-:W-:Y:S01]  /*13900*/  VIADD R50, R212.reuse, 0x60 ;  /* 0x00000060d4327836 */ /* 0x040fe20000000000 */
[----:B------:R-:W-:Y:S01]  /*13910*/  BSSY B1, `(.L_x_3058) ;  /* 0x000006d000017945 */ /* 0x000fe20003800000 */
[----:B------:R-:W-:-:S03]  /*13920*/  VIADD R51, R212, 0x60 ;  /* 0x00000060d4337836 */ /* 0x000fc60000000000 */
[----:B------:R-:W-:Y:S01]  /*13930*/  SHF.L.U32 R50, R50, 0x6, RZ ;  /* 0x0000000632327819 */ /* 0x000fe200000006ff */
[----:B------:R-:W-:-:S03]  /*13940*/  IMAD.SHL.U32 R51, R51, 0x40, RZ ;  /* 0x0000004033337824 */ /* 0x000fc600078e00ff */
[----:B------:R-:W-:Y:S02]  /*13950*/  LOP3.LUT R50, R50, 0x1c0, RZ, 0xc0, !PT ;  /* 0x000001c032327812 */ /* 0x000fe400078ec0ff */
[----:B------:R-:W-:Y:S02]  /*13960*/  LOP3.LUT R51, R51, 0x1c0, RZ, 0xc0, !PT ;  /* 0x000001c033337812 */ /* 0x000fe400078ec0ff */
[----:B------:R-:W-:Y:S02]  /*13970*/  SHF.R.U32.HI R50, RZ, 0x3, R50 ;  /* 0x00000003ff327819 */ /* 0x000fe40000011632 */
[-C--:B-1----:R-:W-:Y:S02]  /*13980*/  ISETP.GE.AND P0, PT, R16, R47.reuse, PT ;  /* 0x0000002f1000720c */ /* 0x082fe40003f06270 */
[----:B------:R-:W-:-:S11]  /*13990*/  ISETP.GE.AND P1, PT, R213, R47, PT ;  /* 0x0000002fd500720c */ /* 0x000fd60003f26270 */
[----:B--2---:R-:W-:Y:S05]  /*139a0*/  @P0 BRA `(.L_x_3059) ;  /* 0x00000004008c0947 */ /* 0x004fea0003800000 */
[----:B------:R-:W2:Y:S01]  /*139b0*/  LDL R3, [R1+0x64] ;  /* 0x0000640001037983 */ /* 0x000ea20000100800 */
[----:B------:R-:W-:Y:S01]  /*139c0*/  LOP3.LUT R25, R51, 0x38, R16, 0xf8, !PT ;  /* 0x0000003833197812 */ /* 0x000fe200078ef810 */
[----:B------:R-:W-:Y:S01]  /*139d0*/  HADD2.F32 R32, -RZ, R94.H1_H1 ;  /* 0x3000005eff207230 */ /* 0x000fe20000004100 */
[--C-:B------:R-:W-:Y:S02]  /*139e0*/  SHF.R.U64 R46, R12, 0x10, R13.reuse ;  /* 0x000000100c2e7819 */ /* 0x100fe4000000120d */
[----:B-----5:R-:W-:Y:S02]  /*139f0*/  LOP3.LUT R25, R49, R25, R50, 0xf6, !PT ;  /* 0x0000001931197212 */ /* 0x020fe400078ef632 */
[----:B------:R-:W-:Y:S02]  /*13a00*/  SHF.R.U32.HI R33, RZ, 0x10, R13 ;  /* 0x00000010ff217819 */ /* 0x000fe4000001160d */
[--C-:B------:R-:W-:Y:S02]  /*13a10*/  SHF.R.U64 R43, R4, 0x10, R5.reuse ;  /* 0x00000010042b7819 */ /* 0x100fe40000001205 */
[----:B------:R-:W-:-:S02]  /*13a20*/  SHF.R.U32.HI R34, RZ, 0x10, R5 ;  /* 0x00000010ff227819 */ /* 0x000fc40000011605 */
[--C-:B------:R-:W-:Y:S02]  /*13a30*/  SHF.R.U64 R45, R14, 0x10, R15.reuse ;  /* 0x000000100e2d7819 */ /* 0x100fe4000000120f */
[----:B------:R-:W-:Y:S01]  /*13a40*/  SHF.R.U32.HI R44, RZ, 0x10, R15 ;  /* 0x00000010ff2c7819 */ /* 0x000fe2000001160f */
[----:B------:R-:W-:Y:S01]  /*13a50*/  HADD2.F32 R34, -RZ, R34.H0_H0 ;  /* 0x20000022ff227230 */ /* 0x000fe20000004100 */
[--C-:B------:R-:W-:Y:S02]  /*13a60*/  SHF.R.U32.HI R41, RZ, 0x10, R7.reuse ;  /* 0x00000010ff297819 */ /* 0x100fe40000011607 */
[----:B------:R-:W-:Y:S02]  /*13a70*/  SHF.R.U64 R42, R6, 0x10, R7 ;  /* 0x00000010062a7819 */ /* 0x000fe40000001207 */
[----:B--2---:R-:W-:Y:S02]  /*13a80*/  R2UR UR4, R3 ;  /* 0x00000000030472ca */ /* 0x004fe400000e0000 */
[----:B------:R-:W-:-:S04]  /*13a90*/  LEA.HI R3, R47, R237, RZ, 0x1d ;  /* 0x000000ed2f037211 */ /* 0x000fc800078fe8ff */
[----:B------:R-:W-:Y:S01]  /*13aa0*/  SHF.R.S32.HI R24, RZ, 0x1f, R3 ;  /* 0x0000001fff187819 */ /* 0x000fe20000011403 */
[----:B------:R-:W-:-:S03]  /*13ab0*/  IMAD.SHL.U32 R20, R3, 0x8, RZ ;  /* 0x0000000803147824 */ /* 0x000fc600078e00ff */
[----:B------:R-:W-:Y:S02]  /*13ac0*/  LEA.HI R24, R24, R3, RZ, 0x3 ;  /* 0x0000000318187211 */ /* 0x000fe400078f18ff */
[----:B------:R-:W-:Y:S02]  /*13ad0*/  LOP3.LUT R3, R51, 0x38, R20, 0xf8, !PT ;  /* 0x0000003833037812 */ /* 0x000fe400078ef814 */
[----:B------:R-:W-:Y:S02]  /*13ae0*/  SHF.L.U32 R24, R24, 0xa, RZ ;  /* 0x0000000a18187819 */ /* 0x000fe400000006ff */
[----:B------:R-:W-:Y:S02]  /*13af0*/  LOP3.LUT R3, R3, R50, RZ, 0x3c, !PT ;  /* 0x0000003203037212 */ /* 0x000fe400078e3cff */
[----:B------:R-:W-:Y:S02]  /*13b00*/  LOP3.LUT R20, R24, 0x7fffe000, RZ, 0xc0, !PT ;  /* 0x7fffe00018147812 */ /* 0x000fe400078ec0ff */
[----:B------:R-:W-:-:S02]  /*13b10*/  LEA R48, R25, UR4, 0x1 ;  /* 0x0000000419307c11 */ /* 0x000fc4000f8e08ff */
[----:B------:R-:W-:Y:S01]  /*13b20*/  IADD3 R3, R3, R20, R49 ;  /* 0x0000001403037210 */ /* 0x000fe20007ffe031 */
[----:B------:R-:W-:Y:S02]  /*13b30*/  HADD2.F32 R20, -RZ, R96.H1_H1 ;  /* 0x30000060ff147230 */ /* 0x000fe40000004100 */
[----:B------:R-:W1:Y:S02]  /*13b40*/  LDS.128 R24, [R48] ;  /* 0x0000000030187984 */ /* 0x000e640000000c00 */
[----:B------:R-:W-:-:S05]  /*13b50*/  IMAD R3, R3, 0x2, R18 ;  /* 0x0000000203037824 */ /* 0x000fca00078e0212 */
[----:B------:R-:W2:Y:S01]  /*13b60*/  LDS.128 R28, [R3+0x14400] ;  /* 0x01440000031c7984 */ /* 0x000ea20000000c00 */
[--C-:B-1----:R-:W-:Y:S02]  /*13b70*/  HADD2.F32 R5, -RZ, R25.reuse.H0_H0 ;  /* 0x20000019ff057230 */ /* 0x102fe40000004100 */
[----:B------:R-:W-:Y:S02]  /*13b80*/  HADD2.F32 R25, -RZ, R25.H1_H1 ;  /* 0x30000019ff197230 */ /* 0x000fe40000004100 */
[----:B------:R-:W-:Y:S02]  /*13b90*/  HADD2.F32 R4, -RZ, R24.H0_H0 ;  /* 0x20000018ff047230 */ /* 0x000fe40000004100 */
[----:B------:R-:W-:Y:S02]  /*13ba0*/  HADD2.F32 R6, -RZ, R26.H0_H0 ;  /* 0x2000001aff067230 */ /* 0x000fe40000004100 */
[--C-:B--2---:R-:W-:Y:S02]  /*13bb0*/  HADD2.F32 R13, -RZ, R29.reuse.H0_H0 ;  /* 0x2000001dff0d7230 */ /* 0x104fe40000004100 */
[----:B------:R-:W-:-:S02]  /*13bc0*/  HADD2.F32 R29, -RZ, R29.H1_H1 ;  /* 0x3000001dff1d7230 */ /* 0x000fc40000004100 */
[----:B------:R-:W-:Y:S02]  /*13bd0*/  HADD2.F32 R12, -RZ, R28.H0_H0 ;  /* 0x2000001cff0c7230 */ /* 0x000fe40000004100 */
[C---:B------:R-:W-:Y:S01]  /*13be0*/  FMUL.FTZ R36, R13.reuse, R32 ;  /* 0x000000200d247220 */ /* 0x040fe20000410000 */
[----:B------:R-:W-:Y:S01]  /*13bf0*/  FMUL.FTZ R38, R13, R20 ;  /* 0x000000140d267220 */ /* 0x000fe20000410000 */
[----:B------:R-:W-:Y:S02]  /*13c00*/  HADD2.F32 R13, -RZ, R94.H0_H0 ;  /* 0x2000005eff0d7230 */ /* 0x000fe40000004100 */
[----:B------:R-:W-:Y:S01]  /*13c10*/  FMUL.FTZ R40, R29, R34 ;  /* 0x000000221d287220 */ /* 0x000fe20000410000 */
[C---:B------:R-:W-:Y:S01]  /*13c20*/  FFMA.FTZ R36, R5.reuse, R20, -R36 ;  /* 0x0000001405247223 */ /* 0x040fe20000010824 */
[----:B------:R-:W-:Y:S02]  /*13c30*/  HADD2.F32 R20, -RZ, R33.H0_H0 ;  /* 0x20000021ff147230 */ /* 0x000fe40000004100 */
[----:B------:R-:W-:Y:S01]  /*13c40*/  FFMA.FTZ R38, R5, R32, R38 ;  /* 0x0000002005267223 */ /* 0x000fe20000010026 */
[----:B------:R-:W-:-:S02]  /*13c50*/  HADD2.F32 R5, -RZ, R96.H0_H0 ;  /* 0x20000060ff057230 */ /* 0x000fc40000004100 */
[C---:B------:R-:W-:Y:S01]  /*13c60*/  FMUL.FTZ R33, R12.reuse, R13 ;  /* 0x0000000d0c217220 */ /* 0x040fe20000410000 */
[----:B------:R-:W-:Y:S02]  /*13c70*/  HADD2.F32 R14, -RZ, R30.H0_H0 ;  /* 0x2000001eff0e7230 */ /* 0x000fe40000004100 */
[-C--:B------:R-:W-:Y:S01]  /*13c80*/  FMUL.FTZ R32, R29, R20.reuse ;  /* 0x000000141d207220 */ /* 0x080fe20000410000 */
[C---:B------:R-:W-:Y:S01]  /*13c90*/  FFMA.FTZ R35, R25.reuse, R20, -R40 ;  /* 0x0000001419237223 */ /* 0x040fe20000010828 */
[-C--:B------:R-:W-:Y:S01]  /*13ca0*/  FMUL.FTZ R12, R12, R5.reuse ;  /* 0x000000050c0c7220 */ /* 0x080fe20000410000 */
[C---:B------:R-:W-:Y:S01]  /*13cb0*/  FFMA.FTZ R33, R4.reuse, R5, -R33 ;  /* 0x0000000504217223 */ /* 0x040fe20000010821 */
[----:B------:R-:W-:Y:S01]  /*13cc0*/  FFMA.FTZ R37, R25, R34, R32 ;  /* 0x0000002219257223 */ /* 0x000fe20000010020 */
[----:B------:R-:W-:Y:S02]  /*13cd0*/  HADD2.F32 R15, -RZ, R31.H0_H0 ;  /* 0x2000001fff0f7230 */ /* 0x000fe40000004100 */
[----:B------:R-:W-:Y:S01]  /*13ce0*/  FFMA.FTZ R25, R4, R13, R12 ;  /* 0x0000000d04197223 */ /* 0x000fe2000001000c */
[----:B------:R-:W-:-:S02]  /*13cf0*/  HADD2.F32 R29, -RZ, R95.H0_H0 ;  /* 0x2000005fff1d7230 */ /* 0x000fc40000004100 */
[----:B------:R-:W-:Y:S02]  /*13d00*/  HADD2.F32 R5, -RZ, R97.H0_H0 ;  /* 0x20000061ff057230 */ /* 0x000fe40000004100 */
[----:B------:R-:W-:Y:S02]  /*13d10*/  HADD2.F32 R20, -RZ, R95.H1_H1 ;  /* 0x3000005fff147230 */ /* 0x000fe40000004100 */
[C---:B------:R-:W-:Y:S01]  /*13d20*/  FMUL.FTZ R13, R14.reuse, R29 ;  /* 0x0000001d0e0d7220 */ /* 0x040fe20000410000 */
[----:B------:R-:W-:Y:S02]  /*13d30*/  HADD2.F32 R4, -RZ, R97.H1_H1 ;  /* 0x30000061ff047230 */ /* 0x000fe40000004100 */
[----:B------:R-:W-:Y:S01]  /*13d40*/  FMUL.FTZ R39, R14, R5 ;  /* 0x000000050e277220 */ /* 0x000fe20000410000 */
[----:B------:R-:W-:Y:S02]  /*13d50*/  HADD2.F32 R7, -RZ, R27.H0_H0 ;  /* 0x2000001bff077230 */ /* 0x000fe40000004100 */
        /* <DEDUP_REMOVED lines=40> */
.L_x_3059:
[----:B------:R-:W-:Y:S05]  /*13fe0*/  BSYNC B1 ;  /* 0x0000000000017941 */ /* 0x000fea0003800000 */
.L_x_3058:
[----:B------:R-:W-:Y:S05]  /*13ff0*/  @P1 BRA `(.L_x_3025) ;  /* 0x00000004007c1947 */ /* 0x000fea0003800000 */
[----:B------:R-:W2:Y:S01]  /*14000*/  LDL R38, [R1+0x70] ;  /* 0x0000700001267983 */ /* 0x000ea20000100800 */
[----:B------:R-:W-:Y:S01]  /*14010*/  LEA.HI R0, R47, R0, RZ, 0x1d ;  /* 0x000000002f007211 */ /* 0x000fe200078fe8ff */
[----:B------:R-:W-:Y:S01]  /*14020*/  HADD2.F32 R27, -RZ, R86.H1_H1 ;  /* 0x30000056ff1b7230 */ /* 0x000fe20000004100 */
[----:B------:R-:W-:Y:S01]  /*14030*/  SHF.R.U32.HI R26, RZ, 0x10, R9 ;  /* 0x00000010ff1a7819 */ /* 0x000fe20000011609 */
[--C-:B------:R-:W-:Y:S01]  /*14040*/  HADD2.F32 R29, -RZ, R21.reuse.H1_H1 ;  /* 0x30000015ff1d7230 */ /* 0x100fe20000004100 */
[----:B-1----:R-:W-:Y:S01]  /*14050*/  SHF.R.S32.HI R5, RZ, 0x1f, R0 ;  /* 0x0000001fff057819 */ /* 0x002fe20000011400 */
[----:B------:R-:W-:Y:S01]  /*14060*/  IMAD.SHL.U32 R3, R0, 0x8, RZ ;  /* 0x0000000800037824 */ /* 0x000fe200078e00ff */
[----:B------:R-:W-:Y:S01]  /*14070*/  SHF.R.U64 R37, R72, 0x10, R73 ;  /* 0x0000001048257819 */ /* 0x000fe20000001249 */
[----:B------:R-:W-:Y:S01]  /*14080*/  HADD2.F32 R26, -RZ, R26.H0_H0 ;  /* 0x2000001aff1a7230 */ /* 0x000fe20000004100 */
[----:B------:R-:W-:Y:S01]  /*14090*/  LEA.HI R5, R5, R0, RZ, 0x3 ;  /* 0x0000000005057211 */ /* 0x000fe200078f18ff */
[----:B------:R-:W-:Y:S01]  /*140a0*/  HADD2.F32 R21, -RZ, R21.H0_H0 ;  /* 0x20000015ff157230 */ /* 0x000fe20000004100 */
[----:B------:R-:W-:Y:S01]  /*140b0*/  LOP3.LUT R0, R51, 0x38, R3, 0xf8, !PT ;  /* 0x0000003833007812 */ /* 0x000fe200078ef803 */
[----:B------:R-:W-:Y:S01]  /*140c0*/  HADD2.F32 R86, -RZ, R86.H0_H0 ;  /* 0x20000056ff567230 */ /* 0x000fe20000004100 */
[----:B------:R-:W-:Y:S01]  /*140d0*/  SHF.R.U32.HI R72, RZ, 0x10, R73 ;  /* 0x00000010ff487819 */ /* 0x000fe20000011649 */
[----:B------:R-:W-:Y:S01]  /*140e0*/  IMAD.SHL.U32 R5, R5, 0x400, RZ ;  /* 0x0000040005057824 */ /* 0x000fe200078e00ff */
[----:B------:R-:W-:-:S02]  /*140f0*/  LOP3.LUT R0, R0, R50, RZ, 0x3c, !PT ;  /* 0x0000003200007212 */ /* 0x000fc400078e3cff */
[----:B------:R-:W-:Y:S02]  /*14100*/  SHF.R.U64 R35, R8, 0x10, R9 ;  /* 0x0000001008237819 */ /* 0x000fe40000001209 */
[----:B------:R-:W-:Y:S02]  /*14110*/  LOP3.LUT R3, R5, 0x7fffe000, RZ, 0xc0, !PT ;  /* 0x7fffe00005037812 */ /* 0x000fe400078ec0ff */
[----:B------:R-:W-:Y:S02]  /*14120*/  SHF.R.U64 R34, R10, 0x10, R11 ;  /* 0x000000100a227819 */ /* 0x000fe4000000120b */
[----:B-----5:R-:W-:Y:S02]  /*14130*/  IADD3 R3, R0, R3, R49 ;  /* 0x0000000300037210 */ /* 0x020fe40007ffe031 */
[----:B------:R-:W-:Y:S02]  /*14140*/  SHF.R.U32.HI R32, RZ, 0x10, R11 ;  /* 0x00000010ff207819 */ /* 0x000fe4000001160b */
[----:B------:R-:W-:-:S02]  /*14150*/  LEA R3, R3, R18, 0x1 ;  /* 0x0000001203037211 */ /* 0x000fc400078e08ff */
[--C-:B------:R-:W-:Y:S02]  /*14160*/  SHF.R.U64 R36, R74, 0x10, R75.reuse ;  /* 0x000000104a247819 */ /* 0x100fe4000000124b */
[----:B------:R-:W-:Y:S01]  /*14170*/  SHF.R.U32.HI R74, RZ, 0x10, R75 ;  /* 0x00000010ff4a7819 */ /* 0x000fe2000001164b */
[----:B------:R-:W1:Y:S02]  /*14180*/  LDS.128 R12, [R3+0x14400] ;  /* 0x01440000030c7984 */ /* 0x000e640000000c00 */
[--C-:B-1----:R-:W-:Y:S02]  /*14190*/  HADD2.F32 R20, -RZ, R13.reuse.H0_H0 ;  /* 0x2000000dff147230 */ /* 0x102fe40000004100 */
[----:B------:R-:W-:Y:S02]  /*141a0*/  HADD2.F32 R13, -RZ, R13.H1_H1 ;  /* 0x3000000dff0d7230 */ /* 0x000fe40000004100 */
[----:B------:R-:W-:Y:S02]  /*141b0*/  HADD2.F32 R11, -RZ, R12.H0_H0 ;  /* 0x2000000cff0b7230 */ /* 0x000fe40000004100 */
[C---:B------:R-:W-:Y:S01]  /*141c0*/  FMUL.FTZ R31, R20.reuse, R29 ;  /* 0x0000001d141f7220 */ /* 0x040fe20000410000 */
[----:B------:R-:W-:Y:S01]  /*141d0*/  FMUL.FTZ R33, R20, R27 ;  /* 0x0000001b14217220 */ /* 0x000fe20000410000 */
[----:B------:R-:W-:-:S02]  /*141e0*/  HADD2.F32 R20, -RZ, R72.H0_H0 ;  /* 0x20000048ff147230 */ /* 0x000fc40000004100 */
[C---:B------:R-:W-:Y:S01]  /*141f0*/  FMUL.FTZ R28, R13.reuse, R26 ;  /* 0x0000001a0d1c7220 */ /* 0x040fe20000410000 */
[----:B------:R-:W-:Y:S02]  /*14200*/  HADD2.F32 R24, -RZ, R14.H0_H0 ;  /* 0x2000000eff187230 */ /* 0x000fe40000004100 */
[--C-:B------:R-:W-:Y:S02]  /*14210*/  HADD2.F32 R25, -RZ, R15.reuse.H0_H0 ;  /* 0x2000000fff197230 */ /* 0x100fe40000004100 */
[----:B------:R-:W-:Y:S01]  /*14220*/  FMUL.FTZ R30, R13, R20 ;  /* 0x000000140d1e7220 */ /* 0x000fe20000410000 */
[----:B------:R-:W-:Y:S01]  /*14230*/  FMUL.FTZ R13, R11, R21 ;  /* 0x000000150b0d7220 */ /* 0x000fe20000410000 */
[----:B------:R-:W-:Y:S02]  /*14240*/  HADD2.F32 R15, -RZ, R15.H1_H1 ;  /* 0x3000000fff0f7230 */ /* 0x000fe40000004100 */
[----:B------:R-:W-:Y:S02]  /*14250*/  HADD2.F32 R12, -RZ, R12.H1_H1 ;  /* 0x3000000cff0c7230 */ /* 0x000fe40000004100 */
[----:B------:R-:W-:Y:S01]  /*14260*/  HADD2.F32 R14, -RZ, R14.H1_H1 ;  /* 0x3000000eff0e7230 */ /* 0x000fe20000004100 */
[----:B--2---:R-:W1:Y:S02]  /*14270*/  LDS.128 R4, [R38] ;  /* 0x0000000026047984 */ /* 0x004e640000000c00 */
[----:B-1----:R-:W-:-:S02]  /*14280*/  HADD2.F32 R8, -RZ, R5.H0_H0 ;  /* 0x20000005ff087230 */ /* 0x002fc40000004100 */
[----:B------:R-:W-:Y:S02]  /*14290*/  HADD2.F32 R5, -RZ, R5.H1_H1 ;  /* 0x30000005ff057230 */ /* 0x000fe40000004100 */
[----:B------:R-:W-:Y:S02]  /*142a0*/  HADD2.F32 R0, -RZ, R4.H0_H0 ;  /* 0x20000004ff007230 */ /* 0x000fe40000004100 */
[C---:B------:R-:W-:Y:S01]  /*142b0*/  FFMA.FTZ R31, R8.reuse, R27, -R31 ;  /* 0x0000001b081f7223 */ /* 0x040fe2000001081f */
[----:B------:R-:W-:Y:S01]  /*142c0*/  FFMA.FTZ R33, R8, R29, R33 ;  /* 0x0000001d08217223 */ /* 0x000fe20000010021 */
[----:B------:R-:W-:Y:S01]  /*142d0*/  FFMA.FTZ R28, R5, R20, -R28 ;  /* 0x00000014051c7223 */ /* 0x000fe2000001081c */
[----:B------:R-:W-:Y:S02]  /*142e0*/  HADD2.F32 R8, -RZ, R85.H0_H0 ;  /* 0x20000055ff087230 */ /* 0x000fe40000004100 */
[----:B------:R-:W-:Y:S01]  /*142f0*/  FMUL.FTZ R20, R11, R86 ;  /* 0x000000560b147220 */ /* 0x000fe20000410000 */
[----:B------:R-:W-:Y:S01]  /*14300*/  FFMA.FTZ R30, R5, R26, R30 ;  /* 0x0000001a051e7223 */ /* 0x000fe2000001001e */
[----:B------:R-:W-:-:S02]  /*14310*/  HADD2.F32 R5, -RZ, R87.H0_H0 ;  /* 0x20000057ff057230 */ /* 0x000fc40000004100 */
[C---:B------:R-:W-:Y:S01]  /*14320*/  FFMA.FTZ R86, R0.reuse, R86, -R13 ;  /* 0x0000005600567223 */ /* 0x040fe2000001080d */
[----:B------:R-:W-:Y:S02]  /*14330*/  HADD2.F32 R9, -RZ, R6.H0_H0 ;  /* 0x20000006ff097230 */ /* 0x000fe40000004100 */
[----:B------:R-:W-:Y:S01]  /*14340*/  FFMA.FTZ R21, R0, R21, R20 ;  /* 0x0000001500157223 */ /* 0x000fe20000010014 */
[C---:B------:R-:W-:Y:S01]  /*14350*/  FMUL.FTZ R0, R24.reuse, R8 ;  /* 0x0000000818007220 */ /* 0x040fe20000410000 */
[----:B------:R-:W-:Y:S02]  /*14360*/  HADD2.F32 R87, -RZ, R87.H1_H1 ;  /* 0x30000057ff577230 */ /* 0x000fe40000004100 */
[-C--:B------:R-:W-:Y:S01]  /*14370*/  FMUL.FTZ R26, R24, R5.reuse ;  /* 0x00000005181a7220 */ /* 0x080fe20000410000 */
[----:B------:R-:W-:Y:S02]  /*14380*/  HADD2.F32 R85, -RZ, R85.H1_H1 ;  /* 0x30000055ff557230 */ /* 0x000fe40000004100 */
[----:B------:R-:W-:Y:S01]  /*14390*/  FFMA.FTZ R24, R9, R5, -R0 ;  /* 0x0000000509187223 */ /* 0x000fe20000010800 */
[----:B------:R-:W-:-:S02]  /*143a0*/  HADD2.F32 R10, -RZ, R7.H0_H0 ;  /* 0x20000007ff0a7230 */ /* 0x000fc40000004100 */
[----:B------:R-:W-:Y:S01]  /*143b0*/  FFMA.FTZ R26, R9, R8, R26 ;  /* 0x00000008091a7223 */ /* 0x000fe2000001001a */
[----:B------:R-:W-:Y:S02]  /*143c0*/  HADD2.F32 R20, -RZ, R32.H0_H0 ;  /* 0x20000020ff147230 */ /* 0x000fe40000004100 */
[C---:B------:R-:W-:Y:S01]  /*143d0*/  FMUL.FTZ R5, R25.reuse, R85 ;  /* 0x0000005519057220 */ /* 0x040fe20000410000 */
[----:B------:R-:W-:Y:S02]  /*143e0*/  HADD2.F32 R0, -RZ, R74.H0_H0 ;  /* 0x2000004aff007230 */ /* 0x000fe40000004100 */
[-C--:B------:R-:W-:Y:S01]  /*143f0*/  FMUL.FTZ R32, R25, R87.reuse ;  /* 0x0000005719207220 */ /* 0x080fe20000410000 */
[----:B------:R-:W-:Y:S02]  /*14400*/  HADD2.F32 R7, -RZ, R7.H1_H1 ;  /* 0x30000007ff077230 */ /* 0x000fe40000004100 */
[C---:B------:R-:W-:Y:S01]  /*14410*/  FFMA.FTZ R87, R10.reuse, R87, -R5 ;  /* 0x000000570a577223 */ /* 0x040fe20000010805 */
[C---:B------:R-:W-:Y:S01]  /*14420*/  FMUL.FTZ R8, R15.reuse, R20 ;  /* 0x000000140f087220 */ /* 0x040fe20000410000 */
[----:B------:R-:W-:Y:S01]  /*14430*/  FFMA.FTZ R32, R10, R85, R32 ;  /* 0x000000550a207223 */ /* 0x000fe20000010020 */
[----:B------:R-:W-:Y:S01]  /*14440*/  FMUL.FTZ R10, R15, R0 ;  /* 0x000000000f0a7220 */ /* 0x000fe20000410000 */
[----:B------:R-:W-:-:S02]  /*14450*/  HADD2.F32 R11, -RZ, R35.H0_H0 ;  /* 0x20000023ff0b7230 */ /* 0x000fc40000004100 */
[C---:B------:R-:W-:Y:S01]  /*14460*/  FFMA.FTZ R0, R7.reuse, R0, -R8 ;  /* 0x0000000007007223 */ /* 0x040fe20000010808 */
[----:B------:R-:W-:Y:S02]  /*14470*/  HADD2.F32 R13, -RZ, R34.H0_H0 ;  /* 0x20000022ff0d7230 */ /* 0x000fe40000004100 */
[----:B------:R-:W-:Y:S01]  /*14480*/  FFMA.FTZ R27, R7, R20, R10 ;  /* 0x00000014071b7223 */ /* 0x000fe2000001000a */
[----:B------:R-:W-:Y:S02]  /*14490*/  HADD2.F32 R5, -RZ, R37.H0_H0 ;  /* 0x20000025ff057230 */ /* 0x000fe40000004100 */
[----:B------:R-:W-:Y:S01]  /*144a0*/  FMUL.FTZ R7, R12, R11 ;  /* 0x0000000b0c077220 */ /* 0x000fe20000410000 */
[----:B------:R-:W-:Y:S02]  /*144b0*/  HADD2.F32 R9, -RZ, R36.H0_H0 ;  /* 0x20000024ff097230 */ /* 0x000fe40000004100 */
[----:B------:R-:W-:Y:S01]  /*144c0*/  FMUL.FTZ R25, R14, R13 ;  /* 0x0000000d0e197220 */ /* 0x000fe20000410000 */
[----:B------:R-:W-:-:S02]  /*144d0*/  HADD2.F32 R4, -RZ, R4.H1_H1 ;  /* 0x30000004ff047230 */ /* 0x000fc40000004100 */
[----:B------:R-:W-:Y:S01]  /*144e0*/  FMUL.FTZ R12, R12, R5 ;  /* 0x000000050c0c7220 */ /* 0x000fe20000410000 */
[----:B------:R-:W-:Y:S02]  /*144f0*/  HADD2.F32 R6, -RZ, R6.H1_H1 ;  /* 0x30000006ff067230 */ /* 0x000fe40000004100 */
[----:B------:R-:W-:Y:S01]  /*14500*/  FMUL.FTZ R14, R14, R9 ;  /* 0x000000090e0e7220 */ /* 0x000fe20000410000 */
        /* <DEDUP_REMOVED lines=14> */
.L_x_3025:
[----:B------:R-:W-:Y:S05]  /*145f0*/  BSYNC B0 ;  /* 0x0000000000007941 */ /* 0x000fea0003800000 */
.L_x_2985:
        /* <DEDUP_REMOVED lines=8> */
.L_x_2983:
[----:B------:R-:W2:Y:S02]  /*14680*/  LDL R0, [R1+0x58] ;  /* 0x0000580001007983 */ /* 0x000ea40000100800 */
[----:B--2---:R-:W-:-:S13]  /*14690*/  R2UR UR4, R0 ;  /* 0x00000000000472ca */ /* 0x004fda00000e0000 */
[----:B------:R-:W-:-:S05]  /*146a0*/  IMAD.U32 R0, RZ, RZ, UR4 ;  /* 0x00000004ff007e24 */ /* 0x000fca000f8e00ff */
[----:B------:R-:W-:-:S13]  /*146b0*/  ISETP.NE.AND P0, PT, R0, 0x3, PT ;  /* 0x000000030000780c */ /* 0x000fda0003f05270 */
[----:B------:R-:W-:Y:S05]  /*146c0*/  @!P0 BRA `(.L_x_3060) ;  /* 0x0000000000048947 */ /* 0x000fea0003800000 */
[----:B------:R-:W-:Y:S01]  /*146d0*/  BPT.TRAP 0x1 ;  /* 0x000000040000795c */ /* 0x000fe20000300000 */
.L_x_3060:
[----:B------:R-:W-:Y:S01]  /*146e0*/  IMAD R0, R217, 0x8, R18 ;  /* 0x00000008d9007824 */ /* 0x000fe200078e0212 */
[----:B01-34-:R-:W-:-:S04]  /*146f0*/  SHF.L.U32 R3, R218, 0x1f, RZ ;  /* 0x0000001fda037819 */ /* 0x01bfc800000006ff */
[----:B------:R0:W1:Y:S01]  /*14700*/  SYNCS.PHASECHK.TRANS64.TRYWAIT P2, [R0+URZ+0x38830], R3 ;  /* 0x03883003000075a7 */ /* 0x000062000804017f */
[----:B------:R-:W-:Y:S05]  /*14710*/  @!P0 BRA `(.L_x_3061) ;  /* 0x0000000000048947 */ /* 0x000fea0003800000 */
[----:B------:R-:W-:Y:S01]  /*14720*/  BPT.TRAP 0x1 ;  /* 0x000000040000795c */ /* 0x000fe20000300000 */
.L_x_3061:
[----:B------:R-:W2:Y:S02]  /*14730*/  S2R R4, SR_TID.X ;  /* 0x0000000000047919 */ /* 0x000ea40000002100 */
[----:B--2---:R-:W-:-:S04]  /*14740*/  LOP3.LUT R4, R4, 0x7f, RZ, 0xc0, !PT ;  /* 0x0000007f04047812 */ /* 0x004fc800078ec0ff */
[----:B------:R-:W-:Y:S01]  /*14750*/  ISETP.NE.AND P1, PT, R4, RZ, PT ;  /* 0x000000ff0400720c */ /* 0x000fe20003f25270 */
[----:B-1----:R-:W-:-:S12]  /*14760*/  @P2 BRA `(.L_x_3062) ;  /* 0x0000000000082947 */ /* 0x002fd80003800000 */
[----:B------:R-:W1:Y:S02]  /*14770*/  SYNCS.PHASECHK.TRANS64.TRYWAIT P2, [R0+URZ+0x38830], R3 ;  /* 0x03883003000075a7 */ /* 0x000e64000804017f */
[----:B-1----:R-:W-:Y:S05]  /*14780*/  @!P2 BRA `(.L_x_3063) ;  /* 0x000001d000aca947 */ /* 0x002fea0003800000 */
.L_x_3062:
[----:B------:R-:W-:Y:S05]  /*14790*/  WARPSYNC.ALL ;  /* 0x0000000000007948 */ /* 0x000fea0003800000 */
[----:B01----:R-:W-:Y:S01]  /*147a0*/  VIADD R3, R18, 0x24400 ;  /* 0x0002440012037836 */ /* 0x003fe20000000000 */
[----:B------:R-:W-:Y:S01]  /*147b0*/  R2UR UR20, R2 ;  /* 0x00000000021472ca */ /* 0x000fe200000e0000 */
[----:B------:R-:W-:Y:S01]  /*147c0*/  WARPGROUP.ARRIVE ;  /* 0x00000000000079c5 */ /* 0x000fe20000000000 */
[----:B------:R-:W-:Y:S01]  /*147d0*/  MOV R5, 0x40000040 ;  /* 0x4000004000057802 */ /* 0x000fe20000000f00 */
[----:B------:R-:W-:Y:S01]  /*147e0*/  UMOV UR5, 0x40000040 ;  /* 0x4000004000057882 */ /* 0x000fe20000000000 */
[----:B------:R-:W-:Y:S01]  /*147f0*/  SHF.R.U32.HI R3, RZ, 0x4, R3 ;  /* 0x00000004ff037819 */ /* 0x000fe20000011603 */
[----:B------:R-:W-:Y:S01]  /*14800*/  UMOV UR17, UR5 ;  /* 0x0000000500117c82 */ /* 0x000fe20008000000 */
[----:B------:R-:W-:Y:S01]  /*14810*/  R2UR UR7, R5 ;  /* 0x00000000050772ca */ /* 0x000fe200000e0000 */
[----:B------:R-:W-:Y:S01]  /*14820*/  IMAD.U32 R11, RZ, RZ, UR5 ;  /* 0x00000005ff0b7e24 */ /* 0x000fe2000f8e00ff */
[----:B------:R-:W-:Y:S01]  /*14830*/  LOP3.LUT R3, R3, 0x3fff, RZ, 0xc0, !PT ;  /* 0x00003fff03037812 */ /* 0x000fe200078ec0ff */
[----:B------:R-:W-:Y:S01]  /*14840*/  IMAD.MOV.U32 R7, RZ, RZ, 0x40000040 ;  /* 0x40000040ff077424 */ /* 0x000fe200078e00ff */
[----:B------:R-:W-:Y:S01]  /*14850*/  UMOV UR9, UR17 ;  /* 0x0000001100097c82 */ /* 0x000fe20008000000 */
[----:B------:R-:W-:Y:S01]  /*14860*/  UMOV UR13, UR17 ;  /* 0x00000011000d7c82 */ /* 0x000fe20008000000 */
[----:B------:R-:W-:Y:S01]  /*14870*/  LOP3.LUT R222, R3, 0x10000, RZ, 0xfc, !PT ;  /* 0x0001000003de7812 */ /* 0x000fe200078efcff */
[----:B------:R-:W-:Y:S01]  /*14880*/  ULOP3.LUT UR20, UR20, 0x10000, URZ, 0xfc, !UPT ;  /* 0x0001000014147892 */ /* 0x000fe2000f8efc3f */
[----:B------:R-:W-:Y:S01]  /*14890*/  IMAD.MOV.U32 R3, RZ, RZ, 0x40000040 ;  /* 0x40000040ff037424 */ /* 0x000fe200078e00ff */
[----:B------:R-:W-:Y:S01]  /*148a0*/  R2UR UR11, R7 ;  /* 0x00000000070b72ca */ /* 0x000fe200000e0000 */
[----:B------:R-:W-:Y:S01]  /*148b0*/  IMAD.MOV.U32 R7, RZ, RZ, 0x40000040 ;  /* 0x40000040ff077424 */ /* 0x000fe200078e00ff */
[----:B------:R-:W-:Y:S01]  /*148c0*/  MOV R9, 0x40000040 ;  /* 0x4000004000097802 */ /* 0x000fe20000000f00 */
[----:B------:R-:W-:Y:S01]  /*148d0*/  IMAD R4, R217, 0xa00, R222 ;  /* 0x00000a00d9047824 */ /* 0x000fe200078e02de */
[----:B------:R-:W-:Y:S01]  /*148e0*/  UMOV UR25, 0x40000040 ;  /* 0x4000004000197882 */ /* 0x000fe20000000000 */
[----:B------:R-:W-:Y:S01]  /*148f0*/  UMOV UR4, UR20 ;  /* 0x0000001400047c82 */ /* 0x000fe20008000000 */
[----:B------:R-:W-:Y:S01]  /*14900*/  R2UR UR19, R7 ;  /* 0x00000000071372ca */ /* 0x000fe200000e0000 */
[C---:B------:R-:W-:Y:S01]  /*14910*/  VIADD R2, R4.reuse, 0x80 ;  /* 0x0000008004027836 */ /* 0x040fe20000000000 */
[C---:B------:R-:W-:Y:S01]  /*14920*/  R2UR UR6, R4.reuse ;  /* 0x00000000040672ca */ /* 0x040fe200000e0000 */
[----:B------:R-:W-:Y:S01]  /*14930*/  UMOV UR16, UR4 ;  /* 0x0000000400107c82 */ /* 0x000fe20008000000 */
[----:B------:R-:W-:Y:S01]  /*14940*/  IMAD.U32 R10, RZ, RZ, UR4 ;  /* 0x00000004ff0a7e24 */ /* 0x000fe2000f8e00ff */
[C---:B------:R-:W-:Y:S01]  /*14950*/  IADD3 R6, R4.reuse, 0x100, RZ ;  /* 0x0000010004067810 */ /* 0x040fe20007ffe0ff */
[----:B------:R-:W-:Y:S01]  /*14960*/  UMOV UR8, UR16 ;  /* 0x0000001000087c82 */ /* 0x000fe20008000000 */
[----:B------:R-:W-:Y:S01]  /*14970*/  UMOV UR12, UR16 ;  /* 0x00000010000c7c82 */ /* 0x000fe20008000000 */
[----:B------:R-:W-:Y:S01]  /*14980*/  VIADD R8, R4, 0x2 ;  /* 0x0000000204087836 */ /* 0x000fe20000000000 */
[----:B------:R-:W-:Y:S01]  /*14990*/  R2UR UR10, R6 ;  /* 0x00000000060a72ca */ /* 0x000fe200000e0000 */
[----:B------:R-:W-:Y:S01]  /*149a0*/  IMAD.MOV.U32 R7, RZ, RZ, 0x40000040 ;  /* 0x40000040ff077424 */ /* 0x000fe200078e00ff */
[----:B------:R-:W-:Y:S01]  /*149b0*/  IADD3 R6, R4, 0x200, RZ ;  /* 0x0000020004067810 */ /* 0x000fe20007ffe0ff */
[----:B------:R0:W-:Y:S01]  /*149c0*/  STL.64 [R1+0x48], R10 ;  /* 0x0000480a01007387 */ /* 0x0001e20000100a00 */
[----:B------:R-:W-:Y:S01]  /*149d0*/  R2UR UR26, R8 ;  /* 0x00000000081a72ca */ /* 0x000fe200000e0000 */
[----:B------:R-:W-:Y:S01]  /*149e0*/  VIADD R8, R4, 0x4 ;  /* 0x0000000404087836 */ /* 0x000fe20000000000 */
        /* <DEDUP_REMOVED lines=9> */
[----:B0-----:R-:W-:Y:S01]  /*14a80*/  IMAD.U32 R11, RZ, RZ, UR25 ;  /* 0x00000019ff0b7e24 */ /* 0x001fe2000f8e00ff */
[----:B------:R-:W-:Y:S01]  /*14a90*/  R2UR UR14, R2 ;  /* 0x00000000020e72ca */ /* 0x000fe200000e0000 */
[C---:B------:R-:W-:Y:S01]  /*14aa0*/  VIADD R2, R4.reuse, 0x82 ;  /* 0x0000008204027836 */ /* 0x040fe20000000000 */
[----:B------:R-:W-:Y:S01]  /*14ab0*/  R2UR UR15, R3 ;  /* 0x00000000030f72ca */ /* 0x000fe200000e0000 */
[----:B------:R-:W-:Y:S01]  /*14ac0*/  IMAD.MOV.U32 R3, RZ, RZ, 0x40000040 ;  /* 0x40000040ff037424 */ /* 0x000fe200078e00ff */
[----:B------:R-:W-:Y:S01]  /*14ad0*/  IADD3 R6, R4, 0x102, RZ ;  /* 0x0000010204067810 */ /* 0x000fe20007ffe0ff */
[----:B------:R-:W-:Y:S01]  /*14ae0*/  UIADD3 UR56, UR20, 0x804, URZ ;  /* 0x0000080414387890 */ /* 0x000fe2000fffe03f */
[----:B------:R-:W-:Y:S01]  /*14af0*/  MOV R9, 0x40000040 ;  /* 0x4000004000097802 */ /* 0x000fe20000000f00 */
[----:B------:R-:W-:Y:S01]  /*14b00*/  UMOV UR57, 0x40000040 ;  /* 0x4000004000397882 */ /* 0x000fe20000000000 */
[----:B------:R-:W-:Y:S01]  /*14b10*/  UIADD3 UR52, UR20, 0x806, URZ ;  /* 0x0000080614347890 */ /* 0x000fe2000fffe03f */
[----:B------:R-:W-:Y:S01]  /*14b20*/  @!P1 VIADD R0, R0, 0x38840 ;  /* 0x0003884000009836 */ /* 0x000fe20000000000 */
[----:B------:R-:W-:Y:S01]  /*14b30*/  UMOV UR53, 0x40000040 ;  /* 0x4000004000357882 */ /* 0x000fe20000000000 */
[----:B------:R-:W-:Y:S01]  /*14b40*/  UIADD3 UR48, UR20, 0xc00, URZ ;  /* 0x00000c0014307890 */ /* 0x000fe2000fffe03f */
[----:B------:R-:W-:Y:S01]  /*14b50*/  BSSY B0, `(.L_x_3064) ;  /* 0x00009cd000007945 */ /* 0x000fe20003800000 */
[----:B------:R-:W-:Y:S01]  /*14b60*/  UMOV UR49, 0x40000040 ;  /* 0x4000004000317882 */ /* 0x000fe20000000000 */
[----:B------:R-:W-:Y:S01]  /*14b70*/  UIADD3 UR44, UR20, 0xc02, URZ ;  /* 0x00000c02142c7890 */ /* 0x000fe2000fffe03f */
[----:B------:R-:W-:Y:S01]  /*14b80*/  @!P1 PRMT R0, RZ, 0x654, R0 ;  /* 0x00000654ff009816 */ /* 0x000fe20000000000 */
        /* <DEDUP_REMOVED lines=8> */
[----:B-----5:R-:W-:Y:S02]  /*14c10*/  CS2R R144, SRZ ;  /* 0x0000000000907805 */ /* 0x020fe4000001ff00 */
        /* <DEDUP_REMOVED lines=26> */
[----:B------:R-:W-:-:S02]  /*14dc0*/  CS2R R98, SRZ ;  /* 0x0000000000627805 */ /* 0x000fc4000001ff00 */
[----:B------:R-:W-:Y:S02]  /*14dd0*/  CS2R R96, SRZ ;  /* 0x0000000000607805 */ /* 0x000fe4000001ff00 */
[----:B------:R-:W-:Y:S02]  /*14de0*/  CS2R R94, SRZ ;  /* 0x00000000005e7805 */ /* 0x000fe4000001ff00 */
[----:B------:R-:W-:Y:S02]  /*14df0*/  CS2R R92, SRZ ;  /* 0x00000000005c7805 */ /* 0x000fe4000001ff00 */
[----:B------:R-:W-:Y:S02]  /*14e00*/  CS2R R90, SRZ ;  /* 0x00000000005a7805 */ /* 0x000fe4000001ff00 */
[----:B------:R-:W-:Y:S01]  /*14e10*/  CS2R R88, SRZ ;  /* 0x0000000000587805 */ /* 0x000fe2000001ff00 */
[----:B------:R-:W-:Y:S01]  /*14e20*/  UMOV UR24, UR4 ;  /* 0x0000000400187c82 */ /* 0x000fe20008000000 */
[----:B------:R-:W-:Y:S01]  /*14e30*/  CS2R R86, SRZ ;  /* 0x0000000000567805 */ /* 0x000fe2000001ff00 */
[----:B------:R-:W-:Y:S01]  /*14e40*/  IMAD.U32 R10, RZ, RZ, UR24 ;  /* 0x00000018ff0a7e24 */ /* 0x000fe2000f8e00ff */
[----:B------:R-:W-:-:S04]  /*14e50*/  CS2R R82, SRZ ;  /* 0x0000000000527805 */ /* 0x000fc8000001ff00 */
[----:B------:R0:W-:Y:S01]  /*14e60*/  STL.64 [R1+0x40], R10 ;  /* 0x0000400a01007387 */ /* 0x0001e20000100a00 */
[----:B------:R-:W-:Y:S02]  /*14e70*/  WARPGROUP.DEPBAR.LE gsb0, 0x0 ;  /* 0x00008000000079c5 */ /* 0x000fe40000010000 */
[----:B------:R-:W-:-:S06]  /*14e80*/  WARPGROUP.ARRIVE ;  /* 0x00000000000079c5 */ /* 0x000fcc0000000000 */
[----:B------:R-:W-:Y:S01]  /*14e90*/  HGMMA.64x16x16.F32 R40, gdesc[UR8], RZ, !UPT, gsb0 ;  /* 0x00200000082879f0 */ /* 0x000fe2000c0008ff */
[----:B------:R-:W-:Y:S01]  /*14ea0*/  UMOV UR8, UR24 ;  /* 0x0000001800087c82 */ /* 0x000fe20008000000 */
[----:B------:R-:W-:Y:S01]  /*14eb0*/  UMOV UR9, UR25 ;  /* 0x0000001900097c82 */ /* 0x000fe20008000000 */
[----:B------:R-:W-:Y:S01]  /*14ec0*/  UMOV UR4, UR8 ;  /* 0x0000000800047c82 */ /* 0x000fe20008000000 */
[----:B------:R-:W-:Y:S01]  /*14ed0*/  UMOV UR5, UR9 ;  /* 0x0000000900057c82 */ /* 0x000fe20008000000 */
[----:B------:R-:W-:Y:S02]  /*14ee0*/  WARPGROUP.DEPBAR.LE gsb0, 0x0 ;  /* 0x00008000000079c5 */ /* 0x000fe40000010000 */
[----:B------:R-:W-:-:S06]  /*14ef0*/  WARPGROUP.ARRIVE ;  /* 0x00000000000079c5 */ /* 0x000fcc0000000000 */
[----:B------:R-:W-:Y:S01]  /*14f00*/  HGMMA.64x16x16.F32 R32, gdesc[UR12], RZ, !UPT, gsb0 ;  /* 0x002000000c2079f0 */ /* 0x000fe2000c0008ff */
        /* <DEDUP_REMOVED lines=8> */
[----:B------:R-:W-:Y:S01]  /*14f90*/  R2UR UR7, R3 ;  /* 0x00000000030772ca */ /* 0x000fe200000e0000 */
[----:B------:R-:W-:Y:S01]  /*14fa0*/  IMAD.MOV.U32 R3, RZ, RZ, 0x40000040 ;  /* 0x40000040ff037424 */ /* 0x000fe200078e00ff */
[----:B------:R-:W-:Y:S02]  /*14fb0*/  WARPGROUP.DEPBAR.LE gsb0, 0x0 ;  /* 0x00008000000079c5 */ /* 0x000fe40000010000 */
[----:B------:R-:W-:-:S06]  /*14fc0*/  WARPGROUP.ARRIVE ;  /* 0x00000000000079c5 */ /* 0x000fcc0000000000 */
[----:B------:R-:W-:Y:S01]  /*14fd0*/  HGMMA.64x16x16.F32 R24, gdesc[UR16], RZ, !UPT, gsb0 ;  /* 0x00200000101879f0 */ /* 0x000fe2000c0008ff */
[----:B------:R-:W-:Y:S01]  /*14fe0*/  R2UR UR18, R6 ;  /* 0x00000000061272ca */ /* 0x000fe200000e0000 */
[----:B------:R-:W-:Y:S01]  /*14ff0*/  UMOV UR16, UR8 ;  /* 0x0000000800107c82 */ /* 0x000fe20008000000 */
[----:B------:R-:W-:Y:S01]  /*15000*/  R2UR UR19, R7 ;  /* 0x00000000071372ca */ /* 0x000fe200000e0000 */
[----:B------:R-:W-:Y:S01]  /*15010*/  UMOV UR17, UR9 ;  /* 0x0000000900117c82 */ /* 0x000fe20008000000 */
[----:B------:R-:W-:Y:S01]  /*15020*/  IMAD.MOV.U32 R7, RZ, RZ, 0x40000040 ;  /* 0x40000040ff077424 */ /* 0x000fe200078e00ff */
[----:B------:R-:W-:-:S04]  /*15030*/  IADD3 R6, R4, 0x202, RZ ;  /* 0x0000020204067810 */ /* 0x000fc80007ffe0ff */
[----:B------:R-:W-:Y:S02]  /*15040*/  R2UR UR10, R6 ;  /* 0x00000000060a72ca */ /* 0x000fe400000e0000 */
[----:B------:R-:W-:Y:S01]  /*15050*/  R2UR UR11, R7 ;  /* 0x00000000070b72ca */ /* 0x000fe200000e0000 */
[----:B------:R-:W-:Y:S01]  /*15060*/  IMAD.MOV.U32 R7, RZ, RZ, 0x40000040 ;  /* 0x40000040ff077424 */ /* 0x000fe200078e00ff */
[----:B------:R-:W-:Y:S01]  /*15070*/  IADD3 R6, R4, 0x104, RZ ;  /* 0x0000010404067810 */ /* 0x000fe20007ffe0ff */
[----:B------:R-:W-:Y:S02]  /*15080*/  WARPGROUP.DEPBAR.LE gsb0, 0x0 ;  /* 0x00008000000079c5 */ /* 0x000fe40000010000 */
[----:B------:R-:W-:-:S06]  /*15090*/  WARPGROUP.ARRIVE ;  /* 0x00000000000079c5 */ /* 0x000fcc0000000000 */
[----:B------:R-:W-:Y:S01]  /*150a0*/  HGMMA.64x16x16.F32 R56, gdesc[UR24], R56, gsb0 ;  /* 0x00200000183879f0 */ /* 0x000fe20008000838 */
[----:B------:R-:W-:Y:S01]  /*150b0*/  R2UR UR26, R8 ;  /* 0x00000000081a72ca */ /* 0x000fe200000e0000 */
[----:B------:R-:W-:Y:S01]  /*150c0*/  UMOV UR25, 0x40000040 ;  /* 0x4000004000197882 */ /* 0x000fe20000000000 */
[----:B------:R-:W-:Y:S01]  /*150d0*/  R2UR UR27, R9 ;  /* 0x00000000091b72ca */ /* 0x000fe200000e0000 */
[----:B------:R-:W-:Y:S01]  /*150e0*/  VIADD R8, R4, 0x6 ;  /* 0x0000000604087836 */ /* 0x000fe20000000000 */
[----:B------:R-:W-:Y:S01]  /*150f0*/  MOV R9, 0x40000040 ;  /* 0x4000004000097802 */ /* 0x000fe20000000f00 */
[----:B0-----:R-:W-:Y:S01]  /*15100*/  IMAD.U32 R11, RZ, RZ, UR25 ;  /* 0x00000019ff0b7e24 */ /* 0x001fe2000f8e00ff */
        /* <DEDUP_REMOVED lines=29> */
[----:B------:R-:W-:Y:S01]  /*152e0*/  HGMMA.64x16x16.F32 R24, gdesc[UR8], R24, gsb0 ;  /* 0x00200000081879f0 */ /* 0x000fe20008000818 */
        /* <DEDUP_REMOVED lines=55> */
[----:B------:R-:W-:Y:S02]  /*15660*/  R2UR UR18, R6 ;  /* 0x00000000061272ca */ /* 0x000fe400000e0000 */
[----:B------:R-:W-:Y:S01]  /*15670*/  R2UR UR19, R7 ;  /* 0x00000000071372ca */ /* 0x000fe200000e0000 */
[----:B------:R-:W-:Y:S01]  /*15680*/  IMAD.MOV.U32 R7, RZ, RZ, 0x40000040 ;  /* 0x40000040ff077424 */ /* 0x000fe200078e00ff */
[----:B------:R-:W-:Y:S01]  /*15690*/  IADD3 R6, R4, 0x380, RZ ;  /* 0x0000038004067810 */ /* 0x000fe20007ffe0ff */
[----:B------:R-:W-:-:S02]  /*156a0*/  WARPGROUP.DEPBAR.LE gsb0, 0x0 ;  /* 0x00008000000079c5 */ /* 0x000fc40000010000 */
        /* <DEDUP_REMOVED lines=159> */
[----:B------:R-:W-:Y:S02]  /*160a0*/  R2UR UR6, R6 ;  /* 0x00000000060672ca */ /* 0x000fe400000e0000 */
[----:B------:R-:W-:Y:S01]  /*160b0*/  R2UR UR7, R7 ;  /* 0x00000000070772ca */ /* 0x000fe200000e0000 */
[----:B------:R-:W-:Y:S01]  /*160c0*/  IMAD.MOV.U32 R7, RZ, RZ, 0x40000040 ;  /* 0x40000040ff077424 */ /* 0x000fe200078e00ff */
[----:B------:R-:W-:Y:S02]  /*160d0*/  IADD3 R6, R4, 0x486, RZ ;  /* 0x0000048604067810 */ /* 0x000fe40007ffe0ff */
[----:B------:R-:W-:Y:S02]  /*160e0*/  UMOV UR24, UR4 ;  /* 0x0000000400187c82 */ /* 0x000fe40008000000 */
        /* <DEDUP_REMOVED lines=88> */
[----:B0-----:R-:W-:-:S03]  /*16670*/  IMAD.U32 R11, RZ, RZ, UR25 ;  /* 0x00000019ff0b7e24 */ /* 0x001fc6000f8e00ff */
[----:B------:R-:W-:Y:S01]  /*16680*/  R2UR UR58, R8 ;  /* 0x00000000083a72ca */ /* 0x000fe200000e0000 */
[----:B------:R-:W-:Y:S01]  /*16690*/  VIADD R8, R4, 0x506 ;  /* 0x0000050604087836 */ /* 0x000fe20000000000 */
[----:B------:R-:W-:Y:S01]  /*166a0*/  R2UR UR59, R9 ;  /* 0x00000000093b72ca */ /* 0x000fe200000e0000 */
[----:B------:R-:W-:-:S03]  /*166b0*/  IMAD.MOV.U32 R9, RZ, RZ, 0x40000040 ;  /* 0x40000040ff097424 */ /* 0x000fc600078e00ff */
[----:B------:R-:W-:Y:S01]  /*166c0*/  R2UR UR54, R8 ;  /* 0x00000000083672ca */ /* 0x000fe200000e0000 */
[----:B------:R-:W-:Y:S01]  /*166d0*/  VIADD R8, R4, 0x780 ;  /* 0x0000078004087836 */ /* 0x000fe20000000000 */
[----:B------:R-:W-:Y:S02]  /*166e0*/  R2UR UR55, R9 ;  /* 0x00000000093772ca */ /* 0x000fe400000e0000 */
[----:B------:R-:W-:Y:S02]  /*166f0*/  MOV R9, 0x40000040 ;  /* 0x4000004000097802 */ /* 0x000fe40000000f00 */
        /* <DEDUP_REMOVED lines=33> */
[----:B------:R0:W-:Y:S01]  /*16910*/  STL.64 [R1], R10 ;  /* 0x0000000a01007387 */ /* 0x0001e20000100a00 */
        /* <DEDUP_REMOVED lines=21> */
[----:B------:R-:W-:Y:S01]  /*16a70*/  IMAD.MOV.U32 R3, RZ, RZ, 0x40000040 ;  /* 0x40000040ff037424 */ /* 0x000fe200078e00ff */
[----:B------:R-:W-:Y:S02]  /*16a80*/  WARPGROUP.DEPBAR.LE gsb0, 0x0 ;  /* 0x00008000000079c5 */ /* 0x000fe40000010000 */
[----:B------:R-:W-:-:S06]  /*16a90*/  WARPGROUP.ARRIVE ;  /* 0x00000000000079c5 */ /* 0x000fcc0000000000 */
[----:B------:R-:W-:Y:S03]  /*16aa0*/  HGMMA.64x16x16.F32 R56, gdesc[UR24], R56, gsb0 ;  /* 0x00200000183879f0 */ /* 0x000fe60008000838 */
        /* <DEDUP_REMOVED lines=35> */
[----:B------:R-:W-:Y:S01]  /*16ce0*/  IADD3 R6, R4, 0x606, RZ ;  /* 0x0000060604067810 */ /* 0x000fe20007ffe0ff */
        /* <DEDUP_REMOVED lines=145> */
[----:B------:R-:W-:Y:S01]  /*17600*/  VIADD R2, R4, 0x806 ;  /* 0x0000080604027836 */ /* 0x000fe20000000000 */
        /* <DEDUP_REMOVED lines=13> */
[----:B------:R-:W-:Y:S01]  /*176e0*/  ULDC UR42, c[0x0][0x988] ;  /* 0x00026200002a7ab9 */ /* 0x000fe20000000800 */
[----:B------:R-:W-:Y:S01]  /*176f0*/  ULDC UR43, c[0x0][0x988] ;  /* 0x00026200002b7ab9 */ /* 0x000fe20000000800 */
[----:B------:R-:W-:Y:S02]  /*17700*/  WARPGROUP.DEPBAR.LE gsb0, 0x0 ;  /* 0x00008000000079c5 */ /* 0x000fe40000010000 */
[----:B------:R-:W-:-:S06]  /*17710*/  WARPGROUP.ARRIVE ;  /* 0x00000000000079c5 */ /* 0x000fcc0000000000 */
[----:B------:R-:W-:Y:S03]  /*17720*/  HGMMA.64x16x16.F32 R48, gdesc[UR16], R48, gsb0 ;  /* 0x00200000103079f0 */ /* 0x000fe60008000830 */
[----:B------:R-:W-:Y:S02]  /*17730*/  WARPGROUP.DEPBAR.LE gsb0, 0x0 ;  /* 0x00008000000079c5 */ /* 0x000fe40000010000 */
[----:B------:R-:W-:-:S06]  /*17740*/  WARPGROUP.ARRIVE ;  /* 0x00000000000079c5 */ /* 0x000fcc0000000000 */
[----:B------:R-:W-:Y:S03]  /*17750*/  HGMMA.64x16x16.F32 R40, gdesc[UR12], R40, gsb0 ;  /* 0x002000000c2879f0 */ /* 0x000fe60008000828 */
[----:B------:R-:W-:Y:S02]  /*17760*/  WARPGROUP.DEPBAR.LE gsb0, 0x0 ;  /* 0x00008000000079c5 */ /* 0x000fe40000010000 */
[----:B------:R-:W-:-:S06]  /*17770*/  WARPGROUP.ARRIVE ;  /* 0x00000000000079c5 */ /* 0x000fcc0000000000 */
[----:B------:R-:W-:Y:S01]  /*17780*/  HGMMA.64x16x16.F32 R32, gdesc[UR8], R32, gsb0 ;  /* 0x00200000082079f0 */ /* 0x000fe20008000820 */
[----:B------:R-:W-:Y:S02]  /*17790*/  ULDC UR8, c[0x0][0x9d8] ;  /* 0x0002760000087ab9 */ /* 0x000fe40000000800 */
[----:B------:R-:W-:Y:S02]  /*177a0*/  WARPGROUP.DEPBAR.LE gsb0, 0x0 ;  /* 0x00008000000079c5 */ /* 0x000fe40000010000 */
[----:B------:R-:W-:-:S06]  /*177b0*/  WARPGROUP.ARRIVE ;  /* 0x00000000000079c5 */ /* 0x000fcc0000000000 */
[----:B------:R-:W-:Y:S01]  /*177c0*/  HGMMA.64x16x16.F32 R24, gdesc[UR4], R24, gsb0 ;  /* 0x00200000041879f0 */ /* 0x000fe20008000818 */
[----:B------:R-:W-:Y:S01]  /*177d0*/  R2UR UR6, R2 ;  /* 0x00000000020672ca */ /* 0x000fe200000e0000 */
[----:B------:R-:W-:Y:S01]  /*177e0*/  UMOV UR4, UR36 ;  /* 0x0000002400047c82 */ /* 0x000fe20008000000 */
[----:B------:R-:W-:Y:S01]  /*177f0*/  R2UR UR7, R3 ;  /* 0x00000000030772ca */ /* 0x000fe200000e0000 */
[----:B------:R-:W-:Y:S01]  /*17800*/  UMOV UR5, UR37 ;  /* 0x0000002500057c82 */ /* 0x000fe20008000000 */
[----:B------:R-:W1:Y:S02]  /*17810*/  LDC R3, c[0x0][0x448] ;  /* 0x00011200ff037b82 */ /* 0x000e640000000800 */
[----:B-1----:R-:W-:Y:S01]  /*17820*/  ISETP.NE.AND P2, PT, R3, 0x1, PT ;  /* 0x000000010300780c */ /* 0x002fe20003f45270 */
[----:B------:R-:W-:-:S12]  /*17830*/  IMAD.IADD R3, R235, 0x1, R230 ;  /* 0x00000001eb037824 */ /* 0x000fd800078e02e6 */
[----:B0-----:R-:W0:Y:S08]  /*17840*/  @P2 LDC R10, c[0x0][0x44c] ;  /* 0x00011300ff0a2b82 */ /* 0x001e300000000800 */
[----:B------:R-:W1:Y:S01]  /*17850*/  @P2 LDC R11, c[0x0][0x450] ;  /* 0x00011400ff0b2b82 */ /* 0x000e620000000800 */
[----:B------:R-:W-:Y:S02]  /*17860*/  WARPGROUP.DEPBAR.LE gsb0, 0x0 ;  /* 0x00008000000079c5 */ /* 0x000fe40000010000 */
[----:B------:R-:W-:-:S06]  /*17870*/  WARPGROUP.ARRIVE ;  /* 0x00000000000079c5 */ /* 0x000fcc0000000000 */
[----:B------:R-:W-:Y:S01]  /*17880*/  HGMMA.64x16x16.F32 R56, gdesc[UR36], R56, gsb0 ;  /* 0x00200000243879f0 */ /* 0x000fe20008000838 */
[----:B------:R-:W-:Y:S01]  /*17890*/  ULDC UR38, c[0x0][0x9d8] ;  /* 0x0002760000267ab9 */ /* 0x000fe20000000800 */
[----:B------:R-:W-:Y:S01]  /*178a0*/  ULDC UR39, c[0x0][0x9d8] ;  /* 0x0002760000277ab9 */ /* 0x000fe20000000800 */
[----:B0-----:R-:W-:Y:S01]  /*178b0*/  @P2 IMAD.HI.U32 R10, R3, R10, RZ ;  /* 0x0000000a030a2227 */ /* 0x001fe200078e00ff */
        /* <DEDUP_REMOVED lines=8> */
[----:B------:R-:W-:Y:S01]  /*17940*/  R2UR UR6, R6 ;  /* 0x00000000060672ca */ /* 0x000fe200000e0000 */
[----:B------:R-:W-:Y:S01]  /*17950*/  UMOV UR4, UR36 ;  /* 0x0000002400047c82 */ /* 0x000fe20008000000 */
[----:B------:R-:W-:Y:S01]  /*17960*/  R2UR UR7, R7 ;  /* 0x00000000070772ca */ /* 0x000fe200000e0000 */
[----:B------:R-:W-:Y:S01]  /*17970*/  UMOV UR5, UR37 ;  /* 0x0000002500057c82 */ /* 0x000fe20008000000 */
[----:B------:R-:W0:Y:S01]  /*17980*/  MUFU.TANH R58, R58 ;  /* 0x0000003a003a7308 */ /* 0x000e220000002400 */
[----:B------:R-:W-:Y:S01]  /*17990*/  FMUL.FTZ R7, R60, UR8 ;  /* 0x000000083c077c20 */ /* 0x000fe20008410000 */
[----:B------:R-:W-:Y:S01]  /*179a0*/  FMUL.FTZ R5, R57, UR8 ;  /* 0x0000000839057c20 */ /* 0x000fe20008410000 */
[----:B------:R-:W-:-:S05]  /*179b0*/  FMUL.FTZ R6, R61, UR8 ;  /* 0x000000083d067c20 */ /* 0x000fca0008410000 */
[----:B------:R-:W2:Y:S08]  /*179c0*/  MUFU.TANH R13, R59 ;  /* 0x0000003b000d7308 */ /* 0x000eb00000002400 */
        /* <DEDUP_REMOVED lines=12> */
[----:B------:R-:W-:Y:S01]  /*17a90*/  R2UR UR6, R8 ;  /* 0x00000000080672ca */ /* 0x000fe200000e0000 */
[----:B------:R-:W-:Y:S01]  /*17aa0*/  UMOV UR4, UR36 ;  /* 0x0000002400047c82 */ /* 0x000fe20008000000 */
[----:B------:R-:W-:Y:S01]  /*17ab0*/  R2UR UR7, R9 ;  /* 0x00000000090772ca */ /* 0x000fe200000e0000 */
[----:B------:R-:W-:Y:S01]  /*17ac0*/  UMOV UR5, UR37 ;  /* 0x0000002500057c82 */ /* 0x000fe20008000000 */
[----:B------:R-:W-:Y:S01]  /*17ad0*/  VIADD R8, R4, 0x986 ;  /* 0x0000098604087836 */ /* 0x000fe20000000000 */
[----:B------:R-:W-:Y:S01]  /*17ae0*/  MOV R9, 0x40000040 ;  /* 0x4000004000097802 */ /* 0x000fe20000000f00 */
[----:B------:R-:W-:Y:S01]  /*17af0*/  IMAD.MOV.U32 R4, RZ, RZ, R3 ;  /* 0x000000ffff047224 */ /* 0x000fe200078e0003 */
[----:B-1----:R-:W-:Y:S01]  /*17b00*/  @P2 SHF.R.U32.HI R4, RZ, R11, R10 ;  /* 0x0000000bff042219 */ /* 0x002fe2000001160a */
[----:B------:R-:W-:Y:S01]  /*17b10*/  IMAD R3, R84, -0x50, R232 ;  /* 0xffffffb054037824 */ /* 0x000fe200078e02e8 */
[----:B------:R-:W1:Y:S01]  /*17b20*/  MUFU.TANH R50, R50 ;  /* 0x0000003200327308 */ /* 0x000e620000002400 */
[----:B------:R-:W-:Y:S01]  /*17b30*/  FMUL.FTZ R49, R49, UR8 ;  /* 0x0000000831317c20 */ /* 0x000fe20008410000 */
[----:B------:R-:W-:Y:S01]  /*17b40*/  FMUL.FTZ R52, R52, UR8 ;  /* 0x0000000834347c20 */ /* 0x000fe20008410000 */
[----:B------:R-:W0:Y:S01]  /*17b50*/  SHFL.IDX PT, R10, R4, 0x1, 0x1c1f ;  /* 0x003c1f00040a7f89 */ /* 0x000e2200000e0000 */
[----:B------:R-:W-:-:S02]  /*17b60*/  VIADD R3, R3, 0x50 ;  /* 0x0000005003037836 */ /* 0x000fc40000000000 */
[----:B------:R-:W-:Y:S01]  /*17b70*/  FMUL.FTZ R53, R53, UR8 ;  /* 0x0000000835357c20 */ /* 0x000fe20008410000 */
[----:B------:R-:W2:Y:S01]  /*17b80*/  SHFL.IDX PT, R4, R4, RZ, 0x1c1f ;  /* 0x001c1fff04047589 */ /* 0x000ea200000e0000 */
[----:B------:R-:W-:Y:S08]  /*17b90*/  MUFU.TANH R51, R51 ;  /* 0x0000003300337308 */ /* 0x000ff00000002400 */
[----:B------:R-:W1:Y:S08]  /*17ba0*/  MUFU.TANH R54, R54 ;  /* 0x0000003600367308 */ /* 0x000e700000002400 */
[----:B------:R-:W1:Y:S08]  /*17bb0*/  MUFU.TANH R55, R55 ;  /* 0x0000003700377308 */ /* 0x000e700000002400 */
        /* <DEDUP_REMOVED lines=8> */
[----:B------:R-:W1:Y:S01]  /*17c40*/  MUFU.TANH R12, R42 ;  /* 0x0000002a000c7308 */ /* 0x000e620000002400 */
[----:B------:R-:W-:Y:S01]  /*17c50*/  HGMMA.64x16x16.F32 R32, gdesc[UR4], R32, gsb0 ;  /* 0x00200000042079f0 */ /* 0x000fe20008000820 */
[----:B------:R-:W-:Y:S01]  /*17c60*/  R2UR UR6, R8 ;  /* 0x00000000080672ca */ /* 0x000fe200000e0000 */
[----:B------:R-:W-:Y:S01]  /*17c70*/  UMOV UR4, UR36 ;  /* 0x0000002400047c82 */ /* 0x000fe20008000000 */
[----:B------:R-:W-:Y:S01]  /*17c80*/  R2UR UR7, R9 ;  /* 0x00000000090772ca */ /* 0x000fe200000e0000 */
[----:B------:R-:W-:Y:S01]  /*17c90*/  IMAD.MOV.U32 R9, RZ, RZ, -0x50 ;  /* 0xffffffb0ff097424 */ /* 0x000fe200078e00ff */
[----:B------:R-:W-:Y:S01]  /*17ca0*/  UMOV UR5, UR37 ;  /* 0x0000002500057c82 */ /* 0x000fe20008000000 */
[----:B------:R-:W-:Y:S01]  /*17cb0*/  FMUL.FTZ R40, R40, UR8 ;  /* 0x0000000828287c20 */ /* 0x000fe20008410000 */
[----:B------:R-:W1:Y:S01]  /*17cc0*/  MUFU.TANH R14, R43 ;  /* 0x0000002b000e7308 */ /* 0x000e620000002400 */
[----:B------:R-:W-:-:S02]  /*17cd0*/  IMAD R9, R84, R9, 0x51 ;  /* 0x0000005154097424 */ /* 0x000fc400078e0209 */
[----:B------:R-:W-:Y:S01]  /*17ce0*/  FMUL.FTZ R41, R41, UR8 ;  /* 0x0000000829297c20 */ /* 0x000fe20008410000 */
[----:B------:R-:W-:Y:S01]  /*17cf0*/  FMUL.FTZ R44, R44, UR8 ;  /* 0x000000082c2c7c20 */ /* 0x000fe20008410000 */
[----:B------:R-:W-:Y:S01]  /*17d00*/  FMUL.FTZ R45, R45, UR8 ;  /* 0x000000082d2d7c20 */ /* 0x000fe20008410000 */
[C---:B------:R-:W-:Y:S02]  /*17d10*/  IMAD R8, R234.reuse, -0x2, R9 ;  /* 0xfffffffeea087824 */ /* 0x040fe400078e0209 */
[----:B------:R-:W-:Y:S01]  /*17d20*/  IMAD R9, R234, -0x2, R3 ;  /* 0xfffffffeea097824 */ /* 0x000fe200078e0203 */
[----:B------:R-:W-:Y:S02]  /*17d30*/  MUFU.TANH R46, R46 ;  /* 0x0000002e002e7308 */ /* 0x000fe40000002400 */
[----:B------:R-:W-:-:S04]  /*17d40*/  IADD3 R64, -R231, R8, R232 ;  /* 0x00000008e7407210 */ /* 0x000fc80007ffe1e8 */
[-CC-:B0-----:R-:W-:Y:S02]  /*17d50*/  VIADDMNMX R11, R10, R64.reuse, R9.reuse, PT ;  /* 0x000000400a0b7246 */ /* 0x181fe40003800109 */
[----:B------:R-:W0:Y:S01]  /*17d60*/  MUFU.TANH R47, R47 ;  /* 0x0000002f002f7308 */ /* 0x000e220000002400 */
[----:B--2---:R-:W-:Y:S02]  /*17d70*/  VIADDMNMX R9, R4, R64, R9, PT ;  /* 0x0000004004097246 */ /* 0x004fe40003800109 */
[C---:B------:R-:W-:Y:S02]  /*17d80*/  ISETP.GT.AND P3, PT, R11.reuse, RZ, PT ;  /* 0x000000ff0b00720c */ /* 0x040fe40003f64270 */
[C---:B------:R-:W-:Y:S02]  /*17d90*/  ISETP.GT.AND P4, PT, R11.reuse, 0x1, PT ;  /* 0x000000010b00780c */ /* 0x040fe40003f84270 */
[----:B------:R-:W-:Y:S01]  /*17da0*/  ISETP.GT.AND P5, PT, R11, 0x8, PT ;  /* 0x000000080b00780c */ /* 0x000fe20003fa4270 */
[----:B------:R-:W-:Y:S01]  /*17db0*/  MUFU.TANH R52, R52 ;  /* 0x0000003400347308 */ /* 0x000fe20000002400 */
[----:B------:R-:W-:-:S02]  /*17dc0*/  FSEL R66, R58, -INF , P3 ;  /* 0xff8000003a427808 */ /* 0x000fc40001800000 */
[----:B------:R-:W-:Y:S02]  /*17dd0*/  FSEL R13, R13, -INF , P4 ;  /* 0xff8000000d0d7808 */ /* 0x000fe40002000000 */
[C---:B------:R-:W-:Y:S02]  /*17de0*/  ISETP.GT.AND P3, PT, R11.reuse, 0x9, PT ;  /* 0x000000090b00780c */ /* 0x040fe40003f64270 */
[----:B---3--:R-:W-:Y:S01]  /*17df0*/  FSEL R62, R62, -INF , P5 ;  /* 0xff8000003e3e7808 */ /* 0x008fe20002800000 */
[----:B------:R-:W-:Y:S01]  /*17e00*/  MUFU.TANH R53, R53 ;  /* 0x0000003500357308 */ /* 0x000fe20000002400 */
[----:B------:R-:W-:Y:S02]  /*17e10*/  FMNMX.FTZ R3, R66, R13, !PT ;  /* 0x0000000d42037209 */ /* 0x000fe40007810000 */
[----:B------:R-:W-:Y:S02]  /*17e20*/  ISETP.GT.AND P4, PT, R11, 0x10, PT ;  /* 0x000000100b00780c */ /* 0x000fe40003f84270 */
[----:B----4-:R-:W-:-:S02]  /*17e30*/  FSEL R60, R60, -INF , P3 ;  /* 0xff8000003c3c7808 */ /* 0x010fc40001800000 */
[----:B------:R-:W-:Y:S01]  /*17e40*/  FMNMX.FTZ R3, R62, R3, !PT ;  /* 0x000000033e037209 */ /* 0x000fe20007810000 */
[----:B------:R-:W-:Y:S01]  /*17e50*/  MUFU.TANH R41, R41 ;  /* 0x0000002900297308 */ /* 0x000fe20000002400 */
[----:B------:R-:W-:Y:S02]  /*17e60*/  ISETP.GT.AND P3, PT, R11, 0x11, PT ;  /* 0x000000110b00780c */ /* 0x000fe40003f64270 */
[----:B-1----:R-:W-:Y:S01]  /*17e70*/  FSEL R58, R50, -INF , P4 ;  /* 0xff800000323a7808 */ /* 0x002fe20002000000 */
[----:B------:R-:W-:Y:S02]  /*17e80*/  WARPGROUP.DEPBAR.LE gsb0, 0x0 ;  /* 0x00008000000079c5 */ /* 0x000fe40000010000 */
[----:B------:R-:W-:Y:S01]  /*17e90*/  WARPGROUP.ARRIVE ;  /* 0x00000000000079c5 */ /* 0x000fe20000000000 */
[----:B------:R-:W-:Y:S01]  /*17ea0*/  FMUL.FTZ R34, R34, UR8 ;  /* 0x0000000822227c20 */ /* 0x000fe20008410000 */
[----:B------:R-:W-:Y:S01]  /*17eb0*/  FMNMX.FTZ R3, R60, R3, !PT ;  /* 0x000000033c037209 */ /* 0x000fe20007810000 */
[----:B------:R-:W-:Y:S01]  /*17ec0*/  FMUL.FTZ R35, R35, UR8 ;  /* 0x0000000823237c20 */ /* 0x000fe20008410000 */
[----:B------:R-:W-:Y:S01]  /*17ed0*/  ISETP.GT.AND P4, PT, R11, 0x18, PT ;  /* 0x000000180b00780c */ /* 0x000fe20003f84270 */
[----:B------:R1:W2:Y:S01]  /*17ee0*/  MUFU.TANH R20, R34 ;  /* 0x0000002200147308 */ /* 0x0002a20000002400 */
[----:B------:R-:W-:Y:S01]  /*17ef0*/  HGMMA.64x16x16.F32 R24, gdesc[UR4], R24, gsb0 ;  /* 0x00200000041879f0 */ /* 0x000fe20008000818 */
[----:B------:R-:W-:Y:S01]  /*17f00*/  FMNMX.FTZ R3, R58, R3, !PT ;  /* 0x000000033a037209 */ /* 0x000fe20007810000 */
[----:B------:R-:W-:Y:S01]  /*17f10*/  FMUL.FTZ R38, R38, UR8 ;  /* 0x0000000826267c20 */ /* 0x000fe20008410000 */
[----:B------:R-:W-:Y:S01]  /*17f20*/  FSEL R8, R54, -INF , P4 ;  /* 0xff80000036087808 */ /* 0x000fe20002000000 */
[----:B------:R-:W-:Y:S01]  /*17f30*/  FMUL.FTZ R39, R39, UR8 ;  /* 0x0000000827277c20 */ /* 0x000fe20008410000 */
[----:B------:R-:W-:Y:S01]  /*17f40*/  ISETP.GT.AND P4, PT, R11, 0x20, PT ;  /* 0x000000200b00780c */ /* 0x000fe20003f84270 */
[----:B------:R-:W-:Y:S01]  /*17f50*/  FMUL.FTZ R32, R32, UR8 ;  /* 0x0000000820207c20 */ /* 0x000fe20008410000 */
[----:B------:R-:W3:Y:S01]  /*17f60*/  MUFU.TANH R35, R35 ;  /* 0x0000002300237308 */ /* 0x000ee20000002400 */
[----:B-1----:R-:W-:Y:S01]  /*17f70*/  FSEL R34, R51, -INF , P3 ;  /* 0xff80000033227808 */ /* 0x002fe20001800000 */
[----:B------:R-:W-:Y:S01]  /*17f80*/  FMUL.FTZ R36, R36, UR8 ;  /* 0x0000000824247c20 */ /* 0x000fe20008410000 */
[----:B------:R-:W-:Y:S01]  /*17f90*/  ISETP.GT.AND P3, PT, R11, 0x19, PT ;  /* 0x000000190b00780c */ /* 0x000fe20003f64270 */
[----:B------:R-:W-:Y:S01]  /*17fa0*/  ULDC UR4, c[0x0][0x988] ;  /* 0x0002620000047ab9 */ /* 0x000fe20000000800 */
[----:B------:R-:W-:Y:S01]  /*17fb0*/  FMNMX.FTZ R3, R34, R3, !PT ;  /* 0x0000000322037209 */ /* 0x000fe20007810000 */
[----:B------:R-:W-:Y:S01]  /*17fc0*/  FMUL.FTZ R33, R33, UR8 ;  /* 0x0000000821217c20 */ /* 0x000fe20008410000 */
[----:B------:R-:W-:Y:S01]  /*17fd0*/  FSEL R10, R55, -INF , P3 ;  /* 0xff800000370a7808 */ /* 0x000fe20001800000 */
[----:B------:R-:W1:Y:S01]  /*17fe0*/  MUFU.TANH R38, R38 ;  /* 0x0000002600267308 */ /* 0x000e620000002400 */
[----:B------:R-:W-:Y:S01]  /*17ff0*/  FMNMX.FTZ R15, R8, R3, !PT ;  /* 0x00000003080f7209 */ /* 0x000fe20007810000 */
[----:B------:R-:W-:Y:S01]  /*18000*/  FMUL.FTZ R37, R37, UR8 ;  /* 0x0000000825257c20 */ /* 0x000fe20008410000 */
[----:B------:R-:W-:-:S02]  /*18010*/  ISETP.GT.AND P3, PT, R11, 0x21, PT ;  /* 0x000000210b00780c */ /* 0x000fc40003f64270 */
[----:B------:R-:W-:Y:S02]  /*18020*/  FSEL R12, R12, -INF , P4 ;  /* 0xff8000000c0c7808 */ /* 0x000fe40002000000 */
[----:B------:R-:W-:Y:S01]  /*18030*/  FMNMX.FTZ R15, R10, R15, !PT ;  /* 0x0000000f0a0f7209 */ /* 0x000fe20007810000 */
[----:B------:R-:W4:Y:S01]  /*18040*/  MUFU.TANH R39, R39 ;  /* 0x0000002700277308 */ /* 0x000f220000002400 */
[C---:B------:R-:W-:Y:S02]  /*18050*/  ISETP.GT.AND P4, PT, R11.reuse, 0x28, PT ;  /* 0x000000280b00780c */ /* 0x040fe40003f84270 */
[----:B------:R-:W-:Y:S02]  /*18060*/  FSEL R14, R14, -INF , P3 ;  /* 0xff8000000e0e7808 */ /* 0x000fe40001800000 */
[----:B------:R-:W-:Y:S02]  /*18070*/  FMNMX.FTZ R15, R12, R15, !PT ;  /* 0x0000000f0c0f7209 */ /* 0x000fe40007810000 */
[----:B------:R-:W-:Y:S01]  /*18080*/  ISETP.GT.AND P3, PT, R11, 0x29, PT ;  /* 0x000000290b00780c */ /* 0x000fe20003f64270 */
[----:B------:R-:W-:Y:S01]  /*18090*/  MUFU.TANH R72, R32 ;  /* 0x0000002000487308 */ /* 0x000fe20000002400 */
[----:B------:R-:W-:-:S02]  /*180a0*/  FMNMX.FTZ R15, R14, R15, !PT ;  /* 0x0000000f0e0f7209 */ /* 0x000fc40007810000 */
[----:B0-----:R-:W-:Y:S02]  /*180b0*/  FSEL R56, R47, -INF , P3 ;  /* 0xff8000002f387808 */ /* 0x001fe40001800000 */
[----:B------:R-:W-:Y:S02]  /*180c0*/  ISETP.GT.AND P3, PT, R11, 0x31, PT ;  /* 0x000000310b00780c */ /* 0x000fe40003f64270 */
[C---:B------:R-:W-:Y:S01]  /*180d0*/  ISETP.GT.AND P5, PT, R9.reuse, 0x1, PT ;  /* 0x000000010900780c */ /* 0x040fe20003fa4270 */
[----:B------:R-:W-:Y:S01]  /*180e0*/  MUFU.TANH R74, R36 ;  /* 0x00000024004a7308 */ /* 0x000fe20000002400 */
[----:B------:R-:W-:-:S07]  /*180f0*/  ISETP.GT.AND P6, PT, R9, 0x11, PT ;  /* 0x000000110900780c */ /* 0x000fce0003fc4270 */
[----:B------:R-:W-:Y:S01]  /*18100*/  MUFU.TANH R45, R45 ;  /* 0x0000002d002d7308 */ /* 0x000fe20000002400 */
[----:B------:R-:W-:Y:S02]  /*18110*/  WARPGROUP.DEPBAR.LE gsb0, 0x0 ;  /* 0x00008000000079c5 */ /* 0x000fe40000010000 */
[----:B------:R-:W-:Y:S01]  /*18120*/  FMUL.FTZ R3, R26, UR8 ;  /* 0x000000081a037c20 */ /* 0x000fe20008410000 */
[----:B------:R-:W-:Y:S01]  /*18130*/  FSEL R26, R46, -INF , P4 ;  /* 0xff8000002e1a7808 */ /* 0x000fe20002000000 */
[----:B------:R-:W-:Y:S01]  /*18140*/  FMUL.FTZ R27, R27, UR8 ;  /* 0x000000081b1b7c20 */ /* 0x000fe20008410000 */
[----:B------:R-:W-:Y:S02]  /*18150*/  ISETP.GT.AND P4, PT, R11, 0x30, PT ;  /* 0x000000300b00780c */ /* 0x000fe40003f84270 */
[----:B------:R0:W4:Y:S01]  /*18160*/  MUFU.TANH R21, R3 ;  /* 0x0000000300157308 */ /* 0x0001220000002400 */
[----:B------:R-:W-:Y:S01]  /*18170*/  FMNMX.FTZ R15, R26, R15, !PT ;  /* 0x0000000f1a0f7209 */ /* 0x000fe20007810000 */
[----:B------:R-:W-:Y:S01]  /*18180*/  FMUL.FTZ R31, R31, UR8 ;  /* 0x000000081f1f7c20 */ /* 0x000fe20008410000 */
[----:B--2---:R-:W-:Y:S01]  /*18190*/  FSEL R54, R20, -INF , P4 ;  /* 0xff80000014367808 */ /* 0x004fe20002000000 */
[----:B------:R-:W-:Y:S01]  /*181a0*/  FMUL.FTZ R24, R24, UR8 ;  /* 0x0000000818187c20 */ /* 0x000fe20008410000 */
[----:B------:R-:W-:Y:S01]  /*181b0*/  FMNMX.FTZ R15, R56, R15, !PT ;  /* 0x0000000f380f7209 */ /* 0x000fe20007810000 */
[----:B------:R-:W-:Y:S01]  /*181c0*/  FMUL.FTZ R28, R28, UR8 ;  /* 0x000000081c1c7c20 */ /* 0x000fe20008410000 */
[----:B------:R-:W-:Y:S01]  /*181d0*/  ISETP.GT.AND P4, PT, R11, 0x38, PT ;  /* 0x000000380b00780c */ /* 0x000fe20003f84270 */
[----:B------:R-:W2:Y:S01]  /*181e0*/  MUFU.TANH R27, R27 ;  /* 0x0000001b001b7308 */ /* 0x000ea20000002400 */
[----:B0-----:R-:W-:Y:S01]  /*181f0*/  FMUL.FTZ R3, R30, UR8 ;  /* 0x000000081e037c20 */ /* 0x001fe20008410000 */
[----:B---3--:R-:W-:Y:S01]  /*18200*/  FSEL R30, R35, -INF , P3 ;  /* 0xff800000231e7808 */ /* 0x008fe20001800000 */
[----:B------:R-:W-:Y:S01]  /*18210*/  FMUL.FTZ R25, R25, UR8 ;  /* 0x0000000819197c20 */ /* 0x000fe20008410000 */
[----:B------:R-:W-:Y:S01]  /*18220*/  FMNMX.FTZ R15, R54, R15, !PT ;  /* 0x0000000f360f7209 */ /* 0x000fe20007810000 */
[----:B------:R-:W-:Y:S01]  /*18230*/  FMUL.FTZ R29, R29, UR8 ;  /* 0x000000081d1d7c20 */ /* 0x000fe20008410000 */
[----:B------:R-:W-:Y:S01]  /*18240*/  ISETP.GT.AND P3, PT, R11, 0x39, PT ;  /* 0x000000390b00780c */ /* 0x000fe20003f64270 */
[----:B------:R0:W-:Y:S01]  /*18250*/  @!P1 SYNCS.ARRIVE.TRANS64.RED.A1T0 RZ, [R0+URZ], RZ ;  /* 0x000000ff00ff99a7 */ /* 0x0001e2000810043f */
[----:B------:R3:W0:Y:S01]  /*18260*/  MUFU.TANH R42, R3 ;  /* 0x00000003002a7308 */ /* 0x0006220000002400 */
[----:B-1----:R-:W-:-:S02]  /*18270*/  FSEL R38, R38, -INF , P4 ;  /* 0xff80000026267808 */ /* 0x002fc40002000000 */
[----:B------:R-:W-:Y:S02]  /*18280*/  FMNMX.FTZ R15, R30, R15, !PT ;  /* 0x0000000f1e0f7209 */ /* 0x000fe40007810000 */
[----:B------:R-:W-:Y:S02]  /*18290*/  ISETP.GT.AND P4, PT, R11, 0x40, PT ;  /* 0x000000400b00780c */ /* 0x000fe40003f84270 */
[----:B----4-:R-:W-:Y:S01]  /*182a0*/  FSEL R50, R39, -INF , P3 ;  /* 0xff80000027327808 */ /* 0x010fe20001800000 */
[----:B------:R-:W1:Y:S01]  /*182b0*/  MUFU.TANH R20, R31 ;  /* 0x0000001f00147308 */ /* 0x000e620000002400 */
[----:B------:R-:W-:Y:S01]  /*182c0*/  FMNMX.FTZ R15, R38, R15, !PT ;  /* 0x0000000f260f7209 */ /* 0x000fe20007810000 */
[----:B---3--:R-:W-:Y:S01]  /*182d0*/  FMUL.FTZ R3, R48, UR8 ;  /* 0x0000000830037c20 */ /* 0x008fe20008410000 */
[----:B------:R-:W-:Y:S02]  /*182e0*/  ISETP.GT.AND P3, PT, R11, 0x41, PT ;  /* 0x000000410b00780c */ /* 0x000fe40003f64270 */
[----:B------:R-:W-:-:S02]  /*182f0*/  FSEL R46, R21, -INF , P4 ;  /* 0xff800000152e7808 */ /* 0x000fc40002000000 */
[----:B------:R-:W-:Y:S01]  /*18300*/  FMNMX.FTZ R15, R50, R15, !PT ;  /* 0x0000000f320f7209 */ /* 0x000fe20007810000 */
[----:B------:R-:W3:Y:S01]  /*18310*/  MUFU.TANH R21, R3 ;  /* 0x0000000300157308 */ /* 0x000ee20000002400 */
[----:B------:R-:W-:Y:S02]  /*18320*/  ISETP.GT.AND P4, PT, R11, 0x48, PT ;  /* 0x000000480b00780c */ /* 0x000fe40003f84270 */
[----:B--2---:R-:W-:Y:S02]  /*18330*/  FSEL R48, R27, -INF , P3 ;  /* 0xff8000001b307808 */ /* 0x004fe40001800000 */
[----:B------:R-:W-:Y:S02]  /*18340*/  FMNMX.FTZ R15, R46, R15, !PT ;  /* 0x0000000f2e0f7209 */ /* 0x000fe40007810000 */
[----:B------:R-:W-:Y:S01]  /*18350*/  ISETP.GT.AND P3, PT, R11, 0x49, PT ;  /* 0x000000490b00780c */ /* 0x000fe20003f64270 */
[----:B------:R2:W4:Y:S01]  /*18360*/  MUFU.TANH R27, R40 ;  /* 0x00000028001b7308 */ /* 0x0005220000002400 */
[----:B0-----:R-:W-:-:S02]  /*18370*/  FSEL R42, R42, -INF , P4 ;  /* 0xff8000002a2a7808 */ /* 0x001fc40002000000 */
[----:B------:R-:W-:Y:S02]  /*18380*/  FMNMX.FTZ R15, R48, R15, !PT ;  /* 0x0000000f300f7209 */ /* 0x000fe40007810000 */
[----:B-1----:R-:W-:Y:S02]  /*18390*/  FSEL R20, R20, -INF , P3 ;  /* 0xff80000014147808 */ /* 0x002fe40001800000 */
[----:B------:R-:W-:Y:S01]  /*183a0*/  FMNMX.FTZ R15, R42, R15, !PT ;  /* 0x0000000f2a0f7209 */ /* 0x000fe20007810000 */
[----:B------:R3:W-:Y:S01]  /*183b0*/  MUFU.TANH R76, R24 ;  /* 0x00000018004c7308 */ /* 0x0007e20000002400 */
[C---:B------:R-:W-:Y:S02]  /*183c0*/  ISETP.GT.AND P3, PT, R9.reuse, RZ, PT ;  /* 0x000000ff0900720c */ /* 0x040fe40003f64270 */
[----:B------:R-:W-:Y:S02]  /*183d0*/  FMNMX.FTZ R15, R20, R15, !PT ;  /* 0x0000000f140f7209 */ /* 0x000fe40007810000 */
[----:B------:R-:W-:-:S02]  /*183e0*/  ISETP.GT.AND P4, PT, R9, 0x8, PT ;  /* 0x000000080900780c */ /* 0x000fc40003f84270 */
[----:B------:R-:W-:Y:S01]  /*183f0*/  FSEL R32, R2, -INF , P3 ;  /* 0xff80000002207808 */ /* 0x000fe20001800000 */
[----:B------:R-:W0:Y:S01]  /*18400*/  SHFL.BFLY PT, R68, R15, 0x2, 0x1f ;  /* 0x0c401f000f447f89 */ /* 0x000e2200000e0000 */
[----:B------:R-:W-:Y:S01]  /*18410*/  FSEL R11, R5, -INF , P5 ;  /* 0xff800000050b7808 */ /* 0x000fe20002800000 */
[----:B------:R1:W4:Y:S01]  /*18420*/  MUFU.TANH R31, R44 ;  /* 0x0000002c001f7308 */ /* 0x0003220000002400 */
[----:B------:R-:W-:Y:S02]  /*18430*/  ISETP.GT.AND P5, PT, R9, 0x9, PT ;  /* 0x000000090900780c */ /* 0x000fe40003fa4270 */
[----:B------:R-:W-:Y:S02]  /*18440*/  FSEL R36, R7, -INF , P4 ;  /* 0xff80000007247808 */ /* 0x000fe40002000000 */
[----:B------:R-:W-:Y:S02]  /*18450*/  FMNMX.FTZ R5, R32, R11, !PT ;  /* 0x0000000b20057209 */ /* 0x000fe40007810000 */
[----:B------:R-:W-:Y:S01]  /*18460*/  ISETP.GT.AND P3, PT, R9, 0x10, PT ;  /* 0x000000100900780c */ /* 0x000fe20003f64270 */
[----:B------:R4:W-:Y:S01]  /*18470*/  MUFU.TANH R78, R28 ;  /* 0x0000001c004e7308 */ /* 0x0009e20000002400 */
[----:B--2---:R-:W-:-:S02]  /*18480*/  FSEL R40, R6, -INF , P5 ;  /* 0xff80000006287808 */ /* 0x004fc40002800000 */
[----:B------:R-:W-:Y:S02]  /*18490*/  FMNMX.FTZ R5, R36, R5, !PT ;  /* 0x0000000524057209 */ /* 0x000fe40007810000 */
[----:B---3--:R-:W-:Y:S02]  /*184a0*/  FSEL R24, R21, -INF , P3 ;  /* 0xff80000015187808 */ /* 0x008fe40001800000 */
[----:B------:R-:W-:Y:S01]  /*184b0*/  FMNMX.FTZ R5, R40, R5, !PT ;  /* 0x0000000528057209 */ /* 0x000fe20007810000 */
[----:B------:R-:W2:Y:S01]  /*184c0*/  MUFU.TANH R33, R33 ;  /* 0x0000002100217308 */ /* 0x000ea20000002400 */
[----:B------:R-:W-:Y:S02]  /*184d0*/  ISETP.GT.AND P4, PT, R9, 0x18, PT ;  /* 0x000000180900780c */ /* 0x000fe40003f84270 */
[----:B-1----:R-:W-:Y:S02]  /*184e0*/  FSEL R44, R49, -INF , P6 ;  /* 0xff800000312c7808 */ /* 0x002fe40003000000 */
[----:B------:R-:W-:-:S02]  /*184f0*/  FMNMX.FTZ R5, R24, R5, !PT ;  /* 0x0000000518057209 */ /* 0x000fc40007810000 */
[----:B0-----:R-:W-:Y:S01]  /*18500*/  FMNMX.FTZ R68, R15, R68, !PT ;  /* 0x000000440f447209 */ /* 0x001fe20007810000 */
[----:B------:R-:W0:Y:S01]  /*18510*/  MUFU.TANH R37, R37 ;  /* 0x0000002500257308 */ /* 0x000e220000002400 */
[C---:B------:R-:W-:Y:S02]  /*18520*/  ISETP.GT.AND P5, PT, R9.reuse, 0x19, PT ;  /* 0x000000190900780c */ /* 0x040fe40003fa4270 */
[----:B------:R-:W-:Y:S01]  /*18530*/  FSEL R52, R52, -INF , P4 ;  /* 0xff80000034347808 */ /* 0x000fe20002000000 */
[----:B------:R-:W1:Y:S01]  /*18540*/  SHFL.BFLY PT, R3, R68, 0x1, 0x1f ;  /* 0x0c201f0044037f89 */ /* 0x000e6200000e0000 */
[----:B------:R-:W-:Y:S02]  /*18550*/  FMNMX.FTZ R5, R44, R5, !PT ;  /* 0x000000052c057209 */ /* 0x000fe40007810000 */
[----:B------:R-:W-:Y:S01]  /*18560*/  ISETP.GT.AND P3, PT, R9, 0x20, PT ;  /* 0x000000200900780c */ /* 0x000fe20003f64270 */
[----:B------:R-:W3:Y:S01]  /*18570*/  MUFU.TANH R25, R25 ;  /* 0x0000001900197308 */ /* 0x000ee20000002400 */
[----:B------:R-:W-:-:S02]  /*18580*/  FSEL R64, R53, -INF , P5 ;  /* 0xff80000035407808 */ /* 0x000fc40002800000 */
[----:B------:R-:W-:Y:S02]  /*18590*/  FMNMX.FTZ R5, R52, R5, !PT ;  /* 0x0000000534057209 */ /* 0x000fe40007810000 */
[----:B------:R-:W-:Y:S02]  /*185a0*/  ISETP.GT.AND P4, PT, R9, 0x21, PT ;  /* 0x000000210900780c */ /* 0x000fe40003f84270 */
[----:B----4-:R-:W-:Y:S01]  /*185b0*/  FSEL R28, R27, -INF , P3 ;  /* 0xff8000001b1c7808 */ /* 0x010fe20001800000 */
[----:B------:R-:W4:Y:S01]  /*185c0*/  MUFU.TANH R29, R29 ;  /* 0x0000001d001d7308 */ /* 0x000f220000002400 */
[----:B------:R-:W-:Y:S02]  /*185d0*/  FMNMX.FTZ R5, R64, R5, !PT ;  /* 0x0000000540057209 */ /* 0x000fe40007810000 */
[----:B------:R-:W-:Y:S02]  /*185e0*/  ISETP.GT.AND P3, PT, R9, 0x28, PT ;  /* 0x000000280900780c */ /* 0x000fe40003f64270 */
[----:B------:R-:W-:-:S02]  /*185f0*/  FMNMX.FTZ R5, R28, R5, !PT ;  /* 0x000000051c057209 */ /* 0x000fc40007810000 */
[----:B-1----:R-:W-:Y:S01]  /*18600*/  FMNMX.FTZ R4, R68, R3, !PT ;  /* 0x0000000344047209 */ /* 0x002fe20007810000 */
[----:B------:R-:W-:Y:S01]  /*18610*/  IMAD.U32 R3, RZ, RZ, UR4 ;  /* 0x00000004ff037e24 */ /* 0x000fe2000f8e00ff */
[----:B------:R-:W-:Y:S02]  /*18620*/  FSEL R68, R31, -INF , P3 ;  /* 0xff8000001f447808 */ /* 0x000fe40001800000 */
[C---:B------:R-:W-:Y:S01]  /*18630*/  FSETP.NEU.FTZ.AND P6, PT, R4.reuse, -INF , PT ;  /* 0xff8000000400780b */ /* 0x040fe20003fdd000 */
[----:B------:R-:W-:Y:S01]  /*18640*/  FMUL.FTZ R2, R4, R3 ;  /* 0x0000000304027220 */ /* 0x000fe20000410000 */
[----:B------:R-:W-:-:S04]  /*18650*/  ISETP.GT.AND P3, PT, R9, 0x30, PT ;  /* 0x000000300900780c */ /* 0x000fc80003f64270 */
[----:B------:R-:W-:Y:S02]  /*18660*/  FSEL R15, R2, RZ, P6 ;  /* 0x000000ff020f7208 */ /* 0x000fe40003000000 */
[----:B------:R-:W-:Y:S02]  /*18670*/  FSEL R72, R72, -INF , P3 ;  /* 0xff80000048487808 */ /* 0x000fe40001800000 */
[----:B------:R-:W-:Y:S01]  /*18680*/  ISETP.GT.AND P3, PT, R9, 0x38, PT ;  /* 0x000000380900780c */ /* 0x000fe20003f64270 */
[-CC-:B------:R-:W-:Y:S01]  /*18690*/  FFMA.FTZ R209, R66, R3.reuse, -R15.reuse ;  /* 0x0000000342d17223 */ /* 0x180fe2000001080f */
[----:B------:R-:W-:Y:S01]  /*186a0*/  FSEL R66, R41, -INF , P4 ;  /* 0xff80000029427808 */ /* 0x000fe20002000000 */
[-CC-:B------:R-:W-:Y:S01]  /*186b0*/  FFMA.FTZ R211, R62, R3.reuse, -R15.reuse ;  /* 0x000000033ed37223 */ /* 0x180fe2000001080f */
[----:B------:R-:W-:Y:S01]  /*186c0*/  ISETP.GT.AND P4, PT, R9, 0x29, PT ;  /* 0x000000290900780c */ /* 0x000fe20003f84270 */
[--C-:B------:R-:W-:Y:S01]  /*186d0*/  FFMA.FTZ R6, R60, R3, -R15.reuse ;  /* 0x000000033c067223 */ /* 0x100fe2000001080f */
[----:B------:R-:W-:Y:S01]  /*186e0*/  FMNMX.FTZ R5, R66, R5, !PT ;  /* 0x0000000542057209 */ /* 0x000fe20007810000 */
[-CC-:B------:R-:W-:Y:S01]  /*186f0*/  FFMA.FTZ R205, R58, R3.reuse, -R15.reuse ;  /* 0x000000033acd7223 */ /* 0x180fe2000001080f */
[----:B------:R-:W-:Y:S01]  /*18700*/  FSEL R70, R45, -INF , P4 ;  /* 0xff8000002d467808 */ /* 0x000fe20002000000 */
[--C-:B------:R-:W-:Y:S01]  /*18710*/  FFMA.FTZ R7, R34, R3, -R15.reuse ;  /* 0x0000000322077223 */ /* 0x100fe2000001080f */
[----:B------:R-:W-:Y:S01]  /*18720*/  FMNMX.FTZ R5, R68, R5, !PT ;  /* 0x0000000544057209 */ /* 0x000fe20007810000 */
[--C-:B------:R-:W-:Y:S01]  /*18730*/  FFMA.FTZ R2, R13, R3, -R15.reuse ;  /* 0x000000030d027223 */ /* 0x100fe2000001080f */
[----:B------:R-:W-:Y:S01]  /*18740*/  ISETP.GT.AND P4, PT, R9, 0x31, PT ;  /* 0x000000310900780c */ /* 0x000fe20003f84270 */
[----:B------:R-:W-:Y:S01]  /*18750*/  MUFU.EX2 R80, R7 ;  /* 0x0000000700507308 */ /* 0x000fe20000000800 */
[----:B------:R-:W-:Y:S01]  /*18760*/  FMNMX.FTZ R5, R70, R5, !PT ;  /* 0x0000000546057209 */ /* 0x000fe20007810000 */
[-CC-:B------:R-:W-:Y:S01]  /*18770*/  FFMA.FTZ R10, R10, R3.reuse, -R15.reuse ;  /* 0x000000030a0a7223 */ /* 0x180fe2000001080f */
[----:B--2---:R-:W-:Y:S01]  /*18780*/  FSEL R62, R33, -INF , P4 ;  /* 0xff800000213e7808 */ /* 0x004fe20002000000 */
[--C-:B------:R-:W-:Y:S01]  /*18790*/  FFMA.FTZ R14, R14, R3, -R15.reuse ;  /* 0x000000030e0e7223 */ /* 0x100fe2000001080f */
[----:B------:R-:W-:Y:S01]  /*187a0*/  FMNMX.FTZ R5, R72, R5, !PT ;  /* 0x0000000548057209 */ /* 0x000fe20007810000 */
[-CC-:B------:R-:W-:Y:S01]  /*187b0*/  FFMA.FTZ R12, R12, R3.reuse, -R15.reuse ;  /* 0x000000030c0c7223 */ /* 0x180fe2000001080f */
[C---:B------:R-:W-:Y:S01]  /*187c0*/  ISETP.GT.AND P4, PT, R9.reuse, 0x39, PT ;  /* 0x000000390900780c */ /* 0x040fe20003f84270 */
[----:B------:R-:W-:Y:S01]  /*187d0*/  MUFU.EX2 R209, R209 ;  /* 0x000000d100d17308 */ /* 0x000fe20000000800 */
[----:B------:R-:W-:Y:S01]  /*187e0*/  FSEL R74, R74, -INF , P3 ;  /* 0xff8000004a4a7808 */ /* 0x000fe20001800000 */
[--C-:B------:R-:W-:Y:S01]  /*187f0*/  FFMA.FTZ R26, R26, R3, -R15.reuse ;  /* 0x000000031a1a7223 */ /* 0x100fe2000001080f */
[----:B------:R-:W-:Y:S01]  /*18800*/  FMNMX.FTZ R5, R62, R5, !PT ;  /* 0x000000053e057209 */ /* 0x000fe20007810000 */
[-CC-:B------:R-:W-:Y:S01]  /*18810*/  FFMA.FTZ R56, R56, R3.reuse, -R15.reuse ;  /* 0x0000000338387223 */ /* 0x180fe2000001080f */
[----:B------:R-:W-:Y:S01]  /*18820*/  ISETP.GT.AND P3, PT, R9, 0x40, PT ;  /* 0x000000400900780c */ /* 0x000fe20003f64270 */
[--C-:B------:R-:W-:Y:S01]  /*18830*/  FFMA.FTZ R54, R54, R3, -R15.reuse ;  /* 0x0000000336367223 */ /* 0x100fe2000001080f */
[----:B0-----:R-:W-:Y:S01]  /*18840*/  FSEL R60, R37, -INF , P4 ;  /* 0xff800000253c7808 */ /* 0x001fe20002000000 */
[----:B------:R-:W0:Y:S01]  /*18850*/  MUFU.EX2 R2, R2 ;  /* 0x0000000200027308 */ /* 0x000e220000000800 */
[----:B------:R-:W-:Y:S01]  /*18860*/  FMNMX.FTZ R5, R74, R5, !PT ;  /* 0x000000054a057209 */ /* 0x000fe20007810000 */
[-CC-:B------:R-:W-:Y:S01]  /*18870*/  FFMA.FTZ R30, R30, R3.reuse, -R15.reuse ;  /* 0x000000031e1e7223 */ /* 0x180fe2000001080f */
[C---:B------:R-:W-:Y:S01]  /*18880*/  ISETP.GT.AND P4, PT, R9.reuse, 0x41, PT ;  /* 0x000000410900780c */ /* 0x040fe20003f84270 */
[-CC-:B------:R-:W-:Y:S01]  /*18890*/  FFMA.FTZ R38, R38, R3.reuse, -R15.reuse ;  /* 0x0000000326267223 */ /* 0x180fe2000001080f */
[----:B------:R-:W-:Y:S01]  /*188a0*/  FSEL R76, R76, -INF , P3 ;  /* 0xff8000004c4c7808 */ /* 0x000fe20001800000 */
[--C-:B------:R-:W-:Y:S01]  /*188b0*/  FFMA.FTZ R50, R50, R3, -R15.reuse ;  /* 0x0000000332327223 */ /* 0x100fe2000001080f */
[----:B------:R-:W-:Y:S01]  /*188c0*/  FMNMX.FTZ R5, R60, R5, !PT ;  /* 0x000000053c057209 */ /* 0x000fe20007810000 */
[----:B------:R-:W1:Y:S01]  /*188d0*/  MUFU.EX2 R211, R211 ;  /* 0x000000d300d37308 */ /* 0x000e620000000800 */
[----:B------:R-:W-:Y:S01]  /*188e0*/  ISETP.GT.AND P3, PT, R9, 0x48, PT ;  /* 0x000000480900780c */ /* 0x000fe20003f64270 */
[-CC-:B------:R-:W-:Y:S01]  /*188f0*/  FFMA.FTZ R46, R46, R3.reuse, -R15.reuse ;  /* 0x000000032e2e7223 */ /* 0x180fe2000001080f */
[----:B---3--:R-:W-:Y:S01]  /*18900*/  FSEL R58, R25, -INF , P4 ;  /* 0xff800000193a7808 */ /* 0x008fe20002000000 */
[--C-:B------:R-:W-:Y:S01]  /*18910*/  FFMA.FTZ R48, R48, R3, -R15.reuse ;  /* 0x0000000330307223 */ /* 0x100fe2000001080f */
[----:B------:R-:W-:Y:S01]  /*18920*/  FMNMX.FTZ R5, R76, R5, !PT ;  /* 0x000000054c057209 */ /* 0x000fe20007810000 */
[----:B------:R-:W2:Y:S01]  /*18930*/  @P2 LDC R25, c[0x0][0x44c] ;  /* 0x00011300ff192b82 */ /* 0x000ea20000000800 */
[----:B------:R-:W-:Y:S01]  /*18940*/  ISETP.GT.AND P4, PT, R9, 0x49, PT ;  /* 0x000000490900780c */ /* 0x000fe20003f84270 */
[--C-:B------:R-:W-:Y:S01]  /*18950*/  FFMA.FTZ R9, R8, R3, -R15.reuse ;  /* 0x0000000308097223 */ /* 0x100fe2000001080f */
[----:B------:R-:W-:Y:S01]  /*18960*/  FSEL R78, R78, -INF , P3 ;  /* 0xff8000004e4e7808 */ /* 0x000fe20001800000 */
[----:B------:R-:W3:Y:S01]  /*18970*/  MUFU.EX2 R6, R6 ;  /* 0x0000000600067308 */ /* 0x000ee20000000800 */
[----:B------:R-:W-:Y:S01]  /*18980*/  FMNMX.FTZ R5, R58, R5, !PT ;  /* 0x000000053a057209 */ /* 0x000fe20007810000 */
[-CC-:B------:R-:W-:Y:S01]  /*18990*/  FFMA.FTZ R42, R42, R3.reuse, -R15.reuse ;  /* 0x000000032a2a7223 */ /* 0x180fe2000001080f */
[----:B----4-:R-:W-:Y:S01]  /*189a0*/  FSEL R34, R29, -INF , P4 ;  /* 0xff8000001d227808 */ /* 0x010fe20002000000 */
[----:B------:R-:W-:Y:S01]  /*189b0*/  FFMA.FTZ R15, R20, R3, -R15 ;  /* 0x00000003140f7223 */ /* 0x000fe2000001080f */
[----:B------:R-:W-:Y:S01]  /*189c0*/  FMNMX.FTZ R5, R78, R5, !PT ;  /* 0x000000054e057209 */ /* 0x000fe20007810000 */
[----:B------:R-:W4:Y:S01]  /*189d0*/  @P2 LDC R29, c[0x0][0x450] ;  /* 0x00011400ff1d2b82 */ /* 0x000f220000000800 */
[----:B------:R-:W-:Y:S01]  /*189e0*/  MOV R20, R230 ;  /* 0x000000e600147202 */ /* 0x000fe20000000f00 */
[----:B------:R-:W3:Y:S01]  /*189f0*/  MUFU.EX2 R205, R205 ;  /* 0x000000cd00cd7308 */ /* 0x000ee20000000800 */
[----:B------:R-:W-:-:S05]  /*18a00*/  FMNMX.FTZ R5, R34, R5, !PT ;  /* 0x0000000522057209 */ /* 0x000fca0007810000 */
[----:B------:R-:W0:Y:S02]  /*18a10*/  SHFL.BFLY PT, R8, R5, 0x2, 0x1f ;  /* 0x0c401f0005087f89 */ /* 0x000e2400000e0000 */
[----:B------:R-:W3:Y:S08]  /*18a20*/  MUFU.EX2 R207, R9 ;  /* 0x0000000900cf7308 */ /* 0x000ef00000000800 */
[----:B------:R2:W-:Y:S08]  /*18a30*/  MUFU.EX2 R201, R14 ;  /* 0x0000000e00c97308 */ /* 0x0005f00000000800 */
[----:B------:R-:W3:Y:S01]  /*18a40*/  MUFU.EX2 R10, R10 ;  /* 0x0000000a000a7308 */ /* 0x000ee20000000800 */
[----:B--2---:R-:W-:Y:S01]  /*18a50*/  @P2 IMAD.HI.U32 R14, R230, R25, RZ ;  /* 0x00000019e60e2227 */ /* 0x004fe200078e00ff */
[----:B0-----:R-:W-:-:S06]  /*18a60*/  FMNMX.FTZ R8, R5, R8, !PT ;  /* 0x0000000805087209 */ /* 0x001fcc0007810000 */
[----:B------:R-:W-:Y:S01]  /*18a70*/  MUFU.EX2 R12, R12 ;  /* 0x0000000c000c7308 */ /* 0x000fe20000000800 */
[----:B----4-:R-:W-:Y:S01]  /*18a80*/  @P2 SHF.R.U32.HI R20, RZ, R29, R14 ;  /* 0x0000001dff142219 */ /* 0x010fe2000001160e */
[----:B------:R-:W0:Y:S03]  /*18a90*/  SHFL.BFLY PT, R5, R8, 0x1, 0x1f ;  /* 0x0c201f0008057f89 */ /* 0x000e2600000e0000 */
[----:B------:R-:W-:-:S03]  /*18aa0*/  IADD3 R20, R20, R232, -R231 ;  /* 0x000000e814147210 */ /* 0x000fc60007ffe8e7 */
[----:B------:R-:W-:Y:S02]  /*18ab0*/  MUFU.EX2 R26, R26 ;  /* 0x0000001a001a7308 */ /* 0x000fe40000000800 */
[----:B------:R-:W-:-:S05]  /*18ac0*/  IMAD.HI R20, R20, 0x66666667, RZ ;  /* 0x6666666714147827 */ /* 0x000fca00078e02ff */
[----:B------:R-:W-:Y:S01]  /*18ad0*/  SHF.R.U32.HI R225, RZ, 0x1f, R20 ;  /* 0x0000001fffe17819 */ /* 0x000fe20000011614 */
[----:B------:R-:W-:Y:S03]  /*18ae0*/  MUFU.EX2 R195, R15 ;  /* 0x0000000f00c37308 */ /* 0x000fe60000000800 */
[----:B------:R-:W-:-:S04]  /*18af0*/  LEA.HI.SX32 R225, R20, R225, 0x1b ;  /* 0x000000e114e17211 */ /* 0x000fc800078fdaff */
[----:B------:R-:W-:Y:S01]  /*18b00*/  VIMNMX R225, RZ, R225, !PT ;  /* 0x000000e1ffe17248 */ /* 0x000fe20007fe0100 */
[----:B------:R2:W-:Y:S01]  /*18b10*/  MUFU.EX2 R203, R56 ;  /* 0x0000003800cb7308 */ /* 0x0005e20000000800 */
[----:B0-----:R-:W-:Y:S01]  /*18b20*/  FMNMX.FTZ R5, R8, R5, !PT ;  /* 0x0000000508057209 */ /* 0x001fe20007810000 */
[----:B------:R-:W-:Y:S01]  /*18b30*/  FADD.FTZ R8, R209, R2 ;  /* 0x00000002d1087221 */ /* 0x000fe20000010000 */
[----:B------:R-:W-:Y:S02]  /*18b40*/  F2FP.F16.F32.PACK_AB R209, R2, R209 ;  /* 0x000000d102d1723e */ /* 0x000fe400000000ff */
[C---:B------:R-:W-:Y:S01]  /*18b50*/  FSETP.NEU.FTZ.AND P3, PT, R5.reuse, -INF , PT ;  /* 0xff8000000500780b */ /* 0x040fe20003f7d000 */
[----:B------:R-:W-:Y:S01]  /*18b60*/  FMUL.FTZ R7, R5, R3 ;  /* 0x0000000305077220 */ /* 0x000fe20000410000 */
[----:B-1----:R-:W-:Y:S01]  /*18b70*/  FADD.FTZ R27, R211, R8 ;  /* 0x00000008d31b7221 */ /* 0x002fe20000010000 */
[----:B------:R-:W-:Y:S01]  /*18b80*/  MUFU.EX2 R54, R54 ;  /* 0x0000003600367308 */ /* 0x000fe20000000800 */
[----:B---3--:R-:W-:-:S02]  /*18b90*/  F2FP.F16.F32.PACK_AB R211, R6, R211 ;  /* 0x000000d306d3723e */ /* 0x008fc400000000ff */
[----:B--2---:R-:W-:Y:S02]  /*18ba0*/  CS2R R56, SRZ ;  /* 0x0000000000387805 */ /* 0x004fe4000001ff00 */
[----:B------:R-:W-:Y:S01]  /*18bb0*/  FSEL R7, R7, RZ, P3 ;  /* 0x000000ff07077208 */ /* 0x000fe20001800000 */
[----:B------:R-:W-:-:S04]  /*18bc0*/  FADD.FTZ R8, R6, R27 ;  /* 0x0000001b06087221 */ /* 0x000fc80000010000 */
        /* <DEDUP_REMOVED lines=8> */
[----:B------:R-:W-:Y:S01]  /*18c50*/  FADD.FTZ R29, R205, R8 ;  /* 0x00000008cd1d7221 */ /* 0x000fe20000010000 */
[-CC-:B------:R-:W-:Y:S01]  /*18c60*/  FFMA.FTZ R64, R64, R3.reuse, -R7.reuse ;  /* 0x0000000340407223 */ /* 0x180fe20000010807 */
[-CC-:B------:R-:W-:Y:S01]  /*18c70*/  FFMA.FTZ R28, R28, R3.reuse, -R7.reuse ;  /* 0x000000031c1c7223 */ /* 0x180fe20000010807 */
[-C--:B------:R-:W-:Y:S01]  /*18c80*/  FFMA.FTZ R66, R66, R3.reuse, -R7 ;  /* 0x0000000342427223 */ /* 0x080fe20000010807 */
[----:B------:R-:W-:Y:S01]  /*18c90*/  FADD.FTZ R14, R80, R29 ;  /* 0x0000001d500e7221 */ /* 0x000fe20000010000 */
[-CC-:B------:R-:W-:Y:S01]  /*18ca0*/  FFMA.FTZ R68, R68, R3.reuse, -R7.reuse ;  /* 0x0000000344447223 */ /* 0x180fe20000010807 */
[----:B------:R-:W0:Y:S01]  /*18cb0*/  MUFU.EX2 R11, R11 ;  /* 0x0000000b000b7308 */ /* 0x000e220000000800 */
[-CC-:B------:R-:W-:Y:S01]  /*18cc0*/  FFMA.FTZ R70, R70, R3.reuse, -R7.reuse ;  /* 0x0000000346467223 */ /* 0x180fe20000010807 */
[----:B------:R-:W-:Y:S01]  /*18cd0*/  FADD.FTZ R31, R207, R14 ;  /* 0x0000000ecf1f7221 */ /* 0x000fe20000010000 */
[-CC-:B------:R-:W-:Y:S01]  /*18ce0*/  FFMA.FTZ R72, R72, R3.reuse, -R7.reuse ;  /* 0x0000000348487223 */ /* 0x180fe20000010807 */
[-CC-:B------:R-:W-:Y:S01]  /*18cf0*/  FFMA.FTZ R62, R62, R3.reuse, -R7.reuse ;  /* 0x000000033e3e7223 */ /* 0x180fe20000010807 */
[-C--:B------:R-:W-:Y:S01]  /*18d00*/  FFMA.FTZ R74, R74, R3.reuse, -R7 ;  /* 0x000000034a4a7223 */ /* 0x080fe20000010807 */
[----:B------:R-:W-:Y:S01]  /*18d10*/  FADD.FTZ R31, R10, R31 ;  /* 0x0000001f0a1f7221 */ /* 0x000fe20000010000 */
[-CC-:B------:R-:W-:Y:S01]  /*18d20*/  FFMA.FTZ R60, R60, R3.reuse, -R7.reuse ;  /* 0x000000033c3c7223 */ /* 0x180fe20000010807 */
[----:B------:R-:W1:Y:S01]  /*18d30*/  MUFU.EX2 R36, R36 ;  /* 0x0000002400247308 */ /* 0x000e620000000800 */
[-CC-:B------:R-:W-:Y:S01]  /*18d40*/  FFMA.FTZ R76, R76, R3.reuse, -R7.reuse ;  /* 0x000000034c4c7223 */ /* 0x180fe20000010807 */
[-CC-:B------:R-:W-:Y:S01]  /*18d50*/  FFMA.FTZ R58, R58, R3.reuse, -R7.reuse ;  /* 0x000000033a3a7223 */ /* 0x180fe20000010807 */
[-CC-:B------:R-:W-:Y:S01]  /*18d60*/  FFMA.FTZ R78, R78, R3.reuse, -R7.reuse ;  /* 0x000000034e4e7223 */ /* 0x180fe20000010807 */
[----:B------:R-:W-:Y:S01]  /*18d70*/  FFMA.FTZ R34, R34, R3, -R7 ;  /* 0x0000000322227223 */ /* 0x000fe20000010807 */
[----:B------:R-:W-:-:S02]  /*18d80*/  F2FP.F16.F32.PACK_AB R205, R80, R205 ;  /* 0x000000cd50cd723e */ /* 0x000fc400000000ff */
[----:B------:R-:W-:Y:S02]  /*18d90*/  CS2R R80, SRZ ;  /* 0x0000000000507805 */ /* 0x000fe4000001ff00 */
[----:B------:R-:W-:Y:S01]  /*18da0*/  F2FP.F16.F32.PACK_AB R207, R10, R207 ;  /* 0x000000cf0acf723e */ /* 0x000fe200000000ff */
[----:B------:R2:W3:Y:S01]  /*18db0*/  MUFU.EX2 R9, R40 ;  /* 0x0000002800097308 */ /* 0x0004e20000000800 */
[----:B0-----:R-:W-:Y:S01]  /*18dc0*/  FADD.FTZ R27, R32, R11 ;  /* 0x0000000b201b7221 */ /* 0x001fe20000010000 */
[----:B------:R-:W-:-:S06]  /*18dd0*/  F2FP.F16.F32.PACK_AB R208, R11, R32 ;  /* 0x000000200bd0723e */ /* 0x000fcc00000000ff */
[----:B------:R-:W0:Y:S01]  /*18de0*/  MUFU.EX2 R24, R24 ;  /* 0x0000001800187308 */ /* 0x000e220000000800 */
[----:B-1----:R-:W-:Y:S01]  /*18df0*/  FADD.FTZ R8, R36, R27 ;  /* 0x0000001b24087221 */ /* 0x002fe20000010000 */
[----:B--2---:R-:W-:-:S06]  /*18e00*/  CS2R R40, SRZ ;  /* 0x0000000000287805 */ /* 0x004fcc000001ff00 */
[----:B------:R1:W2:Y:S01]  /*18e10*/  MUFU.EX2 R13, R44 ;  /* 0x0000002c000d7308 */ /* 0x0002a20000000800 */
[C---:B---3--:R-:W-:Y:S01]  /*18e20*/  FADD.FTZ R29, R9.reuse, R8 ;  /* 0x00000008091d7221 */ /* 0x048fe20000010000 */
[----:B------:R-:W-:Y:S01]  /*18e30*/  FADD.FTZ R8, R12, R31 ;  /* 0x0000001f0c087221 */ /* 0x000fe20000010000 */
[----:B------:R-:W-:Y:S02]  /*18e40*/  F2FP.F16.F32.PACK_AB R210, R9, R36 ;  /* 0x0000002409d2723e */ /* 0x000fe400000000ff */
[----:B------:R-:W-:Y:S01]  /*18e50*/  CS2R R36, SRZ ;  /* 0x0000000000247805 */ /* 0x000fe2000001ff00 */
[C---:B------:R-:W-:Y:S01]  /*18e60*/  FADD.FTZ R31, R201.reuse, R8 ;  /* 0x00000008c91f7221 */ /* 0x040fe20000010000 */
[----:B------:R-:W-:Y:S01]  /*18e70*/  F2FP.F16.F32.PACK_AB R201, R201, R12 ;  /* 0x0000000cc9c9723e */ /* 0x000fe200000000ff */
[----:B------:R-:W3:Y:S01]  /*18e80*/  MUFU.EX2 R52, R52 ;  /* 0x0000003400347308 */ /* 0x000ee20000000800 */
[----:B0-----:R-:W-:Y:S01]  /*18e90*/  FADD.FTZ R0, R24, R29 ;  /* 0x0000001d18007221 */ /* 0x001fe20000010000 */
[----:B------:R-:W-:Y:S01]  /*18ea0*/  FADD.FTZ R8, R26, R31 ;  /* 0x0000001f1a087221 */ /* 0x000fe20000010000 */
[----:B-1----:R-:W-:-:S03]  /*18eb0*/  CS2R R44, SRZ ;  /* 0x00000000002c7805 */ /* 0x002fc6000001ff00 */
[C---:B------:R-:W-:Y:S01]  /*18ec0*/  FADD.FTZ R33, R203.reuse, R8 ;  /* 0x00000008cb217221 */ /* 0x040fe20000010000 */
[----:B------:R-:W-:Y:S01]  /*18ed0*/  F2FP.F16.F32.PACK_AB R203, R203, R26 ;  /* 0x0000001acbcb723e */ /* 0x000fe200000000ff */
[----:B------:R0:W1:Y:S01]  /*18ee0*/  MUFU.EX2 R15, R64 ;  /* 0x00000040000f7308 */ /* 0x0000620000000800 */
[C---:B--2---:R-:W-:Y:S01]  /*18ef0*/  FADD.FTZ R29, R13.reuse, R0 ;  /* 0x000000000d1d7221 */ /* 0x044fe20000010000 */
[----:B------:R-:W-:Y:S01]  /*18f00*/  FADD.FTZ R8, R54, R33 ;  /* 0x0000002136087221 */ /* 0x000fe20000010000 */
[----:B------:R-:W-:-:S05]  /*18f10*/  F2FP.F16.F32.PACK_AB R204, R13, R24 ;  /* 0x000000180dcc723e */ /* 0x000fca00000000ff */
[----:B------:R-:W2:Y:S01]  /*18f20*/  MUFU.EX2 R28, R28 ;  /* 0x0000001c001c7308 */ /* 0x000ea20000000800 */
[----:B---3--:R-:W-:Y:S01]  /*18f30*/  FADD.FTZ R0, R52, R29 ;  /* 0x0000001d34007221 */ /* 0x008fe20000010000 */
[----:B0-----:R-:W-:-:S06]  /*18f40*/  CS2R R64, SRZ ;  /* 0x0000000000407805 */ /* 0x001fcc000001ff00 */
[----:B------:R0:W3:Y:S01]  /*18f50*/  MUFU.EX2 R21, R66 ;  /* 0x0000004200157308 */ /* 0x0000e20000000800 */
[C---:B-1----:R-:W-:Y:S01]  /*18f60*/  FADD.FTZ R31, R15.reuse, R0 ;  /* 0x000000000f1f7221 */ /* 0x042fe20000010000 */
[----:B------:R-:W-:Y:S02]  /*18f70*/  F2FP.F16.F32.PACK_AB R206, R15, R52 ;  /* 0x000000340fce723e */ /* 0x000fe400000000ff */
[----:B------:R-:W-:-:S04]  /*18f80*/  CS2R R52, SRZ ;  /* 0x0000000000347805 */ /* 0x000fc8000001ff00 */
[----:B------:R-:W1:Y:S01]  /*18f90*/  MUFU.EX2 R197, R30 ;  /* 0x0000001e00c57308 */ /* 0x000e620000000800 */
[----:B--2---:R-:W-:Y:S01]  /*18fa0*/  FADD.FTZ R0, R28, R31 ;  /* 0x0000001f1c007221 */ /* 0x004fe20000010000 */
[----:B0-----:R-:W-:-:S06]  /*18fb0*/  CS2R R66, SRZ ;  /* 0x0000000000427805 */ /* 0x001fcc000001ff00 */
[----:B------:R-:W0:Y:S01]  /*18fc0*/  MUFU.EX2 R68, R68 ;  /* 0x0000004400447308 */ /* 0x000e220000000800 */
[C---:B---3--:R-:W-:Y:S01]  /*18fd0*/  FADD.FTZ R7, R21.reuse, R0 ;  /* 0x0000000015077221 */ /* 0x048fe20000010000 */
[----:B------:R-:W-:-:S06]  /*18fe0*/  F2FP.F16.F32.PACK_AB R200, R21, R28 ;  /* 0x0000001c15c8723e */ /* 0x000fcc00000000ff */
[----:B------:R-:W2:Y:S01]  /*18ff0*/  MUFU.EX2 R38, R38 ;  /* 0x0000002600267308 */ /* 0x000ea20000000800 */
[C---:B-1----:R-:W-:Y:S01]  /*19000*/  FADD.FTZ R31, R197.reuse, R8 ;  /* 0x00000008c51f7221 */ /* 0x042fe20000010000 */
[----:B------:R-:W-:Y:S01]  /*19010*/  VIADD R8, R84, 0xfffffffe ;  /* 0xfffffffe54087836 */ /* 0x000fe20000000000 */
[----:B------:R-:W-:Y:S02]  /*19020*/  F2FP.F16.F32.PACK_AB R197, R197, R54 ;  /* 0x00000036c5c5723e */ /* 0x000fe400000000ff */
[----:B------:R-:W-:Y:S02]  /*19030*/  CS2R R84, SRZ ;  /* 0x0000000000547805 */ /* 0x000fe4000001ff00 */
[----:B------:R-:W-:Y:S02]  /*19040*/  CS2R R54, SRZ ;  /* 0x0000000000367805 */ /* 0x000fe4000001ff00 */
[----:B------:R-:W-:Y:S01]  /*19050*/  ISETP.GE.AND P3, PT, R8, R225, PT ;  /* 0x000000e10800720c */ /* 0x000fe20003f66270 */
[----:B------:R1:W3:Y:S01]  /*19060*/  MUFU.EX2 R25, R70 ;  /* 0x0000004600197308 */ /* 0x0002e20000000800 */
[----:B0-----:R-:W-:-:S07]  /*19070*/  FADD.FTZ R0, R68, R7 ;  /* 0x0000000744007221 */ /* 0x001fce0000010000 */
[----:B------:R0:W4:Y:S01]  /*19080*/  MUFU.EX2 R199, R50 ;  /* 0x0000003200c77308 */ /* 0x0001220000000800 */
[----:B--2---:R-:W-:Y:S01]  /*19090*/  FADD.FTZ R2, R38, R31 ;  /* 0x0000001f26027221 */ /* 0x004fe20000010000 */
[----:B-1----:R-:W-:-:S06]  /*190a0*/  CS2R R70, SRZ ;  /* 0x0000000000467805 */ /* 0x002fcc000001ff00 */
[----:B------:R-:W1:Y:S01]  /*190b0*/  MUFU.EX2 R72, R72 ;  /* 0x0000004800487308 */ /* 0x000e620000000800 */
[C---:B---3--:R-:W-:Y:S01]  /*190c0*/  FADD.FTZ R31, R25.reuse, R0 ;  /* 0x00000000191f7221 */ /* 0x048fe20000010000 */
[----:B------:R-:W-:Y:S02]  /*190d0*/  F2FP.F16.F32.PACK_AB R202, R25, R68 ;  /* 0x0000004419ca723e */ /* 0x000fe400000000ff */
[----:B------:R-:W-:Y:S02]  /*190e0*/  CS2R R68, SRZ ;  /* 0x0000000000447805 */ /* 0x000fe4000001ff00 */
[----:B0-----:R-:W-:Y:S02]  /*190f0*/  CS2R R50, SRZ ;  /* 0x0000000000327805 */ /* 0x001fe4000001ff00 */
[----:B------:R-:W-:Y:S01]  /*19100*/  CS2R R24, SRZ ;  /* 0x0000000000187805 */ /* 0x000fe2000001ff00 */
[----:B------:R-:W0:Y:S01]  /*19110*/  MUFU.EX2 R46, R46 ;  /* 0x0000002e002e7308 */ /* 0x000e220000000800 */
[C---:B----4-:R-:W-:Y:S01]  /*19120*/  FADD.FTZ R33, R199.reuse, R2 ;  /* 0x00000002c7217221 */ /* 0x050fe20000010000 */
[----:B------:R-:W-:-:S02]  /*19130*/  F2FP.F16.F32.PACK_AB R199, R199, R38 ;  /* 0x00000026c7c7723e */ /* 0x000fc400000000ff */
[----:B------:R-:W-:-:S04]  /*19140*/  CS2R R38, SRZ ;  /* 0x0000000000267805 */ /* 0x000fc8000001ff00 */
[----:B------:R2:W3:Y:S01]  /*19150*/  MUFU.EX2 R27, R62 ;  /* 0x0000003e001b7308 */ /* 0x0004e20000000800 */
[----:B-1----:R-:W-:-:S07]  /*19160*/  FADD.FTZ R0, R72, R31 ;  /* 0x0000001f48007221 */ /* 0x002fce0000010000 */
[----:B------:R1:W4:Y:S01]  /*19170*/  MUFU.EX2 R193, R48 ;  /* 0x0000003000c17308 */ /* 0x0003220000000800 */
[----:B0-----:R-:W-:Y:S01]  /*19180*/  FADD.FTZ R2, R46, R33 ;  /* 0x000000212e027221 */ /* 0x001fe20000010000 */
[----:B--2---:R-:W-:-:S06]  /*19190*/  CS2R R62, SRZ ;  /* 0x00000000003e7805 */ /* 0x004fcc000001ff00 */
[----:B------:R-:W0:Y:S01]  /*191a0*/  MUFU.EX2 R74, R74 ;  /* 0x0000004a004a7308 */ /* 0x000e220000000800 */
[C---:B---3--:R-:W-:Y:S01]  /*191b0*/  FADD.FTZ R31, R27.reuse, R0 ;  /* 0x000000001b1f7221 */ /* 0x048fe20000010000 */
[----:B------:R-:W-:Y:S02]  /*191c0*/  F2FP.F16.F32.PACK_AB R196, R27, R72 ;  /* 0x000000481bc4723e */ /* 0x000fe400000000ff */
[----:B------:R-:W-:Y:S02]  /*191d0*/  CS2R R72, SRZ ;  /* 0x0000000000487805 */ /* 0x000fe4000001ff00 */
[----:B-1----:R-:W-:Y:S02]  /*191e0*/  CS2R R48, SRZ ;  /* 0x0000000000307805 */ /* 0x002fe4000001ff00 */
[----:B------:R-:W-:Y:S01]  /*191f0*/  CS2R R26, SRZ ;  /* 0x00000000001a7805 */ /* 0x000fe2000001ff00 */
[----:B------:R-:W1:Y:S01]  /*19200*/  MUFU.EX2 R42, R42 ;  /* 0x0000002a002a7308 */ /* 0x000e620000000800 */
[C---:B----4-:R-:W-:Y:S01]  /*19210*/  FADD.FTZ R33, R193.reuse, R2 ;  /* 0x00000002c1217221 */ /* 0x050fe20000010000 */
[----:B------:R-:W-:Y:S01]  /*19220*/  F2FP.F16.F32.PACK_AB R193, R193, R46 ;  /* 0x0000002ec1c1723e */ /* 0x000fe200000000ff */
[----:B------:R-:W-:Y:S01]  /*19230*/  IMAD.MOV.U32 R2, RZ, RZ, 0x3f800000 ;  /* 0x3f800000ff027424 */ /* 0x000fe200078e00ff */
[----:B------:R-:W-:-:S04]  /*19240*/  CS2R R46, SRZ ;  /* 0x00000000002e7805 */ /* 0x000fc8000001ff00 */
[----:B------:R2:W3:Y:S01]  /*19250*/  MUFU.EX2 R29, R60 ;  /* 0x0000003c001d7308 */ /* 0x0004e20000000800 */
[----:B0-----:R-:W-:-:S07]  /*19260*/  FADD.FTZ R0, R74, R31 ;  /* 0x0000001f4a007221 */ /* 0x001fce0000010000 */
[----:B------:R-:W0:Y:S01]  /*19270*/  MUFU.EX2 R76, R76 ;  /* 0x0000004c004c7308 */ /* 0x000e220000000800 */
[----:B-1----:R-:W-:Y:S01]  /*19280*/  FADD.FTZ R14, R42, R33 ;  /* 0x000000212a0e7221 */ /* 0x002fe20000010000 */
[----:B--2---:R-:W-:-:S03]  /*19290*/  CS2R R60, SRZ ;  /* 0x00000000003c7805 */ /* 0x004fc6000001ff00 */
[C---:B------:R-:W-:Y:S01]  /*192a0*/  FADD.FTZ R14, R195.reuse, R14 ;  /* 0x0000000ec30e7221 */ /* 0x040fe20000010000 */
[----:B------:R-:W-:Y:S02]  /*192b0*/  F2FP.F16.F32.PACK_AB R195, R195, R42 ;  /* 0x0000002ac3c3723e */ /* 0x000fe400000000ff */
[----:B------:R-:W-:Y:S01]  /*192c0*/  CS2R R42, SRZ ;  /* 0x00000000002a7805 */ /* 0x000fe2000001ff00 */
[----:B------:R1:W2:Y:S01]  /*192d0*/  MUFU.EX2 R7, R58 ;  /* 0x0000003a00077308 */ /* 0x0002a20000000800 */
[C---:B---3--:R-:W-:Y:S01]  /*192e0*/  FADD.FTZ R33, R29.reuse, R0 ;  /* 0x000000001d217221 */ /* 0x048fe20000010000 */
[----:B------:R-:W-:Y:S02]  /*192f0*/  F2FP.F16.F32.PACK_AB R198, R29, R74 ;  /* 0x0000004a1dc6723e */ /* 0x000fe400000000ff */
[----:B------:R-:W-:Y:S02]  /*19300*/  CS2R R74, SRZ ;  /* 0x00000000004a7805 */ /* 0x000fe4000001ff00 */
[----:B------:R-:W-:-:S02]  /*19310*/  CS2R R28, SRZ ;  /* 0x00000000001c7805 */ /* 0x000fc4000001ff00 */
[----:B------:R-:W3:Y:S01]  /*19320*/  MUFU.EX2 R78, R78 ;  /* 0x0000004e004e7308 */ /* 0x000ee20000000800 */
[----:B0-----:R-:W-:Y:S01]  /*19330*/  FADD.FTZ R0, R76, R33 ;  /* 0x000000214c007221 */ /* 0x001fe20000010000 */
[----:B-1----:R-:W-:Y:S02]  /*19340*/  CS2R R58, SRZ ;  /* 0x00000000003a7805 */ /* 0x002fe4000001ff00 */
[----:B------:R-:W-:-:S04]  /*19350*/  CS2R R32, SRZ ;  /* 0x0000000000207805 */ /* 0x000fc8000001ff00 */
[----:B------:R0:W1:Y:S01]  /*19360*/  MUFU.EX2 R31, R34 ;  /* 0x00000022001f7308 */ /* 0x0000620000000800 */
[C---:B--2---:R-:W-:Y:S01]  /*19370*/  FADD.FTZ R9, R7.reuse, R0 ;  /* 0x0000000007097221 */ /* 0x044fe20000010000 */
[----:B------:R-:W-:Y:S02]  /*19380*/  F2FP.F16.F32.PACK_AB R192, R7, R76 ;  /* 0x0000004c07c0723e */ /* 0x000fe400000000ff */
[----:B------:R-:W-:Y:S01]  /*19390*/  CS2R R76, SRZ ;  /* 0x00000000004c7805 */ /* 0x000fe2000001ff00 */
[----:B---3--:R-:W-:Y:S01]  /*193a0*/  FADD.FTZ R0, R78, R9 ;  /* 0x000000094e007221 */ /* 0x008fe20000010000 */
[----:B0-----:R-:W-:-:S03]  /*193b0*/  CS2R R34, SRZ ;  /* 0x0000000000227805 */ /* 0x001fc6000001ff00 */
[C---:B-1----:R-:W-:Y:S01]  /*193c0*/  FADD.FTZ R15, R31.reuse, R0 ;  /* 0x000000001f0f7221 */ /* 0x042fe20000010000 */
[----:B------:R-:W-:Y:S02]  /*193d0*/  F2FP.F16.F32.PACK_AB R194, R31, R78 ;  /* 0x0000004e1fc2723e */ /* 0x000fe400000000ff */
[----:B------:R-:W-:Y:S02]  /*193e0*/  CS2R R78, SRZ ;  /* 0x00000000004e7805 */ /* 0x000fe4000001ff00 */
[----:B------:R-:W-:Y:S02]  /*193f0*/  MOV R0, 0x3f800000 ;  /* 0x3f80000000007802 */ /* 0x000fe40000000f00 */
[----:B------:R-:W-:Y:S01]  /*19400*/  CS2R R30, SRZ ;  /* 0x00000000001e7805 */ /* 0x000fe2000001ff00 */
[----:B------:R-:W-:Y:S06]  /*19410*/  @!P3 BRA `(.L_x_3065) ;  /* 0x000000540000b947 */ /* 0x000fec0003800000 */
[----:B------:R-:W-:Y:S01]  /*19420*/  BSSY B1, `(.L_x_3065) ;  /* 0x000053f000017945 */ /* 0x000fe20003800000 */
[----:B------:R-:W-:Y:S01]  /*19430*/  IMAD.MOV.U32 R6, RZ, RZ, R4 ;  /* 0x000000ffff067224 */ /* 0x000fe200078e0004 */
[----:B------:R-:W-:Y:S01]  /*19440*/  MOV R10, R217 ;  /* 0x000000d9000a7202 */ /* 0x000fe20000000f00 */
[----:B------:R-:W-:Y:S02]  /*19450*/  IMAD.MOV.U32 R7, RZ, RZ, R5 ;  /* 0x000000ffff077224 */ /* 0x000fe400078e0005 */
[----:B------:R-:W-:Y:S02]  /*19460*/  IMAD.MOV.U32 R9, RZ, RZ, R218 ;  /* 0x000000ffff097224 */ /* 0x000fe400078e00da */
[----:B------:R-:W-:Y:S02]  /*19470*/  IMAD.MOV.U32 R2, RZ, RZ, 0x3f800000 ;  /* 0x3f800000ff027424 */ /* 0x000fe400078e00ff */
[----:B------:R-:W-:-:S07]  /*19480*/  IMAD.MOV.U32 R151, RZ, RZ, RZ ;  /* 0x000000ffff977224 */ /* 0x000fce00078e00ff */
.L_x_3076:
[----:B------:R-:W-:-:S05]  /*19490*/  VIADD R3, R10, 0x1 ;  /* 0x000000010a037836 */ /* 0x000fca0000000000 */
[----:B------:R-:W-:-:S04]  /*194a0*/  ISETP.NE.AND P3, PT, R3, 0x2, PT ;  /* 0x000000020300780c */ /* 0x000fc80003f65270 */
[----:B------:R-:W-:Y:S02]  /*194b0*/  SEL R218, RZ, 0x1, P3 ;  /* 0x00000001ffda7807 */ /* 0x000fe40001800000 */
[----:B------:R-:W-:Y:S02]  /*194c0*/  SEL R217, R3, RZ, P3 ;  /* 0x000000ff03d97207 */ /* 0x000fe40001800000 */
[----:B------:R-:W-:Y:S01]  /*194d0*/  LOP3.LUT R218, R9, R218, RZ, 0x3c, !PT ;  /* 0x000000da09da7212 */ /* 0x000fe200078e3cff */
[----:B------:R-:W-:Y:S06]  /*194e0*/  @!P0 BRA `(.L_x_3066) ;  /* 0x0000000000048947 */ /* 0x000fec0003800000 */
[----:B------:R-:W-:Y:S01]  /*194f0*/  BPT.TRAP 0x1 ;  /* 0x000000040000795c */ /* 0x000fe20000300000 */
.L_x_3066:
[----:B------:R-:W-:Y:S02]  /*19500*/  LEA R11, R217, R18, 0x3 ;  /* 0x00000012d90b7211 */ /* 0x000fe400078e18ff */
[----:B------:R-:W-:-:S04]  /*19510*/  SHF.L.U32 R3, R218, 0x1f, RZ ;  /* 0x0000001fda037819 */ /* 0x000fc800000006ff */
[----:B------:R0:W1:Y:S01]  /*19520*/  SYNCS.PHASECHK.TRANS64.TRYWAIT P3, [R11+URZ+0x38830], R3 ;  /* 0x038830030b0075a7 */ /* 0x000062000806017f */
[----:B------:R-:W-:Y:S05]  /*19530*/  @!P0 BRA `(.L_x_3067) ;  /* 0x0000000000048947 */ /* 0x000fea0003800000 */
[----:B------:R-:W-:Y:S01]  /*19540*/  BPT.TRAP 0x1 ;  /* 0x000000040000795c */ /* 0x000fe20000300000 */
.L_x_3067:
[----:B------:R-:W-:Y:S01]  /*19550*/  IMAD R4, R217, 0xa00, R222 ;  /* 0x00000a00d9047824 */ /* 0x000fe200078e02de */
[----:B------:R-:W-:Y:S01]  /*19560*/  BSSY B2, `(.L_x_3068) ;  /* 0x0000006000027945 */ /* 0x000fe20003800000 */
[----:B------:R-:W-:Y:S02]  /*19570*/  IMAD.MOV.U32 R5, RZ, RZ, 0x40000040 ;  /* 0x40000040ff057424 */ /* 0x000fe400078e00ff */
[----:B------:R-:W-:Y:S01]  /*19580*/  VIADD R152, R4, 0x80 ;  /* 0x0000008004987836 */ /* 0x000fe20000000000 */
[----:B-1----:R-:W-:Y:S06]  /*19590*/  @P3 BRA `(.L_x_3069) ;  /* 0x0000000000083947 */ /* 0x002fec0003800000 */
[----:B------:R-:W1:Y:S02]  /*195a0*/  SYNCS.PHASECHK.TRANS64.TRYWAIT P3, [R11+URZ+0x38830], R3 ;  /* 0x038830030b0075a7 */ /* 0x000e64000806017f */
[----:B-1----:R-:W-:Y:S05]  /*195b0*/  @!P3 BRA `(.L_x_3070) ;  /* 0x000001840034b947 */ /* 0x002fea0003800000 */
.L_x_3069:
[----:B------:R-:W-:Y:S05]  /*195c0*/  BSYNC B2 ;  /* 0x0000000000027941 */ /* 0x000fea0003800000 */
.L_x_3068:
[----:B------:R-:W2:Y:S04]  /*195d0*/  LDL.64 R154, [R1+0x40] ;  /* 0x00004000019a7983 */ /* 0x000ea80000100a00 */
[----:B------:R-:W3:Y:S01]  /*195e0*/  LDL.64 R156, [R1+0x48] ;  /* 0x00004800019c7983 */ /* 0x000ee20000100a00 */
[----:B------:R-:W-:Y:S02]  /*195f0*/  R2UR UR18, R4 ;  /* 0x00000000041272ca */ /* 0x000fe400000e0000 */
[----:B------:R-:W-:Y:S01]  /*19600*/  R2UR UR19, R5 ;  /* 0x00000000051372ca */ /* 0x000fe200000e0000 */
[----:B------:R-:W-:Y:S01]  /*19610*/  WARPGROUP.ARRIVE ;  /* 0x00000000000079c5 */ /* 0x000fe20000000000 */
[----:B------:R-:W-:Y:S01]  /*19620*/  IMAD.MOV.U32 R153, RZ, RZ, 0x40000040 ;  /* 0x40000040ff997424 */ /* 0x000fe200078e00ff */
[----:B------:R-:W-:-:S04]  /*19630*/  R2UR UR6, R152 ;  /* 0x00000000980672ca */ /* 0x000fc800000e0000 */
[----:B------:R-:W-:Y:S01]  /*19640*/  R2UR UR7, R153 ;  /* 0x00000000990772ca */ /* 0x000fe200000e0000 */
[----:B------:R-:W-:Y:S02]  /*19650*/  VIADD R12, R4, 0x100 ;  /* 0x00000100040c7836 */ /* 0x000fe40000000000 */
[----:B------:R-:W-:-:S03]  /*19660*/  IMAD.MOV.U32 R13, RZ, RZ, 0x40000040 ;  /* 0x40000040ff0d7424 */ /* 0x000fc600078e00ff */
[----:B------:R-:W-:Y:S02]  /*19670*/  R2UR UR10, R12 ;  /* 0x000000000c0a72ca */ /* 0x000fe400000e0000 */
[----:B------:R-:W-:Y:S02]  /*19680*/  R2UR UR11, R13 ;  /* 0x000000000d0b72ca */ /* 0x000fe400000e0000 */
[----:B------:R-:W-:Y:S02]  /*19690*/  IADD3 R20, R4, 0x180, RZ ;  /* 0x0000018004147810 */ /* 0x000fe40007ffe0ff */
[----:B------:R-:W-:Y:S02]  /*196a0*/  MOV R21, 0x40000040 ;  /* 0x4000004000157802 */ /* 0x000fe40000000f00 */
[----:B------:R-:W-:Y:S02]  /*196b0*/  R2UR UR14, R20 ;  /* 0x00000000140e72ca */ /* 0x000fe400000e0000 */
[----:B------:R-:W-:-:S02]  /*196c0*/  R2UR UR15, R21 ;  /* 0x00000000150f72ca */ /* 0x000fc400000e0000 */
[----:B--2---:R-:W-:Y:S02]  /*196d0*/  R2UR UR24, R154 ;  /* 0x000000009a1872ca */ /* 0x004fe400000e0000 */
[----:B------:R-:W-:Y:S02]  /*196e0*/  R2UR UR25, R155 ;  /* 0x000000009b1972ca */ /* 0x000fe400000e0000 */
[----:B------:R-:W2:Y:S01]  /*196f0*/  LDL.64 R154, [R1+0x38] ;  /* 0x00003800019a7983 */ /* 0x000ea20000100a00 */
[----:B---3--:R-:W-:Y:S02]  /*19700*/  R2UR UR20, R156 ;  /* 0x000000009c1472ca */ /* 0x008fe400000e0000 */
[----:B------:R-:W-:-:S11]  /*19710*/  R2UR UR21, R157 ;  /* 0x000000009d1572ca */ /* 0x000fd600000e0000 */
[----:B------:R-:W-:Y:S02]  /*19720*/  UMOV UR16, UR20 ;  /* 0x0000001400107c82 */ /* 0x000fe40008000000 */
        /* <DEDUP_REMOVED lines=14> */
[----:B------:R-:W-:Y:S01]  /*19810*/  VIADD R12, R4, 0x200 ;  /* 0x00000200040c7836 */ /* 0x000fe20000000000 */
[----:B------:R-:W-:Y:S02]  /*19820*/  WARPGROUP.DEPBAR.LE gsb0, 0x0 ;  /* 0x00008000000079c5 */ /* 0x000fe40000010000 */
[----:B------:R-:W-:-:S06]  /*19830*/  WARPGROUP.ARRIVE ;  /* 0x00000000000079c5 */ /* 0x000fcc0000000000 */
[----:B------:R-:W-:Y:S01]  /*19840*/  HGMMA.64x16x16.F32 R160, gdesc[UR12], RZ, !UPT, gsb0 ;  /* 0x002000000ca079f0 */ /* 0x000fe2000c0008ff */
[----:B------:R-:W-:Y:S01]  /*19850*/  IMAD.MOV.U32 R13, RZ, RZ, 0x40000040 ;  /* 0x40000040ff0d7424 */ /* 0x000fe200078e00ff */
[----:B------:R-:W-:Y:S01]  /*19860*/  R2UR UR18, R12 ;  /* 0x000000000c1272ca */ /* 0x000fe200000e0000 */
[----:B------:R-:W-:Y:S02]  /*19870*/  VIADD R152, R4, 0x82 ;  /* 0x0000008204987836 */ /* 0x000fe40000000000 */
[----:B------:R-:W-:Y:S01]  /*19880*/  IMAD.MOV.U32 R153, RZ, RZ, 0x40000040 ;  /* 0x40000040ff997424 */ /* 0x000fe200078e00ff */
[----:B------:R-:W-:Y:S02]  /*19890*/  R2UR UR19, R13 ;  /* 0x000000000d1372ca */ /* 0x000fe400000e0000 */
[----:B------:R-:W-:Y:S02]  /*198a0*/  R2UR UR22, R152 ;  /* 0x00000000981672ca */ /* 0x000fe400000e0000 */
[----:B------:R-:W-:Y:S01]  /*198b0*/  R2UR UR23, R153 ;  /* 0x00000000991772ca */ /* 0x000fe200000e0000 */
[----:B------:R-:W-:Y:S01]  /*198c0*/  UMOV UR16, UR20 ;  /* 0x0000001400107c82 */ /* 0x000fe20008000000 */
[----:B------:R-:W-:Y:S01]  /*198d0*/  UMOV UR17, UR21 ;  /* 0x0000001500117c82 */ /* 0x000fe20008000000 */
[----:B------:R-:W-:-:S02]  /*198e0*/  WARPGROUP.DEPBAR.LE gsb0, 0x0 ;  /* 0x00008000000079c5 */ /* 0x000fc40000010000 */
[----:B------:R-:W-:Y:S01]  /*198f0*/  VIADD R20, R4, 0x2 ;  /* 0x0000000204147836 */ /* 0x000fe20000000000 */
[----:B--2---:R-:W-:Y:S02]  /*19900*/  R2UR UR26, R154 ;  /* 0x000000009a1a72ca */ /* 0x004fe400000e0000 */
[----:B------:R-:W-:Y:S02]  /*19910*/  R2UR UR27, R155 ;  /* 0x000000009b1b72ca */ /* 0x000fe400000e0000 */
[----:B------:R-:W-:-:S06]  /*19920*/  WARPGROUP.ARRIVE ;  /* 0x00000000000079c5 */ /* 0x000fcc0000000000 */
[----:B------:R-:W-:Y:S01]  /*19930*/  HGMMA.64x16x16.F32 R152, gdesc[UR16], RZ, !UPT, gsb0 ;  /* 0x00200000109879f0 */ /* 0x000fe2000c0008ff */
[----:B------:R-:W-:Y:S01]  /*19940*/  IMAD.MOV.U32 R21, RZ, RZ, 0x40000040 ;  /* 0x40000040ff157424 */ /* 0x000fe200078e00ff */
[----:B------:R-:W-:-:S04]  /*19950*/  R2UR UR6, R20 ;  /* 0x00000000140672ca */ /* 0x000fc800000e0000 */
[----:B------:R-:W-:Y:S01]  /*19960*/  R2UR UR7, R21 ;  /* 0x00000000150772ca */ /* 0x000fe200000e0000 */
[----:B------:R-:W-:Y:S01]  /*19970*/  UMOV UR4, UR24 ;  /* 0x0000001800047c82 */ /* 0x000fe20008000000 */
[----:B------:R-:W-:Y:S01]  /*19980*/  UMOV UR5, UR25 ;  /* 0x0000001900057c82 */ /* 0x000fe20008000000 */
[----:B------:R-:W-:Y:S01]  /*19990*/  UMOV UR20, UR24 ;  /* 0x0000001800147c82 */ /* 0x000fe20008000000 */
[----:B------:R-:W-:Y:S01]  /*199a0*/  UMOV UR21, UR25 ;  /* 0x0000001900157c82 */ /* 0x000fe20008000000 */
[----:B------:R-:W-:Y:S01]  /*199b0*/  IMAD.MOV.U32 R13, RZ, RZ, 0x40000040 ;  /* 0x40000040ff0d7424 */ /* 0x000fe200078e00ff */
[----:B------:R-:W-:Y:S01]  /*199c0*/  IADD3 R12, R4, 0x102, RZ ;  /* 0x00000102040c7810 */ /* 0x000fe20007ffe0ff */
[----:B------:R-:W-:Y:S01]  /*199d0*/  UMOV UR8, UR24 ;  /* 0x0000001800087c82 */ /* 0x000fe20008000000 */
[----:B------:R-:W-:Y:S01]  /*199e0*/  UMOV UR9, UR25 ;  /* 0x0000001900097c82 */ /* 0x000fe20008000000 */
[----:B------:R-:W-:Y:S01]  /*199f0*/  UMOV UR12, UR24 ;  /* 0x00000018000c7c82 */ /* 0x000fe20008000000 */
[----:B------:R-:W-:-:S02]  /*19a00*/  WARPGROUP.DEPBAR.LE gsb0, 0x0 ;  /* 0x00008000000079c5 */ /* 0x000fc40000010000 */
[----:B------:R-:W-:Y:S01]  /*19a10*/  WARPGROUP.ARRIVE ;  /* 0x00000000000079c5 */ /* 0x000fe20000000000 */
[----:B------:R-:W-:Y:S01]  /*19a20*/  UMOV UR13, UR25 ;  /* 0x00000019000d7c82 */ /* 0x000fe20008000000 */
[----:B------:R-:W-:Y:S01]  /*19a30*/  UMOV UR16, UR24 ;  /* 0x0000001800107c82 */ /* 0x000fe20008000000 */
[----:B------:R-:W-:Y:S01]  /*19a40*/  UMOV UR17, UR25 ;  /* 0x0000001900117c82 */ /* 0x000fe20008000000 */
[----:B------:R-:W2:Y:S02]  /*19a50*/  LDL.64 R20, [R1+0x30] ;  /* 0x0000300001147983 */ /* 0x000ea40000100a00 */
[----:B------:R-:W-:Y:S03]  /*19a60*/  HGMMA.64x16x16.F32 R184, gdesc[UR4], R184, gsb0 ;  /* 0x0020000004b879f0 */ /* 0x000fe600080008b8 */
[----:B------:R-:W-:Y:S02]  /*19a70*/  WARPGROUP.DEPBAR.LE gsb0, 0x0 ;  /* 0x00008000000079c5 */ /* 0x000fe40000010000 */
[----:B------:R-:W-:-:S06]  /*19a80*/  WARPGROUP.ARRIVE ;  /* 0x00000000000079c5 */ /* 0x000fcc0000000000 */
[----:B------:R-:W-:Y:S01]  /*19a90*/  HGMMA.64x16x16.F32 R176, gdesc[UR20], R176, gsb0 ;  /* 0x0020000014b079f0 */ /* 0x000fe200080008b0 */
[----:B------:R-:W-:Y:S02]  /*19aa0*/  R2UR UR10, R12 ;  /* 0x000000000c0a72ca */ /* 0x000fe400000e0000 */
[----:B------:R-:W-:Y:S01]  /*19ab0*/  R2UR UR11, R13 ;  /* 0x000000000d0b72ca */ /* 0x000fe200000e0000 */
[----:B------:R-:W-:Y:S01]  /*19ac0*/  IMAD.MOV.U32 R13, RZ, RZ, 0x40000040 ;  /* 0x40000040ff0d7424 */ /* 0x000fe200078e00ff */
[----:B------:R-:W-:Y:S02]  /*19ad0*/  WARPGROUP.DEPBAR.LE gsb0, 0x0 ;  /* 0x00008000000079c5 */ /* 0x000fe40000010000 */
[----:B------:R-:W-:-:S09]  /*19ae0*/  WARPGROUP.ARRIVE ;  /* 0x00000000000079c5 */ /* 0x000fd20000000000 */
[----:B------:R-:W-:Y:S01]  /*19af0*/  HGMMA.64x16x16.F32 R168, gdesc[UR8], R168, gsb0 ;  /* 0x0020000008a879f0 */ /* 0x000fe200080008a8 */
[----:B------:R-:W-:Y:S02]  /*19b00*/  IADD3 R12, R4, 0x182, RZ ;  /* 0x00000182040c7810 */ /* 0x000fe40007ffe0ff */
        /* <DEDUP_REMOVED lines=54> */
[----:B--2---:R-:W-:Y:S02]  /*19e70*/  R2UR UR24, R20 ;  /* 0x00000000141872ca */ /* 0x004fe400000e0000 */
[----:B------:R-:W-:Y:S02]  /*19e80*/  R2UR UR25, R21 ;  /* 0x00000000151972ca */ /* 0x000fe400000e0000 */
[----:B------:R-:W2:Y:S01]  /*19e90*/  LDL.64 R20, [R1+0x28] ;  /* 0x0000280001147983 */ /* 0x000ea20000100a00 */
[----:B------:R-:W-:-:S02]  /*19ea0*/  WARPGROUP.DEPBAR.LE gsb0, 0x0 ;  /* 0x00008000000079c5 */ /* 0x000fc40000010000 */
        /* <DEDUP_REMOVED lines=143> */
[----:B--2---:R-:W-:Y:S02]  /*1a7a0*/  R2UR UR26, R20 ;  /* 0x00000000141a72ca */ /* 0x004fe400000e0000 */
[----:B------:R-:W-:Y:S02]  /*1a7b0*/  R2UR UR27, R21 ;  /* 0x00000000151b72ca */ /* 0x000fe400000e0000 */
[----:B------:R-:W2:Y:S01]  /*1a7c0*/  LDL.64 R20, [R1+0x10] ;  /* 0x0000100001147983 */ /* 0x000ea20000100a00 */
[----:B------:R-:W-:Y:S01]  /*1a7d0*/  IMAD.MOV.U32 R13, RZ, RZ, 0x40000040 ;  /* 0x40000040ff0d7424 */ /* 0x000fe200078e00ff */
[----:B------:R-:W-:-:S04]  /*1a7e0*/  IADD3 R12, R4, 0x284, RZ ;  /* 0x00000284040c7810 */ /* 0x000fc80007ffe0ff */
[----:B------:R-:W-:Y:S02]  /*1a7f0*/  R2UR UR6, R12 ;  /* 0x000000000c0672ca */ /* 0x000fe400000e0000 */
[----:B------:R-:W-:Y:S01]  /*1a800*/  R2UR UR7, R13 ;  /* 0x000000000d0772ca */ /* 0x000fe200000e0000 */
[----:B------:R-:W-:Y:S02]  /*1a810*/  UMOV UR4, UR26 ;  /* 0x0000001a00047c82 */ /* 0x000fe40008000000 */
[----:B------:R-:W-:Y:S01]  /*1a820*/  UMOV UR5, UR27 ;  /* 0x0000001b00057c82 */ /* 0x000fe20008000000 */
[----:B------:R-:W-:Y:S02]  /*1a830*/  WARPGROUP.DEPBAR.LE gsb0, 0x0 ;  /* 0x00008000000079c5 */ /* 0x000fe40000010000 */
[----:B------:R-:W-:-:S07]  /*1a840*/  WARPGROUP.ARRIVE ;  /* 0x00000000000079c5 */ /* 0x000fce0000000000 */
        /* <DEDUP_REMOVED lines=40> */
[----:B------:R-:W-:Y:S02]  /*1aad0*/  VIADD R12, R4, 0x286 ;  /* 0x00000286040c7836 */ /* 0x000fe40000000000 */
[----:B------:R-:W-:-:S03]  /*1aae0*/  IMAD.MOV.U32 R13, RZ, RZ, 0x40000040 ;  /* 0x40000040ff0d7424 */ /* 0x000fc600078e00ff */
[----:B------:R-:W-:Y:S02]  /*1aaf0*/  R2UR UR6, R12 ;  /* 0x000000000c0672ca */ /* 0x000fe400000e0000 */
[----:B------:R-:W-:Y:S01]  /*1ab00*/  R2UR UR7, R13 ;  /* 0x000000000d0772ca */ /* 0x000fe200000e0000 */
[----:B------:R-:W-:Y:S02]  /*1ab10*/  UMOV UR4, UR24 ;  /* 0x0000001800047c82 */ /* 0x000fe40008000000 */
[----:B------:R-:W-:Y:S01]  /*1ab20*/  UMOV UR5, UR25 ;  /* 0x0000001900057c82 */ /* 0x000fe20008000000 */
[----:B------:R-:W-:Y:S02]  /*1ab30*/  WARPGROUP.DEPBAR.LE gsb0, 0x0 ;  /* 0x00008000000079c5 */ /* 0x000fe40000010000 */
[----:B------:R-:W-:-:S07]  /*1ab40*/  WARPGROUP.ARRIVE ;  /* 0x00000000000079c5 */ /* 0x000fce0000000000 */
        /* <DEDUP_REMOVED lines=41> */
[----:B------:R-:W2:Y:S01]  /*1ade0*/  LDL.64 R20, [R1] ;  /* 0x0000000001147983 */ /* 0x000ea20000100a00 */
[----:B------:R-:W-:Y:S02]  /*1adf0*/  R2UR UR6, R12 ;  /* 0x000000000c0672ca */ /* 0x000fe400000e0000 */
[----:B------:R-:W-:-:S06]  /*1ae00*/  R2UR UR7, R13 ;  /* 0x000000000d0772ca */ /* 0x000fcc00000e0000 */
        /* <DEDUP_REMOVED lines=44> */
[----:B------:R-:W-:Y:S02]  /*1b0d0*/  R2UR UR7, R13 ;  /* 0x000000000d0772ca */ /* 0x000fe400000e0000 */
[----:B--2---:R-:W-:Y:S02]  /*1b0e0*/  R2UR UR24, R20 ;  /* 0x00000000141872ca */ /* 0x004fe400000e0000 */
[----:B------:R-:W-:-:S11]  /*1b0f0*/  R2UR UR25, R21 ;  /* 0x00000000151972ca */ /* 0x000fd600000e0000 */
        /* <DEDUP_REMOVED lines=442> */
.L_x_3071:
[----:B------:R-:W-:Y:S02]  /*1cca0*/  SHF.L.U32 R0, R9, 0x1f, RZ ;  /* 0x0000001f09007819 */ /* 0x000fe400000006ff */
[----:B------:R-:W-:-:S04]  /*1ccb0*/  LEA R9, R10, R18, 0x3 ;  /* 0x000000120a097211 */ /* 0x000fc800078e18ff */
[----:B------:R2:W3:Y:S01]  /*1ccc0*/  SYNCS.PHASECHK.TRANS64.TRYWAIT P3, [R9+URZ+0x38850], R0 ;  /* 0x03885000090075a7 */ /* 0x0004e2000806017f */
[----:B------:R-:W-:Y:S05]  /*1ccd0*/  @!P0 BRA `(.L_x_3072) ;  /* 0x0000000000048947 */ /* 0x000fea0003800000 */
[----:B------:R-:W-:Y:S01]  /*1cce0*/  BPT.TRAP 0x1 ;  /* 0x000000040000795c */ /* 0x000fe20000300000 */
.L_x_3072:
[----:B------:R-:W-:Y:S04]  /*1ccf0*/  BSSY B2, `(.L_x_3073) ;  /* 0x0000004000027945 */ /* 0x000fe80003800000 */
[----:B---3--:R-:W-:Y:S05]  /*1cd00*/  @P3 BRA `(.L_x_3074) ;  /* 0x0000000000083947 */ /* 0x008fea0003800000 */
[----:B------:R-:W3:Y:S02]  /*1cd10*/  SYNCS.PHASECHK.TRANS64.TRYWAIT P3, [R9+URZ+0x38850], R0 ;  /* 0x03885000090075a7 */ /* 0x000ee4000806017f */
[----:B---3--:R-:W-:Y:S05]  /*1cd20*/  @!P3 BRA `(.L_x_3075) ;  /* 0x0000014c006cb947 */ /* 0x008fea0003800000 */
.L_x_3074:
[----:B------:R-:W-:Y:S05]  /*1cd30*/  BSYNC B2 ;  /* 0x0000000000027941 */ /* 0x000fea0003800000 */
.L_x_3073:
[----:B--23--:R-:W-:Y:S01]  /*1cd40*/  VIADD R0, R18, 0x400 ;  /* 0x0000040012007836 */ /* 0x00cfe20000000000 */
[----:B------:R-:W-:Y:S01]  /*1cd50*/  WARPGROUP.ARRIVE ;  /* 0x00000000000079c5 */ /* 0x000fe20000000000 */
[----:B01----:R-:W-:Y:S01]  /*1cd60*/  IMAD.MOV.U32 R3, RZ, RZ, 0x40000040 ;  /* 0x40000040ff037424 */ /* 0x003fe200078e00ff */
[----:B------:R-:W-:Y:S01]  /*1cd70*/  MOV R5, 0x40000040 ;  /* 0x4000004000057802 */ /* 0x000fe20000000f00 */
[----:B------:R-:W-:Y:S01]  /*1cd80*/  FMUL.FTZ R20, R179, UR39 ;  /* 0x00000027b3147c20 */ /* 0x000fe20008410000 */
[----:B------:R-:W-:Y:S01]  /*1cd90*/  SHF.R.U32.HI R0, RZ, 0x4, R0 ;  /* 0x00000004ff007819 */ /* 0x000fe20000011600 */
[----:B------:R-:W-:Y:S01]  /*1cda0*/  FMUL.FTZ R179, R181, UR39 ;  /* 0x00000027b5b37c20 */ /* 0x000fe20008410000 */
[----:B------:R-:W-:Y:S01]  /*1cdb0*/  R2UR UR7, R3 ;  /* 0x00000000030772ca */ /* 0x000fe200000e0000 */
[----:B------:R-:W-:Y:S01]  /*1cdc0*/  FMUL.FTZ R184, R184, UR39 ;  /* 0x00000027b8b87c20 */ /* 0x000fe20008410000 */
[----:B------:R-:W-:Y:S01]  /*1cdd0*/  LOP3.LUT R0, R0, 0x3fff, RZ, 0xc0, !PT ;  /* 0x00003fff00007812 */ /* 0x000fe200078ec0ff */
[----:B------:R-:W0:Y:S01]  /*1cde0*/  @P2 LDC R3, c[0x0][0x450] ;  /* 0x00011400ff032b82 */ /* 0x000e220000000800 */
[----:B------:R-:W-:Y:S01]  /*1cdf0*/  FMUL.FTZ R176, R176, UR39 ;  /* 0x00000027b0b07c20 */ /* 0x000fe20008410000 */
[----:B------:R-:W-:Y:S01]  /*1ce00*/  FMUL.FTZ R177, R177, UR39 ;  /* 0x00000027b1b17c20 */ /* 0x000fe20008410000 */
[----:B------:R-:W-:Y:S01]  /*1ce10*/  LOP3.LUT R0, R0, 0x2800000, RZ, 0xfc, !PT ;  /* 0x0280000000007812 */ /* 0x000fe200078efcff */
[----:B------:R-:W1:Y:S01]  /*1ce20*/  MUFU.TANH R184, R184 ;  /* 0x000000b800b87308 */ /* 0x000e620000002400 */
[----:B------:R-:W-:Y:S01]  /*1ce30*/  FMUL.FTZ R160, R160, UR39 ;  /* 0x00000027a0a07c20 */ /* 0x000fe20008410000 */
[----:B------:R-:W-:Y:S01]  /*1ce40*/  FMUL.FTZ R13, R178, UR39 ;  /* 0x00000027b20d7c20 */ /* 0x000fe20008410000 */
[----:B------:R-:W-:Y:S01]  /*1ce50*/  FMUL.FTZ R178, R180, UR39 ;  /* 0x00000027b4b27c20 */ /* 0x000fe20008410000 */
[----:B------:R-:W-:-:S02]  /*1ce60*/  IMAD R2, R10, 0xa00, R0 ;  /* 0x00000a000a027824 */ /* 0x000fc400078e0200 */
[----:B------:R-:W-:Y:S01]  /*1ce70*/  FMUL.FTZ R21, R182, UR39 ;  /* 0x00000027b6157c20 */ /* 0x000fe20008410000 */
[----:B------:R-:W-:Y:S02]  /*1ce80*/  IMAD.IADD R0, R235, 0x1, R230 ;  /* 0x00000001eb007824 */ /* 0x000fe400078e02e6 */
[----:B------:R-:W-:Y:S01]  /*1ce90*/  FMUL.FTZ R182, R169, UR39 ;  /* 0x00000027a9b67c20 */ /* 0x000fe20008410000 */
[C---:B------:R-:W-:Y:S01]  /*1cea0*/  VIADD R4, R2.reuse, 0x80 ;  /* 0x0000008002047836 */ /* 0x040fe20000000000 */
[----:B------:R-:W-:Y:S01]  /*1ceb0*/  R2UR UR6, R2 ;  /* 0x00000000020672ca */ /* 0x000fe200000e0000 */
        /* <DEDUP_REMOVED lines=12> */
[----:B------:R-:W-:Y:S01]  /*1cf80*/  HGMMA.64x256x16.F32 R24, R208, gdesc[UR4].tnspB, R24, gsb0 ;  /* 0x43e00004d0187df0 */ /* 0x000fe20008000818 */
[----:B------:R-:W-:Y:S01]  /*1cf90*/  R2UR UR6, R4 ;  /* 0x00000000040672ca */ /* 0x000fe200000e0000 */
[----:B------:R-:W-:Y:S01]  /*1cfa0*/  VIADD R4, R2, 0x100 ;  /* 0x0000010002047836 */ /* 0x000fe20000000000 */
[----:B------:R-:W-:Y:S01]  /*1cfb0*/  R2UR UR7, R5 ;  /* 0x00000000050772ca */ /* 0x000fe200000e0000 */
[----:B------:R-:W-:Y:S01]  /*1cfc0*/  IMAD.MOV.U32 R5, RZ, RZ, 0x40000040 ;  /* 0x40000040ff057424 */ /* 0x000fe200078e00ff */
[----:B------:R-:W-:Y:S01]  /*1cfd0*/  MUFU.TANH R178, R178 ;  /* 0x000000b200b27308 */ /* 0x000fe20000002400 */
[----:B------:R-:W-:Y:S01]  /*1cfe0*/  FMUL.FTZ R162, R162, UR39 ;  /* 0x00000027a2a27c20 */ /* 0x000fe20008410000 */
[----:B------:R-:W-:Y:S01]  /*1cff0*/  FMUL.FTZ R163, R163, UR39 ;  /* 0x00000027a3a37c20 */ /* 0x000fe20008410000 */
[----:B------:R-:W-:Y:S01]  /*1d000*/  FMUL.FTZ R154, R154, UR39 ;  /* 0x000000279a9a7c20 */ /* 0x000fe20008410000 */
[----:B------:R-:W-:Y:S01]  /*1d010*/  FMUL.FTZ R155, R155, UR39 ;  /* 0x000000279b9b7c20 */ /* 0x000fe20008410000 */
[----:B------:R-:W-:Y:S01]  /*1d020*/  FMUL.FTZ R158, R158, UR39 ;  /* 0x000000279e9e7c20 */ /* 0x000fe20008410000 */
[----:B------:R-:W-:Y:S01]  /*1d030*/  FMUL.FTZ R159, R159, UR39 ;  /* 0x000000279f9f7c20 */ /* 0x000fe20008410000 */
[----:B------:R-:W-:Y:S01]  /*1d040*/  @!P1 VIADD R9, R9, 0x38860 ;  /* 0x0003886009099836 */ /* 0x000fe20000000000 */
[----:B------:R-:W-:Y:S01]  /*1d050*/  MUFU.TANH R179, R179 ;  /* 0x000000b300b37308 */ /* 0x000fe20000002400 */
[----:B------:R-:W-:-:S03]  /*1d060*/  @!P1 IADD3 R11, R11, 0x38840, RZ ;  /* 0x000388400b0b9810 */ /* 0x000fc60007ffe0ff */
[----:B------:R-:W-:Y:S02]  /*1d070*/  @!P1 PRMT R9, RZ, 0x654, R9 ;  /* 0x00000654ff099816 */ /* 0x000fe40000000009 */
[----:B------:R-:W-:Y:S02]  /*1d080*/  @!P1 PRMT R11, RZ, 0x654, R11 ;  /* 0x00000654ff0b9816 */ /* 0x000fe4000000000b */
        /* <DEDUP_REMOVED lines=30> */
[----:B------:R-:W2:Y:S01]  /*1d270*/  @P2 LDC R4, c[0x0][0x44c] ;  /* 0x00011300ff042b82 */ /* 0x000ea20000000800 */
[----:B------:R-:W-:Y:S01]  /*1d280*/  FMUL.FTZ R5, R185, UR39 ;  /* 0x00000027b9057c20 */ /* 0x000fe20008410000 */
[----:B------:R-:W-:Y:S01]  /*1d290*/  FMUL.FTZ R185, R188, UR39 ;  /* 0x00000027bcb97c20 */ /* 0x000fe20008410000 */
[----:B------:R-:W-:-:S04]  /*1d2a0*/  FMUL.FTZ R188, R168, UR39 ;  /* 0x00000027a8bc7c20 */ /* 0x000fc80008410000 */
[----:B------:R-:W-:Y:S08]  /*1d2b0*/  MUFU.TANH R5, R5 ;  /* 0x0000000500057308 */ /* 0x000ff00000002400 */
[----:B------:R-:W3:Y:S08]  /*1d2c0*/  MUFU.TANH R185, R185 ;  /* 0x000000b900b97308 */ /* 0x000ef00000002400 */
[----:B------:R-:W-:Y:S01]  /*1d2d0*/  MUFU.TANH R188, R188 ;  /* 0x000000bc00bc7308 */ /* 0x000fe20000002400 */
[----:B--2---:R-:W-:-:S05]  /*1d2e0*/  @P2 IMAD.HI.U32 R4, R0, R4, RZ ;  /* 0x0000000400042227 */ /* 0x004fca00078e00ff */
[----:B0-----:R-:W-:Y:S01]  /*1d2f0*/  @P2 SHF.R.U32.HI R0, RZ, R3, R4 ;  /* 0x00000003ff002219 */ /* 0x001fe20000011604 */
[----:B------:R-:W-:Y:S02]  /*1d300*/  IMAD.MOV.U32 R3, RZ, RZ, 0x40000040 ;  /* 0x40000040ff037424 */ /* 0x000fe400078e00ff */
[----:B------:R-:W-:Y:S01]  /*1d310*/  FMUL.FTZ R4, R187, UR39 ;  /* 0x00000027bb047c20 */ /* 0x000fe20008410000 */
[----:B------:R-:W-:Y:S01]  /*1d320*/  FMUL.FTZ R187, R172, UR39 ;  /* 0x00000027acbb7c20 */ /* 0x000fe20008410000 */
[----:B------:R-:W0:Y:S04]  /*1d330*/  SHFL.IDX PT, R181, R0, RZ, 0x1c1f ;  /* 0x001c1fff00b57589 */ /* 0x000e2800000e0000 */
[----:B------:R-:W-:Y:S08]  /*1d340*/  MUFU.TANH R4, R4 ;  /* 0x0000000400047308 */ /* 0x000ff00000002400 */
[----:B------:R-:W-:Y:S01]  /*1d350*/  MUFU.TANH R187, R187 ;  /* 0x000000bb00bb7308 */ /* 0x000fe20000002400 */
[----:B------:R-:W-:-:S02]  /*1d360*/  WARPGROUP.DEPBAR.LE gsb0, 0x0 ;  /* 0x00008000000079c5 */ /* 0x000fc40000010000 */
[----:B------:R-:W-:-:S06]  /*1d370*/  WARPGROUP.ARRIVE ;  /* 0x00000000000079c5 */ /* 0x000fcc0000000000 */
[----:B------:R-:W-:Y:S01]  /*1d380*/  HGMMA.64x256x16.F32 R24, R196, gdesc[UR4].tnspB, R24, gsb0 ;  /* 0x43e00004c4187df0 */ /* 0x000fe20008000818 */
[----:B------:R-:W-:Y:S02]  /*1d390*/  R2UR UR7, R3 ;  /* 0x00000000030772ca */ /* 0x000fe400000e0000 */
[----:B------:R-:W-:Y:S02]  /*1d3a0*/  MOV R3, 0xffffffb0 ;  /* 0xffffffb000037802 */ /* 0x000fe40000000f00 */
[----:B------:R-:W-:Y:S01]  /*1d3b0*/  R2UR UR6, R2 ;  /* 0x00000000020672ca */ /* 0x000fe200000e0000 */
[----:B------:R-:W-:Y:S01]  /*1d3c0*/  FMUL.FTZ R2, R186, UR39 ;  /* 0x00000027ba027c20 */ /* 0x000fe20008410000 */
[----:B------:R-:W-:Y:S01]  /*1d3d0*/  FMUL.FTZ R186, R189, UR39 ;  /* 0x00000027bdba7c20 */ /* 0x000fe20008410000 */
[----:B------:R-:W-:-:S04]  /*1d3e0*/  IMAD R3, R8, R3, 0x1 ;  /* 0x0000000108037424 */ /* 0x000fc800078e0203 */
[----:B------:R-:W-:Y:S01]  /*1d3f0*/  IMAD R3, R234, -0x2, R3 ;  /* 0xfffffffeea037824 */ /* 0x000fe200078e0203 */
[----:B------:R-:W2:Y:S04]  /*1d400*/  MUFU.TANH R186, R186 ;  /* 0x000000ba00ba7308 */ /* 0x000ea80000002400 */
[----:B------:R-:W-:-:S04]  /*1d410*/  IADD3 R3, -R231, R3, R232 ;  /* 0x00000003e7037210 */ /* 0x000fc80007ffe1e8 */
[----:B------:R-:W-:Y:S01]  /*1d420*/  MUFU.TANH R2, R2 ;  /* 0x0000000200027308 */ /* 0x000fe20000002400 */
[----:B0-----:R-:W-:-:S05]  /*1d430*/  IMAD.IADD R181, R3, 0x1, R181 ;  /* 0x0000000103b57824 */ /* 0x001fca00078e02b5 */
[C---:B------:R-:W-:Y:S02]  /*1d440*/  ISETP.GT.AND P3, PT, R181.reuse, RZ, PT ;  /* 0x000000ffb500720c */ /* 0x040fe40003f64270 */
[C---:B------:R-:W-:Y:S02]  /*1d450*/  ISETP.GT.AND P4, PT, R181.reuse, 0x1, PT ;  /* 0x00000001b500780c */ /* 0x040fe40003f84270 */
[----:B-1----:R-:W-:Y:S02]  /*1d460*/  FSEL R168, R184, -INF , P3 ;  /* 0xff800000b8a87808 */ /* 0x002fe40001800000 */
[----:B------:R0:W1:Y:S01]  /*1d470*/  MUFU.TANH R184, R160 ;  /* 0x000000a000b87308 */ /* 0x0000620000002400 */
[----:B------:R-:W-:-:S04]  /*1d480*/  ISETP.GT.AND P3, PT, R181, 0x8, PT ;  /* 0x00000008b500780c */ /* 0x000fc80003f64270 */
[----:B---3--:R-:W-:Y:S01]  /*1d490*/  FSEL R169, R185, -INF , P3 ;  /* 0xff800000b9a97808 */ /* 0x008fe20001800000 */
[----:B------:R-:W-:Y:S01]  /*1d4a0*/  FMUL.FTZ R185, R164, UR39 ;  /* 0x00000027a4b97c20 */ /* 0x000fe20008410000 */
[----:B------:R-:W-:Y:S02]  /*1d4b0*/  ISETP.GT.AND P3, PT, R181, 0x10, PT ;  /* 0x00000010b500780c */ /* 0x000fe40003f64270 */
[----:B0-----:R-:W-:Y:S02]  /*1d4c0*/  FSEL R160, R5, -INF , P4 ;  /* 0xff80000005a07808 */ /* 0x001fe40002000000 */
[----:B------:R-:W-:Y:S01]  /*1d4d0*/  FMNMX.FTZ R5, R168, R7, !PT ;  /* 0x00000007a8057209 */ /* 0x000fe20007810000 */
[----:B------:R-:W-:Y:S01]  /*1d4e0*/  MUFU.TANH R185, R185 ;  /* 0x000000b900b97308 */ /* 0x000fe20000002400 */
[----:B------:R-:W-:Y:S02]  /*1d4f0*/  ISETP.GT.AND P4, PT, R181, 0x9, PT ;  /* 0x00000009b500780c */ /* 0x000fe40003f84270 */
[----:B------:R-:W-:-:S02]  /*1d500*/  FMNMX.FTZ R172, R160, R5, !PT ;  /* 0x00000005a0ac7209 */ /* 0x000fc40007810000 */
[----:B------:R-:W-:Y:S02]  /*1d510*/  FSEL R164, R176, -INF , P3 ;  /* 0xff800000b0a47808 */ /* 0x000fe40001800000 */
[----:B------:R-:W-:Y:S01]  /*1d520*/  FMNMX.FTZ R172, R169, R172, !PT ;  /* 0x000000aca9ac7209 */ /* 0x000fe20007810000 */
[----:B------:R2:W0:Y:S01]  /*1d530*/  MUFU.TANH R5, R161 ;  /* 0x000000a100057308 */ /* 0x0004220000002400 */
[----:B------:R-:W-:Y:S02]  /*1d540*/  ISETP.GT.AND P3, PT, R181, 0x18, PT ;  /* 0x00000018b500780c */ /* 0x000fe40003f64270 */
[----:B--2---:R-:W-:Y:S01]  /*1d550*/  FSEL R161, R186, -INF , P4 ;  /* 0xff800000baa17808 */ /* 0x004fe20002000000 */
[----:B------:R-:W-:Y:S01]  /*1d560*/  FMUL.FTZ R186, R165, UR39 ;  /* 0x00000027a5ba7c20 */ /* 0x000fe20008410000 */
[----:B------:R-:W-:Y:S02]  /*1d570*/  ISETP.GT.AND P4, PT, R181, 0x11, PT ;  /* 0x00000011b500780c */ /* 0x000fe40003f84270 */
[----:B------:R-:W-:-:S02]  /*1d580*/  FMNMX.FTZ R173, R161, R172, !PT ;  /* 0x000000aca1ad7209 */ /* 0x000fc40007810000 */
[----:B------:R-:W-:Y:S01]  /*1d590*/  FSEL R172, R177, -INF , P4 ;  /* 0xff800000b1ac7808 */ /* 0x000fe20002000000 */
[----:B------:R-:W-:Y:S01]  /*1d5a0*/  FMUL.FTZ R177, R152, UR39 ;  /* 0x0000002798b17c20 */ /* 0x000fe20008410000 */
[----:B------:R-:W-:Y:S01]  /*1d5b0*/  FMNMX.FTZ R176, R164, R173, !PT ;  /* 0x000000ada4b07209 */ /* 0x000fe20007810000 */
[----:B------:R-:W2:Y:S01]  /*1d5c0*/  MUFU.TANH R186, R186 ;  /* 0x000000ba00ba7308 */ /* 0x000ea20000002400 */
[C---:B------:R-:W-:Y:S02]  /*1d5d0*/  ISETP.GT.AND P4, PT, R181.reuse, 0x19, PT ;  /* 0x00000019b500780c */ /* 0x040fe40003f84270 */
[----:B------:R-:W-:Y:S02]  /*1d5e0*/  FSEL R173, R178, -INF , P3 ;  /* 0xff800000b2ad7808 */ /* 0x000fe40001800000 */
[----:B------:R-:W-:Y:S02]  /*1d5f0*/  FMNMX.FTZ R176, R172, R176, !PT ;  /* 0x000000b0acb07209 */ /* 0x000fe40007810000 */
[----:B------:R-:W-:-:S02]  /*1d600*/  ISETP.GT.AND P3, PT, R181, 0x20, PT ;  /* 0x00000020b500780c */ /* 0x000fc40003f64270 */
[----:B------:R-:W-:Y:S02]  /*1d610*/  FSEL R165, R179, -INF , P4 ;  /* 0xff800000b3a57808 */ /* 0x000fe40002000000 */
[----:B------:R-:W-:Y:S02]  /*1d620*/  FMNMX.FTZ R176, R173, R176, !PT ;  /* 0x000000b0adb07209 */ /* 0x000fe40007810000 */
[----:B------:R-:W-:Y:S02]  /*1d630*/  ISETP.GT.AND P4, PT, R181, 0x21, PT ;  /* 0x00000021b500780c */ /* 0x000fe40003f84270 */
[----:B------:R-:W-:Y:S02]  /*1d640*/  FSEL R152, R188, -INF , P3 ;  /* 0xff800000bc987808 */ /* 0x000fe40001800000 */
[----:B------:R-:W-:Y:S01]  /*1d650*/  FMNMX.FTZ R178, R165, R176, !PT ;  /* 0x000000b0a5b27209 */ /* 0x000fe20007810000 */
[----:B------:R3:W4:Y:S01]  /*1d660*/  MUFU.TANH R188, R177 ;  /* 0x000000b100bc7308 */ /* 0x0007220000002400 */
[----:B------:R-:W-:-:S02]  /*1d670*/  ISETP.GT.AND P3, PT, R181, 0x28, PT ;  /* 0x00000028b500780c */ /* 0x000fc40003f64270 */
[----:B------:R-:W-:Y:S02]  /*1d680*/  FSEL R176, R182, -INF , P4 ;  /* 0xff800000b6b07808 */ /* 0x000fe40002000000 */
[----:B------:R-:W-:Y:S02]  /*1d690*/  FMNMX.FTZ R178, R152, R178, !PT ;  /* 0x000000b298b27209 */ /* 0x000fe40007810000 */
[----:B------:R-:W-:Y:S01]  /*1d6a0*/  ISETP.GT.AND P4, PT, R181, 0x29, PT ;  /* 0x00000029b500780c */ /* 0x000fe20003f84270 */
[----:B---3--:R-:W-:Y:S01]  /*1d6b0*/  FMUL.FTZ R177, R153, UR39 ;  /* 0x0000002799b17c20 */ /* 0x008fe20008410000 */
[----:B------:R-:W-:Y:S02]  /*1d6c0*/  FSEL R153, R187, -INF , P3 ;  /* 0xff800000bb997808 */ /* 0x000fe40001800000 */
[----:B------:R-:W-:Y:S01]  /*1d6d0*/  FMNMX.FTZ R178, R176, R178, !PT ;  /* 0x000000b2b0b27209 */ /* 0x000fe20007810000 */
[----:B------:R3:W5:Y:S01]  /*1d6e0*/  MUFU.TANH R187, R177 ;  /* 0x000000b100bb7308 */ /* 0x0007620000002400 */
[----:B------:R-:W-:-:S02]  /*1d6f0*/  ISETP.GT.AND P3, PT, R181, 0x30, PT ;  /* 0x00000030b500780c */ /* 0x000fc40003f64270 */
[----:B------:R-:W-:Y:S02]  /*1d700*/  FMNMX.FTZ R179, R153, R178, !PT ;  /* 0x000000b299b37209 */ /* 0x000fe40007810000 */
[----:B-1----:R-:W-:Y:S02]  /*1d710*/  FSEL R178, R184, -INF , P3 ;  /* 0xff800000b8b27808 */ /* 0x002fe40001800000 */
[C---:B------:R-:W-:Y:S01]  /*1d720*/  ISETP.GT.AND P3, PT, R181.reuse, 0x38, PT ;  /* 0x00000038b500780c */ /* 0x040fe20003f64270 */
[----:B------:R0:W1:Y:S01]  /*1d730*/  MUFU.TANH R184, R156 ;  /* 0x0000009c00b87308 */ /* 0x0000620000002400 */
[----:B---3--:R-:W-:Y:S02]  /*1d740*/  FSEL R177, R180, -INF , P4 ;  /* 0xff800000b4b17808 */ /* 0x008fe40002000000 */
[----:B------:R-:W-:Y:S02]  /*1d750*/  ISETP.GT.AND P4, PT, R181, 0x31, PT ;  /* 0x00000031b500780c */ /* 0x000fe40003f84270 */
[----:B------:R-:W-:-:S02]  /*1d760*/  FMNMX.FTZ R179, R177, R179, !PT ;  /* 0x000000b3b1b37209 */ /* 0x000fc40007810000 */
[----:B0-----:R-:W-:Y:S01]  /*1d770*/  FSEL R156, R5, -INF , P4 ;  /* 0xff800000059c7808 */ /* 0x001fe20002000000 */
[----:B------:R-:W-:Y:S01]  /*1d780*/  FMUL.FTZ R5, R157, UR39 ;  /* 0x000000279d057c20 */ /* 0x000fe20008410000 */
[----:B------:R-:W-:Y:S02]  /*1d790*/  FMNMX.FTZ R179, R178, R179, !PT ;  /* 0x000000b3b2b37209 */ /* 0x000fe40007810000 */
[----:B------:R-:W-:Y:S02]  /*1d7a0*/  ISETP.GT.AND P4, PT, R181, 0x39, PT ;  /* 0x00000039b500780c */ /* 0x000fe40003f84270 */
[----:B------:R-:W-:Y:S01]  /*1d7b0*/  FSEL R157, R185, -INF , P3 ;  /* 0xff800000b99d7808 */ /* 0x000fe20001800000 */
[----:B------:R-:W0:Y:S01]  /*1d7c0*/  MUFU.TANH R5, R5 ;  /* 0x0000000500057308 */ /* 0x000e220000002400 */
[----:B------:R-:W-:Y:S02]  /*1d7d0*/  FMNMX.FTZ R180, R156, R179, !PT ;  /* 0x000000b39cb47209 */ /* 0x000fe40007810000 */
[----:B------:R-:W-:-:S02]  /*1d7e0*/  ISETP.GT.AND P3, PT, R181, 0x40, PT ;  /* 0x00000040b500780c */ /* 0x000fc40003f64270 */
[----:B--2---:R-:W-:Y:S02]  /*1d7f0*/  FSEL R179, R186, -INF , P4 ;  /* 0xff800000bab37808 */ /* 0x004fe40002000000 */
[----:B------:R-:W-:Y:S01]  /*1d800*/  FMNMX.FTZ R182, R157, R180, !PT ;  /* 0x000000b49db67209 */ /* 0x000fe20007810000 */
[----:B------:R2:W3:Y:S01]  /*1d810*/  SHFL.IDX PT, R186, R0, 0x1, 0x1c1f ;  /* 0x003c1f0000ba7f89 */ /* 0x0004e200000e0000 */
[----:B------:R-:W-:Y:S02]  /*1d820*/  ISETP.GT.AND P4, PT, R181, 0x41, PT ;  /* 0x00000041b500780c */ /* 0x000fe40003f84270 */
[----:B----4-:R-:W-:Y:S02]  /*1d830*/  FSEL R180, R188, -INF , P3 ;  /* 0xff800000bcb47808 */ /* 0x010fe40001800000 */
[----:B------:R-:W-:Y:S02]  /*1d840*/  FMNMX.FTZ R185, R179, R182, !PT ;  /* 0x000000b6b3b97209 */ /* 0x000fe40007810000 */
[----:B------:R5:W-:Y:S01]  /*1d850*/  MUFU.TANH R182, R183 ;  /* 0x000000b700b67308 */ /* 0x000be20000002400 */
[----:B------:R-:W-:-:S02]  /*1d860*/  ISETP.GT.AND P3, PT, R181, 0x48, PT ;  /* 0x00000048b500780c */ /* 0x000fc40003f64270 */
[----:B------:R-:W-:-:S05]  /*1d870*/  FMNMX.FTZ R185, R180, R185, !PT ;  /* 0x000000b9b4b97209 */ /* 0x000fca0007810000 */
[----:B--2---:R2:W-:Y:S01]  /*1d880*/  MUFU.TANH R0, R166 ;  /* 0x000000a600007308 */ /* 0x0045e20000002400 */
[----:B-----5:R-:W-:Y:S02]  /*1d890*/  FSEL R183, R187, -INF , P4 ;  /* 0xff800000bbb77808 */ /* 0x020fe40002000000 */
[----:B------:R-:W-:Y:S01]  /*1d8a0*/  ISETP.GT.AND P4, PT, R181, 0x49, PT ;  /* 0x00000049b500780c */ /* 0x000fe20003f84270 */
[----:B------:R-:W-:Y:S01]  /*1d8b0*/  FMUL.FTZ R181, R170, UR39 ;  /* 0x00000027aab57c20 */ /* 0x000fe20008410000 */
[----:B-1----:R-:W-:Y:S02]  /*1d8c0*/  FSEL R170, R184, -INF , P3 ;  /* 0xff800000b8aa7808 */ /* 0x002fe40001800000 */
[----:B------:R-:W-:Y:S01]  /*1d8d0*/  FMNMX.FTZ R185, R183, R185, !PT ;  /* 0x000000b9b7b97209 */ /* 0x000fe20007810000 */
[----:B------:R0:W1:Y:S01]  /*1d8e0*/  MUFU.TANH R184, R181 ;  /* 0x000000b500b87308 */ /* 0x0000620000002400 */
[----:B--2---:R-:W-:Y:S01]  /*1d8f0*/  FMUL.FTZ R166, R167, UR39 ;  /* 0x00000027a7a67c20 */ /* 0x004fe20008410000 */
[----:B---3--:R-:W-:-:S02]  /*1d900*/  IMAD.IADD R167, R3, 0x1, R186 ;  /* 0x0000000103a77824 */ /* 0x008fc400078e02ba */
[----:B------:R-:W-:-:S03]  /*1d910*/  IMAD.U32 R3, RZ, RZ, UR43 ;  /* 0x0000002bff037e24 */ /* 0x000fc6000f8e00ff */
[----:B------:R-:W-:Y:S01]  /*1d920*/  ISETP.GT.AND P3, PT, R167, RZ, PT ;  /* 0x000000ffa700720c */ /* 0x000fe20003f64270 */
[----:B------:R-:W2:Y:S01]  /*1d930*/  MUFU.TANH R166, R166 ;  /* 0x000000a600a67308 */ /* 0x000ea20000002400 */
[----:B0-----:R-:W-:Y:S02]  /*1d940*/  FSEL R181, R5, -INF , P4 ;  /* 0xff80000005b57808 */ /* 0x001fe40002000000 */
[----:B------:R-:W-:Y:S02]  /*1d950*/  FMNMX.FTZ R5, R170, R185, !PT ;  /* 0x000000b9aa057209 */ /* 0x000fe40007810000 */
[----:B------:R-:W-:Y:S02]  /*1d960*/  ISETP.GT.AND P4, PT, R167, 0x1, PT ;  /* 0x00000001a700780c */ /* 0x000fe40003f84270 */
[----:B------:R-:W-:Y:S02]  /*1d970*/  FMNMX.FTZ R5, R181, R5, !PT ;  /* 0x00000005b5057209 */ /* 0x000fe40007810000 */
[----:B------:R-:W-:-:S02]  /*1d980*/  FSEL R2, R2, -INF , P3 ;  /* 0xff80000002027808 */ /* 0x000fc40001800000 */
[C---:B------:R-:W-:Y:S01]  /*1d990*/  ISETP.GT.AND P5, PT, R167.reuse, 0x8, PT ;  /* 0x00000008a700780c */ /* 0x040fe20003fa4270 */
[----:B------:R-:W0:Y:S01]  /*1d9a0*/  SHFL.BFLY PT, R185, R5, 0x2, 0x1f ;  /* 0x0c401f0005b97f89 */ /* 0x000e2200000e0000 */
[C---:B------:R-:W-:Y:S02]  /*1d9b0*/  ISETP.GT.AND P3, PT, R167.reuse, 0x10, PT ;  /* 0x00000010a700780c */ /* 0x040fe40003f64270 */
[----:B------:R-:W-:Y:S02]  /*1d9c0*/  FSEL R10, R10, -INF , P5 ;  /* 0xff8000000a0a7808 */ /* 0x000fe40002800000 */
[----:B------:R-:W-:Y:S02]  /*1d9d0*/  ISETP.GT.AND P5, PT, R167, 0x11, PT ;  /* 0x00000011a700780c */ /* 0x000fe40003fa4270 */
[----:B------:R-:W-:Y:S02]  /*1d9e0*/  FSEL R13, R13, -INF , P3 ;  /* 0xff8000000d0d7808 */ /* 0x000fe40001800000 */
[----:B------:R-:W-:-:S02]  /*1d9f0*/  ISETP.GT.AND P6, PT, R167, 0x18, PT ;  /* 0x00000018a700780c */ /* 0x000fc40003fc4270 */
[----:B------:R-:W-:Y:S02]  /*1da00*/  FSEL R20, R20, -INF , P5 ;  /* 0xff80000014147808 */ /* 0x000fe40002800000 */
[----:B------:R-:W-:Y:S02]  /*1da10*/  FSEL R21, R21, -INF , P6 ;  /* 0xff80000015157808 */ /* 0x000fe40003000000 */
[C---:B------:R-:W-:Y:S02]  /*1da20*/  ISETP.GT.AND P5, PT, R167.reuse, 0x20, PT ;  /* 0x00000020a700780c */ /* 0x040fe40003fa4270 */
[----:B------:R-:W-:Y:S02]  /*1da30*/  ISETP.GT.AND P6, PT, R167, 0x21, PT ;  /* 0x00000021a700780c */ /* 0x000fe40003fc4270 */
[----:B-1----:R-:W-:Y:S02]  /*1da40*/  FSEL R184, R184, -INF , P5 ;  /* 0xff800000b8b87808 */ /* 0x002fe40002800000 */
[----:B------:R-:W-:-:S02]  /*1da50*/  FSEL R171, R171, -INF , P6 ;  /* 0xff800000abab7808 */ /* 0x000fc40003000000 */
[----:B------:R-:W-:Y:S02]  /*1da60*/  ISETP.GT.AND P5, PT, R167, 0x29, PT ;  /* 0x00000029a700780c */ /* 0x000fe40003fa4270 */
[----:B0-----:R-:W-:Y:S02]  /*1da70*/  FMNMX.FTZ R5, R5, R185, !PT ;  /* 0x000000b905057209 */ /* 0x001fe40007810000 */
[----:B------:R-:W-:Y:S02]  /*1da80*/  ISETP.GT.AND P6, PT, R167, 0x30, PT ;  /* 0x00000030a700780c */ /* 0x000fe40003fc4270 */
[----:B------:R-:W-:Y:S01]  /*1da90*/  FSEL R175, R175, -INF , P5 ;  /* 0xff800000afaf7808 */ /* 0x000fe20002800000 */
[----:B------:R-:W0:Y:S01]  /*1daa0*/  SHFL.BFLY PT, R185, R5, 0x1, 0x1f ;  /* 0x0c201f0005b97f89 */ /* 0x000e2200000e0000 */
[----:B------:R-:W-:Y:S02]  /*1dab0*/  FSEL R162, R162, -INF , P6 ;  /* 0xff800000a2a27808 */ /* 0x000fe40003000000 */
[----:B------:R-:W-:-:S02]  /*1dac0*/  ISETP.GT.AND P5, PT, R167, 0x38, PT ;  /* 0x00000038a700780c */ /* 0x000fc40003fa4270 */
[----:B------:R-:W-:-:S04]  /*1dad0*/  ISETP.GT.AND P6, PT, R167, 0x39, PT ;  /* 0x00000039a700780c */ /* 0x000fc80003fc4270 */
[----:B--2---:R-:W-:Y:S02]  /*1dae0*/  FSEL R166, R166, -INF , P6 ;  /* 0xff800000a6a67808 */ /* 0x004fe40003000000 */
[----:B------:R-:W-:Y:S02]  /*1daf0*/  ISETP.GT.AND P6, PT, R167, 0x48, PT ;  /* 0x00000048a700780c */ /* 0x000fe40003fc4270 */
[----:B0-----:R-:W-:Y:S02]  /*1db00*/  FMNMX.FTZ R5, R5, R185, !PT ;  /* 0x000000b905057209 */ /* 0x001fe40007810000 */
[----:B------:R-:W-:Y:S02]  /*1db10*/  FSEL R185, R4, -INF , P4 ;  /* 0xff80000004b97808 */ /* 0x000fe40002000000 */
[----:B------:R-:W-:Y:S01]  /*1db20*/  FMNMX.FTZ R4, R2, R6, !PT ;  /* 0x0000000602047209 */ /* 0x000fe20007810000 */
[----:B------:R-:W-:Y:S01]  /*1db30*/  FMUL.FTZ R186, R5, R3 ;  /* 0x0000000305ba7220 */ /* 0x000fe20000410000 */
[----:B------:R-:W-:-:S02]  /*1db40*/  ISETP.GT.AND P4, PT, R167, 0x9, PT ;  /* 0x00000009a700780c */ /* 0x000fc40003f84270 */
[----:B------:R-:W-:Y:S02]  /*1db50*/  FMNMX.FTZ R4, R185, R4, !PT ;  /* 0x00000004b9047209 */ /* 0x000fe40007810000 */
[----:B------:R-:W-:Y:S02]  /*1db60*/  FSEL R12, R12, -INF , P4 ;  /* 0xff8000000c0c7808 */ /* 0x000fe40002000000 */
[----:B------:R-:W-:Y:S02]  /*1db70*/  FMNMX.FTZ R4, R10, R4, !PT ;  /* 0x000000040a047209 */ /* 0x000fe40007810000 */
[----:B------:R-:W-:Y:S02]  /*1db80*/  ISETP.GT.AND P4, PT, R167, 0x19, PT ;  /* 0x00000019a700780c */ /* 0x000fe40003f84270 */
[----:B------:R-:W-:Y:S02]  /*1db90*/  FMNMX.FTZ R4, R12, R4, !PT ;  /* 0x000000040c047209 */ /* 0x000fe40007810000 */
[----:B------:R-:W-:-:S02]  /*1dba0*/  FSEL R182, R182, -INF , P4 ;  /* 0xff800000b6b67808 */ /* 0x000fc40002000000 */
[----:B------:R-:W-:Y:S02]  /*1dbb0*/  FMNMX.FTZ R4, R13, R4, !PT ;  /* 0x000000040d047209 */ /* 0x000fe40007810000 */
[----:B------:R-:W-:Y:S02]  /*1dbc0*/  ISETP.GT.AND P4, PT, R167, 0x28, PT ;  /* 0x00000028a700780c */ /* 0x000fe40003f84270 */
[----:B------:R-:W-:Y:S02]  /*1dbd0*/  FMNMX.FTZ R4, R20, R4, !PT ;  /* 0x0000000414047209 */ /* 0x000fe40007810000 */
[----:B------:R-:W-:Y:S02]  /*1dbe0*/  FSEL R174, R174, -INF , P4 ;  /* 0xff800000aeae7808 */ /* 0x000fe40002000000 */
[----:B------:R-:W-:Y:S02]  /*1dbf0*/  FMNMX.FTZ R4, R21, R4, !PT ;  /* 0x0000000415047209 */ /* 0x000fe40007810000 */
[----:B------:R-:W-:-:S02]  /*1dc00*/  FSETP.NEU.FTZ.AND P3, PT, R5, -INF , PT ;  /* 0xff8000000500780b */ /* 0x000fc40003f7d000 */
[----:B------:R-:W-:Y:S02]  /*1dc10*/  FMNMX.FTZ R4, R182, R4, !PT ;  /* 0x00000004b6047209 */ /* 0x000fe40007810000 */
[----:B------:R-:W-:Y:S02]  /*1dc20*/  ISETP.GT.AND P4, PT, R167, 0x31, PT ;  /* 0x00000031a700780c */ /* 0x000fe40003f84270 */
[----:B------:R-:W-:Y:S02]  /*1dc30*/  FMNMX.FTZ R4, R184, R4, !PT ;  /* 0x00000004b8047209 */ /* 0x000fe40007810000 */
[----:B------:R-:W-:Y:S01]  /*1dc40*/  FSEL R186, R186, RZ, P3 ;  /* 0x000000ffbaba7208 */ /* 0x000fe20001800000 */
[----:B------:R-:W-:Y:S02]  /*1dc50*/  WARPGROUP.DEPBAR.LE gsb0, 0x0 ;  /* 0x00008000000079c5 */ /* 0x000fe40000010000 */
[----:B------:R-:W-:Y:S01]  /*1dc60*/  WARPGROUP.ARRIVE ;  /* 0x00000000000079c5 */ /* 0x000fe20000000000 */
[----:B------:R-:W-:Y:S01]  /*1dc70*/  FMNMX.FTZ R4, R171, R4, !PT ;  /* 0x00000004ab047209 */ /* 0x000fe20007810000 */
[-CC-:B------:R-:W-:Y:S01]  /*1dc80*/  FFMA.FTZ R208, R168, R3.reuse, -R186.reuse ;  /* 0x00000003a8d07223 */ /* 0x180fe200000108ba */
[----:B------:R-:W-:Y:S01]  /*1dc90*/  FSEL R163, R163, -INF , P4 ;  /* 0xff800000a3a37808 */ /* 0x000fe20002000000 */
[-CC-:B------:R-:W-:Y:S01]  /*1dca0*/  FFMA.FTZ R204, R164, R3.reuse, -R186.reuse ;  /* 0x00000003a4cc7223 */ /* 0x180fe200000108ba */
[----:B------:R-:W-:Y:S01]  /*1dcb0*/  FMNMX.FTZ R4, R174, R4, !PT ;  /* 0x00000004ae047209 */ /* 0x000fe20007810000 */
[----:B------:R-:W-:Y:S01]  /*1dcc0*/  HGMMA.64x256x16.F32 R24, R192, gdesc[UR4].tnspB, R24, gsb0 ;  /* 0x43e00004c0187df0 */ /* 0x000fe20008000818 */
[----:B------:R-:W-:Y:S01]  /*1dcd0*/  FSEL R168, R0, -INF , P5 ;  /* 0xff80000000a87808 */ /* 0x000fe20002800000 */
[-CC-:B------:R-:W-:Y:S01]  /*1dce0*/  FFMA.FTZ R210, R169, R3.reuse, -R186.reuse ;  /* 0x00000003a9d27223 */ /* 0x180fe200000108ba */
[----:B------:R-:W-:Y:S01]  /*1dcf0*/  FMNMX.FTZ R4, R175, R4, !PT ;  /* 0x00000004af047209 */ /* 0x000fe20007810000 */
[-CC-:B------:R-:W-:Y:S01]  /*1dd00*/  FFMA.FTZ R160, R160, R3.reuse, -R186.reuse ;  /* 0x00000003a0a07223 */ /* 0x180fe200000108ba */
[----:B------:R-:W-:Y:S01]  /*1dd10*/  ISETP.GT.AND P4, PT, R167, 0x40, PT ;  /* 0x00000040a700780c */ /* 0x000fe20003f84270 */
[----:B------:R-:W-:Y:S01]  /*1dd20*/  MUFU.EX2 R208, R208 ;  /* 0x000000d000d07308 */ /* 0x000fe20000000800 */
[----:B------:R-:W-:Y:S01]  /*1dd30*/  FMNMX.FTZ R4, R162, R4, !PT ;  /* 0x00000004a2047209 */ /* 0x000fe20007810000 */
[-CC-:B------:R-:W-:Y:S01]  /*1dd40*/  FFMA.FTZ R206, R173, R3.reuse, -R186.reuse ;  /* 0x00000003adce7223 */ /* 0x180fe200000108ba */
[----:B------:R-:W-:Y:S01]  /*1dd50*/  ISETP.GT.AND P5, PT, R167, 0x41, PT ;  /* 0x00000041a700780c */ /* 0x000fe20003fa4270 */
[-CC-:B------:R-:W-:Y:S01]  /*1dd60*/  FFMA.FTZ R161, R161, R3.reuse, -R186.reuse ;  /* 0x00000003a1a17223 */ /* 0x180fe200000108ba */
[----:B------:R-:W-:Y:S01]  /*1dd70*/  FMNMX.FTZ R4, R163, R4, !PT ;  /* 0x00000004a3047209 */ /* 0x000fe20007810000 */
[-CC-:B------:R-:W-:Y:S01]  /*1dd80*/  FFMA.FTZ R200, R152, R3.reuse, -R186.reuse ;  /* 0x0000000398c87223 */ /* 0x180fe200000108ba */
[----:B------:R-:W-:Y:S01]  /*1dd90*/  FSEL R154, R154, -INF , P4 ;  /* 0xff8000009a9a7808 */ /* 0x000fe20002000000 */
[----:B------:R-:W-:Y:S01]  /*1dda0*/  MUFU.EX2 R160, R160 ;  /* 0x000000a000a07308 */ /* 0x000fe20000000800 */
[----:B------:R-:W-:Y:S01]  /*1ddb0*/  FMNMX.FTZ R4, R168, R4, !PT ;  /* 0x00000004a8047209 */ /* 0x000fe20007810000 */
[-CC-:B------:R-:W-:Y:S01]  /*1ddc0*/  FFMA.FTZ R202, R153, R3.reuse, -R186.reuse ;  /* 0x0000000399ca7223 */ /* 0x180fe200000108ba */
        /* <DEDUP_REMOVED lines=8> */
[----:B------:R-:W-:Y:S01]  /*1de50*/  FSEL R167, R158, -INF , P6 ;  /* 0xff8000009ea77808 */ /* 0x000fe20003000000 */
[-CC-:B------:R-:W-:Y:S01]  /*1de60*/  FFMA.FTZ R158, R176, R3.reuse, -R186.reuse ;  /* 0x00000003b09e7223 */ /* 0x180fe200000108ba */
[----:B------:R-:W-:Y:S01]  /*1de70*/  FMNMX.FTZ R4, R164, R4, !PT ;  /* 0x00000004a4047209 */ /* 0x000fe20007810000 */
[-CC-:B------:R-:W-:Y:S01]  /*1de80*/  FFMA.FTZ R153, R156, R3.reuse, -R186.reuse ;  /* 0x000000039c997223 */ /* 0x180fe200000108ba */
[----:B------:R-:W-:Y:S01]  /*1de90*/  FSEL R169, R159, -INF , P4 ;  /* 0xff8000009fa97808 */ /* 0x000fe20002000000 */
[----:B------:R-:W-:Y:S01]  /*1dea0*/  MUFU.EX2 R161, R161 ;  /* 0x000000a100a17308 */ /* 0x000fe20000000800 */
[----:B------:R-:W-:Y:S01]  /*1deb0*/  FMNMX.FTZ R0, R167, R4, !PT ;  /* 0x00000004a7007209 */ /* 0x000fe20007810000 */
[-CC-:B------:R-:W-:Y:S01]  /*1dec0*/  FFMA.FTZ R159, R165, R3.reuse, -R186.reuse ;  /* 0x00000003a59f7223 */ /* 0x180fe200000108ba */
[-CC-:B------:R-:W-:Y:S01]  /*1ded0*/  FFMA.FTZ R198, R157, R3.reuse, -R186.reuse ;  /* 0x000000039dc67223 */ /* 0x180fe200000108ba */
[-CC-:B------:R-:W-:Y:S01]  /*1dee0*/  FFMA.FTZ R156, R179, R3.reuse, -R186.reuse ;  /* 0x00000003b39c7223 */ /* 0x180fe200000108ba */
[----:B------:R-:W-:Y:S01]  /*1def0*/  FMNMX.FTZ R0, R169, R0, !PT ;  /* 0x00000000a9007209 */ /* 0x000fe20007810000 */
[-CC-:B------:R-:W-:Y:S01]  /*1df00*/  FFMA.FTZ R157, R183, R3.reuse, -R186.reuse ;  /* 0x00000003b79d7223 */ /* 0x180fe200000108ba */
[----:B------:R-:W-:Y:S01]  /*1df10*/  FFMA.FTZ R165, R181, R3, -R186 ;  /* 0x00000003b5a57223 */ /* 0x000fe200000108ba */
        /* <DEDUP_REMOVED lines=12> */
[----:B------:R-:W-:Y:S02]  /*1dfe0*/  FSEL R0, R5, RZ, P3 ;  /* 0x000000ff05007208 */ /* 0x000fe40001800000 */
[----:B------:R-:W-:Y:S02]  /*1dff0*/  FSETP.NEU.FTZ.AND P4, PT, R4, -INF , PT ;  /* 0xff8000000400780b */ /* 0x000fe40003f9d000 */
[----:B------:R-:W-:Y:S01]  /*1e000*/  ISETP.GT.AND P3, PT, R8, R225, PT ;  /* 0x000000e10800720c */ /* 0x000fe20003f64270 */
[----:B------:R-:W-:Y:S01]  /*1e010*/  FADD.FTZ R0, -R0, R7 ;  /* 0x0000000700007221 */ /* 0x000fe20000010100 */
[----:B------:R-:W-:Y:S01]  /*1e020*/  VIADD R8, R8, 0xffffffff ;  /* 0xffffffff08087836 */ /* 0x000fe20000000000 */
[----:B------:R-:W-:Y:S02]  /*1e030*/  MUFU.EX2 R196, R196 ;  /* 0x000000c400c47308 */ /* 0x000fe40000000800 */
[----:B------:R-:W-:-:S06]  /*1e040*/  FMUL.FTZ R0, R0, R3 ;  /* 0x0000000300007220 */ /* 0x000fcc0000410000 */
[----:B------:R-:W0:Y:S08]  /*1e050*/  MUFU.EX2 R0, R0 ;  /* 0x0000000000007308 */ /* 0x000e300000000800 */
[----:B------:R-:W1:Y:S08]  /*1e060*/  MUFU.EX2 R153, R153 ;  /* 0x0000009900997308 */ /* 0x000e700000000800 */
[----:B------:R-:W2:Y:S01]  /*1e070*/  MUFU.EX2 R198, R198 ;  /* 0x000000c600c67308 */ /* 0x000ea20000000800 */
[----:B0-----:R-:W-:Y:S01]  /*1e080*/  FFMA.FTZ R15, R0, R15, R208 ;  /* 0x0000000f000f7223 */ /* 0x001fe200000100d0 */
[----:B------:R-:W-:-:S03]  /*1e090*/  F2FP.F16.F32.PACK_AB R208, R160, R208 ;  /* 0x000000d0a0d0723e */ /* 0x000fc600000000ff */
[----:B------:R-:W-:-:S03]  /*1e0a0*/  FADD.FTZ R15, R160, R15 ;  /* 0x0000000fa00f7221 */ /* 0x000fc60000010000 */
[----:B------:R-:W0:Y:S01]  /*1e0b0*/  MUFU.EX2 R156, R156 ;  /* 0x0000009c009c7308 */ /* 0x000e220000000800 */
[----:B------:R-:W-:Y:S01]  /*1e0c0*/  FADD.FTZ R15, R210, R15 ;  /* 0x0000000fd20f7221 */ /* 0x000fe20000010000 */
[----:B------:R-:W-:-:S03]  /*1e0d0*/  F2FP.F16.F32.PACK_AB R210, R161, R210 ;  /* 0x000000d2a1d2723e */ /* 0x000fc600000000ff */
[----:B------:R-:W-:-:S03]  /*1e0e0*/  FADD.FTZ R15, R161, R15 ;  /* 0x0000000fa10f7221 */ /* 0x000fc60000010000 */
[----:B------:R-:W-:Y:S01]  /*1e0f0*/  MUFU.EX2 R157, R157 ;  /* 0x0000009d009d7308 */ /* 0x000fe20000000800 */
[----:B------:R-:W-:Y:S01]  /*1e100*/  FADD.FTZ R15, R204, R15 ;  /* 0x0000000fcc0f7221 */ /* 0x000fe20000010000 */
[----:B------:R-:W-:-:S03]  /*1e110*/  F2FP.F16.F32.PACK_AB R204, R155, R204 ;  /* 0x000000cc9bcc723e */ /* 0x000fc600000000ff */
[----:B------:R-:W-:-:S03]  /*1e120*/  FADD.FTZ R15, R155, R15 ;  /* 0x0000000f9b0f7221 */ /* 0x000fc60000010000 */
[----:B------:R-:W-:Y:S01]  /*1e130*/  MUFU.EX2 R165, R165 ;  /* 0x000000a500a57308 */ /* 0x000fe20000000800 */
[----:B------:R-:W-:Y:S01]  /*1e140*/  FADD.FTZ R15, R206, R15 ;  /* 0x0000000fce0f7221 */ /* 0x000fe20000010000 */
[----:B------:R-:W-:-:S03]  /*1e150*/  F2FP.F16.F32.PACK_AB R206, R159, R206 ;  /* 0x000000ce9fce723e */ /* 0x000fc600000000ff */
[----:B------:R-:W-:-:S04]  /*1e160*/  FADD.FTZ R15, R159, R15 ;  /* 0x0000000f9f0f7221 */ /* 0x000fc80000010000 */
[----:B------:R-:W-:Y:S01]  /*1e170*/  FADD.FTZ R15, R200, R15 ;  /* 0x0000000fc80f7221 */ /* 0x000fe20000010000 */
[----:B------:R-:W-:-:S03]  /*1e180*/  F2FP.F16.F32.PACK_AB R200, R158, R200 ;  /* 0x000000c89ec8723e */ /* 0x000fc600000000ff */
[----:B------:R-:W-:-:S04]  /*1e190*/  FADD.FTZ R15, R158, R15 ;  /* 0x0000000f9e0f7221 */ /* 0x000fc80000010000 */
[----:B------:R-:W-:Y:S01]  /*1e1a0*/  FADD.FTZ R15, R202, R15 ;  /* 0x0000000fca0f7221 */ /* 0x000fe20000010000 */
[----:B------:R-:W-:-:S03]  /*1e1b0*/  F2FP.F16.F32.PACK_AB R202, R152, R202 ;  /* 0x000000ca98ca723e */ /* 0x000fc600000000ff */
[----:B------:R-:W-:-:S04]  /*1e1c0*/  FADD.FTZ R15, R152, R15 ;  /* 0x0000000f980f7221 */ /* 0x000fc80000010000 */
[----:B------:R-:W-:Y:S01]  /*1e1d0*/  FADD.FTZ R15, R196, R15 ;  /* 0x0000000fc40f7221 */ /* 0x000fe20000010000 */
[----:B-1----:R-:W-:-:S03]  /*1e1e0*/  F2FP.F16.F32.PACK_AB R196, R153, R196 ;  /* 0x000000c499c4723e */ /* 0x002fc600000000ff */
[----:B------:R-:W-:-:S04]  /*1e1f0*/  FADD.FTZ R15, R153, R15 ;  /* 0x0000000f990f7221 */ /* 0x000fc80000010000 */
[----:B--2---:R-:W-:Y:S01]  /*1e200*/  FADD.FTZ R15, R198, R15 ;  /* 0x0000000fc60f7221 */ /* 0x004fe20000010000 */
[----:B0-----:R-:W-:-:S03]  /*1e210*/  F2FP.F16.F32.PACK_AB R198, R156, R198 ;  /* 0x000000c69cc6723e */ /* 0x001fc600000000ff */
[----:B------:R-:W-:Y:S01]  /*1e220*/  FADD.FTZ R15, R156, R15 ;  /* 0x0000000f9c0f7221 */ /* 0x000fe20000010000 */
[----:B------:R-:W-:Y:S02]  /*1e230*/  WARPGROUP.DEPBAR.LE gsb0, 0x0 ;  /* 0x00008000000079c5 */ /* 0x000fe40000010000 */
[-CC-:B------:R-:W-:Y:S01]  /*1e240*/  FFMA.FTZ R194, R170, R3.reuse, -R186.reuse ;  /* 0x00000003aac27223 */ /* 0x180fe200000108ba */
[-C--:B------:R-:W-:Y:S01]  /*1e250*/  FMUL.FTZ R170, R4, R3.reuse ;  /* 0x0000000304aa7220 */ /* 0x080fe20000410000 */
[----:B------:R0:W-:Y:S01]  /*1e260*/  @!P1 SYNCS.ARRIVE.TRANS64.RED.A1T0 RZ, [R11+URZ], RZ ;  /* 0x000000ff0bff99a7 */ /* 0x0001e2000810043f */
[----:B------:R-:W-:-:S03]  /*1e270*/  FFMA.FTZ R192, R180, R3, -R186 ;  /* 0x00000003b4c07223 */ /* 0x000fc600000108ba */
[----:B------:R-:W-:Y:S01]  /*1e280*/  FSEL R170, R170, RZ, P4 ;  /* 0x000000ffaaaa7208 */ /* 0x000fe20002000000 */
[----:B------:R-:W-:Y:S01]  /*1e290*/  MUFU.EX2 R194, R194 ;  /* 0x000000c200c27308 */ /* 0x000fe20000000800 */
[----:B------:R1:W-:Y:S03]  /*1e2a0*/  @!P1 SYNCS.ARRIVE.TRANS64.RED.A1T0 RZ, [R9+URZ], RZ ;  /* 0x000000ff09ff99a7 */ /* 0x0003e6000810043f */
[-CC-:B------:R-:W-:Y:S01]  /*1e2b0*/  FFMA.FTZ R209, R2, R3.reuse, -R170.reuse ;  /* 0x0000000302d17223 */ /* 0x180fe200000108aa */
[----:B------:R-:W-:Y:S01]  /*1e2c0*/  FSEL R2, R4, RZ, P4 ;  /* 0x000000ff04027208 */ /* 0x000fe20002000000 */
[-CC-:B------:R-:W-:Y:S01]  /*1e2d0*/  FFMA.FTZ R172, R185, R3.reuse, -R170.reuse ;  /* 0x00000003b9ac7223 */ /* 0x180fe200000108aa */
[-CC-:B------:R-:W-:Y:S01]  /*1e2e0*/  FFMA.FTZ R211, R10, R3.reuse, -R170.reuse ;  /* 0x000000030ad37223 */ /* 0x180fe200000108aa */
[-CC-:B------:R-:W-:Y:S01]  /*1e2f0*/  FFMA.FTZ R173, R12, R3.reuse, -R170.reuse ;  /* 0x000000030cad7223 */ /* 0x180fe200000108aa */
[-C--:B------:R-:W-:Y:S01]  /*1e300*/  FFMA.FTZ R205, R13, R3.reuse, -R170 ;  /* 0x000000030dcd7223 */ /* 0x080fe200000108aa */
[----:B------:R-:W-:Y:S01]  /*1e310*/  FADD.FTZ R2, -R2, R6 ;  /* 0x0000000602027221 */ /* 0x000fe20000010100 */
[----:B------:R-:W-:Y:S01]  /*1e320*/  MUFU.EX2 R209, R209 ;  /* 0x000000d100d17308 */ /* 0x000fe20000000800 */
[-CC-:B------:R-:W-:Y:S01]  /*1e330*/  FFMA.FTZ R10, R20, R3.reuse, -R170.reuse ;  /* 0x00000003140a7223 */ /* 0x180fe200000108aa */
[-CC-:B------:R-:W-:Y:S01]  /*1e340*/  FFMA.FTZ R207, R21, R3.reuse, -R170.reuse ;  /* 0x0000000315cf7223 */ /* 0x180fe200000108aa */
[-C--:B------:R-:W-:Y:S01]  /*1e350*/  FMUL.FTZ R2, R2, R3.reuse ;  /* 0x0000000302027220 */ /* 0x080fe20000410000 */
        /* <DEDUP_REMOVED lines=9> */
[-CC-:B0-----:R-:W-:Y:S01]  /*1e3f0*/  FFMA.FTZ R11, R166, R3.reuse, -R170.reuse ;  /* 0x00000003a60b7223 */ /* 0x181fe200000108aa */
[-CC-:B------:R-:W-:Y:S01]  /*1e400*/  FFMA.FTZ R193, R154, R3.reuse, -R170.reuse ;  /* 0x000000039ac17223 */ /* 0x180fe200000108aa */
[-CC-:B------:R-:W-:Y:S01]  /*1e410*/  FFMA.FTZ R164, R164, R3.reuse, -R170.reuse ;  /* 0x00000003a4a47223 */ /* 0x180fe200000108aa */
[----:B------:R-:W0:Y:S01]  /*1e420*/  MUFU.EX2 R2, R2 ;  /* 0x0000000200027308 */ /* 0x000e220000000800 */
[-CC-:B------:R-:W-:Y:S01]  /*1e430*/  FFMA.FTZ R167, R167, R3.reuse, -R170.reuse ;  /* 0x00000003a7a77223 */ /* 0x180fe200000108aa */
[----:B------:R-:W-:-:S06]  /*1e440*/  FFMA.FTZ R169, R169, R3, -R170 ;  /* 0x00000003a9a97223 */ /* 0x000fcc00000108aa */
[----:B------:R-:W2:Y:S08]  /*1e450*/  MUFU.EX2 R211, R211 ;  /* 0x000000d300d37308 */ /* 0x000eb00000000800 */
[----:B------:R-:W3:Y:S01]  /*1e460*/  MUFU.EX2 R173, R173 ;  /* 0x000000ad00ad7308 */ /* 0x000ee20000000800 */
[----:B0-----:R-:W-:Y:S01]  /*1e470*/  FFMA.FTZ R14, R2, R14, R209 ;  /* 0x0000000e020e7223 */ /* 0x001fe200000100d1 */
[----:B------:R-:W-:-:S03]  /*1e480*/  F2FP.F16.F32.PACK_AB R209, R172, R209 ;  /* 0x000000d1acd1723e */ /* 0x000fc600000000ff */
[----:B------:R-:W-:-:S03]  /*1e490*/  FADD.FTZ R14, R172, R14 ;  /* 0x0000000eac0e7221 */ /* 0x000fc60000010000 */
[----:B------:R-:W0:Y:S01]  /*1e4a0*/  MUFU.EX2 R205, R205 ;  /* 0x000000cd00cd7308 */ /* 0x000e220000000800 */
[----:B--2---:R-:W-:-:S07]  /*1e4b0*/  FADD.FTZ R14, R211, R14 ;  /* 0x0000000ed30e7221 */ /* 0x004fce0000010000 */
[----:B------:R-:W2:Y:S01]  /*1e4c0*/  MUFU.EX2 R10, R10 ;  /* 0x0000000a000a7308 */ /* 0x000ea20000000800 */
[C---:B---3--:R-:W-:Y:S01]  /*1e4d0*/  FADD.FTZ R14, R173.reuse, R14 ;  /* 0x0000000ead0e7221 */ /* 0x048fe20000010000 */
[----:B------:R-:W-:-:S06]  /*1e4e0*/  F2FP.F16.F32.PACK_AB R211, R173, R211 ;  /* 0x000000d3add3723e */ /* 0x000fcc00000000ff */
[----:B------:R-:W3:Y:S01]  /*1e4f0*/  MUFU.EX2 R207, R207 ;  /* 0x000000cf00cf7308 */ /* 0x000ee20000000800 */
[----:B0-----:R-:W-:-:S07]  /*1e500*/  FADD.FTZ R14, R205, R14 ;  /* 0x0000000ecd0e7221 */ /* 0x001fce0000010000 */
[----:B------:R-:W0:Y:S01]  /*1e510*/  MUFU.EX2 R12, R12 ;  /* 0x0000000c000c7308 */ /* 0x000e220000000800 */
[C---:B--2---:R-:W-:Y:S01]  /*1e520*/  FADD.FTZ R14, R10.reuse, R14 ;  /* 0x0000000e0a0e7221 */ /* 0x044fe20000010000 */
[----:B------:R-:W-:Y:S02]  /*1e530*/  F2FP.F16.F32.PACK_AB R205, R10, R205 ;  /* 0x000000cd0acd723e */ /* 0x000fe400000000ff */
[----:B------:R-:W-:-:S04]  /*1e540*/  MOV R10, R217 ;  /* 0x000000d9000a7202 */ /* 0x000fc80000000f00 */
[----:B------:R-:W2:Y:S01]  /*1e550*/  MUFU.EX2 R201, R201 ;  /* 0x000000c900c97308 */ /* 0x000ea20000000800 */
[----:B---3--:R-:W-:-:S07]  /*1e560*/  FADD.FTZ R14, R207, R14 ;  /* 0x0000000ecf0e7221 */ /* 0x008fce0000010000 */
[----:B------:R-:W3:Y:S01]  /*1e570*/  MUFU.EX2 R7, R171 ;  /* 0x000000ab00077308 */ /* 0x000ee20000000800 */
[C---:B0-----:R-:W-:Y:S01]  /*1e580*/  FADD.FTZ R14, R12.reuse, R14 ;  /* 0x0000000e0c0e7221 */ /* 0x041fe20000010000 */
[----:B------:R-:W-:-:S06]  /*1e590*/  F2FP.F16.F32.PACK_AB R207, R12, R207 ;  /* 0x000000cf0ccf723e */ /* 0x000fcc00000000ff */
[----:B------:R-:W0:Y:S01]  /*1e5a0*/  MUFU.EX2 R203, R203 ;  /* 0x000000cb00cb7308 */ /* 0x000e220000000800 */
[----:B--2---:R-:W-:-:S07]  /*1e5b0*/  FADD.FTZ R14, R201, R14 ;  /* 0x0000000ec90e7221 */ /* 0x004fce0000010000 */
[----:B------:R-:W2:Y:S01]  /*1e5c0*/  MUFU.EX2 R6, R6 ;  /* 0x0000000600067308 */ /* 0x000ea20000000800 */
[C---:B---3--:R-:W-:Y:S01]  /*1e5d0*/  FADD.FTZ R14, R7.reuse, R14 ;  /* 0x0000000e070e7221 */ /* 0x048fe20000010000 */
[----:B------:R-:W-:Y:S01]  /*1e5e0*/  F2FP.F16.F32.PACK_AB R201, R7, R201 ;  /* 0x000000c907c9723e */ /* 0x000fe200000000ff */
[----:B------:R-:W-:-:S05]  /*1e5f0*/  IMAD.MOV.U32 R7, RZ, RZ, R5 ;  /* 0x000000ffff077224 */ /* 0x000fca00078e0005 */
[----:B------:R-:W3:Y:S01]  /*1e600*/  MUFU.EX2 R197, R197 ;  /* 0x000000c500c57308 */ /* 0x000ee20000000800 */
[----:B0-----:R-:W-:-:S07]  /*1e610*/  FADD.FTZ R14, R203, R14 ;  /* 0x0000000ecb0e7221 */ /* 0x001fce0000010000 */
[----:B-1----:R-:W0:Y:S01]  /*1e620*/  MUFU.EX2 R9, R163 ;  /* 0x000000a300097308 */ /* 0x002e220000000800 */
[C---:B--2---:R-:W-:Y:S01]  /*1e630*/  FADD.FTZ R14, R6.reuse, R14 ;  /* 0x0000000e060e7221 */ /* 0x044fe20000010000 */
[----:B------:R-:W-:Y:S01]  /*1e640*/  F2FP.F16.F32.PACK_AB R203, R6, R203 ;  /* 0x000000cb06cb723e */ /* 0x000fe200000000ff */
[----:B------:R-:W-:-:S05]  /*1e650*/  IMAD.MOV.U32 R6, RZ, RZ, R4 ;  /* 0x000000ffff067224 */ /* 0x000fca00078e0004 */
[----:B------:R-:W1:Y:S01]  /*1e660*/  MUFU.EX2 R199, R199 ;  /* 0x000000c700c77308 */ /* 0x000e620000000800 */
[----:B---3--:R-:W-:-:S07]  /*1e670*/  FADD.FTZ R14, R197, R14 ;  /* 0x0000000ec50e7221 */ /* 0x008fce0000010000 */
[----:B------:R-:W2:Y:S01]  /*1e680*/  MUFU.EX2 R11, R11 ;  /* 0x0000000b000b7308 */ /* 0x000ea20000000800 */
[C---:B0-----:R-:W-:Y:S01]  /*1e690*/  FADD.FTZ R14, R9.reuse, R14 ;  /* 0x0000000e090e7221 */ /* 0x041fe20000010000 */
[----:B------:R-:W-:Y:S01]  /*1e6a0*/  F2FP.F16.F32.PACK_AB R197, R9, R197 ;  /* 0x000000c509c5723e */ /* 0x000fe200000000ff */
[----:B------:R-:W-:-:S05]  /*1e6b0*/  IMAD.MOV.U32 R9, RZ, RZ, R218 ;  /* 0x000000ffff097224 */ /* 0x000fca00078e00da */
[----:B------:R-:W0:Y:S01]  /*1e6c0*/  MUFU.EX2 R192, R192 ;  /* 0x000000c000c07308 */ /* 0x000e220000000800 */
[----:B-1----:R-:W-:-:S07]  /*1e6d0*/  FADD.FTZ R14, R199, R14 ;  /* 0x0000000ec70e7221 */ /* 0x002fce0000010000 */
[----:B------:R-:W1:Y:S01]  /*1e6e0*/  MUFU.EX2 R193, R193 ;  /* 0x000000c100c17308 */ /* 0x000e620000000800 */
[C---:B--2---:R-:W-:Y:S01]  /*1e6f0*/  FADD.FTZ R14, R11.reuse, R14 ;  /* 0x0000000e0b0e7221 */ /* 0x044fe20000010000 */
[----:B------:R-:W-:-:S06]  /*1e700*/  F2FP.F16.F32.PACK_AB R199, R11, R199 ;  /* 0x000000c70bc7723e */ /* 0x000fcc00000000ff */
[----:B------:R-:W2:Y:S01]  /*1e710*/  MUFU.EX2 R164, R164 ;  /* 0x000000a400a47308 */ /* 0x000ea20000000800 */
[----:B0-----:R-:W-:Y:S01]  /*1e720*/  FADD.FTZ R15, R192, R15 ;  /* 0x0000000fc00f7221 */ /* 0x001fe20000010000 */
[----:B------:R-:W-:-:S03]  /*1e730*/  F2FP.F16.F32.PACK_AB R192, R157, R192 ;  /* 0x000000c09dc0723e */ /* 0x000fc600000000ff */
[----:B------:R-:W-:-:S03]  /*1e740*/  FADD.FTZ R15, R157, R15 ;  /* 0x0000000f9d0f7221 */ /* 0x000fc60000010000 */
[----:B------:R-:W0:Y:S01]  /*1e750*/  MUFU.EX2 R167, R167 ;  /* 0x000000a700a77308 */ /* 0x000e220000000800 */
[----:B-1----:R-:W-:Y:S01]  /*1e760*/  FADD.FTZ R14, R193, R14 ;  /* 0x0000000ec10e7221 */ /* 0x002fe20000010000 */
[----:B------:R-:W-:Y:S01]  /*1e770*/  FADD.FTZ R15, R194, R15 ;  /* 0x0000000fc20f7221 */ /* 0x000fe20000010000 */
[----:B------:R-:W-:-:S03]  /*1e780*/  F2FP.F16.F32.PACK_AB R194, R165, R194 ;  /* 0x000000c2a5c2723e */ /* 0x000fc600000000ff */
[----:B------:R-:W-:Y:S02]  /*1e790*/  FADD.FTZ R15, R165, R15 ;  /* 0x0000000fa50f7221 */ /* 0x000fe40000010000 */
[----:B------:R-:W1:Y:S01]  /*1e7a0*/  MUFU.EX2 R169, R169 ;  /* 0x000000a900a97308 */ /* 0x000e620000000800 */
[C---:B--2---:R-:W-:Y:S01]  /*1e7b0*/  FADD.FTZ R14, R164.reuse, R14 ;  /* 0x0000000ea40e7221 */ /* 0x044fe20000010000 */
[----:B------:R-:W-:-:S03]  /*1e7c0*/  F2FP.F16.F32.PACK_AB R193, R164, R193 ;  /* 0x000000c1a4c1723e */ /* 0x000fc600000000ff */
[----:B0-----:R-:W-:-:S04]  /*1e7d0*/  FADD.FTZ R14, R167, R14 ;  /* 0x0000000ea70e7221 */ /* 0x001fc80000010000 */
[C---:B-1----:R-:W-:Y:S01]  /*1e7e0*/  FADD.FTZ R14, R169.reuse, R14 ;  /* 0x0000000ea90e7221 */ /* 0x042fe20000010000 */
[----:B------:R-:W-:Y:S01]  /*1e7f0*/  F2FP.F16.F32.PACK_AB R195, R169, R167 ;  /* 0x000000a7a9c3723e */ /* 0x000fe200000000ff */
[----:B------:R-:W-:Y:S06]  /*1e800*/  @P3 BRA `(.L_x_3076) ;  /* 0xffffffac00203947 */ /* 0x000fec000383ffff */
[----:B------:R-:W-:Y:S05]  /*1e810*/  BSYNC B1 ;  /* 0x0000000000017941 */ /* 0x000fea0003800000 */
.L_x_3065:
[----:B------:R-:W-:Y:S05]  /*1e820*/  BSYNC B0 ;  /* 0x0000000000007941 */ /* 0x000fea0003800000 */
.L_x_3064:
[----:B------:R-:W-:Y:S01]  /*1e830*/  ISETP.GE.AND P2, PT, R8, RZ, PT ;  /* 0x000000ff0800720c */ /* 0x000fe20003f46270 */
[----:B------:R-:W-:-:S12]  /*1e840*/  BSSY B0, `(.L_x_3077) ;  /* 0x00004dd000007945 */ /* 0x000fd80003800000 */
[----:B------:R-:W-:Y:S05]  /*1e850*/  @!P2 BRA `(.L_x_3078) ;  /* 0x0000004c006ca947 */ /* 0x000fea0003800000 */
[----:B------:R-:W-:Y:S01]  /*1e860*/  IMAD.MOV.U32 R6, RZ, RZ, R4 ;  /* 0x000000ffff067224 */ /* 0x000fe200078e0004 */
[----:B------:R-:W-:Y:S01]  /*1e870*/  MOV R7, R5 ;  /* 0x0000000500077202 */ /* 0x000fe20000000f00 */
[----:B------:R-:W-:Y:S02]  /*1e880*/  IMAD.MOV.U32 R9, RZ, RZ, R218 ;  /* 0x000000ffff097224 */ /* 0x000fe400078e00da */
[----:B------:R-:W-:-:S07]  /*1e890*/  IMAD.MOV.U32 R10, RZ, RZ, R217 ;  /* 0x000000ffff0a7224 */ /* 0x000fce00078e00d9 */
.L_x_3089:
[----:B------:R-:W-:-:S05]  /*1e8a0*/  VIADD R11, R10, 0x1 ;  /* 0x000000010a0b7836 */ /* 0x000fca0000000000 */
[----:B------:R-:W-:-:S04]  /*1e8b0*/  ISETP.NE.AND P2, PT, R11, 0x2, PT ;  /* 0x000000020b00780c */ /* 0x000fc80003f45270 */
[----:B------:R-:W-:Y:S02]  /*1e8c0*/  SEL R218, RZ, 0x1, P2 ;  /* 0x00000001ffda7807 */ /* 0x000fe40001000000 */
[----:B------:R-:W-:Y:S02]  /*1e8d0*/  SEL R11, R11, RZ, P2 ;  /* 0x000000ff0b0b7207 */ /* 0x000fe40001000000 */
[----:B------:R-:W-:Y:S02]  /*1e8e0*/  LOP3.LUT R218, R9, R218, RZ, 0x3c, !PT ;  /* 0x000000da09da7212 */ /* 0x000fe400078e3cff */
[----:B------:R-:W-:Y:S01]  /*1e8f0*/  MOV R217, R11 ;  /* 0x0000000b00d97202 */ /* 0x000fe20000000f00 */
[----:B------:R-:W-:Y:S06]  /*1e900*/  @!P0 BRA `(.L_x_3079) ;  /* 0x0000000000048947 */ /* 0x000fec0003800000 */
[----:B------:R-:W-:Y:S01]  /*1e910*/  BPT.TRAP 0x1 ;  /* 0x000000040000795c */ /* 0x000fe20000300000 */
.L_x_3079:
[----:B------:R-:W-:Y:S01]  /*1e920*/  IMAD R3, R217, 0x8, R18 ;  /* 0x00000008d9037824 */ /* 0x000fe200078e0212 */
[----:B------:R-:W-:-:S04]  /*1e930*/  SHF.L.U32 R12, R218, 0x1f, RZ ;  /* 0x0000001fda0c7819 */ /* 0x000fc800000006ff */
[----:B------:R0:W1:Y:S01]  /*1e940*/  SYNCS.PHASECHK.TRANS64.TRYWAIT P2, [R3+URZ+0x38830], R12 ;  /* 0x0388300c030075a7 */ /* 0x000062000804017f */
[----:B------:R-:W-:Y:S05]  /*1e950*/  @!P0 BRA `(.L_x_3080) ;  /* 0x0000000000048947 */ /* 0x000fea0003800000 */
[----:B------:R-:W-:Y:S01]  /*1e960*/  BPT.TRAP 0x1 ;  /* 0x000000040000795c */ /* 0x000fe20000300000 */
.L_x_3080:
[----:B------:R-:W-:Y:S01]  /*1e970*/  IMAD R4, R217, 0xa00, R222 ;  /* 0x00000a00d9047824 */ /* 0x000fe200078e02de */
[----:B------:R-:W-:Y:S01]  /*1e980*/  BSSY B1, `(.L_x_3081) ;  /* 0x0000006000017945 */ /* 0x000fe20003800000 */
[----:B------:R-:W-:Y:S02]  /*1e990*/  IMAD.MOV.U32 R5, RZ, RZ, 0x40000040 ;  /* 0x40000040ff057424 */ /* 0x000fe400078e00ff */
[----:B------:R-:W-:Y:S01]  /*1e9a0*/  VIADD R152, R4, 0x80 ;  /* 0x0000008004987836 */ /* 0x000fe20000000000 */
[----:B-1----:R-:W-:Y:S06]  /*1e9b0*/  @P2 BRA `(.L_x_3082) ;  /* 0x0000000000082947 */ /* 0x002fec0003800000 */
[----:B------:R-:W1:Y:S02]  /*1e9c0*/  SYNCS.PHASECHK.TRANS64.TRYWAIT P2, [R3+URZ+0x38830], R12 ;  /* 0x0388300c030075a7 */ /* 0x000e64000804017f */
[----:B-1----:R-:W-:Y:S05]  /*1e9d0*/  @!P2 BRA `(.L_x_3083) ;  /* 0x000001300054a947 */ /* 0x002fea0003800000 */
.L_x_3082:
[----:B------:R-:W-:Y:S05]  /*1e9e0*/  BSYNC B1 ;  /* 0x0000000000017941 */ /* 0x000fea0003800000 */
.L_x_3081:
        /* <DEDUP_REMOVED lines=8> */
[----:B------:R-:W-:Y:S01]  /*1ea70*/  IMAD.MOV.U32 R13, RZ, RZ, 0x40000040 ;  /* 0x40000040ff0d7424 */ /* 0x000fe200078e00ff */
[----:B01----:R-:W-:-:S04]  /*1ea80*/  IADD3 R12, R4, 0x100, RZ ;  /* 0x00000100040c7810 */ /* 0x003fc80007ffe0ff */
[----:B------:R-:W-:Y:S02]  /*1ea90*/  R2UR UR10, R12 ;  /* 0x000000000c0a72ca */ /* 0x000fe400000e0000 */
[----:B------:R-:W-:Y:S01]  /*1eaa0*/  R2UR UR11, R13 ;  /* 0x000000000d0b72ca */ /* 0x000fe200000e0000 */
[----:B------:R-:W-:Y:S02]  /*1eab0*/  VIADD R20, R4, 0x180 ;  /* 0x0000018004147836 */ /* 0x000fe40000000000 */
[----:B------:R-:W-:-:S03]  /*1eac0*/  IMAD.MOV.U32 R21, RZ, RZ, 0x40000040 ;  /* 0x40000040ff157424 */ /* 0x000fc600078e00ff */
[----:B------:R-:W-:Y:S02]  /*1ead0*/  R2UR UR14, R20 ;  /* 0x00000000140e72ca */ /* 0x000fe400000e0000 */
[----:B------:R-:W-:Y:S02]  /*1eae0*/  R2UR UR15, R21 ;  /* 0x00000000150f72ca */ /* 0x000fe400000e0000 */
        /* <DEDUP_REMOVED lines=20> */
[----:B------:R-:W-:Y:S01]  /*1ec30*/  IMAD.MOV.U32 R13, RZ, RZ, 0x40000040 ;  /* 0x40000040ff0d7424 */ /* 0x000fe200078e00ff */
[----:B------:R-:W-:Y:S02]  /*1ec40*/  WARPGROUP.DEPBAR.LE gsb0, 0x0 ;  /* 0x00008000000079c5 */ /* 0x000fe40000010000 */
[----:B------:R-:W-:-:S06]  /*1ec50*/  WARPGROUP.ARRIVE ;  /* 0x00000000000079c5 */ /* 0x000fcc0000000000 */
[----:B------:R-:W-:Y:S01]  /*1ec60*/  HGMMA.64x16x16.F32 R160, gdesc[UR12], RZ, !UPT, gsb0 ;  /* 0x002000000ca079f0 */ /* 0x000fe2000c0008ff */
[----:B------:R-:W-:Y:S01]  /*1ec70*/  IADD3 R12, R4, 0x200, RZ ;  /* 0x00000200040c7810 */ /* 0x000fe20007ffe0ff */
[----:B------:R-:W-:Y:S01]  /*1ec80*/  IMAD.MOV.U32 R153, RZ, RZ, 0x40000040 ;  /* 0x40000040ff997424 */ /* 0x000fe200078e00ff */
[----:B------:R-:W-:Y:S02]  /*1ec90*/  R2UR UR19, R13 ;  /* 0x000000000d1372ca */ /* 0x000fe400000e0000 */
[----:B------:R-:W-:Y:S02]  /*1eca0*/  R2UR UR18, R12 ;  /* 0x000000000c1272ca */ /* 0x000fe400000e0000 */
[----:B------:R-:W-:Y:S02]  /*1ecb0*/  IADD3 R152, R4, 0x82, RZ ;  /* 0x0000008204987810 */ /* 0x000fe40007ffe0ff */
        /* <DEDUP_REMOVED lines=17> */
[----:B------:R-:W-:Y:S01]  /*1edd0*/  VIADD R12, R4, 0x102 ;  /* 0x00000102040c7836 */ /* 0x000fe20000000000 */
[----:B------:R-:W-:Y:S01]  /*1ede0*/  MOV R13, 0x40000040 ;  /* 0x40000040000d7802 */ /* 0x000fe20000000f00 */
        /* <DEDUP_REMOVED lines=272> */
[----:B------:R-:W-:Y:S01]  /*1fef0*/  VIADD R12, R4, 0x286 ;  /* 0x00000286040c7836 */ /* 0x000fe20000000000 */
[----:B------:R-:W-:-:S04]  /*1ff00*/  MOV R13, 0x40000040 ;  /* 0x40000040000d7802 */ /* 0x000fc80000000f00 */
        /* <DEDUP_REMOVED lines=539> */
.L_x_3084:
[----:B------:R-:W-:Y:S01]  /*220c0*/  SHF.L.U32 R0, R9, 0x1f, RZ ;  /* 0x0000001f09007819 */ /* 0x000fe200000006ff */
[----:B------:R-:W-:-:S04]  /*220d0*/  IMAD R9, R10, 0x8, R18 ;  /* 0x000000080a097824 */ /* 0x000fc800078e0212 */
[----:B------:R0:W1:Y:S01]  /*220e0*/  SYNCS.PHASECHK.TRANS64.TRYWAIT P2, [R9+URZ+0x38850], R0 ;  /* 0x03885000090075a7 */ /* 0x000062000804017f */
[----:B------:R-:W-:Y:S05]  /*220f0*/  @!P0 BRA `(.L_x_3085) ;  /* 0x0000000000048947 */ /* 0x000fea0003800000 */
[----:B------:R-:W-:Y:S01]  /*22100*/  BPT.TRAP 0x1 ;  /* 0x000000040000795c */ /* 0x000fe20000300000 */
.L_x_3085:
[----:B------:R-:W-:Y:S04]  /*22110*/  BSSY B1, `(.L_x_3086) ;  /* 0x0000004000017945 */ /* 0x000fe80003800000 */
[----:B-1----:R-:W-:Y:S05]  /*22120*/  @P2 BRA `(.L_x_3087) ;  /* 0x0000000000082947 */ /* 0x002fea0003800000 */
[----:B------:R-:W1:Y:S02]  /*22130*/  SYNCS.PHASECHK.TRANS64.TRYWAIT P2, [R9+URZ+0x38850], R0 ;  /* 0x03885000090075a7 */ /* 0x000e64000804017f */
[----:B-1----:R-:W-:Y:S05]  /*22140*/  @!P2 BRA `(.L_x_3088) ;  /* 0x000000f8008ca947 */ /* 0x002fea0003800000 */
.L_x_3087:
[----:B------:R-:W-:Y:S05]  /*22150*/  BSYNC B1 ;  /* 0x0000000000017941 */ /* 0x000fea0003800000 */
.L_x_3086:
[----:B01----:R-:W-:Y:S01]  /*22160*/  VIADD R0, R18, 0x400 ;  /* 0x0000040012007836 */ /* 0x003fe20000000000 */
[----:B------:R-:W-:Y:S01]  /*22170*/  WARPGROUP.ARRIVE ;  /* 0x00000000000079c5 */ /* 0x000fe20000000000 */
[----:B------:R-:W-:Y:S02]  /*22180*/  IMAD.MOV.U32 R3, RZ, RZ, 0x40000040 ;  /* 0x40000040ff037424 */ /* 0x000fe400078e00ff */
[----:B------:R-:W-:Y:S01]  /*22190*/  FMUL.FTZ R20, R188, UR38 ;  /* 0x00000026bc147c20 */ /* 0x000fe20008410000 */
[----:B------:R-:W-:Y:S01]  /*221a0*/  IMAD.MOV.U32 R5, RZ, RZ, 0x40000040 ;  /* 0x40000040ff057424 */ /* 0x000fe200078e00ff */
        /* <DEDUP_REMOVED lines=13> */
[----:B------:R-:W-:Y:S01]  /*22280*/  IMAD R2, R10, 0xa00, R0 ;  /* 0x00000a000a027824 */ /* 0x000fe200078e0200 */
[----:B------:R-:W-:Y:S01]  /*22290*/  MUFU.TANH R21, R21 ;  /* 0x0000001500157308 */ /* 0x000fe20000002400 */
[----:B------:R-:W-:Y:S01]  /*222a0*/  FMUL.FTZ R160, R160, UR38 ;  /* 0x00000026a0a07c20 */ /* 0x000fe20008410000 */
[----:B------:R-:W-:Y:S01]  /*222b0*/  FMUL.FTZ R161, R161, UR38 ;  /* 0x00000026a1a17c20 */ /* 0x000fe20008410000 */
[----:B------:R-:W-:Y:S01]  /*222c0*/  FMUL.FTZ R164, R164, UR38 ;  /* 0x00000026a4a47c20 */ /* 0x000fe20008410000 */
[C---:B------:R-:W-:Y:S01]  /*222d0*/  R2UR UR6, R2.reuse ;  /* 0x00000000020672ca */ /* 0x040fe200000e0000 */
[----:B------:R-:W-:Y:S01]  /*222e0*/  FMUL.FTZ R165, R165, UR38 ;  /* 0x00000026a5a57c20 */ /* 0x000fe20008410000 */
[----:B------:R-:W-:Y:S01]  /*222f0*/  IADD3 R4, R2, 0x80, RZ ;  /* 0x0000008002047810 */ /* 0x000fe20007ffe0ff */
[----:B------:R-:W-:Y:S01]  /*22300*/  FMUL.FTZ R152, R152, UR38 ;  /* 0x0000002698987c20 */ /* 0x000fe20008410000 */
[----:B------:R-:W-:Y:S01]  /*22310*/  MUFU.TANH R177, R177 ;  /* 0x000000b100b17308 */ /* 0x000fe20000002400 */
[----:B------:R-:W-:Y:S01]  /*22320*/  FMUL.FTZ R153, R153, UR38 ;  /* 0x0000002699997c20 */ /* 0x000fe20008410000 */
[----:B------:R-:W-:Y:S01]  /*22330*/  FMUL.FTZ R156, R156, UR38 ;  /* 0x000000269c9c7c20 */ /* 0x000fe20008410000 */
[----:B------:R-:W-:-:S02]  /*22340*/  IMAD.MOV.U32 R3, RZ, RZ, 0x40000040 ;  /* 0x40000040ff037424 */ /* 0x000fc400078e00ff */
[----:B------:R-:W-:Y:S01]  /*22350*/  FMUL.FTZ R10, R186, UR38 ;  /* 0x00000026ba0a7c20 */ /* 0x000fe20008410000 */
[----:B------:R-:W-:Y:S01]  /*22360*/  FMUL.FTZ R12, R187, UR38 ;  /* 0x00000026bb0c7c20 */ /* 0x000fe20008410000 */
[----:B------:R-:W-:Y:S01]  /*22370*/  FMUL.FTZ R13, R190, UR38 ;  /* 0x00000026be0d7c20 */ /* 0x000fe20008410000 */
[----:B------:R-:W-:Y:S01]  /*22380*/  FMUL.FTZ R170, R170, UR38 ;  /* 0x00000026aaaa7c20 */ /* 0x000fe20008410000 */
[----:B------:R-:W-:Y:S01]  /*22390*/  MUFU.TANH R180, R180 ;  /* 0x000000b400b47308 */ /* 0x000fe20000002400 */
[----:B------:R-:W-:Y:S01]  /*223a0*/  HGMMA.64x256x16.F32 R24, R208, gdesc[UR4].tnspB, R24, gsb0 ;  /* 0x43e00004d0187df0 */ /* 0x000fe20008000818 */
[----:B------:R-:W-:Y:S01]  /*223b0*/  R2UR UR6, R4 ;  /* 0x00000000040672ca */ /* 0x000fe200000e0000 */
[----:B------:R-:W-:Y:S01]  /*223c0*/  VIADD R4, R2, 0x100 ;  /* 0x0000010002047836 */ /* 0x000fe20000000000 */
[----:B------:R-:W-:Y:S01]  /*223d0*/  R2UR UR7, R5 ;  /* 0x00000000050772ca */ /* 0x000fe200000e0000 */
[----:B------:R-:W-:Y:S02]  /*223e0*/  IMAD.MOV.U32 R5, RZ, RZ, 0x40000040 ;  /* 0x40000040ff057424 */ /* 0x000fe400078e00ff */
        /* <DEDUP_REMOVED lines=13> */
[----:B------:R-:W-:Y:S01]  /*224c0*/  @!P1 IMAD R11, R11, 0x8, R18 ;  /* 0x000000080b0b9824 */ /* 0x000fe200078e0212 */
[C---:B------:R-:W-:Y:S01]  /*224d0*/  ISETP.GT.AND P2, PT, R8.reuse, RZ, PT ;  /* 0x000000ff0800720c */ /* 0x040fe20003f44270 */
[----:B------:R-:W-:Y:S01]  /*224e0*/  @!P1 VIADD R9, R9, 0x38860 ;  /* 0x0003886009099836 */ /* 0x000fe20000000000 */
[----:B------:R-:W-:Y:S01]  /*224f0*/  IADD3 R8, R8, -0x1, RZ ;  /* 0xffffffff08087810 */ /* 0x000fe20007ffe0ff */
[----:B------:R-:W-:Y:S01]  /*22500*/  @!P1 VIADD R11, R11, 0x38840 ;  /* 0x000388400b0b9836 */ /* 0x000fe20000000000 */
[----:B------:R-:W-:Y:S02]  /*22510*/  MUFU.TANH R169, R169 ;  /* 0x000000a900a97308 */ /* 0x000fe40000002400 */
[----:B------:R-:W-:-:S06]  /*22520*/  @!P1 PRMT R9, RZ, 0x654, R9 ;  /* 0x00000654ff099816 */ /* 0x000fcc0000000009 */
        /* <DEDUP_REMOVED lines=27> */
[----:B------:R-:W-:Y:S02]  /*226e0*/  R2UR UR6, R4 ;  /* 0x00000000040672ca */ /* 0x000fe400000e0000 */
[----:B------:R-:W-:Y:S01]  /*226f0*/  R2UR UR7, R5 ;  /* 0x00000000050772ca */ /* 0x000fe200000e0000 */
[----:B------:R-:W-:Y:S01]  /*22700*/  IMAD.MOV.U32 R5, RZ, RZ, 0x40000040 ;  /* 0x40000040ff057424 */ /* 0x000fe200078e00ff */
[C---:B------:R-:W-:Y:S01]  /*22710*/  IADD3 R4, R2.reuse, 0x180, RZ ;  /* 0x0000018002047810 */ /* 0x040fe20007ffe0ff */
[----:B------:R-:W-:Y:S01]  /*22720*/  VIADD R2, R2, 0x200 ;  /* 0x0000020002027836 */ /* 0x000fe20000000000 */
[----:B------:R-:W-:Y:S02]  /*22730*/  WARPGROUP.DEPBAR.LE gsb0, 0x0 ;  /* 0x00008000000079c5 */ /* 0x000fe40000010000 */
[----:B------:R-:W-:-:S15]  /*22740*/  WARPGROUP.ARRIVE ;  /* 0x00000000000079c5 */ /* 0x000fde0000000000 */
[----:B------:R-:W-:-:S04]  /*22750*/  NOP ;  /* 0x0000000000007918 */ /* 0x000fc80000000000 */
        /* <DEDUP_REMOVED lines=8> */
[----:B------:R-:W-:Y:S01]  /*227e0*/  MUFU.TANH R4, R4 ;  /* 0x0000000400047308 */ /* 0x000fe20000002400 */
[----:B------:R-:W-:Y:S01]  /*227f0*/  FMUL.FTZ R182, R157, UR38 ;  /* 0x000000269db67c20 */ /* 0x000fe20008410000 */
[----:B------:R-:W-:-:S06]  /*22800*/  FMUL.FTZ R157, R183, UR38 ;  /* 0x00000026b79d7c20 */ /* 0x000fcc0008410000 */
        /* <DEDUP_REMOVED lines=10> */
[----:B------:R-:W-:Y:S01]  /*228b0*/  FMUL.FTZ R2, R184, UR38 ;  /* 0x00000026b8027c20 */ /* 0x000fe20008410000 */
[----:B------:R-:W-:Y:S01]  /*228c0*/  R2UR UR7, R3 ;  /* 0x00000000030772ca */ /* 0x000fe200000e0000 */
[----:B------:R-:W-:-:S04]  /*228d0*/  FMUL.FTZ R184, R191, UR38 ;  /* 0x00000026bfb87c20 */ /* 0x000fc80008410000 */
[----:B------:R-:W0:Y:S08]  /*228e0*/  MUFU.TANH R2, R2 ;  /* 0x0000000200027308 */ /* 0x000e300000002400 */
[----:B------:R-:W1:Y:S01]  /*228f0*/  MUFU.TANH R184, R184 ;  /* 0x000000b800b87308 */ /* 0x000e620000002400 */
        /* <DEDUP_REMOVED lines=21> */
[----:B0-----:R-:W-:Y:S02]  /*22a50*/  FMNMX.FTZ R3, R0, R3, !PT ;  /* 0x0000000300037209 */ /* 0x001fe40007810000 */
[----:B------:R-:W-:-:S03]  /*22a60*/  FMNMX.FTZ R0, R10, R6, !PT ;  /* 0x000000060a007209 */ /* 0x000fc60007810000 */
[----:B------:R-:W0:Y:S01]  /*22a70*/  SHFL.BFLY PT, R5, R3, 0x1, 0x1f ;  /* 0x0c201f0003057f89 */ /* 0x000e2200000e0000 */
[----:B------:R-:W-:-:S04]  /*22a80*/  FMNMX.FTZ R183, R12, R0, !PT ;  /* 0x000000000cb77209 */ /* 0x000fc80007810000 */
[----:B------:R-:W-:-:S04]  /*22a90*/  FMNMX.FTZ R183, R13, R183, !PT ;  /* 0x000000b70db77209 */ /* 0x000fc80007810000 */
[----:B-1----:R-:W-:-:S04]  /*22aa0*/  FMNMX.FTZ R183, R184, R183, !PT ;  /* 0x000000b7b8b77209 */ /* 0x002fc80007810000 */
[----:B------:R-:W-:-:S04]  /*22ab0*/  FMNMX.FTZ R183, R176, R183, !PT ;  /* 0x000000b7b0b77209 */ /* 0x000fc80007810000 */
[----:B------:R-:W-:Y:S02]  /*22ac0*/  FMNMX.FTZ R183, R178, R183, !PT ;  /* 0x000000b7b2b77209 */ /* 0x000fe40007810000 */
[----:B0-----:R-:W-:Y:S02]  /*22ad0*/  FMNMX.FTZ R5, R3, R5, !PT ;  /* 0x0000000503057209 */ /* 0x001fe40007810000 */
[----:B------:R-:W-:-:S03]  /*22ae0*/  MOV R3, UR42 ;  /* 0x0000002a00037c02 */ /* 0x000fc60008000f00 */
[----:B------:R-:W-:-:S04]  /*22af0*/  FADD.FTZ R7, -R5, R7 ;  /* 0x0000000705077221 */ /* 0x000fc80000010100 */
[-C--:B------:R-:W-:Y:S01]  /*22b00*/  FMUL.FTZ R0, R7, R3.reuse ;  /* 0x0000000307007220 */ /* 0x080fe20000410000 */
[----:B------:R-:W-:-:S04]  /*22b10*/  FMUL.FTZ R7, R5, R3 ;  /* 0x0000000305077220 */ /* 0x000fc80000410000 */
[--C-:B------:R-:W-:Y:S01]  /*22b20*/  FFMA.FTZ R208, R2, R3, -R7.reuse ;  /* 0x0000000302d07223 */ /* 0x100fe20000010807 */
[----:B------:R-:W-:Y:S01]  /*22b30*/  FMNMX.FTZ R2, R179, R183, !PT ;  /* 0x000000b7b3027209 */ /* 0x000fe20007810000 */
[-CC-:B------:R-:W-:Y:S01]  /*22b40*/  FFMA.FTZ R4, R4, R3.reuse, -R7.reuse ;  /* 0x0000000304047223 */ /* 0x180fe20000010807 */
[-CC-:B------:R-:W-:Y:S01]  /*22b50*/  FFMA.FTZ R200, R168, R3.reuse, -R7.reuse ;  /* 0x00000003a8c87223 */ /* 0x180fe20000010807 */
[-CC-:B------:R-:W-:Y:S01]  /*22b60*/  FFMA.FTZ R210, R20, R3.reuse, -R7.reuse ;  /* 0x0000000314d27223 */ /* 0x180fe20000010807 */
[----:B------:R-:W-:Y:S01]  /*22b70*/  FMNMX.FTZ R2, R157, R2, !PT ;  /* 0x000000029d027209 */ /* 0x000fe20007810000 */
[----:B------:R-:W-:Y:S01]  /*22b80*/  MUFU.EX2 R183, R4 ;  /* 0x0000000400b77308 */ /* 0x000fe20000000800 */
[-CC-:B------:R-:W-:Y:S01]  /*22b90*/  FFMA.FTZ R186, R21, R3.reuse, -R7.reuse ;  /* 0x0000000315ba7223 */ /* 0x180fe20000010807 */
[-CC-:B------:R-:W-:Y:S01]  /*22ba0*/  FFMA.FTZ R168, R169, R3.reuse, -R7.reuse ;  /* 0x00000003a9a87223 */ /* 0x180fe20000010807 */
[----:B------:R-:W-:Y:S01]  /*22bb0*/  FMNMX.FTZ R2, R170, R2, !PT ;  /* 0x00000002aa027209 */ /* 0x000fe20007810000 */
[-CC-:B------:R-:W-:Y:S01]  /*22bc0*/  FFMA.FTZ R204, R185, R3.reuse, -R7.reuse ;  /* 0x00000003b9cc7223 */ /* 0x180fe20000010807 */
[-CC-:B------:R-:W-:Y:S01]  /*22bd0*/  FFMA.FTZ R20, R177, R3.reuse, -R7.reuse ;  /* 0x00000003b1147223 */ /* 0x180fe20000010807 */
[-CC-:B------:R-:W-:Y:S01]  /*22be0*/  FFMA.FTZ R206, R180, R3.reuse, -R7.reuse ;  /* 0x00000003b4ce7223 */ /* 0x180fe20000010807 */
[----:B------:R-:W-:Y:S01]  /*22bf0*/  FMNMX.FTZ R2, R171, R2, !PT ;  /* 0x00000002ab027209 */ /* 0x000fe20007810000 */
[-CC-:B------:R-:W-:Y:S01]  /*22c00*/  FFMA.FTZ R21, R181, R3.reuse, -R7.reuse ;  /* 0x00000003b5157223 */ /* 0x180fe20000010807 */
[-CC-:B------:R-:W-:Y:S01]  /*22c10*/  FFMA.FTZ R202, R172, R3.reuse, -R7.reuse ;  /* 0x00000003acca7223 */ /* 0x180fe20000010807 */
[----:B------:R-:W-:Y:S01]  /*22c20*/  FFMA.FTZ R169, R173, R3, -R7 ;  /* 0x00000003ada97223 */ /* 0x000fe20000010807 */
[----:B------:R-:W-:Y:S01]  /*22c30*/  FMNMX.FTZ R2, R174, R2, !PT ;  /* 0x00000002ae027209 */ /* 0x000fe20007810000 */
[----:B------:R-:W-:Y:S03]  /*22c40*/  MUFU.EX2 R0, R0 ;  /* 0x0000000000007308 */ /* 0x000fe60000000800 */
[----:B------:R-:W-:-:S04]  /*22c50*/  FMNMX.FTZ R2, R175, R2, !PT ;  /* 0x00000002af027209 */ /* 0x000fc80007810000 */
[----:B------:R-:W-:Y:S01]  /*22c60*/  FMNMX.FTZ R2, R162, R2, !PT ;  /* 0x00000002a2027209 */ /* 0x000fe20007810000 */
[----:B------:R-:W0:Y:S03]  /*22c70*/  MUFU.EX2 R208, R208 ;  /* 0x000000d000d07308 */ /* 0x000e260000000800 */
[----:B------:R-:W-:-:S04]  /*22c80*/  FMNMX.FTZ R2, R163, R2, !PT ;  /* 0x00000002a3027209 */ /* 0x000fc80007810000 */
[----:B------:R-:W-:Y:S01]  /*22c90*/  FMNMX.FTZ R2, R166, R2, !PT ;  /* 0x00000002a6027209 */ /* 0x000fe20007810000 */
[----:B------:R-:W1:Y:S03]  /*22ca0*/  MUFU.EX2 R210, R210 ;  /* 0x000000d200d27308 */ /* 0x000e660000000800 */
[----:B------:R-:W-:-:S04]  /*22cb0*/  FMNMX.FTZ R2, R167, R2, !PT ;  /* 0x00000002a7027209 */ /* 0x000fc80007810000 */
[----:B------:R-:W-:Y:S01]  /*22cc0*/  FMNMX.FTZ R2, R154, R2, !PT ;  /* 0x000000029a027209 */ /* 0x000fe20007810000 */
[----:B------:R-:W2:Y:S01]  /*22cd0*/  MUFU.EX2 R186, R186 ;  /* 0x000000ba00ba7308 */ /* 0x000ea20000000800 */
[----:B0-----:R-:W-:Y:S01]  /*22ce0*/  FFMA.FTZ R15, R0, R15, R208 ;  /* 0x0000000f000f7223 */ /* 0x001fe200000100d0 */
[----:B------:R-:W-:Y:S02]  /*22cf0*/  F2FP.F16.F32.PACK_AB R208, R183, R208 ;  /* 0x000000d0b7d0723e */ /* 0x000fe400000000ff */
[----:B------:R-:W-:Y:S01]  /*22d00*/  FMNMX.FTZ R2, R155, R2, !PT ;  /* 0x000000029b027209 */ /* 0x000fe20007810000 */
[----:B------:R-:W-:-:S03]  /*22d10*/  FADD.FTZ R15, R183, R15 ;  /* 0x0000000fb70f7221 */ /* 0x000fc60000010000 */
[----:B------:R-:W-:Y:S01]  /*22d20*/  FMNMX.FTZ R2, R158, R2, !PT ;  /* 0x000000029e027209 */ /* 0x000fe20007810000 */
[----:B------:R-:W0:Y:S01]  /*22d30*/  MUFU.EX2 R204, R204 ;  /* 0x000000cc00cc7308 */ /* 0x000e220000000800 */
[----:B-1----:R-:W-:Y:S02]  /*22d40*/  FADD.FTZ R15, R210, R15 ;  /* 0x0000000fd20f7221 */ /* 0x002fe40000010000 */
[----:B------:R-:W-:-:S05]  /*22d50*/  FMNMX.FTZ R2, R159, R2, !PT ;  /* 0x000000029f027209 */ /* 0x000fca0007810000 */
[----:B------:R-:W1:Y:S01]  /*22d60*/  SHFL.BFLY PT, R4, R2, 0x2, 0x1f ;  /* 0x0c401f0002047f89 */ /* 0x000e6200000e0000 */
[----:B------:R-:W3:Y:S01]  /*22d70*/  MUFU.EX2 R20, R20 ;  /* 0x0000001400147308 */ /* 0x000ee20000000800 */
[C---:B--2---:R-:W-:Y:S01]  /*22d80*/  FADD.FTZ R15, R186.reuse, R15 ;  /* 0x0000000fba0f7221 */ /* 0x044fe20000010000 */
[----:B------:R-:W-:-:S06]  /*22d90*/  F2FP.F16.F32.PACK_AB R210, R186, R210 ;  /* 0x000000d2bad2723e */ /* 0x000fcc00000000ff */
[----:B------:R-:W2:Y:S01]  /*22da0*/  MUFU.EX2 R206, R206 ;  /* 0x000000ce00ce7308 */ /* 0x000ea20000000800 */
[----:B0-----:R-:W-:-:S07]  /*22db0*/  FADD.FTZ R15, R204, R15 ;  /* 0x0000000fcc0f7221 */ /* 0x001fce0000010000 */
[----:B------:R-:W0:Y:S01]  /*22dc0*/  MUFU.EX2 R21, R21 ;  /* 0x0000001500157308 */ /* 0x000e220000000800 */
[C---:B---3--:R-:W-:Y:S01]  /*22dd0*/  FADD.FTZ R15, R20.reuse, R15 ;  /* 0x0000000f140f7221 */ /* 0x048fe20000010000 */
[----:B------:R-:W-:Y:S02]  /*22de0*/  F2FP.F16.F32.PACK_AB R204, R20, R204 ;  /* 0x000000cc14cc723e */ /* 0x000fe400000000ff */
[----:B-1----:R-:W-:-:S04]  /*22df0*/  FMNMX.FTZ R2, R2, R4, !PT ;  /* 0x0000000402027209 */ /* 0x002fc80007810000 */
[----:B------:R-:W1:Y:S01]  /*22e00*/  MUFU.EX2 R200, R200 ;  /* 0x000000c800c87308 */ /* 0x000e620000000800 */
[----:B--2---:R-:W-:Y:S01]  /*22e10*/  FADD.FTZ R15, R206, R15 ;  /* 0x0000000fce0f7221 */ /* 0x004fe20000010000 */
[----:B------:R-:W2:Y:S06]  /*22e20*/  SHFL.BFLY PT, R4, R2, 0x1, 0x1f ;  /* 0x0c201f0002047f89 */ /* 0x000eac00000e0000 */
[----:B------:R-:W3:Y:S01]  /*22e30*/  MUFU.EX2 R168, R168 ;  /* 0x000000a800a87308 */ /* 0x000ee20000000800 */
[C---:B0-----:R-:W-:Y:S01]  /*22e40*/  FADD.FTZ R15, R21.reuse, R15 ;  /* 0x0000000f150f7221 */ /* 0x041fe20000010000 */
[----:B------:R-:W-:Y:S01]  /*22e50*/  F2FP.F16.F32.PACK_AB R206, R21, R206 ;  /* 0x000000ce15ce723e */ /* 0x000fe200000000ff */
[----:B------:R-:W-:-:S02]  /*22e60*/  WARPGROUP.DEPBAR.LE gsb0, 0x0 ;  /* 0x00008000000079c5 */ /* 0x000fc40000010000 */
[----:B------:R-:W-:Y:S01]  /*22e70*/  WARPGROUP.ARRIVE ;  /* 0x00000000000079c5 */ /* 0x000fe20000000000 */
[-CC-:B------:R-:W-:Y:S01]  /*22e80*/  FFMA.FTZ R196, R160, R3.reuse, -R7.reuse ;  /* 0x00000003a0c47223 */ /* 0x180fe20000010807 */
[-CC-:B------:R-:W-:Y:S01]  /*22e90*/  FFMA.FTZ R160, R161, R3.reuse, -R7.reuse ;  /* 0x00000003a1a07223 */ /* 0x180fe20000010807 */
[-CC-:B------:R-:W-:Y:S01]  /*22ea0*/  FFMA.FTZ R198, R164, R3.reuse, -R7.reuse ;  /* 0x00000003a4c67223 */ /* 0x180fe20000010807 */
[----:B------:R-:W-:Y:S01]  /*22eb0*/  FFMA.FTZ R161, R165, R3, -R7 ;  /* 0x00000003a5a17223 */ /* 0x000fe20000010807 */
[----:B------:R-:W0:Y:S01]  /*22ec0*/  MUFU.EX2 R202, R202 ;  /* 0x000000ca00ca7308 */ /* 0x000e220000000800 */
[----:B------:R-:W-:Y:S01]  /*22ed0*/  HGMMA.64x256x16.F32 R24, R192, gdesc[UR4].tnspB, R24, gsb0 ;  /* 0x43e00004c0187df0 */ /* 0x000fe20008000818 */
[----:B-1----:R-:W-:Y:S01]  /*22ee0*/  FADD.FTZ R15, R200, R15 ;  /* 0x0000000fc80f7221 */ /* 0x002fe20000010000 */
[----:B---3--:R-:W-:-:S03]  /*22ef0*/  F2FP.F16.F32.PACK_AB R200, R168, R200 ;  /* 0x000000c8a8c8723e */ /* 0x008fc600000000ff */
[----:B------:R-:W-:Y:S01]  /*22f00*/  FADD.FTZ R15, R168, R15 ;  /* 0x0000000fa80f7221 */ /* 0x000fe20000010000 */
[----:B--2---:R-:W-:Y:S01]  /*22f10*/  FMNMX.FTZ R4, R2, R4, !PT ;  /* 0x0000000402047209 */ /* 0x004fe20007810000 */
[----:B------:R-:W1:Y:S04]  /*22f20*/  MUFU.EX2 R169, R169 ;  /* 0x000000a900a97308 */ /* 0x000e680000000800 */
[----:B------:R-:W-:-:S04]  /*22f30*/  FADD.FTZ R2, -R4, R6 ;  /* 0x0000000604027221 */ /* 0x000fc80000010100 */
[----:B------:R-:W-:Y:S01]  /*22f40*/  FMUL.FTZ R2, R2, R3 ;  /* 0x0000000302027220 */ /* 0x000fe20000410000 */
[----:B------:R-:W2:Y:S01]  /*22f50*/  MUFU.EX2 R196, R196 ;  /* 0x000000c400c47308 */ /* 0x000ea20000000800 */
[----:B0-----:R-:W-:-:S07]  /*22f60*/  FADD.FTZ R15, R202, R15 ;  /* 0x0000000fca0f7221 */ /* 0x001fce0000010000 */
[----:B------:R-:W-:Y:S01]  /*22f70*/  MUFU.EX2 R2, R2 ;  /* 0x0000000200027308 */ /* 0x000fe20000000800 */
[C---:B-1----:R-:W-:Y:S01]  /*22f80*/  FADD.FTZ R15, R169.reuse, R15 ;  /* 0x0000000fa90f7221 */ /* 0x042fe20000010000 */
[----:B------:R-:W-:-:S06]  /*22f90*/  F2FP.F16.F32.PACK_AB R202, R169, R202 ;  /* 0x000000caa9ca723e */ /* 0x000fcc00000000ff */
[----:B------:R-:W0:Y:S01]  /*22fa0*/  MUFU.EX2 R160, R160 ;  /* 0x000000a000a07308 */ /* 0x000e220000000800 */
[----:B--2---:R-:W-:-:S07]  /*22fb0*/  FADD.FTZ R15, R196, R15 ;  /* 0x0000000fc40f7221 */ /* 0x004fce0000010000 */
[----:B------:R-:W1:Y:S08]  /*22fc0*/  MUFU.EX2 R198, R198 ;  /* 0x000000c600c67308 */ /* 0x000e700000000800 */
[----:B------:R-:W2:Y:S01]  /*22fd0*/  MUFU.EX2 R161, R161 ;  /* 0x000000a100a17308 */ /* 0x000ea20000000800 */
[C---:B0-----:R-:W-:Y:S01]  /*22fe0*/  FADD.FTZ R15, R160.reuse, R15 ;  /* 0x0000000fa00f7221 */ /* 0x041fe20000010000 */
[----:B------:R-:W-:-:S03]  /*22ff0*/  F2FP.F16.F32.PACK_AB R196, R160, R196 ;  /* 0x000000c4a0c4723e */ /* 0x000fc600000000ff */
[----:B-1----:R-:W-:-:S04]  /*23000*/  FADD.FTZ R15, R198, R15 ;  /* 0x0000000fc60f7221 */ /* 0x002fc80000010000 */
[C---:B--2---:R-:W-:Y:S01]  /*23010*/  FADD.FTZ R15, R161.reuse, R15 ;  /* 0x0000000fa10f7221 */ /* 0x044fe20000010000 */
[----:B------:R-:W-:Y:S01]  /*23020*/  F2FP.F16.F32.PACK_AB R198, R161, R198 ;  /* 0x000000c6a1c6723e */ /* 0x000fe200000000ff */
[----:B------:R-:W-:Y:S02]  /*23030*/  WARPGROUP.DEPBAR.LE gsb0, 0x0 ;  /* 0x00008000000079c5 */ /* 0x000fe40000010000 */
[-CC-:B------:R-:W-:Y:S01]  /*23040*/  FFMA.FTZ R192, R152, R3.reuse, -R7.reuse ;  /* 0x0000000398c07223 */ /* 0x180fe20000010807 */
[-CC-:B------:R-:W-:Y:S01]  /*23050*/  FFMA.FTZ R152, R153, R3.reuse, -R7.reuse ;  /* 0x0000000399987223 */ /* 0x180fe20000010807 */
[-CC-:B------:R-:W-:Y:S01]  /*23060*/  FFMA.FTZ R194, R156, R3.reuse, -R7.reuse ;  /* 0x000000039cc27223 */ /* 0x180fe20000010807 */
[----:B------:R-:W-:-:S03]  /*23070*/  FFMA.FTZ R7, R182, R3, -R7 ;  /* 0x00000003b6077223 */ /* 0x000fc60000010807 */
[----:B------:R-:W0:Y:S08]  /*23080*/  MUFU.EX2 R192, R192 ;  /* 0x000000c000c07308 */ /* 0x000e300000000800 */
[----:B------:R1:W-:Y:S08]  /*23090*/  MUFU.EX2 R6, R7 ;  /* 0x0000000700067308 */ /* 0x0003f00000000800 */
[----:B------:R-:W-:Y:S01]  /*230a0*/  MUFU.EX2 R152, R152 ;  /* 0x0000009800987308 */ /* 0x000fe20000000800 */
[----:B-1----:R-:W-:Y:S01]  /*230b0*/  FMUL.FTZ R7, R4, R3 ;  /* 0x0000000304077220 */ /* 0x002fe20000410000 */
[----:B0-----:R-:W-:-:S03]  /*230c0*/  FADD.FTZ R15, R192, R15 ;  /* 0x0000000fc00f7221 */ /* 0x001fc60000010000 */
        /* <DEDUP_REMOVED lines=13> */
[-C--:B------:R-:W-:Y:S01]  /*231a0*/  FFMA.FTZ R197, R162, R3.reuse, -R7 ;  /* 0x00000003a2c57223 */ /* 0x080fe20000010807 */
[----:B------:R-:W1:Y:S01]  /*231b0*/  MUFU.EX2 R10, R10 ;  /* 0x0000000a000a7308 */ /* 0x000e620000000800 */
[----:B------:R-:W-:Y:S01]  /*231c0*/  @!P1 PRMT R157, RZ, 0x654, R11 ;  /* 0x00000654ff9d9816 */ /* 0x000fe2000000000b */
[-CC-:B------:R-:W-:Y:S01]  /*231d0*/  FFMA.FTZ R163, R163, R3.reuse, -R7.reuse ;  /* 0x00000003a3a37223 */ /* 0x180fe20000010807 */
[-CC-:B------:R-:W-:Y:S01]  /*231e0*/  FFMA.FTZ R199, R166, R3.reuse, -R7.reuse ;  /* 0x00000003a6c77223 */ /* 0x180fe20000010807 */
[-CC-:B------:R-:W-:Y:S01]  /*231f0*/  FFMA.FTZ R167, R167, R3.reuse, -R7.reuse ;  /* 0x00000003a7a77223 */ /* 0x180fe20000010807 */
[----:B------:R-:W-:Y:S01]  /*23200*/  @!P1 SYNCS.ARRIVE.TRANS64.RED.A1T0 RZ, [R157+URZ], RZ ;  /* 0x000000ff9dff99a7 */ /* 0x000fe2000810043f */
[-CC-:B------:R-:W-:Y:S01]  /*23210*/  FFMA.FTZ R193, R154, R3.reuse, -R7.reuse ;  /* 0x000000039ac17223 */ /* 0x180fe20000010807 */
[-C--:B------:R-:W-:Y:S01]  /*23220*/  FFMA.FTZ R155, R155, R3.reuse, -R7 ;  /* 0x000000039b9b7223 */ /* 0x080fe20000010807 */
[----:B------:R-:W2:Y:S01]  /*23230*/  MUFU.EX2 R211, R211 ;  /* 0x000000d300d37308 */ /* 0x000ea20000000800 */
[----:B0-----:R-:W-:Y:S01]  /*23240*/  FFMA.FTZ R14, R2, R14, R209 ;  /* 0x0000000e020e7223 */ /* 0x001fe200000100d1 */
[-CC-:B------:R-:W-:Y:S01]  /*23250*/  FFMA.FTZ R158, R158, R3.reuse, -R7.reuse ;  /* 0x000000039e9e7223 */ /* 0x180fe20000010807 */
[----:B------:R-:W-:Y:S01]  /*23260*/  FFMA.FTZ R159, R159, R3, -R7 ;  /* 0x000000039f9f7223 */ /* 0x000fe20000010807 */
[C---:B------:R-:W-:Y:S01]  /*23270*/  FADD.FTZ R15, R152.reuse, R15 ;  /* 0x0000000f980f7221 */ /* 0x040fe20000010000 */
[----:B------:R0:W-:Y:S01]  /*23280*/  @!P1 SYNCS.ARRIVE.TRANS64.RED.A1T0 RZ, [R9+URZ], RZ ;  /* 0x000000ff09ff99a7 */ /* 0x0001e2000810043f */
[----:B------:R-:W-:-:S02]  /*23290*/  F2FP.F16.F32.PACK_AB R192, R152, R192 ;  /* 0x000000c098c0723e */ /* 0x000fc400000000ff */
[----:B------:R-:W3:Y:S01]  /*232a0*/  MUFU.EX2 R156, R156 ;  /* 0x0000009c009c7308 */ /* 0x000ee20000000800 */
[C---:B-1----:R-:W-:Y:S01]  /*232b0*/  FADD.FTZ R14, R10.reuse, R14 ;  /* 0x0000000e0a0e7221 */ /* 0x042fe20000010000 */
[----:B------:R-:W-:Y:S01]  /*232c0*/  F2FP.F16.F32.PACK_AB R209, R10, R209 ;  /* 0x000000d10ad1723e */ /* 0x000fe200000000ff */
[----:B------:R-:W-:-:S05]  /*232d0*/  IMAD.MOV.U32 R10, RZ, RZ, R217 ;  /* 0x000000ffff0a7224 */ /* 0x000fca00078e00d9 */
[----:B------:R-:W1:Y:S01]  /*232e0*/  MUFU.EX2 R205, R205 ;  /* 0x000000cd00cd7308 */ /* 0x000e620000000800 */
[----:B--2---:R-:W-:-:S07]  /*232f0*/  FADD.FTZ R14, R211, R14 ;  /* 0x0000000ed30e7221 */ /* 0x004fce0000010000 */
[----:B------:R-:W2:Y:S01]  /*23300*/  MUFU.EX2 R12, R12 ;  /* 0x0000000c000c7308 */ /* 0x000ea20000000800 */
[C---:B---3--:R-:W-:Y:S01]  /*23310*/  FADD.FTZ R14, R156.reuse, R14 ;  /* 0x0000000e9c0e7221 */ /* 0x048fe20000010000 */
[----:B------:R-:W-:-:S06]  /*23320*/  F2FP.F16.F32.PACK_AB R211, R156, R211 ;  /* 0x000000d39cd3723e */ /* 0x000fcc00000000ff */
        /* <DEDUP_REMOVED lines=16> */
[----:B-1----:R-:W-:-:S07]  /*23430*/  FADD.FTZ R14, R203, R14 ;  /* 0x0000000ecb0e7221 */ /* 0x002fce0000010000 */
[----:B0-----:R-:W0:Y:S01]  /*23440*/  MUFU.EX2 R9, R163 ;  /* 0x000000a300097308 */ /* 0x001e220000000800 */
[C---:B--2---:R-:W-:Y:S01]  /*23450*/  FADD.FTZ R14, R11.reuse, R14 ;  /* 0x0000000e0b0e7221 */ /* 0x044fe20000010000 */
[----:B------:R-:W-:-:S06]  /*23460*/  F2FP.F16.F32.PACK_AB R203, R11, R203 ;  /* 0x000000cb0bcb723e */ /* 0x000fcc00000000ff */
        /* <DEDUP_REMOVED lines=17> */
[----:B--2---:R-:W-:Y:S01]  /*23580*/  FADD.FTZ R15, R194, R15 ;  /* 0x0000000fc20f7221 */ /* 0x004fe20000010000 */
[----:B------:R-:W-:-:S03]  /*23590*/  F2FP.F16.F32.PACK_AB R194, R6, R194 ;  /* 0x000000c206c2723e */ /* 0x000fc600000000ff */
[----:B------:R-:W-:Y:S01]  /*235a0*/  FADD.FTZ R15, R6, R15 ;  /* 0x0000000f060f7221 */ /* 0x000fe20000010000 */
[----:B------:R-:W-:Y:S02]  /*235b0*/  IMAD.MOV.U32 R6, RZ, RZ, R4 ;  /* 0x000000ffff067224 */ /* 0x000fe400078e0004 */
[----:B0-----:R-:W-:Y:S01]  /*235c0*/  FADD.FTZ R14, R158, R7 ;  /* 0x000000079e0e7221 */ /* 0x001fe20000010000 */
[----:B------:R-:W-:-:S03]  /*235d0*/  MOV R7, R5 ;  /* 0x0000000500077202 */ /* 0x000fc60000000f00 */
[C---:B-1----:R-:W-:Y:S01]  /*235e0*/  FADD.FTZ R14, R159.reuse, R14 ;  /* 0x0000000e9f0e7221 */ /* 0x042fe20000010000 */
[----:B------:R-:W-:Y:S01]  /*235f0*/  F2FP.F16.F32.PACK_AB R195, R159, R158 ;  /* 0x0000009e9fc3723e */ /* 0x000fe200000000ff */
[----:B------:R-:W-:Y:S06]  /*23600*/  @P2 BRA `(.L_x_3089) ;  /* 0xffffffb000a42947 */ /* 0x000fec000383ffff */
.L_x_3078:
[----:B------:R-:W-:Y:S05]  /*23610*/  BSYNC B0 ;  /* 0x0000000000007941 */ /* 0x000fea0003800000 */
.L_x_3077:
        /* <DEDUP_REMOVED lines=131> */
.L_x_3090:
[----:B------:R-:W-:Y:S01]  /*23e50*/  IMAD R0, R217, 0x8, R18 ;  /* 0x00000008d9007824 */ /* 0x000fe200078e0212 */
[----:B------:R-:W-:-:S04]  /*23e60*/  SHF.L.U32 R7, R218, 0x1f, RZ ;  /* 0x0000001fda077819 */ /* 0x000fc800000006ff */
[----:B------:R0:W1:Y:S01]  /*23e70*/  SYNCS.PHASECHK.TRANS64.TRYWAIT P2, [R0+URZ+0x38850], R7 ;  /* 0x03885007000075a7 */ /* 0x000062000804017f */
[----:B------:R-:W-:Y:S05]  /*23e80*/  @!P0 BRA `(.L_x_3091) ;  /* 0x0000000000048947 */ /* 0x000fea0003800000 */
[----:B------:R-:W-:Y:S01]  /*23e90*/  BPT.TRAP 0x1 ;  /* 0x000000040000795c */ /* 0x000fe20000300000 */
.L_x_3091:
        /* <DEDUP_REMOVED lines=9> */
.L_x_3093:
[----:B------:R-:W-:Y:S05]  /*23f30*/  BSYNC B0 ;  /* 0x0000000000007941 */ /* 0x000fea0003800000 */
.L_x_3092:
[----:B------:R-:W-:Y:S01]  /*23f40*/  IMAD.MOV.U32 R6, RZ, RZ, R2 ;  /* 0x000000ffff067224 */ /* 0x000fe200078e0002 */
[----:B01----:R-:W-:Y:S01]  /*23f50*/  MOV R7, 0x40000040 ;  /* 0x4000004000077802 */ /* 0x003fe20000000f00 */
[----:B------:R-:W2:Y:S01]  /*23f60*/  LDL.LU R18, [R1+0x60] ;  /* 0x0000600001127983 */ /* 0x000ea20000300800 */
[----:B------:R-:W-:Y:S01]  /*23f70*/  WARPGROUP.ARRIVE ;  /* 0x00000000000079c5 */ /* 0x000fe20000000000 */
[----:B------:R-:W-:Y:S01]  /*23f80*/  VIADD R217, R217, 0x1 ;  /* 0x00000001d9d97836 */ /* 0x000fe20000000000 */
[----:B------:R-:W-:Y:S01]  /*23f90*/  R2UR UR6, R6 ;  /* 0x00000000060672ca */ /* 0x000fe200000e0000 */
[----:B------:R-:W-:Y:S01]  /*23fa0*/  VIADD R6, R2, 0x80 ;  /* 0x0000008002067836 */ /* 0x000fe20000000000 */
[----:B------:R-:W-:Y:S01]  /*23fb0*/  R2UR UR7, R7 ;  /* 0x00000000070772ca */ /* 0x000fe200000e0000 */
[----:B------:R-:W-:Y:S01]  /*23fc0*/  IMAD.MOV.U32 R7, RZ, RZ, 0x40000040 ;  /* 0x40000040ff077424 */ /* 0x000fe200078e00ff */
[----:B------:R-:W-:-:S04]  /*23fd0*/  ISETP.NE.AND P2, PT, R217, 0x2, PT ;  /* 0x00000002d900780c */ /* 0x000fc80003f45270 */
[----:B------:R-:W-:Y:S02]  /*23fe0*/  SEL R11, RZ, 0x1, P2 ;  /* 0x00000001ff0b7807 */ /* 0x000fe40001000000 */
[----:B------:R-:W-:Y:S02]  /*23ff0*/  SEL R217, R217, RZ, P2 ;  /* 0x000000ffd9d97207 */ /* 0x000fe40001000000 */
[----:B------:R-:W-:Y:S01]  /*24000*/  LOP3.LUT R218, R218, R11, RZ, 0x3c, !PT ;  /* 0x0000000bdada7212 */ /* 0x000fe200078e3cff */
[----:B------:R-:W-:Y:S02]  /*24010*/  @!P1 VIADD R11, R0, 0x38860 ;  /* 0x00038860000b9836 */ /* 0x000fe40000000000 */
[----:B------:R-:W-:Y:S01]  /*24020*/  HGMMA.64x256x16.F32 R24, R208, gdesc[UR4].tnspB, R24, gsb0 ;  /* 0x43e00004d0187df0 */ /* 0x000fe20008000818 */
[----:B------:R-:W-:Y:S01]  /*24030*/  R2UR UR6, R6 ;  /* 0x00000000060672ca */ /* 0x000fe200000e0000 */
[----:B------:R-:W-:Y:S01]  /*24040*/  VIADD R6, R2, 0x100 ;  /* 0x0000010002067836 */ /* 0x000fe20000000000 */
[----:B------:R-:W-:Y:S01]  /*24050*/  R2UR UR7, R7 ;  /* 0x00000000070772ca */ /* 0x000fe200000e0000 */
[----:B------:R-:W-:Y:S01]  /*24060*/  IMAD.MOV.U32 R0, RZ, RZ, -0x800000 ;  /* 0xff800000ff007424 */ /* 0x000fe200078e00ff */
[----:B------:R-:W-:-:S02]  /*24070*/  MOV R7, 0x40000040 ;  /* 0x4000004000077802 */ /* 0x000fc40000000f00 */
[----:B------:R-:W-:Y:S01]  /*24080*/  @!P1 PRMT R11, RZ, 0x654, R11 ;  /* 0x00000654ff0b9816 */ /* 0x000fe2000000000b */
[----:B------:R-:W-:Y:S02]  /*24090*/  WARPGROUP.DEPBAR.LE gsb0, 0x0 ;  /* 0x00008000000079c5 */ /* 0x000fe40000010000 */
[----:B------:R-:W-:-:S15]  /*240a0*/  WARPGROUP.ARRIVE ;  /* 0x00000000000079c5 */ /* 0x000fde0000000000 */
[----:B------:R-:W-:-:S03]  /*240b0*/  NOP ;  /* 0x0000000000007918 */ /* 0x000fc60000000000 */
[----:B------:R-:W-:Y:S01]  /*240c0*/  HGMMA.64x256x16.F32 R24, R204, gdesc[UR4].tnspB, R24, gsb0 ;  /* 0x43e00004cc187df0 */ /* 0x000fe20008000818 */
[----:B------:R-:W-:Y:S01]  /*240d0*/  R2UR UR6, R6 ;  /* 0x00000000060672ca */ /* 0x000fe200000e0000 */
[----:B------:R-:W-:Y:S01]  /*240e0*/  VIADD R6, R2, 0x180 ;  /* 0x0000018002067836 */ /* 0x000fe20000000000 */
[----:B------:R-:W-:Y:S01]  /*240f0*/  R2UR UR7, R7 ;  /* 0x00000000070772ca */ /* 0x000fe200000e0000 */
[----:B------:R-:W-:Y:S02]  /*24100*/  IMAD.MOV.U32 R7, RZ, RZ, 0x40000040 ;  /* 0x40000040ff077424 */ /* 0x000fe400078e00ff */
[----:B--2---:R-:W-:-:S05]  /*24110*/  VIADD R18, R18, 0x1 ;  /* 0x0000000112127836 */ /* 0x004fca0000000000 */
[----:B------:R-:W-:Y:S01]  /*24120*/  STL [R1+0x60], R18 ;  /* 0x0000601201007387 */ /* 0x000fe20000100800 */
[----:B------:R-:W-:Y:S02]  /*24130*/  WARPGROUP.DEPBAR.LE gsb0, 0x0 ;  /* 0x00008000000079c5 */ /* 0x000fe40000010000 */
[----:B------:R-:W-:-:S14]  /*24140*/  WARPGROUP.ARRIVE ;  /* 0x00000000000079c5 */ /* 0x000fdc0000000000 */
[----:B------:R-:W-:Y:S01]  /*24150*/  HGMMA.64x256x16.F32 R24, R200, gdesc[UR4].tnspB, R24, gsb0 ;  /* 0x43e00004c8187df0 */ /* 0x000fe20008000818 */
[----:B------:R-:W-:Y:S01]  /*24160*/  R2UR UR6, R6 ;  /* 0x00000000060672ca */ /* 0x000fe200000e0000 */
[----:B------:R-:W-:Y:S01]  /*24170*/  VIADD R6, R2, 0x200 ;  /* 0x0000020002067836 */ /* 0x000fe20000000000 */
[----:B------:R-:W-:Y:S01]  /*24180*/  R2UR UR7, R7 ;  /* 0x00000000070772ca */ /* 0x000fe200000e0000 */
[----:B------:R-:W0:Y:S01]  /*24190*/  SHFL.BFLY PT, R2, R15, 0x2, 0x1f ;  /* 0x0c401f000f027f89 */ /* 0x000e2200000e0000 */
[----:B------:R-:W-:Y:S01]  /*241a0*/  MOV R7, 0x40000040 ;  /* 0x4000004000077802 */ /* 0x000fe20000000f00 */
[----:B0-----:R-:W-:Y:S01]  /*241b0*/  FADD.FTZ R2, R2, R15 ;  /* 0x0000000f02027221 */ /* 0x001fe20000010000 */
[----:B------:R-:W-:Y:S02]  /*241c0*/  WARPGROUP.DEPBAR.LE gsb0, 0x0 ;  /* 0x00008000000079c5 */ /* 0x000fe40000010000 */
[----:B------:R-:W-:-:S15]  /*241d0*/  WARPGROUP.ARRIVE ;  /* 0x00000000000079c5 */ /* 0x000fde0000000000 */
[----:B------:R-:W-:-:S04]  /*241e0*/  NOP ;  /* 0x0000000000007918 */ /* 0x000fc80000000000 */
[----:B------:R-:W-:Y:S01]  /*241f0*/  HGMMA.64x256x16.F32 R24, R196, gdesc[UR4].tnspB, R24, gsb0 ;  /* 0x43e00004c4187df0 */ /* 0x000fe20008000818 */
[----:B------:R-:W-:Y:S02]  /*24200*/  R2UR UR6, R6 ;  /* 0x00000000060672ca */ /* 0x000fe400000e0000 */
[----:B------:R-:W-:Y:S02]  /*24210*/  R2UR UR7, R7 ;  /* 0x00000000070772ca */ /* 0x000fe400000e0000 */
[----:B------:R-:W0:Y:S02]  /*24220*/  SHFL.BFLY PT, R7, R14, 0x2, 0x1f ;  /* 0x0c401f000e077f89 */ /* 0x000e2400000e0000 */
[----:B0-----:R-:W-:Y:S02]  /*24230*/  FADD.FTZ R6, R7, R14 ;  /* 0x0000000e07067221 */ /* 0x001fe40000010000 */
[----:B------:R-:W0:Y:S04]  /*24240*/  SHFL.BFLY PT, R7, R2, 0x1, 0x1f ;  /* 0x0c201f0002077f89 */ /* 0x000e2800000e0000 */
[----:B------:R-:W1:Y:S01]  /*24250*/  SHFL.BFLY PT, R9, R6, 0x1, 0x1f ;  /* 0x0c201f0006097f89 */ /* 0x000e6200000e0000 */
[----:B0-----:R-:W-:Y:S01]  /*24260*/  FADD.FTZ R12, R2, R7 ;  /* 0x00000007020c7221 */ /* 0x001fe20000010000 */
[----:B------:R-:W-:Y:S01]  /*24270*/  MOV R2, 0xff800000 ;  /* 0xff80000000027802 */ /* 0x000fe20000000f00 */
[----:B-1----:R-:W-:-:S03]  /*24280*/  FADD.FTZ R13, R6, R9 ;  /* 0x00000009060d7221 */ /* 0x002fc60000010000 */
[----:B------:R-:W-:Y:S02]  /*24290*/  FSETP.NE.FTZ.AND P0, PT, R12, RZ, PT ;  /* 0x000000ff0c00720b */ /* 0x000fe40003f15000 */
[----:B------:R-:W-:Y:S02]  /*242a0*/  CS2R R6, SRZ ;  /* 0x0000000000067805 */ /* 0x000fe4000001ff00 */
[----:B------:R-:W-:-:S09]  /*242b0*/  FSETP.NE.FTZ.AND P3, PT, R13, RZ, PT ;  /* 0x000000ff0d00720b */ /* 0x000fd20003f75000 */
[----:B------:R-:W0:Y:S01]  /*242c0*/  @P0 MUFU.LG2 R9, R12 ;  /* 0x0000000c00090308 */ /* 0x000e220000000c00 */
[----:B------:R-:W-:-:S03]  /*242d0*/  @P0 FMUL.FTZ R8, R3, 0.69314718246459960938 ;  /* 0x3f31721803080820 */ /* 0x000fc60000410000 */
[----:B------:R-:W-:-:S04]  /*242e0*/  @P3 FMUL.FTZ R14, R3, 0.69314718246459960938 ;  /* 0x3f317218030e3820 */ /* 0x000fc80000410000 */
        /* <DEDUP_REMOVED lines=76> */
[----:B------:R1:W-:Y:S01]  /*247b0*/  @!P1 SYNCS.ARRIVE.TRANS64.RED.A1T0 RZ, [R11+URZ], RZ ;  /* 0x000000ff0bff99a7 */ /* 0x0003e2000810043f */
[-C--:B0-----:R-:W-:Y:S01]  /*247c0*/  FMUL.FTZ R7, R27, R6.reuse ;  /* 0x000000061b077220 */ /* 0x081fe20000410000 */
[-C--:B------:R-:W-:Y:S01]  /*247d0*/  FMUL.FTZ R13, R42, R6.reuse ;  /* 0x000000062a0d7220 */ /* 0x080fe20000410000 */
[-C--:B------:R-:W-:Y:S01]  /*247e0*/  FMUL.FTZ R15, R46, R6.reuse ;  /* 0x000000062e0f7220 */ /* 0x080fe20000410000 */
[-C--:B------:R-:W-:Y:S01]  /*247f0*/  FMUL.FTZ R9, R26, R6.reuse ;  /* 0x000000061a097220 */ /* 0x080fe20000410000 */
[-C--:B------:R-:W-:Y:S01]  /*24800*/  FMUL.FTZ R31, R31, R6.reuse ;  /* 0x000000061f1f7220 */ /* 0x080fe20000410000 */
[-C--:B------:R-:W-:Y:S01]  /*24810*/  FMUL.FTZ R34, R34, R6.reuse ;  /* 0x0000000622227220 */ /* 0x080fe20000410000 */
[-C--:B------:R-:W-:Y:S01]  /*24820*/  FMUL.FTZ R35, R35, R6.reuse ;  /* 0x0000000623237220 */ /* 0x080fe20000410000 */
        /* <DEDUP_REMOVED lines=57> */
.L_x_2977:
        /* <DEDUP_REMOVED lines=19> */
[----:B------:R-:W-:Y:S01]  /*24cf0*/  F2FP.F16.F32.PACK_AB R27, R27, R5 ;  /* 0x000000051b1b723e */ /* 0x000fe200000000ff */
[----:B------:R-:W-:Y:S01]  /*24d00*/  IMAD.SHL.U32 R5, R236, 0x4, RZ ;  /* 0x00000004ec057824 */ /* 0x000fe200078e00ff */
[----:B------:R-:W-:Y:S02]  /*24d10*/  F2FP.F16.F32.PACK_AB R31, R63, R62 ;  /* 0x0000003e3f1f723e */ /* 0x000fe400000000ff */
[----:B------:R-:W-:Y:S02]  /*24d20*/  F2FP.F16.F32.PACK_AB R136, R137, R136 ;  /* 0x000000888988723e */ /* 0x000fe400000000ff */
[----:B------:R-:W-:Y:S02]  /*24d30*/  F2FP.F16.F32.PACK_AB R137, R139, R138 ;  /* 0x0000008a8b89723e */ /* 0x000fe400000000ff */
[----:B------:R-:W-:Y:S02]  /*24d40*/  F2FP.F16.F32.PACK_AB R138, R141, R140 ;  /* 0x0000008c8d8a723e */ /* 0x000fe400000000ff */
[----:B------:R-:W-:-:S02]  /*24d50*/  F2FP.F16.F32.PACK_AB R139, R143, R142 ;  /* 0x0000008e8f8b723e */ /* 0x000fc400000000ff */
[----:B------:R-:W-:Y:S02]  /*24d60*/  MOV R20, R18 ;  /* 0x0000001200147202 */ /* 0x000fe40000000f00 */
[----:B---3--:R-:W-:Y:S01]  /*24d70*/  MOV R21, R85 ;  /* 0x0000005500157202 */ /* 0x008fe20000000f00 */
[----:B------:R-:W-:Y:S02]  /*24d80*/  BAR.SYNC.DEFER_BLOCKING 0x1, 0x100 ;  /* 0x0044000000007b1d */ /* 0x000fe40000010000 */
[----:B--2---:R-:W-:-:S03]  /*24d90*/  IMAD.WIDE R122, R26, 0x2, R20 ;  /* 0x000000021a7a7825 */ /* 0x004fc600078e0214 */
[C---:B------:R-:W-:Y:S02]  /*24da0*/  IADD3 R102, P3, R122.reuse, 0x4000, RZ ;  /* 0x000040007a667810 */ /* 0x040fe40007f7e0ff */
[----:B------:R-:W-:Y:S02]  /*24db0*/  IADD3 R96, P0, R122, 0x40, RZ ;  /* 0x000000407a607810 */ /* 0x000fe40007f1e0ff */
[----:B------:R-:W-:Y:S01]  /*24dc0*/  LOP3.LUT R120, R102, 0x380, RZ, 0xc0, !PT ;  /* 0x0000038066787812 */ /* 0x000fe200078ec0ff */
[----:B------:R-:W-:Y:S01]  /*24dd0*/  IMAD.X R103, RZ, RZ, R123, P3 ;  /* 0x000000ffff677224 */ /* 0x000fe200018e067b */
[----:B------:R-:W-:Y:S02]  /*24de0*/  LOP3.LUT R112, R96, 0x380, RZ, 0xc0, !PT ;  /* 0x0000038060707812 */ /* 0x000fe400078ec0ff */
[----:B------:R-:W-:Y:S02]  /*24df0*/  IADD3 R100, P4, R122, 0x60, RZ ;  /* 0x000000607a647810 */ /* 0x000fe40007f9e0ff */
[----:B------:R-:W-:-:S02]  /*24e00*/  SHF.R.U64 R120, R120, 0x3, RZ ;  /* 0x0000000378787819 */ /* 0x000fc400000012ff */
[C---:B------:R-:W-:Y:S01]  /*24e10*/  IADD3 R104, P6, R122.reuse, 0x4020, RZ ;  /* 0x000040207a687810 */ /* 0x040fe20007fde0ff */
[--C-:B------:R-:W-:Y:S01]  /*24e20*/  IMAD.X R101, RZ, RZ, R123.reuse, P4 ;  /* 0x000000ffff657224 */ /* 0x100fe200020e067b */
[----:B------:R-:W-:Y:S02]  /*24e30*/  IADD3 R92, P1, R122, 0x20, RZ ;  /* 0x000000207a5c7810 */ /* 0x000fe40007f3e0ff */
[----:B------:R-:W-:Y:S01]  /*24e40*/  SHF.R.U64 R112, R112, 0x3, RZ ;  /* 0x0000000370707819 */ /* 0x000fe200000012ff */
[--C-:B------:R-:W-:Y:S01]  /*24e50*/  IMAD.X R105, RZ, RZ, R123.reuse, P6 ;  /* 0x000000ffff697224 */ /* 0x100fe200030e067b */
[----:B------:R-:W-:Y:S01]  /*24e60*/  IADD3 R108, P2, R122, 0x4060, RZ ;  /* 0x000040607a6c7810 */ /* 0x000fe20007f5e0ff */
[--C-:B------:R-:W-:Y:S01]  /*24e70*/  IMAD.X R93, RZ, RZ, R123.reuse, P1 ;  /* 0x000000ffff5d7224 */ /* 0x100fe200008e067b */
[----:B------:R-:W-:Y:S02]  /*24e80*/  LOP3.LUT R118, R100, 0x380, RZ, 0xc0, !PT ;  /* 0x0000038064767812 */ /* 0x000fe400078ec0ff */
[----:B------:R-:W-:Y:S01]  /*24e90*/  LOP3.LUT R102, R120, R102, RZ, 0x3c, !PT ;  /* 0x0000006678667212 */ /* 0x000fe200078e3cff */
[----:B------:R-:W-:Y:S01]  /*24ea0*/  IMAD.X R109, RZ, RZ, R123, P2 ;  /* 0x000000ffff6d7224 */ /* 0x000fe200010e067b */
[----:B------:R-:W-:-:S02]  /*24eb0*/  LOP3.LUT R120, R104, 0x380, RZ, 0xc0, !PT ;  /* 0x0000038068787812 */ /* 0x000fc400078ec0ff */
[----:B------:R-:W-:Y:S02]  /*24ec0*/  LOP3.LUT R96, R112, R96, RZ, 0x3c, !PT ;  /* 0x0000006070607212 */ /* 0x000fe400078e3cff */
[----:B------:R-:W-:Y:S02]  /*24ed0*/  LOP3.LUT R85, R122, 0x380, RZ, 0xc0, !PT ;  /* 0x000003807a557812 */ /* 0x000fe400078ec0ff */
[----:B------:R-:W-:Y:S02]  /*24ee0*/  SHF.R.U64 R118, R118, 0x3, RZ ;  /* 0x0000000376767819 */ /* 0x000fe400000012ff */
[----:B------:R-:W-:Y:S02]  /*24ef0*/  LOP3.LUT R112, R108, 0x380, RZ, 0xc0, !PT ;  /* 0x000003806c707812 */ /* 0x000fe400078ec0ff */
[----:B------:R-:W-:Y:S02]  /*24f00*/  IADD3 R110, P1, R122, 0x8000, RZ ;  /* 0x000080007a6e7810 */ /* 0x000fe40007f3e0ff */
[----:B------:R-:W-:-:S02]  /*24f10*/  IADD3.X R97, RZ, R123, RZ, P0, !PT ;  /* 0x0000007bff617210 */ /* 0x000fc400007fe4ff */
[----:B-----5:R-:W-:Y:S01]  /*24f20*/  LOP3.LUT R144, R92, 0x380, RZ, 0xc0, !PT ;  /* 0x000003805c907812 */ /* 0x020fe200078ec0ff */
[--C-:B------:R-:W-:Y:S01]  /*24f30*/  IMAD.X R111, RZ, RZ, R123.reuse, P1 ;  /* 0x000000ffff6f7224 */ /* 0x100fe200008e067b */
[----:B------:R-:W-:Y:S02]  /*24f40*/  SHF.R.U64 R120, R120, 0x3, RZ ;  /* 0x0000000378787819 */ /* 0x000fe400000012ff */
[C---:B------:R-:W-:Y:S02]  /*24f50*/  IADD3 R106, P5, R122.reuse, 0x4040, RZ ;  /* 0x000040407a6a7810 */ /* 0x040fe40007fbe0ff */
[----:B------:R-:W-:Y:S02]  /*24f60*/  IADD3 R84, P0, R122, 0x8020, RZ ;  /* 0x000080207a547810 */ /* 0x000fe40007f1e0ff */
[----:B------:R-:W-:Y:S02]  /*24f70*/  SHF.R.U64 R85, R85, 0x3, RZ ;  /* 0x0000000355557819 */ /* 0x000fe400000012ff */
[----:B------:R-:W-:Y:S01]  /*24f80*/  LOP3.LUT R100, R118, R100, RZ, 0x3c, !PT ;  /* 0x0000006476647212 */ /* 0x000fe200078e3cff */
[----:B------:R-:W-:Y:S01]  /*24f90*/  IMAD.X R113, RZ, RZ, R123, P0 ;  /* 0x000000ffff717224 */ /* 0x000fe200000e067b */
[----:B------:R-:W-:-:S02]  /*24fa0*/  SHF.R.U64 R112, R112, 0x3, RZ ;  /* 0x0000000370707819 */ /* 0x000fc400000012ff */
[----:B------:R-:W-:Y:S02]  /*24fb0*/  IADD3 R116, P3, R122, 0x8060, RZ ;  /* 0x000080607a747810 */ /* 0x000fe40007f7e0ff */
[----:B------:R-:W-:Y:S02]  /*24fc0*/  SHF.R.U64 R144, R144, 0x3, RZ ;  /* 0x0000000390907819 */ /* 0x000fe400000012ff */
[----:B------:R-:W-:Y:S01]  /*24fd0*/  LOP3.LUT R118, R110, 0x380, RZ, 0xc0, !PT ;  /* 0x000003806e767812 */ /* 0x000fe200078ec0ff */
[----:B------:R-:W-:Y:S01]  /*24fe0*/  IMAD.X R117, RZ, RZ, R123, P3 ;  /* 0x000000ffff757224 */ /* 0x000fe200018e067b */
[----:B------:R-:W-:Y:S02]  /*24ff0*/  LOP3.LUT R104, R120, R104, RZ, 0x3c, !PT ;  /* 0x0000006878687212 */ /* 0x000fe400078e3cff */
[----:B------:R-:W-:Y:S02]  /*25000*/  IADD3.X R107, RZ, R123, RZ, P5, !PT ;  /* 0x0000007bff6b7210 */ /* 0x000fe40002ffe4ff */
[----:B------:R-:W-:-:S02]  /*25010*/  LOP3.LUT R120, R84, 0x380, RZ, 0xc0, !PT ;  /* 0x0000038054787812 */ /* 0x000fc400078ec0ff */
[C---:B------:R-:W-:Y:S02]  /*25020*/  IADD3 R114, P4, R122.reuse, 0x8040, RZ ;  /* 0x000080407a727810 */ /* 0x040fe40007f9e0ff */
[C---:B------:R-:W-:Y:S02]  /*25030*/  IADD3 R88, P6, R122.reuse, 0xc000, RZ ;  /* 0x0000c0007a587810 */ /* 0x040fe40007fde0ff */
[C---:B------:R-:W-:Y:S02]  /*25040*/  IADD3 R26, P5, R122.reuse, 0xc020, RZ ;  /* 0x0000c0207a1a7810 */ /* 0x040fe40007fbe0ff */
[C---:B------:R-:W-:Y:S01]  /*25050*/  IADD3 R30, P2, R122.reuse, 0xc040, RZ ;  /* 0x0000c0407a1e7810 */ /* 0x040fe20007f5e0ff */
[--C-:B------:R-:W-:Y:S01]  /*25060*/  IMAD.X R119, RZ, RZ, R123.reuse, P6 ;  /* 0x000000ffff777224 */ /* 0x100fe200030e067b */
[----:B-1----:R-:W-:Y:S01]  /*25070*/  IADD3 R52, P1, R122, 0xc060, RZ ;  /* 0x0000c0607a347810 */ /* 0x002fe20007f3e0ff */
[----:B------:R-:W-:Y:S01]  /*25080*/  IMAD.X R121, RZ, RZ, R123, P5 ;  /* 0x000000ffff797224 */ /* 0x000fe200028e067b */
[----:B------:R-:W-:-:S02]  /*25090*/  LOP3.LUT R122, R85, R122, RZ, 0x3c, !PT ;  /* 0x0000007a557a7212 */ /* 0x000fc400078e3cff */
[----:B------:R-:W-:Y:S01]  /*250a0*/  LOP3.LUT R108, R112, R108, RZ, 0x3c, !PT ;  /* 0x0000006c706c7212 */ /* 0x000fe200078e3cff */
[----:B------:R-:W-:Y:S01]  /*250b0*/  IMAD.X R89, RZ, RZ, R123, P1 ;  /* 0x000000ffff597224 */ /* 0x000fe200008e067b */
[----:B------:R-:W-:Y:S02]  /*250c0*/  LOP3.LUT R92, R144, R92, RZ, 0x3c, !PT ;  /* 0x0000005c905c7212 */ /* 0x000fe400078e3cff */
[----:B------:R-:W-:Y:S02]  /*250d0*/  SHF.R.U64 R118, R118, 0x3, RZ ;  /* 0x0000000376767819 */ /* 0x000fe400000012ff */
[----:B------:R-:W-:Y:S02]  /*250e0*/  LOP3.LUT R112, R116, 0x380, RZ, 0xc0, !PT ;  /* 0x0000038074707812 */ /* 0x000fe400078ec0ff */
[----:B------:R-:W-:Y:S02]  /*250f0*/  LOP3.LUT R144, R106, 0x380, RZ, 0xc0, !PT ;  /* 0x000003806a907812 */ /* 0x000fe400078ec0ff */
[----:B------:R-:W-:-:S02]  /*25100*/  SHF.R.U64 R120, R120, 0x3, RZ ;  /* 0x0000000378787819 */ /* 0x000fc400000012ff */
[----:B------:R-:W-:Y:S02]  /*25110*/  MOV R122, R122 ;  /* 0x0000007a007a7202 */ /* 0x000fe40000000f00 */
[----:B------:R-:W-:Y:S02]  /*25120*/  LOP3.LUT R110, R118, R110, RZ, 0x3c, !PT ;  /* 0x0000006e766e7212 */ /* 0x000fe400078e3cff */
[----:B------:R-:W-:Y:S01]  /*25130*/  SHF.R.U64 R151, R112, 0x3, RZ ;  /* 0x0000000370977819 */ /* 0x000fe200000012ff */
[----:B------:R1:W-:Y:S01]  /*25140*/  STSM.16.M88.4 [R122], R8 ;  /* 0x000000087a007844 */ /* 0x0003e20000000200 */
[----:B------:R-:W-:Y:S02]  /*25150*/  SHF.R.U64 R144, R144, 0x3, RZ ;  /* 0x0000000390907819 */ /* 0x000fe400000012ff */
[----:B------:R-:W-:Y:S02]  /*25160*/  LOP3.LUT R118, R88, 0x380, RZ, 0xc0, !PT ;  /* 0x0000038058767812 */ /* 0x000fe400078ec0ff */
[----:B------:R-:W-:-:S02]  /*25170*/  LOP3.LUT R112, R120, R84, RZ, 0x3c, !PT ;  /* 0x0000005478707212 */ /* 0x000fc400078e3cff */
[----:B------:R-:W-:Y:S02]  /*25180*/  LOP3.LUT R7, R26, 0x380, RZ, 0xc0, !PT ;  /* 0x000003801a077812 */ /* 0x000fe400078ec0ff */
[----:B------:R-:W-:Y:S02]  /*25190*/  LOP3.LUT R25, R30, 0x380, RZ, 0xc0, !PT ;  /* 0x000003801e197812 */ /* 0x000fe400078ec0ff */
[----:B------:R-:W-:Y:S02]  /*251a0*/  LOP3.LUT R84, R52, 0x380, RZ, 0xc0, !PT ;  /* 0x0000038034547812 */ /* 0x000fe400078ec0ff */
[----:B------:R-:W-:Y:S02]  /*251b0*/  LOP3.LUT R106, R144, R106, RZ, 0x3c, !PT ;  /* 0x0000006a906a7212 */ /* 0x000fe400078e3cff */
[----:B------:R-:W-:Y:S02]  /*251c0*/  SHF.R.U64 R118, R118, 0x3, RZ ;  /* 0x0000000376767819 */ /* 0x000fe400000012ff */
[----:B------:R-:W-:-:S02]  /*251d0*/  SHF.R.U64 R7, R7, 0x3, RZ ;  /* 0x0000000307077819 */ /* 0x000fc400000012ff */
[----:B------:R-:W-:Y:S02]  /*251e0*/  SHF.R.U64 R25, R25, 0x3, RZ ;  /* 0x0000000319197819 */ /* 0x000fe400000012ff */
[----:B-1----:R-:W-:Y:S02]  /*251f0*/  F2FP.F16.F32.PACK_AB R10, R37, R12 ;  /* 0x0000000c250a723e */ /* 0x002fe400000000ff */
[----:B------:R-:W-:Y:S02]  /*25200*/  LOP3.LUT R144, R114, 0x380, RZ, 0xc0, !PT ;  /* 0x0000038072907812 */ /* 0x000fe400078ec0ff */
[----:B------:R-:W-:Y:S02]  /*25210*/  SHF.R.U64 R29, R84, 0x3, RZ ;  /* 0x00000003541d7819 */ /* 0x000fe400000012ff */
[----:B------:R-:W-:Y:S02]  /*25220*/  MOV R92, R92 ;  /* 0x0000005c005c7202 */ /* 0x000fe40000000f00 */
[----:B------:R-:W-:-:S02]  /*25230*/  F2FP.F16.F32.PACK_AB R8, R33, R32 ;  /* 0x000000202108723e */ /* 0x000fc400000000ff */
[----:B------:R-:W-:Y:S02]  /*25240*/  F2FP.F16.F32.PACK_AB R9, R35, R34 ;  /* 0x000000222309723e */ /* 0x000fe400000000ff */
[----:B------:R-:W-:Y:S02]  /*25250*/  F2FP.F16.F32.PACK_AB R11, R39, R38 ;  /* 0x00000026270b723e */ /* 0x000fe400000000ff */
[----:B------:R-:W-:Y:S02]  /*25260*/  F2FP.F16.F32.PACK_AB R12, R41, R14 ;  /* 0x0000000e290c723e */ /* 0x000fe400000000ff */
[----:B------:R-:W-:Y:S01]  /*25270*/  MOV R96, R96 ;  /* 0x0000006000607202 */ /* 0x000fe20000000f00 */
[----:B------:R1:W-:Y:S01]  /*25280*/  STSM.16.M88.4 [R92], R8 ;  /* 0x000000085c007844 */ /* 0x0003e20000000200 */
[----:B------:R-:W-:Y:S02]  /*25290*/  F2FP.F16.F32.PACK_AB R14, R45, R24 ;  /* 0x000000182d0e723e */ /* 0x000fe400000000ff */
[----:B------:R-:W-:-:S02]  /*252a0*/  LOP3.LUT R118, R118, R88, RZ, 0x3c, !PT ;  /* 0x0000005876767212 */ /* 0x000fc400078e3cff */
[----:B------:R-:W-:Y:S01]  /*252b0*/  LOP3.LUT R120, R7, R26, RZ, 0x3c, !PT ;  /* 0x0000001a07787212 */ /* 0x000fe200078e3cff */
[----:B------:R2:W-:Y:S01]  /*252c0*/  STSM.16.M88.4 [R96], R12 ;  /* 0x0000000c60007844 */ /* 0x0005e20000000200 */
[----:B------:R-:W-:Y:S02]  /*252d0*/  LOP3.LUT R84, R25, R30, RZ, 0x3c, !PT ;  /* 0x0000001e19547212 */ /* 0x000fe400078e3cff */
[----:B------:R-:W-:Y:S02]  /*252e0*/  SHF.R.U64 R144, R144, 0x3, RZ ;  /* 0x0000000390907819 */ /* 0x000fe400000012ff */
[----:B------:R-:W-:Y:S02]  /*252f0*/  LOP3.LUT R88, R29, R52, RZ, 0x3c, !PT ;  /* 0x000000341d587212 */ /* 0x000fe400078e3cff */
[----:B------:R-:W-:Y:S01]  /*25300*/  MOV R100, R100 ;  /* 0x0000006400647202 */ /* 0x000fe20000000f00 */
[----:B------:R-:W3:Y:S01]  /*25310*/  LDC R52, c[0x0][0xbe8] ;  /* 0x0002fa00ff347b82 */ /* 0x000ee20000000800 */
[----:B------:R-:W-:-:S02]  /*25320*/  F2FP.F16.F32.PACK_AB R24, R49, R28 ;  /* 0x0000001c3118723e */ /* 0x000fc400000000ff */
[----:B------:R-:W-:Y:S02]  /*25330*/  F2FP.F16.F32.PACK_AB R25, R51, R50 ;  /* 0x000000323319723e */ /* 0x000fe400000000ff */
[----:B------:R-:W-:Y:S02]  /*25340*/  F2FP.F16.F32.PACK_AB R26, R3, R160 ;  /* 0x000000a0031a723e */ /* 0x000fe400000000ff */
[----:B------:R-:W-:Y:S02]  /*25350*/  MOV R102, R102 ;  /* 0x0000006600667202 */ /* 0x000fe40000000f00 */
[----:B------:R-:W-:Y:S01]  /*25360*/  F2FP.F16.F32.PACK_AB R28, R57, R161 ;  /* 0x000000a1391c723e */ /* 0x000fe200000000ff */
[----:B------:R-:W-:Y:S01]  /*25370*/  STSM.16.M88.4 [R100], R24 ;  /* 0x0000001864007844 */ /* 0x000fe20000000200 */
[----:B------:R-:W-:Y:S02]  /*25380*/  F2FP.F16.F32.PACK_AB R29, R59, R58 ;  /* 0x0000003a3b1d723e */ /* 0x000fe400000000ff */
[----:B------:R-:W-:-:S02]  /*25390*/  F2FP.F16.F32.PACK_AB R30, R61, R162 ;  /* 0x000000a23d1e723e */ /* 0x000fc400000000ff */
[----:B------:R-:W-:Y:S02]  /*253a0*/  MOV R104, R104 ;  /* 0x0000006800687202 */ /* 0x000fe40000000f00 */
[----:B-1----:R-:W-:Y:S01]  /*253b0*/  F2FP.F16.F32.PACK_AB R8, R65, R163 ;  /* 0x000000a34108723e */ /* 0x002fe200000000ff */
[----:B------:R-:W-:Y:S01]  /*253c0*/  STSM.16.M88.4 [R102], R28 ;  /* 0x0000001c66007844 */ /* 0x000fe20000000200 */
[----:B------:R-:W-:Y:S02]  /*253d0*/  F2FP.F16.F32.PACK_AB R9, R67, R66 ;  /* 0x000000424309723e */ /* 0x000fe400000000ff */
[----:B------:R-:W-:Y:S02]  /*253e0*/  F2FP.F16.F32.PACK_AB R10, R69, R164 ;  /* 0x000000a4450a723e */ /* 0x000fe400000000ff */
[----:B------:R-:W-:Y:S02]  /*253f0*/  F2FP.F16.F32.PACK_AB R11, R71, R70 ;  /* 0x00000046470b723e */ /* 0x000fe400000000ff */
[----:B------:R-:W-:-:S02]  /*25400*/  MOV R106, R106 ;  /* 0x0000006a006a7202 */ /* 0x000fc40000000f00 */
[----:B--2---:R-:W-:Y:S01]  /*25410*/  F2FP.F16.F32.PACK_AB R12, R73, R165 ;  /* 0x000000a5490c723e */ /* 0x004fe200000000ff */
[----:B------:R1:W-:Y:S01]  /*25420*/  STSM.16.M88.4 [R104], R8 ;  /* 0x0000000868007844 */ /* 0x0003e20000000200 */
[----:B------:R-:W-:Y:S02]  /*25430*/  F2FP.F16.F32.PACK_AB R13, R75, R74 ;  /* 0x0000004a4b0d723e */ /* 0x000fe400000000ff */
[----:B------:R-:W-:Y:S02]  /*25440*/  F2FP.F16.F32.PACK_AB R14, R77, R166 ;  /* 0x000000a64d0e723e */ /* 0x000fe400000000ff */
[----:B------:R-:W-:Y:S02]  /*25450*/  F2FP.F16.F32.PACK_AB R15, R79, R78 ;  /* 0x0000004e4f0f723e */ /* 0x000fe400000000ff */
[----:B------:R-:W-:Y:S02]  /*25460*/  IADD3.X R115, RZ, R123, RZ, P4, !PT ;  /* 0x0000007bff737210 */ /* 0x000fe400027fe4ff */
[----:B------:R-:W-:Y:S01]  /*25470*/  LOP3.LUT R114, R144, R114, RZ, 0x3c, !PT ;  /* 0x0000007290727212 */ /* 0x000fe200078e3cff */
[----:B------:R2:W-:Y:S01]  /*25480*/  STSM.16.M88.4 [R106], R12 ;  /* 0x0000000c6a007844 */ /* 0x0005e20000000200 */
[----:B------:R-:W-:-:S02]  /*25490*/  LOP3.LUT R116, R151, R116, RZ, 0x3c, !PT ;  /* 0x0000007497747212 */ /* 0x000fc400078e3cff */
[----:B------:R-:W-:Y:S02]  /*254a0*/  MOV R108, R108 ;  /* 0x0000006c006c7202 */ /* 0x000fe40000000f00 */
[----:B------:R-:W-:Y:S02]  /*254b0*/  F2FP.F16.F32.PACK_AB R32, R81, R167 ;  /* 0x000000a75120723e */ /* 0x000fe400000000ff */
[----:B------:R-:W-:Y:S02]  /*254c0*/  F2FP.F16.F32.PACK_AB R33, R83, R82 ;  /* 0x000000525321723e */ /* 0x000fe400000000ff */
        /* <DEDUP_REMOVED lines=8> */
[----:B------:R-:W-:Y:S02]  /*25550*/  MOV R112, R112 ;  /* 0x0000007000707202 */ /* 0x000fe40000000f00 */
[----:B------:R-:W-:Y:S01]  /*25560*/  F2FP.F16.F32.PACK_AB R64, R153, R171 ;  /* 0x000000ab9940723e */ /* 0x000fe200000000ff */
[----:B------:R-:W-:Y:S01]  /*25570*/  STSM.16.M88.4 [R110], R48 ;  /* 0x000000306e007844 */ /* 0x000fe20000000200 */
[----:B------:R-:W-:-:S02]  /*25580*/  F2FP.F16.F32.PACK_AB R65, R99, R98 ;  /* 0x000000626341723e */ /* 0x000fc400000000ff */
[----:B------:R-:W-:Y:S02]  /*25590*/  F2FP.F16.F32.PACK_AB R66, R154, R172 ;  /* 0x000000ac9a42723e */ /* 0x000fe400000000ff */
[----:B------:R-:W-:Y:S02]  /*255a0*/  F2FP.F16.F32.PACK_AB R67, R40, R36 ;  /* 0x000000242843723e */ /* 0x000fe400000000ff */
[----:B------:R-:W-:Y:S02]  /*255b0*/  MOV R114, R114 ;  /* 0x0000007200727202 */ /* 0x000fe40000000f00 */
[----:B-1----:R-:W-:Y:S01]  /*255c0*/  F2FP.F16.F32.PACK_AB R8, R155, R173 ;  /* 0x000000ad9b08723e */ /* 0x002fe200000000ff */
[----:B------:R-:W-:Y:S01]  /*255d0*/  STSM.16.M88.4 [R112], R64 ;  /* 0x0000004070007844 */ /* 0x000fe20000000200 */
[----:B------:R-:W-:Y:S02]  /*255e0*/  F2FP.F16.F32.PACK_AB R9, R44, R42 ;  /* 0x0000002a2c09723e */ /* 0x000fe400000000ff */
[----:B------:R-:W-:-:S02]  /*255f0*/  F2FP.F16.F32.PACK_AB R10, R156, R174 ;  /* 0x000000ae9c0a723e */ /* 0x000fc400000000ff */
[----:B------:R-:W-:Y:S02]  /*25600*/  F2FP.F16.F32.PACK_AB R11, R56, R46 ;  /* 0x0000002e380b723e */ /* 0x000fe400000000ff */
[----:B------:R-:W-:Y:S02]  /*25610*/  MOV R116, R116 ;  /* 0x0000007400747202 */ /* 0x000fe40000000f00 */
[----:B--2---:R-:W-:Y:S01]  /*25620*/  F2FP.F16.F32.PACK_AB R12, R157, R175 ;  /* 0x000000af9d0c723e */ /* 0x004fe200000000ff */
[----:B------:R-:W-:Y:S01]  /*25630*/  STSM.16.M88.4 [R114], R8 ;  /* 0x0000000872007844 */ /* 0x000fe20000000200 */
[----:B------:R-:W-:Y:S02]  /*25640*/  F2FP.F16.F32.PACK_AB R13, R68, R60 ;  /* 0x0000003c440d723e */ /* 0x000fe400000000ff */
[----:B------:R-:W-:Y:S02]  /*25650*/  F2FP.F16.F32.PACK_AB R14, R158, R176 ;  /* 0x000000b09e0e723e */ /* 0x000fe400000000ff */
[----:B------:R-:W-:-:S02]  /*25660*/  F2FP.F16.F32.PACK_AB R15, R76, R72 ;  /* 0x000000484c0f723e */ /* 0x000fc400000000ff */
[----:B------:R-:W-:Y:S02]  /*25670*/  MOV R118, R118 ;  /* 0x0000007600767202 */ /* 0x000fe40000000f00 */
[----:B------:R-:W-:Y:S01]  /*25680*/  F2FP.F16.F32.PACK_AB R24, R159, R177 ;  /* 0x000000b19f18723e */ /* 0x000fe200000000ff */
[----:B------:R1:W-:Y:S01]  /*25690*/  STSM.16.M88.4 [R116], R12 ;  /* 0x0000000c74007844 */ /* 0x0003e20000000200 */
[----:B------:R-:W-:Y:S01]  /*256a0*/  F2FP.F16.F32.PACK_AB R25, R124, R80 ;  /* 0x000000507c19723e */ /* 0x000fe200000000ff */
[----:B------:R-:W-:Y:S01]  /*256b0*/  IMAD.MOV.U32 R80, RZ, RZ, RZ ;  /* 0x000000ffff507224 */ /* 0x000fe200078e00ff */
[----:B------:R-:W-:Y:S02]  /*256c0*/  F2FP.F16.F32.PACK_AB R26, R125, R178 ;  /* 0x000000b27d1a723e */ /* 0x000fe400000000ff */
[----:B------:R-:W-:Y:S02]  /*256d0*/  F2FP.F16.F32.PACK_AB R27, R127, R126 ;  /* 0x0000007e7f1b723e */ /* 0x000fe400000000ff */
[----:B------:R-:W-:-:S02]  /*256e0*/  IADD3.X R85, RZ, R123, RZ, P2, !PT ;  /* 0x0000007bff557210 */ /* 0x000fc400017fe4ff */
[----:B------:R-:W-:Y:S01]  /*256f0*/  ISETP.NE.U32.AND P0, PT, RZ, UR4, PT ;  /* 0x00000004ff007c0c */ /* 0x000fe2000bf05070 */
[----:B------:R2:W-:Y:S01]  /*25700*/  STSM.16.M88.4 [R118], R24 ;  /* 0x0000001876007844 */ /* 0x0005e20000000200 */
[----:B------:R-:W-:Y:S02]  /*25710*/  MOV R120, R120 ;  /* 0x0000007800787202 */ /* 0x000fe40000000f00 */
[----:B------:R-:W-:Y:S02]  /*25720*/  F2FP.F16.F32.PACK_AB R28, R129, R128 ;  /* 0x00000080811c723e */ /* 0x000fe400000000ff */
[----:B------:R-:W-:Y:S02]  /*25730*/  F2FP.F16.F32.PACK_AB R29, R131, R130 ;  /* 0x00000082831d723e */ /* 0x000fe400000000ff */
[----:B-1----:R-:W-:Y:S02]  /*25740*/  IADD3 R12, P1, R5, UR4, RZ ;  /* 0x00000004050c7c10 */ /* 0x002fe4000ff3e0ff */
[----:B------:R-:W-:-:S02]  /*25750*/  F2FP.F16.F32.PACK_AB R30, R133, R132 ;  /* 0x00000084851e723e */ /* 0x000fc400000000ff */
[----:B------:R-:W-:Y:S02]  /*25760*/  F2FP.F16.F32.PACK_AB R31, R135, R134 ;  /* 0x00000086871f723e */ /* 0x000fe400000000ff */
[----:B------:R-:W-:Y:S02]  /*25770*/  MOV R84, R84 ;  /* 0x0000005400547202 */ /* 0x000fe40000000f00 */
[----:B------:R-:W-:Y:S01]  /*25780*/  ISETP.NE.AND.EX P0, PT, RZ, UR5, PT, P0 ;  /* 0x00000005ff007c0c */ /* 0x000fe2000bf05300 */
[----:B------:R1:W-:Y:S01]  /*25790*/  STSM.16.M88.4 [R120], R28 ;  /* 0x0000001c78007844 */ /* 0x0003e20000000200 */
[----:B--2---:R-:W-:Y:S02]  /*257a0*/  SHF.R.S32.HI R27, RZ, 0x1f, R236 ;  /* 0x0000001fff1b7819 */ /* 0x004fe400000114ec */
[----:B------:R-:W-:Y:S01]  /*257b0*/  MOV R88, R88 ;  /* 0x0000005800587202 */ /* 0x000fe20000000f00 */
[----:B------:R1:W-:Y:S01]  /*257c0*/  STSM.16.M88.4 [R84], R136 ;  /* 0x0000008854007844 */ /* 0x0003e20000000200 */
[----:B------:R-:W-:-:S02]  /*257d0*/  SHF.L.U64.HI R3, R236, 0x2, R27 ;  /* 0x00000002ec037819 */ /* 0x000fc4000001021b */
[----:B------:R-:W-:Y:S02]  /*257e0*/  F2FP.F16.F32.PACK_AB R8, R145, R4 ;  /* 0x000000049108723e */ /* 0x000fe400000000ff */
[----:B------:R-:W-:Y:S01]  /*257f0*/  IADD3.X R13, R3, UR5, RZ, P1, !PT ;  /* 0x00000005030d7c10 */ /* 0x000fe20008ffe4ff */
[----:B------:R-:W-:Y:S01]  /*25800*/  ULDC.64 UR4, c[0x0][0xc08] ;  /* 0x0003020000047ab9 */ /* 0x000fe20000000a00 */
[----:B------:R-:W-:Y:S02]  /*25810*/  F2FP.F16.F32.PACK_AB R9, R147, R146 ;  /* 0x000000929309723e */ /* 0x000fe400000000ff */
[----:B------:R-:W-:Y:S02]  /*25820*/  F2FP.F16.F32.PACK_AB R10, R149, R148 ;  /* 0x00000094950a723e */ /* 0x000fe400000000ff */
[----:B------:R-:W-:Y:S02]  /*25830*/  F2FP.F16.F32.PACK_AB R11, R6, R150 ;  /* 0x00000096060b723e */ /* 0x000fe400000000ff */
[----:B---3--:R-:W-:-:S02]  /*25840*/  ISETP.NE.AND P1, PT, R52, 0x1, PT ;  /* 0x000000013400780c */ /* 0x008fc40003f25270 */
[----:B------:R-:W-:Y:S01]  /*25850*/  ISETP.NE.U32.AND P2, PT, RZ, UR4, PT ;  /* 0x00000004ff007c0c */ /* 0x000fe2000bf45070 */
[----:B------:R1:W-:Y:S01]  /*25860*/  STSM.16.M88.4 [R88], R8 ;  /* 0x0000000858007844 */ /* 0x0003e20000000200 */
[----:B------:R-:W-:Y:S02]  /*25870*/  BAR.SYNC.DEFER_BLOCKING 0x1, 0x100 ;  /* 0x0044000000007b1d */ /* 0x000fe40000010000 */
[----:B------:R-:W-:-:S07]  /*25880*/  ISETP.NE.AND.EX P2, PT, RZ, UR5, PT, P2 ;  /* 0x00000005ff007c0c */ /* 0x000fce000bf45320 */
[----:B------:R-:W2:Y:S08]  /*25890*/  @P1 LDC R6, c[0x0][0xbec] ;  /* 0x0002fb00ff061b82 */ /* 0x000eb00000000800 */
[----:B------:R-:W3:Y:S01]  /*258a0*/  @P1 LDC R15, c[0x0][0xbf0] ;  /* 0x0002fc00ff0f1b82 */ /* 0x000ee20000000800 */
[----:B------:R-:W-:Y:S01]  /*258b0*/  @P2 IADD3 R4, P3, R5, UR4, RZ ;  /* 0x0000000405042c10 */ /* 0x000fe2000ff7e0ff */
[----:B------:R-:W-:-:S03]  /*258c0*/  ULDC UR4, c[0x0][0xa88] ;  /* 0x0002a20000047ab9 */ /* 0x000fc60000000800 */
[----:B------:R-:W-:Y:S02]  /*258d0*/  @P2 IADD3.X R5, R3, UR5, RZ, P3, !PT ;  /* 0x0000000503052c10 */ /* 0x000fe40009ffe4ff */
[----:B------:R-:W-:Y:S01]  /*258e0*/  MOV R3, UR4 ;  /* 0x0000000400037c02 */ /* 0x000fe20008000f00 */
[----:B------:R1:W5:Y:S05]  /*258f0*/  @P0 LDG.E R80, desc[UR6][R12.64] ;  /* 0x000000060c500981 */ /* 0x00036a000c1e1900 */
[----:B------:R1:W5:Y:S01]  /*25900*/  @P2 LDG.E R3, desc[UR6][R4.64] ;  /* 0x0000000604032981 */ /* 0x000362000c1e1900 */
[----:B------:R-:W-:Y:S05]  /*25910*/  @P2 BRA `(.L_x_3097) ;  /* 0x0000000000142947 */ /* 0x000fea0003800000 */
[----:B------:R-:W-:Y:S05]  /*25920*/  @!P0 BRA `(.L_x_3097) ;  /* 0x0000000000108947 */ /* 0x000fea0003800000 */
[----:B------:R-:W-:Y:S02]  /*25930*/  ULDC.64 UR4, c[0x0][0x208] ;  /* 0x0000820000047ab9 */ /* 0x000fe40000000a00 */
[----:B-1----:R-:W4:Y:S04]  /*25940*/  LDG.E R4, desc[UR4][R12.64] ;  /* 0x000000040c047981 */ /* 0x002f28000c1e1900 */
[----:B-----5:R-:W4:Y:S02]  /*25950*/  LDG.E R3, desc[UR4][R12.64+0x4] ;  /* 0x000004040c037981 */ /* 0x020f24000c1e1900 */
[----:B----4-:R-:W-:-:S07]  /*25960*/  IMAD.IADD R3, R3, 0x1, -R4 ;  /* 0x0000000103037824 */ /* 0x010fce00078e0a04 */
.L_x_3097:
[----:B-1----:R-:W4:Y:S01]  /*25970*/  LDL.LU R84, [R1+0x5c] ;  /* 0x00005c0001547983 */ /* 0x002f220000300800 */
[----:B------:R-:W-:Y:S01]  /*25980*/  IMAD.IADD R25, R235, 0x1, R230 ;  /* 0x00000001eb197824 */ /* 0x000fe200078e02e6 */
[----:B------:R-:W-:Y:S01]  /*25990*/  ULDC.64 UR4, c[0x0][0xb90] ;  /* 0x0002e40000047ab9 */ /* 0x000fe20000000a00 */
[----:B-----5:R-:W-:Y:S01]  /*259a0*/  SHF.R.S32.HI R81, RZ, 0x1f, R80 ;  /* 0x0000001fff517819 */ /* 0x020fe20000011450 */
[----:B------:R-:W4:Y:S01]  /*259b0*/  LDL R14, [R1+0x80] ;  /* 0x00008000010e7983 */ /* 0x000f220000100800 */
[----:B--2---:R-:W-:Y:S01]  /*259c0*/  @P1 IMAD.HI.U32 R6, R25, R6, RZ ;  /* 0x0000000619061227 */ /* 0x004fe200078e00ff */
[----:B------:R-:W-:Y:S02]  /*259d0*/  SHF.L.U32 R8, R212, 0x6, RZ ;  /* 0x00000006d4087819 */ /* 0x000fe400000006ff */
[----:B------:R-:W-:Y:S01]  /*259e0*/  SEL R82, R27, RZ, !P0 ;  /* 0x000000ff1b527207 */ /* 0x000fe20004000000 */
[----:B------:R-:W-:Y:S01]  /*259f0*/  IMAD.MOV.U32 R7, RZ, RZ, R25 ;  /* 0x000000ffff077224 */ /* 0x000fe200078e0019 */
[----:B---3--:R-:W-:Y:S01]  /*25a00*/  @P1 SHF.R.U32.HI R7, RZ, R15, R6 ;  /* 0x0000000fff071219 */ /* 0x008fe20000011606 */
[----:B------:R-:W-:Y:S01]  /*25a10*/  IMAD R9, R237, 0x8, R8 ;  /* 0x00000008ed097824 */ /* 0x000fe200078e0208 */
[----:B------:R-:W2:Y:S01]  /*25a20*/  LDL R15, [R1+0x6c] ;  /* 0x00006c00010f7983 */ /* 0x000ea20000100800 */
[----:B------:R-:W-:Y:S01]  /*25a30*/  SEL R236, R236, RZ, !P0 ;  /* 0x000000ffecec7207 */ /* 0x000fe20004000000 */
[----:B------:R-:W-:Y:S01]  /*25a40*/  IMAD R3, R3, R52, RZ ;  /* 0x0000003403037224 */ /* 0x000fe200078e02ff */
[----:B------:R-:W-:Y:S01]  /*25a50*/  ULDC.64 UR6, c[0x0][0x208] ;  /* 0x0000820000067ab9 */ /* 0x000fe20000000a00 */
[----:B------:R-:W-:Y:S01]  /*25a60*/  IMAD.MOV R13, RZ, RZ, -R7 ;  /* 0x000000ffff0d7224 */ /* 0x000fe200078e0a07 */
[----:B------:R-:W1:Y:S01]  /*25a70*/  @P1 LDC R85, c[0x0][0xbec] ;  /* 0x0002fb00ff551b82 */ /* 0x000e620000000800 */
[----:B------:R-:W-:-:S04]  /*25a80*/  IMAD.WIDE R20, R9, 0x2, R20 ;  /* 0x0000000209147825 */ /* 0x000fc800078e0214 */
[----:B------:R-:W-:-:S03]  /*25a90*/  IMAD R9, R52, R13, R25 ;  /* 0x0000000d34097224 */ /* 0x000fc600078e0219 */
[----:B------:R-:W3:Y:S02]  /*25aa0*/  @P1 LDC R87, c[0x0][0xbf0] ;  /* 0x0002fc00ff571b82 */ /* 0x000ee40000000800 */
[----:B------:R-:W-:Y:S02]  /*25ab0*/  SHF.R.S32.HI R6, RZ, 0x1f, R9 ;  /* 0x0000001fff067819 */ /* 0x000fe40000011409 */
[C---:B------:R-:W-:Y:S02]  /*25ac0*/  IADD3 R33, P2, R20.reuse, 0x5000, RZ ;  /* 0x0000500014217810 */ /* 0x040fe40007f5e0ff */
[C---:B------:R-:W-:Y:S02]  /*25ad0*/  IADD3 R29, P3, R20.reuse, 0x4000, RZ ;  /* 0x00004000141d7810 */ /* 0x040fe40007f7e0ff */
[----:B------:R-:W-:Y:S02]  /*25ae0*/  IADD3 R13, P4, R20, 0x2000, RZ ;  /* 0x00002000140d7810 */ /* 0x000fe40007f9e0ff */
[----:B------:R-:W-:-:S02]  /*25af0*/  LOP3.LUT R32, R33, 0x380, RZ, 0xc0, !PT ;  /* 0x0000038021207812 */ /* 0x000fc400078ec0ff */
[----:B------:R-:W-:Y:S02]  /*25b00*/  LOP3.LUT R28, R29, 0x380, RZ, 0xc0, !PT ;  /* 0x000003801d1c7812 */ /* 0x000fe400078ec0ff */
[----:B------:R-:W-:Y:S02]  /*25b10*/  LOP3.LUT R12, R13, 0x380, RZ, 0xc0, !PT ;  /* 0x000003800d0c7812 */ /* 0x000fe400078ec0ff */
[----:B------:R-:W-:Y:S02]  /*25b20*/  SHF.R.U64 R32, R32, 0x3, RZ ;  /* 0x0000000320207819 */ /* 0x000fe400000012ff */
[----:B------:R-:W-:Y:S02]  /*25b30*/  SHF.R.U64 R28, R28, 0x3, RZ ;  /* 0x000000031c1c7819 */ /* 0x000fe400000012ff */
[----:B------:R-:W-:Y:S02]  /*25b40*/  SHF.R.U64 R12, R12, 0x3, RZ ;  /* 0x000000030c0c7819 */ /* 0x000fe400000012ff */
[----:B------:R-:W-:Y:S01]  /*25b50*/  LOP3.LUT R32, R32, R33, RZ, 0x3c, !PT ;  /* 0x0000002120207212 */ /* 0x000fe200078e3cff */
[----:B------:R-:W-:Y:S01]  /*25b60*/  IMAD.X R33, RZ, RZ, R21, P2 ;  /* 0x000000ffff217224 */ /* 0x000fe200010e0615 */
[----:B------:R-:W-:-:S02]  /*25b70*/  LOP3.LUT R28, R28, R29, RZ, 0x3c, !PT ;  /* 0x0000001d1c1c7212 */ /* 0x000fc400078e3cff */
[----:B------:R-:W-:Y:S01]  /*25b80*/  LOP3.LUT R12, R12, R13, RZ, 0x3c, !PT ;  /* 0x0000000d0c0c7212 */ /* 0x000fe200078e3cff */
[----:B------:R-:W-:Y:S01]  /*25b90*/  IMAD.X R13, RZ, RZ, R21, P4 ;  /* 0x000000ffff0d7224 */ /* 0x000fe200020e0615 */
[----:B------:R-:W-:Y:S02]  /*25ba0*/  IADD3.X R29, RZ, R21, RZ, P3, !PT ;  /* 0x00000015ff1d7210 */ /* 0x000fe40001ffe4ff */
        /* <DEDUP_REMOVED lines=8> */
[----:B------:R-:W-:Y:S02]  /*25c30*/  SHF.R.U64 R60, R60, 0x3, RZ ;  /* 0x000000033c3c7819 */ /* 0x000fe400000012ff */
[----:B------:R-:W-:-:S02]  /*25c40*/  SHF.R.U64 R56, R56, 0x3, RZ ;  /* 0x0000000338387819 */ /* 0x000fc400000012ff */
[----:B------:R-:W-:Y:S02]  /*25c50*/  SHF.R.U64 R36, R36, 0x3, RZ ;  /* 0x0000000324247819 */ /* 0x000fe400000012ff */
[----:B------:R-:W-:Y:S02]  /*25c60*/  SHF.R.U64 R44, R44, 0x3, RZ ;  /* 0x000000032c2c7819 */ /* 0x000fe400000012ff */
[----:B------:R-:W-:Y:S01]  /*25c70*/  LOP3.LUT R60, R60, R61, RZ, 0x3c, !PT ;  /* 0x0000003d3c3c7212 */ /* 0x000fe200078e3cff */
[--C-:B------:R-:W-:Y:S01]  /*25c80*/  IMAD.X R61, RZ, RZ, R21.reuse, P2 ;  /* 0x000000ffff3d7224 */ /* 0x100fe200010e0615 */
[----:B------:R-:W-:Y:S02]  /*25c90*/  LOP3.LUT R56, R56, R57, RZ, 0x3c, !PT ;  /* 0x0000003938387212 */ /* 0x000fe400078e3cff */
[----:B------:R-:W-:Y:S01]  /*25ca0*/  LOP3.LUT R36, R36, R37, RZ, 0x3c, !PT ;  /* 0x0000002524247212 */ /* 0x000fe200078e3cff */
[----:B------:R-:W-:Y:S01]  /*25cb0*/  IMAD.X R37, RZ, RZ, R21, P6 ;  /* 0x000000ffff257224 */ /* 0x000fe200030e0615 */
[----:B------:R-:W-:-:S02]  /*25cc0*/  LOP3.LUT R44, R44, R45, RZ, 0x3c, !PT ;  /* 0x0000002d2c2c7212 */ /* 0x000fc400078e3cff */
[-C--:B------:R-:W-:Y:S02]  /*25cd0*/  IADD3.X R57, RZ, R21.reuse, RZ, P3, !PT ;  /* 0x00000015ff397210 */ /* 0x080fe40001ffe4ff */
[----:B------:R-:W-:Y:S02]  /*25ce0*/  IADD3.X R45, RZ, R21, RZ, P4, !PT ;  /* 0x00000015ff2d7210 */ /* 0x000fe400027fe4ff */
[C---:B------:R-:W-:Y:S02]  /*25cf0*/  IADD3 R65, P6, R20.reuse, 0xc000, RZ ;  /* 0x0000c00014417810 */ /* 0x040fe40007fde0ff */
[----:B------:R-:W-:Y:S02]  /*25d00*/  IADD3 R73, P4, R20, 0xe000, RZ ;  /* 0x0000e00014497810 */ /* 0x000fe40007f9e0ff */
[----:B------:R-:W-:Y:S02]  /*25d10*/  LOP3.LUT R64, R65, 0x380, RZ, 0xc0, !PT ;  /* 0x0000038041407812 */ /* 0x000fe400078ec0ff */
[----:B------:R-:W-:-:S02]  /*25d20*/  LOP3.LUT R72, R73, 0x380, RZ, 0xc0, !PT ;  /* 0x0000038049487812 */ /* 0x000fc400078ec0ff */
[----:B------:R-:W-:Y:S02]  /*25d30*/  SHF.R.U64 R64, R64, 0x3, RZ ;  /* 0x0000000340407819 */ /* 0x000fe400000012ff */
[----:B------:R-:W-:Y:S02]  /*25d40*/  SHF.R.U64 R72, R72, 0x3, RZ ;  /* 0x0000000348487819 */ /* 0x000fe400000012ff */
[----:B------:R-:W-:Y:S01]  /*25d50*/  LOP3.LUT R64, R64, R65, RZ, 0x3c, !PT ;  /* 0x0000004140407212 */ /* 0x000fe200078e3cff */
[----:B------:R-:W-:Y:S01]  /*25d60*/  IMAD.X R65, RZ, RZ, R21, P6 ;  /* 0x000000ffff417224 */ /* 0x000fe200030e0615 */
[----:B------:R-:W-:Y:S02]  /*25d70*/  LOP3.LUT R72, R72, R73, RZ, 0x3c, !PT ;  /* 0x0000004948487212 */ /* 0x000fe400078e3cff */
[----:B------:R-:W-:Y:S01]  /*25d80*/  IADD3.X R73, RZ, R21, RZ, P4, !PT ;  /* 0x00000015ff497210 */ /* 0x000fe200027fe4ff */
[----:B------:R-:W-:Y:S01]  /*25d90*/  BSSY B1, `(.L_x_3098) ;  /* 0x00000a1000017945 */ /* 0x000fe20003800000 */
[----:B------:R-:W-:-:S02]  /*25da0*/  SHF.R.S32.HI R86, RZ, 0x1f, R220 ;  /* 0x0000001fff567819 */ /* 0x000fc400000114dc */
[----:B------:R-:W-:Y:S02]  /*25db0*/  SHF.R.S32.HI R90, RZ, 0x1f, R16 ;  /* 0x0000001fff5a7819 */ /* 0x000fe40000011410 */
[----:B------:R-:W-:Y:S02]  /*25dc0*/  SHF.R.S32.HI R92, RZ, 0x1f, R221 ;  /* 0x0000001fff5c7819 */ /* 0x000fe400000114dd */
[----:B----4-:R-:W-:-:S05]  /*25dd0*/  SHF.R.S32.HI R83, RZ, 0x1f, R84 ;  /* 0x0000001fff537819 */ /* 0x010fca0000011454 */
[----:B------:R-:W-:-:S04]  /*25de0*/  IMAD R4, R83, UR4, RZ ;  /* 0x0000000453047c24 */ /* 0x000fc8000f8e02ff */
[C---:B------:R-:W-:Y:S02]  /*25df0*/  IMAD R11, R84.reuse, UR5, R4 ;  /* 0x00000005540b7c24 */ /* 0x040fe4000f8e0204 */
[----:B------:R-:W-:Y:S01]  /*25e00*/  IMAD.WIDE.U32 R4, R84, UR4, R80 ;  /* 0x0000000454047c25 */ /* 0x000fe2000f8e0050 */
[----:B------:R-:W-:-:S03]  /*25e10*/  ULDC.64 UR4, c[0x0][0xb98] ;  /* 0x0002e60000047ab9 */ /* 0x000fc60000000a00 */
[----:B------:R-:W-:Y:S02]  /*25e20*/  IMAD.IADD R5, R5, 0x1, R11 ;  /* 0x0000000105057824 */ /* 0x000fe400078e020b */
[----:B------:R-:W-:Y:S02]  /*25e30*/  IMAD R11, R82, UR4, RZ ;  /* 0x00000004520b7c24 */ /* 0x000fe4000f8e02ff */
[----:B------:R-:W-:-:S04]  /*25e40*/  IMAD.WIDE.U32 R4, R236, UR4, R4 ;  /* 0x00000004ec047c25 */ /* 0x000fc8000f8e0004 */
[----:B------:R-:W-:Y:S01]  /*25e50*/  IMAD R8, R236, UR5, R11 ;  /* 0x00000005ec087c24 */ /* 0x000fe2000f8e020b */
[----:B------:R-:W-:Y:S01]  /*25e60*/  SHF.R.S32.HI R11, RZ, 0x1f, R7 ;  /* 0x0000001fff0b7819 */ /* 0x000fe20000011407 */
[----:B------:R-:W-:Y:S01]  /*25e70*/  ULDC.64 UR4, c[0x0][0xb88] ;  /* 0x0002e20000047ab9 */ /* 0x000fe20000000a00 */
[----:B------:R-:W-:Y:S01]  /*25e80*/  IADD3 R4, P0, R7, R4, RZ ;  /* 0x0000000407047210 */ /* 0x000fe20007f1e0ff */
[----:B------:R-:W-:-:S03]  /*25e90*/  IMAD R6, R6, UR4, RZ ;  /* 0x0000000406067c24 */ /* 0x000fc6000f8e02ff */
[----:B------:R-:W-:Y:S01]  /*25ea0*/  IADD3.X R5, R11, R5, R8, P0, !PT ;  /* 0x000000050b057210 */ /* 0x000fe200007fe408 */
[C---:B------:R-:W-:Y:S02]  /*25eb0*/  IMAD R11, R9.reuse, UR5, R6 ;  /* 0x00000005090b7c24 */ /* 0x040fe4000f8e0206 */
[----:B------:R-:W-:Y:S01]  /*25ec0*/  IMAD.WIDE.U32 R4, R9, UR4, R4 ;  /* 0x0000000409047c25 */ /* 0x000fe2000f8e0004 */
[----:B------:R-:W-:-:S04]  /*25ed0*/  ULDC.64 UR4, c[0x0][0xb50] ;  /* 0x0002d40000047ab9 */ /* 0x000fc80000000a00 */
[----:B------:R-:W-:Y:S02]  /*25ee0*/  IADD3 R5, R5, R11, RZ ;  /* 0x0000000b05057210 */ /* 0x000fe40007ffe0ff */
[----:B------:R-:W-:-:S04]  /*25ef0*/  LEA R6, P0, R4, UR4, 0x2 ;  /* 0x0000000404067c11 */ /* 0x000fc8000f8010ff */
[----:B------:R-:W-:Y:S02]  /*25f00*/  LEA.HI.X R10, R4, UR5, R5, 0x2, P0 ;  /* 0x00000005040a7c11 */ /* 0x000fe400080f1405 */
[C---:B------:R-:W-:Y:S01]  /*25f10*/  IADD3 R7, P5, R20.reuse, 0x1000, RZ ;  /* 0x0000100014077810 */ /* 0x040fe20007fbe0ff */
[----:B------:R-:W-:Y:S01]  /*25f20*/  SHFL.IDX PT, R50, R6, RZ, 0x1c1f ;  /* 0x001c1fff06327589 */ /* 0x000fe200000e0000 */
[----:B------:R-:W-:Y:S01]  /*25f30*/  IADD3 R25, P0, R20, 0x3000, RZ ;  /* 0x0000300014197810 */ /* 0x000fe20007f1e0ff */
[----:B------:R-:W-:Y:S01]  /*25f40*/  IMAD.IADD R14, R14, 0x1, R230 ;  /* 0x000000010e0e7824 */ /* 0x000fe200078e02e6 */
[----:B------:R-:W-:Y:S02]  /*25f50*/  ULDC.64 UR4, c[0x0][0xaa0] ;  /* 0x0002a80000047ab9 */ /* 0x000fe40000000a00 */
[----:B------:R-:W-:-:S04]  /*25f60*/  LOP3.LUT R24, R25, 0x380, RZ, 0xc0, !PT ;  /* 0x0000038019187812 */ /* 0x000fc800078ec0ff */
[----:B------:R-:W-:-:S04]  /*25f70*/  SHF.R.U64 R24, R24, 0x3, RZ ;  /* 0x0000000318187819 */ /* 0x000fc800000012ff */
[----:B------:R-:W-:Y:S01]  /*25f80*/  LOP3.LUT R24, R24, R25, RZ, 0x3c, !PT ;  /* 0x0000001918187212 */ /* 0x000fe200078e3cff */
[--C-:B------:R-:W-:Y:S01]  /*25f90*/  IMAD.X R25, RZ, RZ, R21.reuse, P0 ;  /* 0x000000ffff197224 */ /* 0x100fe200000e0615 */
[C---:B------:R-:W-:Y:S01]  /*25fa0*/  IADD3 R49, P0, R20.reuse, 0x9000, RZ ;  /* 0x0000900014317810 */ /* 0x040fe20007f1e0ff */
[----:B------:R-:W-:Y:S01]  /*25fb0*/  IMAD.X R9, RZ, RZ, R21, P5 ;  /* 0x000000ffff097224 */ /* 0x000fe200028e0615 */
[----:B------:R-:W-:Y:S02]  /*25fc0*/  IADD3 R41, P5, R20, 0x7000, RZ ;  /* 0x0000700014297810 */ /* 0x000fe40007fbe0ff */
[----:B------:R-:W-:Y:S01]  /*25fd0*/  LOP3.LUT R48, R49, 0x380, RZ, 0xc0, !PT ;  /* 0x0000038031307812 */ /* 0x000fe200078ec0ff */
[----:B------:R-:W4:Y:S01]  /*25fe0*/  SHFL.IDX PT, R51, R10, RZ, 0x1c1f ;  /* 0x001c1fff0a337589 */ /* 0x000f2200000e0000 */
[----:B------:R-:W-:Y:S02]  /*25ff0*/  LOP3.LUT R40, R41, 0x380, RZ, 0xc0, !PT ;  /* 0x0000038029287812 */ /* 0x000fe400078ec0ff */
[----:B------:R-:W-:Y:S01]  /*26000*/  SHF.R.U64 R48, R48, 0x3, RZ ;  /* 0x0000000330307819 */ /* 0x000fe200000012ff */
[----:B------:R-:W-:Y:S01]  /*26010*/  SHFL.IDX PT, R58, R6, 0x1, 0x1c1f ;  /* 0x003c1f00063a7f89 */ /* 0x000fe200000e0000 */
[----:B------:R-:W-:-:S03]  /*26020*/  LOP3.LUT R8, R7, 0x380, RZ, 0xc0, !PT ;  /* 0x0000038007087812 */ /* 0x000fc600078ec0ff */
[----:B------:R-:W0:Y:S01]  /*26030*/  SHFL.IDX PT, R59, R10, 0x1, 0x1c1f ;  /* 0x003c1f000a3b7f89 */ /* 0x000e2200000e0000 */
[----:B------:R-:W-:Y:S01]  /*26040*/  LOP3.LUT R48, R48, R49, RZ, 0x3c, !PT ;  /* 0x0000003130307212 */ /* 0x000fe200078e3cff */
[--C-:B------:R-:W-:Y:S01]  /*26050*/  IMAD.X R49, RZ, RZ, R21.reuse, P0 ;  /* 0x000000ffff317224 */ /* 0x100fe200000e0615 */
[----:B------:R-:W-:Y:S01]  /*26060*/  SHF.R.U64 R40, R40, 0x3, RZ ;  /* 0x0000000328287819 */ /* 0x000fe200000012ff */
[----:B------:R-:W-:Y:S01]  /*26070*/  VIADD R4, R14, 0x8 ;  /* 0x000000080e047836 */ /* 0x000fe20000000000 */
[----:B--2---:R-:W-:Y:S02]  /*26080*/  LOP3.LUT P0, RZ, R15, 0x3, RZ, 0xc0, !PT ;  /* 0x000000030fff7812 */ /* 0x004fe4000780c0ff */
[----:B------:R-:W-:Y:S02]  /*26090*/  SHF.R.U64 R8, R8, 0x3, RZ ;  /* 0x0000000308087819 */ /* 0x000fe400000012ff */
[----:B------:R-:W-:Y:S01]  /*260a0*/  LOP3.LUT R40, R40, R41, RZ, 0x3c, !PT ;  /* 0x0000002928287212 */ /* 0x000fe200078e3cff */
[----:B------:R-:W-:Y:S01]  /*260b0*/  IMAD.X R41, RZ, RZ, R21, P5 ;  /* 0x000000ffff297224 */ /* 0x000fe200028e0615 */
[----:B------:R-:W-:-:S02]  /*260c0*/  ISETP.GE.OR P2, PT, R14, R3, P0 ;  /* 0x000000030e00720c */ /* 0x000fc40000746670 */
[----:B------:R-:W-:Y:S02]  /*260d0*/  LOP3.LUT R8, R8, R7, RZ, 0x3c, !PT ;  /* 0x0000000708087212 */ /* 0x000fe400078e3cff */
[----:B------:R-:W-:Y:S02]  /*260e0*/  IADD3 R5, P3, R20, 0xf000, RZ ;  /* 0x0000f00014057810 */ /* 0x000fe40007f7e0ff */
[----:B------:R-:W-:Y:S02]  /*260f0*/  ISETP.GE.OR P0, PT, R4, R3, P0 ;  /* 0x000000030400720c */ /* 0x000fe40000706670 */
[C---:B------:R-:W-:Y:S02]  /*26100*/  IADD3 R69, P5, R20.reuse, 0xd000, RZ ;  /* 0x0000d00014457810 */ /* 0x040fe40007fbe0ff */
[----:B------:R-:W-:Y:S02]  /*26110*/  LOP3.LUT R7, R20, 0x380, RZ, 0xc0, !PT ;  /* 0x0000038014077812 */ /* 0x000fe400078ec0ff */
[----:B------:R-:W-:-:S02]  /*26120*/  LOP3.LUT R4, R5, 0x380, RZ, 0xc0, !PT ;  /* 0x0000038005047812 */ /* 0x000fc400078ec0ff */
[----:B------:R-:W-:Y:S02]  /*26130*/  LOP3.LUT R68, R69, 0x380, RZ, 0xc0, !PT ;  /* 0x0000038045447812 */ /* 0x000fe400078ec0ff */
[----:B------:R-:W-:Y:S02]  /*26140*/  SHF.R.U64 R7, R7, 0x3, RZ ;  /* 0x0000000307077819 */ /* 0x000fe400000012ff */
[----:B------:R-:W-:Y:S02]  /*26150*/  SHF.R.U64 R4, R4, 0x3, RZ ;  /* 0x0000000304047819 */ /* 0x000fe400000012ff */
[----:B------:R-:W-:Y:S02]  /*26160*/  SHF.R.U64 R68, R68, 0x3, RZ ;  /* 0x0000000344447819 */ /* 0x000fe400000012ff */
[----:B------:R-:W-:Y:S01]  /*26170*/  LOP3.LUT R20, R7, R20, RZ, 0x3c, !PT ;  /* 0x0000001407147212 */ /* 0x000fe200078e3cff */
[----:B----4-:R-:W-:Y:S01]  /*26180*/  @!P2 ST.E desc[UR6][R50.64], R0 ;  /* 0x000000003200a985 */ /* 0x010fe2000c101906 */
[----:B------:R-:W-:Y:S01]  /*26190*/  LOP3.LUT R68, R68, R69, RZ, 0x3c, !PT ;  /* 0x0000004544447212 */ /* 0x000fe200078e3cff */
[--C-:B------:R-:W-:Y:S01]  /*261a0*/  IMAD.X R69, RZ, RZ, R21.reuse, P5 ;  /* 0x000000ffff457224 */ /* 0x100fe200028e0615 */
[----:B------:R-:W-:Y:S01]  /*261b0*/  LOP3.LUT R76, R4, R5, RZ, 0x3c, !PT ;  /* 0x00000005044c7212 */ /* 0x000fe200078e3cff */
[----:B0-----:R0:W-:Y:S01]  /*261c0*/  @!P0 ST.E desc[UR6][R58.64], R2 ;  /* 0x000000023a008985 */ /* 0x0011e2000c101906 */
[----:B------:R-:W-:-:S03]  /*261d0*/  IMAD.X R77, RZ, RZ, R21, P3 ;  /* 0x000000ffff4d7224 */ /* 0x000fc600018e0615 */
[----:B------:R2:W5:Y:S04]  /*261e0*/  LD.E.128 R4, desc[UR6][R20.64] ;  /* 0x0000000614047980 */ /* 0x000568000c101d00 */
[----:B------:R-:W5:Y:S04]  /*261f0*/  LD.E.128 R8, desc[UR6][R8.64] ;  /* 0x0000000608087980 */ /* 0x000f68000c101d00 */
[----:B------:R-:W5:Y:S01]  /*26200*/  LD.E.128 R12, desc[UR6][R12.64] ;  /* 0x000000060c0c7980 */ /* 0x000f62000c101d00 */
[----:B--2---:R-:W-:-:S03]  /*26210*/  IMAD R21, R81, UR4, RZ ;  /* 0x0000000451157c24 */ /* 0x004fc6000f8e02ff */
[----:B------:R-:W5:Y:S01]  /*26220*/  LD.E.128 R24, desc[UR6][R24.64] ;  /* 0x0000000618187980 */ /* 0x000f62000c101d00 */
[C---:B------:R-:W-:Y:S02]  /*26230*/  IMAD R81, R80.reuse, UR5, R21 ;  /* 0x0000000550517c24 */ /* 0x040fe4000f8e0215 */
[----:B------:R-:W-:Y:S01]  /*26240*/  IMAD.WIDE.U32 R20, R80, UR4, RZ ;  /* 0x0000000450147c25 */ /* 0x000fe2000f8e00ff */
[----:B------:R-:W-:Y:S01]  /*26250*/  ULDC.64 UR4, c[0x0][0xae8] ;  /* 0x0002ba0000047ab9 */ /* 0x000fe20000000a00 */
[----:B------:R-:W5:Y:S02]  /*26260*/  LD.E.128 R28, desc[UR6][R28.64] ;  /* 0x000000061c1c7980 */ /* 0x000f64000c101d00 */
[----:B------:R-:W-:Y:S02]  /*26270*/  IMAD.IADD R21, R21, 0x1, R81 ;  /* 0x0000000115157824 */ /* 0x000fe400078e0251 */
[----:B------:R-:W-:Y:S01]  /*26280*/  IMAD R81, R237, 0x20, R212 ;  /* 0x00000020ed517824 */ /* 0x000fe200078e02d4 */
[----:B------:R-:W5:Y:S01]  /*26290*/  LD.E.128 R32, desc[UR6][R32.64] ;  /* 0x0000000620207980 */ /* 0x000f62000c101d00 */
[----:B------:R-:W-:-:S03]  /*262a0*/  IMAD R83, R83, UR4, RZ ;  /* 0x0000000453537c24 */ /* 0x000fc6000f8e02ff */
[----:B0-----:R-:W-:Y:S01]  /*262b0*/  IADD3 R2, R230, R81, RZ ;  /* 0x00000051e6027210 */ /* 0x001fe20007ffe0ff */
[C---:B------:R-:W-:Y:S01]  /*262c0*/  IMAD R83, R84.reuse, UR5, R83 ;  /* 0x0000000554537c24 */ /* 0x040fe2000f8e0253 */
[----:B------:R-:W5:Y:S01]  /*262d0*/  LD.E.128 R36, desc[UR6][R36.64] ;  /* 0x0000000624247980 */ /* 0x000f62000c101d00 */
[----:B------:R-:W-:Y:S01]  /*262e0*/  IMAD.WIDE.U32 R20, R84, UR4, R20 ;  /* 0x0000000454147c25 */ /* 0x000fe2000f8e0014 */
[----:B------:R-:W-:Y:S02]  /*262f0*/  ULDC.64 UR4, c[0x0][0xaf0] ;  /* 0x0002bc0000047ab9 */ /* 0x000fe40000000a00 */
[----:B------:R-:W5:Y:S01]  /*26300*/  LD.E.128 R40, desc[UR6][R40.64] ;  /* 0x0000000628287980 */ /* 0x000f62000c101d00 */
[----:B-1----:R-:W-:-:S03]  /*26310*/  @P1 IMAD.HI.U32 R0, R2, R85, RZ ;  /* 0x0000005502001227 */ /* 0x002fc600078e00ff */
[----:B------:R-:W5:Y:S01]  /*26320*/  LD.E.128 R44, desc[UR6][R44.64] ;  /* 0x000000062c2c7980 */ /* 0x000f62000c101d00 */
[----:B------:R-:W-:Y:S02]  /*26330*/  IMAD.IADD R21, R21, 0x1, R83 ;  /* 0x0000000115157824 */ /* 0x000fe400078e0253 */
[----:B------:R-:W-:Y:S01]  /*26340*/  IMAD.MOV.U32 R81, RZ, RZ, R2 ;  /* 0x000000ffff517224 */ /* 0x000fe200078e0002 */
[----:B---3--:R-:W-:Y:S01]  /*26350*/  @P1 SHF.R.U32.HI R81, RZ, R87, R0 ;  /* 0x00000057ff511219 */ /* 0x008fe20000011600 */
[----:B------:R-:W-:Y:S01]  /*26360*/  IMAD R83, R82, UR4, RZ ;  /* 0x0000000452537c24 */ /* 0x000fe2000f8e02ff */
[----:B------:R-:W5:Y:S01]  /*26370*/  LD.E.128 R48, desc[UR6][R48.64] ;  /* 0x0000000630307980 */ /* 0x000f62000c101d00 */
[C---:B------:R-:W-:Y:S01]  /*26380*/  IMAD.WIDE.U32 R20, R236.reuse, UR4, R20 ;  /* 0x00000004ec147c25 */ /* 0x040fe2000f8e0014 */
[----:B------:R-:W-:Y:S02]  /*26390*/  SHF.R.S32.HI R0, RZ, 0x1f, R81 ;  /* 0x0000001fff007819 */ /* 0x000fe40000011451 */
        /* <DEDUP_REMOVED lines=9> */
[----:B------:R-:W-:-:S02]  /*26430*/  IMAD R85, R81, UR5, R0 ;  /* 0x0000000551557c24 */ /* 0x000fc4000f8e0200 */
[----:B------:R-:W-:Y:S01]  /*26440*/  IMAD.WIDE.U32 R20, R81, UR4, R20 ;  /* 0x0000000451147c25 */ /* 0x000fe2000f8e0014 */
[----:B------:R-:W-:Y:S01]  /*26450*/  SHF.R.S32.HI R0, RZ, 0x1f, R83 ;  /* 0x0000001fff007819 */ /* 0x000fe20000011453 */
[----:B------:R-:W-:Y:S01]  /*26460*/  ULDC.64 UR4, c[0x0][0xad8] ;  /* 0x0002b60000047ab9 */ /* 0x000fe20000000a00 */
[----:B------:R-:W5:Y:S01]  /*26470*/  LD.E.128 R68, desc[UR6][R68.64] ;  /* 0x0000000644447980 */ /* 0x000f62000c101d00 */
[----:B------:R-:W-:Y:S02]  /*26480*/  IMAD.IADD R21, R21, 0x1, R85 ;  /* 0x0000000115157824 */ /* 0x000fe400078e0255 */
[----:B------:R-:W-:Y:S01]  /*26490*/  IMAD R2, R0, UR4, RZ ;  /* 0x0000000400027c24 */ /* 0x000fe2000f8e02ff */
[----:B------:R-:W5:Y:S01]  /*264a0*/  LD.E.128 R72, desc[UR6][R72.64] ;  /* 0x0000000648487980 */ /* 0x000f62000c101d00 */
[----:B------:R-:W-:-:S03]  /*264b0*/  IMAD.IADD R230, R212, 0x1, R230 ;  /* 0x00000001d4e67824 */ /* 0x000fc600078e02e6 */
[----:B------:R-:W5:Y:S01]  /*264c0*/  LD.E.128 R76, desc[UR6][R76.64] ;  /* 0x000000064c4c7980 */ /* 0x000f62000c101d00 */
[C---:B------:R-:W-:Y:S01]  /*264d0*/  IMAD R81, R83.reuse, UR5, R2 ;  /* 0x0000000553517c24 */ /* 0x040fe2000f8e0202 */
[----:B------:R-:W-:Y:S01]  /*264e0*/  @!PT LDS RZ, [RZ] ;  /* 0x00000000fffff984 */ /* 0x000fe20000000800 */
[----:B------:R-:W-:Y:S01]  /*264f0*/  @!PT LDS RZ, [RZ] ;  /* 0x00000000fffff984 */ /* 0x000fe20000000800 */
[----:B------:R-:W-:Y:S01]  /*26500*/  @!PT LDS RZ, [RZ] ;  /* 0x00000000fffff984 */ /* 0x000fe20000000800 */
[----:B------:R-:W-:Y:S01]  /*26510*/  @!PT LDS RZ, [RZ] ;  /* 0x00000000fffff984 */ /* 0x000fe20000000800 */
[----:B------:R0:W-:Y:S06]  /*26520*/  MEMBAR.ALL.CTA ;  /* 0x0000000000007992 */ /* 0x0001ec0000008000 */
[----:B0-----:R-:W0:Y:S01]  /*26530*/  FENCE.VIEW.ASYNC.S ;  /* 0x00000000000073c6 */ /* 0x001e220000000000 */
[----:B------:R-:W-:Y:S01]  /*26540*/  IMAD.WIDE.U32 R20, R83, UR4, R20 ;  /* 0x0000000453147c25 */ /* 0x000fe2000f8e0014 */
[----:B------:R-:W-:Y:S01]  /*26550*/  ULDC.64 UR4, c[0x0][0xa80] ;  /* 0x0002a00000047ab9 */ /* 0x000fe20000000a00 */
[----:B------:R-:W-:-:S02]  /*26560*/  IADD3 R2, R230, 0x40, RZ ;  /* 0x00000040e6027810 */ /* 0x000fc40007ffe0ff */
[----:B------:R-:W-:Y:S01]  /*26570*/  IMAD.IADD R21, R21, 0x1, R81 ;  /* 0x0000000115157824 */ /* 0x000fe200078e0251 */
[----:B------:R-:W-:Y:S01]  /*26580*/  LEA R52, P2, R20, UR4, 0x1 ;  /* 0x0000000414347c11 */ /* 0x000fe2000f8408ff */
[----:B------:R-:W-:Y:S01]  /*26590*/  VIADD R0, R230, 0x20 ;  /* 0x00000020e6007836 */ /* 0x000fe20000000000 */
[-C--:B------:R-:W-:Y:S02]  /*265a0*/  ISETP.GE.AND P0, PT, R2, R3.reuse, PT ;  /* 0x000000030200720c */ /* 0x080fe40003f06270 */
[----:B------:R-:W-:Y:S02]  /*265b0*/  LEA.HI.X R2, R20, UR5, R21, 0x1, P2 ;  /* 0x0000000514027c11 */ /* 0x000fe400090f0c15 */
[-C--:B------:R-:W-:Y:S02]  /*265c0*/  ISETP.GE.AND P2, PT, R230, R3.reuse, PT ;  /* 0x00000003e600720c */ /* 0x080fe40003f46270 */
[----:B------:R-:W-:Y:S01]  /*265d0*/  ISETP.GE.AND P1, PT, R0, R3, PT ;  /* 0x000000030000720c */ /* 0x000fe20003f26270 */
[----:B------:R-:W-:Y:S01]  /*265e0*/  VIADD R0, R18, 0x38820 ;  /* 0x0003882012007836 */ /* 0x000fe20000000000 */
[----:B------:R-:W-:-:S04]  /*265f0*/  SHF.R.S32.HI R80, RZ, 0x1f, R213 ;  /* 0x0000001fff507819 */ /* 0x000fc800000114d5 */
[----:B------:R-:W-:Y:S02]  /*26600*/  LEA.HI R80, R80, R213, RZ, 0x3 ;  /* 0x000000d550507211 */ /* 0x000fe400078f18ff */
[----:B------:R-:W-:Y:S01]  /*26610*/  PRMT R0, RZ, 0x654, R0 ;  /* 0x00000654ff007816 */ /* 0x000fe20000000000 */
[----:B0-----:R0:W1:Y:S01]  /*26620*/  SHFL.IDX PT, R87, R52, RZ, 0x181f ;  /* 0x00181fff34577589 */ /* 0x00106200000e0000 */
[----:B------:R-:W-:Y:S02]  /*26630*/  LOP3.LUT R88, R80, 0xfffffff8, RZ, 0xc0, !PT ;  /* 0xfffffff850587812 */ /* 0x000fe400078ec0ff */
[----:B------:R0:W-:Y:S01]  /*26640*/  SYNCS.ARRIVE.TRANS64.RED.A1T0 RZ, [R0+URZ], RZ ;  /* 0x000000ff00ff79a7 */ /* 0x0001e2000810043f */
[----:B------:R0:W2:Y:S01]  /*26650*/  SHFL.IDX PT, R85, R2, RZ, 0x181f ;  /* 0x00181fff02557589 */ /* 0x0000a200000e0000 */
[----:B------:R-:W-:Y:S01]  /*26660*/  SHF.R.S32.HI R89, RZ, 0x1f, R88 ;  /* 0x0000001fff597819 */ /* 0x000fe20000011458 */
[----:B------:R-:W-:Y:S06]  /*26670*/  @P2 BRA `(.L_x_3099) ;  /* 0x0000000000482947 */ /* 0x000fec0003800000 */
        /* <DEDUP_REMOVED lines=18> */
.L_x_3099:
[----:B------:R-:W-:Y:S05]  /*267a0*/  BSYNC B1 ;  /* 0x0000000000017941 */ /* 0x000fea0003800000 */
.L_x_3098:
        /* <DEDUP_REMOVED lines=22> */
.L_x_3101:
[----:B------:R-:W-:Y:S05]  /*26910*/  BSYNC B1 ;  /* 0x0000000000017941 */ /* 0x000fea0003800000 */
.L_x_3100:
        /* <DEDUP_REMOVED lines=13> */
[----:B------:R-:W-:Y:S02]  /*269f0*/  @!P3 LEA.HI.X R5, R16, R11, R90, 0x1, P6 ;  /* 0x0000000b1005b211 */ /* 0x000fe400030f0c5a */
        /* <DEDUP_REMOVED lines=8> */
.L_x_3103:
[----:B------:R-:W-:Y:S05]  /*26a80*/  BSYNC B1 ;  /* 0x0000000000017941 */ /* 0x000fea0003800000 */
.L_x_3102:
[----:B------:R-:W-:Y:S01]  /*26a90*/  VIADD R0, R230, 0x60 ;  /* 0x00000060e6007836 */ /* 0x000fe20000000000 */
[----:B0-----:R0:W0:Y:S04]  /*26aa0*/  SHFL.IDX PT, R9, R2, 0x3, 0x181f ;  /* 0x00781f0002097f89 */ /* 0x00102800000e0000 */
[----:B------:R-:W-:Y:S01]  /*26ab0*/  ISETP.GE.AND P0, PT, R0, R3, PT ;  /* 0x000000030000720c */ /* 0x000fe20003f06270 */
[----:B------:R0:W0:-:S12]  /*26ac0*/  SHFL.IDX PT, R11, R52, 0x3, 0x181f ;  /* 0x00781f00340b7f89 */ /* 0x00001800000e0000 */
[----:B------:R-:W-:Y:S05]  /*26ad0*/  @P0 BRA `(.L_x_3104) ;  /* 0x0000000c00c80947 */ /* 0x000fea0003800000 */
[----:B------:R-:W-:Y:S01]  /*26ae0*/  ULDC UR4, c[0x0][0xac8] ;  /* 0x0002b20000047ab9 */ /* 0x000fe20000000800 */
[----:B------:R-:W-:Y:S01]  /*26af0*/  ULDC.64 UR6, c[0x0][0x208] ;  /* 0x0000820000067ab9 */ /* 0x000fe20000000a00 */
[----:B------:R-:W-:Y:S02]  /*26b00*/  ISETP.GE.AND P3, PT, R16, UR4, PT ;  /* 0x0000000410007c0c */ /* 0x000fe4000bf66270 */
[----:B------:R-:W-:Y:S02]  /*26b10*/  ISETP.GE.AND P4, PT, R213, UR4, PT ;  /* 0x00000004d5007c0c */ /* 0x000fe4000bf86270 */
[----:B------:R-:W-:-:S09]  /*26b20*/  ISETP.GE.AND P5, PT, R220, UR4, PT ;  /* 0x00000004dc007c0c */ /* 0x000fd2000bfa6270 */
[-C--:B0--3--:R-:W-:Y:S02]  /*26b30*/  @!P3 LEA R2, P0, R16, R11.reuse, 0x1 ;  /* 0x0000000b1002b211 */ /* 0x089fe400078008ff */
[----:B------:R-:W-:Y:S02]  /*26b40*/  @!P4 LEA R4, P1, R88, R11, 0x1 ;  /* 0x0000000b5804c211 */ /* 0x000fe400078208ff */
[----:B------:R-:W-:Y:S02]  /*26b50*/  @!P3 LEA.HI.X R3, R16, R9, R90, 0x1, P0 ;  /* 0x000000091003b211 */ /* 0x000fe400000f0c5a */
        /* <DEDUP_REMOVED lines=13> */
.L_x_3096:
[----:B------:R-:W-:Y:S01]  /*26c30*/  SHF.L.U32 R4, R236, 0x2, RZ ;  /* 0x00000002ec047819 */ /* 0x000fe200000006ff */
[----:B------:R-:W-:Y:S01]  /*26c40*/  ULDC.64 UR4, c[0x0][0xc00] ;  /* 0x0003000000047ab9 */ /* 0x000fe20000000a00 */
[----:B------:R-:W-:Y:S01]  /*26c50*/  SHF.R.S32.HI R9, RZ, 0x1f, R236 ;  /* 0x0000001fff097819 */ /* 0x000fe200000114ec */
[----:B------:R-:W2:Y:S01]  /*26c60*/  LDC R25, c[0x0][0xbe8] ;  /* 0x0002fa00ff197b82 */ /* 0x000ea20000000800 */
[----:B------:R-:W-:Y:S01]  /*26c70*/  ISETP.NE.U32.AND P0, PT, RZ, UR4, PT ;  /* 0x00000004ff007c0c */ /* 0x000fe2000bf05070 */
[----:B------:R-:W-:Y:S01]  /*26c80*/  IMAD.MOV.U32 R6, RZ, RZ, RZ ;  /* 0x000000ffff067224 */ /* 0x000fe200078e00ff */
[----:B------:R-:W-:Y:S01]  /*26c90*/  IADD3 R2, P1, R4, UR4, RZ ;  /* 0x0000000404027c10 */ /* 0x000fe2000ff3e0ff */
[----:B------:R-:W-:Y:S01]  /*26ca0*/  ULDC.64 UR6, c[0x0][0x208] ;  /* 0x0000820000067ab9 */ /* 0x000fe20000000a00 */
[----:B------:R-:W-:Y:S02]  /*26cb0*/  SHF.L.U64.HI R0, R236, 0x2, R9 ;  /* 0x00000002ec007819 */ /* 0x000fe40000010209 */
[----:B------:R-:W-:-:S02]  /*26cc0*/  ISETP.NE.AND.EX P0, PT, RZ, UR5, PT, P0 ;  /* 0x00000005ff007c0c */ /* 0x000fc4000bf05300 */
[----:B------:R-:W-:Y:S01]  /*26cd0*/  IADD3.X R3, R0, UR5, RZ, P1, !PT ;  /* 0x0000000500037c10 */ /* 0x000fe20008ffe4ff */
[----:B------:R-:W-:Y:S02]  /*26ce0*/  ULDC.64 UR4, c[0x0][0xc08] ;  /* 0x0003020000047ab9 */ /* 0x000fe40000000a00 */
[----:B------:R-:W-:-:S04]  /*26cf0*/  ISETP.NE.U32.AND P1, PT, RZ, UR4, PT ;  /* 0x00000004ff007c0c */ /* 0x000fc8000bf25070 */
[----:B------:R-:W-:Y:S01]  /*26d00*/  ISETP.NE.AND.EX P1, PT, RZ, UR5, PT, P1 ;  /* 0x00000005ff007c0c */ /* 0x000fe2000bf25310 */
[----:B------:R-:W3:Y:S03]  /*26d10*/  S2R R7, SR_TID.X ;  /* 0x0000000000077919 */ /* 0x000ee60000002100 */
[----:B------:R4:W5:Y:S09]  /*26d20*/  @P0 LDG.E R6, desc[UR6][R2.64] ;  /* 0x0000000602060981 */ /* 0x000972000c1e1900 */
        /* <DEDUP_REMOVED lines=16> */
.L_x_3105:
[----:B------:R-:W4:Y:S01]  /*26e30*/  LDL R20, [R1+0x5c] ;  /* 0x00005c0001147983 */ /* 0x000f220000100800 */
[----:B------:R-:W-:Y:S01]  /*26e40*/  BSSY B1, `(.L_x_3106) ;  /* 0x000002d000017945 */ /* 0x000fe20003800000 */
[----:B------:R-:W-:Y:S02]  /*26e50*/  SEL R13, R236, RZ, !P0 ;  /* 0x000000ffec0d7207 */ /* 0x000fe40004000000 */
[----:B------:R-:W-:Y:S02]  /*26e60*/  SEL R12, R9, RZ, !P0 ;  /* 0x000000ff090c7207 */ /* 0x000fe40004000000 */
[----:B-----5:R-:W-:Y:S02]  /*26e70*/  SHF.R.S32.HI R11, RZ, 0x1f, R6 ;  /* 0x0000001fff0b7819 */ /* 0x020fe40000011406 */
[----:B----4-:R-:W-:Y:S01]  /*26e80*/  SHF.R.S32.HI R10, RZ, 0x1f, R20 ;  /* 0x0000001fff0a7819 */ /* 0x010fe20000011414 */
[----:B------:R-:W-:Y:S06]  /*26e90*/  @P3 BRA `(.L_x_3107) ;  /* 0x00000000009c3947 */ /* 0x000fec0003800000 */
[----:B------:R-:W4:Y:S01]  /*26ea0*/  LDC R9, c[0x0][0xbe8] ;  /* 0x0002fa00ff097b82 */ /* 0x000f220000000800 */
[----:B------:R-:W-:Y:S01]  /*26eb0*/  IADD3 R8, R230, -0x80, R7 ;  /* 0xffffff80e6087810 */ /* 0x000fe20007ffe007 */
[----:B----4-:R-:W-:-:S05]  /*26ec0*/  IMAD R2, R0, R9, RZ ;  /* 0x0000000900027224 */ /* 0x010fca00078e02ff */
[----:B------:R-:W-:-:S13]  /*26ed0*/  ISETP.GE.AND P0, PT, R8, R2, PT ;  /* 0x000000020800720c */ /* 0x000fda0003f06270 */
[----:B------:R-:W-:Y:S05]  /*26ee0*/  @P0 BRA `(.L_x_3107) ;  /* 0x0000000000880947 */ /* 0x000fea0003800000 */
[----:B------:R-:W-:Y:S01]  /*26ef0*/  ISETP.NE.AND P0, PT, R9, 0x1, PT ;  /* 0x000000010900780c */ /* 0x000fe20003f05270 */
[----:B------:R-:W-:Y:S01]  /*26f00*/  ULDC.64 UR4, c[0x0][0xb90] ;  /* 0x0002e40000047ab9 */ /* 0x000fe20000000a00 */
[----:B------:R-:W-:Y:S01]  /*26f10*/  IMAD.MOV.U32 R2, RZ, RZ, R6 ;  /* 0x000000ffff027224 */ /* 0x000fe200078e0006 */
[----:B------:R-:W-:Y:S01]  /*26f20*/  ULDC.64 UR6, c[0x0][0x208] ;  /* 0x0000820000067ab9 */ /* 0x000fe20000000a00 */
[----:B------:R-:W-:Y:S02]  /*26f30*/  IMAD R7, R10, UR4, RZ ;  /* 0x000000040a077c24 */ /* 0x000fe4000f8e02ff */
[----:B------:R-:W-:Y:S02]  /*26f40*/  IMAD.MOV.U32 R3, RZ, RZ, R11 ;  /* 0x000000ffff037224 */ /* 0x000fe400078e000b */
[----:B------:R-:W-:Y:S02]  /*26f50*/  IMAD.MOV.U32 R5, RZ, RZ, R8 ;  /* 0x000000ffff057224 */ /* 0x000fe400078e0008 */
[----:B------:R-:W-:-:S03]  /*26f60*/  IMAD.WIDE.U32 R2, R20, UR4, R2 ;  /* 0x0000000414027c25 */ /* 0x000fc6000f8e0002 */
[----:B------:R-:W4:Y:S01]  /*26f70*/  @P0 LDC R15, c[0x0][0xbec] ;  /* 0x0002fb00ff0f0b82 */ /* 0x000f220000000800 */
[----:B------:R-:W-:Y:S01]  /*26f80*/  IMAD R7, R20, UR5, R7 ;  /* 0x0000000514077c24 */ /* 0x000fe2000f8e0207 */
[----:B------:R-:W-:-:S04]  /*26f90*/  ULDC.64 UR4, c[0x0][0xb98] ;  /* 0x0002e60000047ab9 */ /* 0x000fc80000000a00 */
[----:B------:R-:W-:Y:S02]  /*26fa0*/  IADD3 R3, R3, R7, RZ ;  /* 0x0000000703037210 */ /* 0x000fe40007ffe0ff */
[----:B------:R-:W5:Y:S01]  /*26fb0*/  @P0 LDC R21, c[0x0][0xbf0] ;  /* 0x0002fc00ff150b82 */ /* 0x000f620000000800 */
[----:B------:R-:W-:-:S04]  /*26fc0*/  IMAD.WIDE.U32 R2, R13, UR4, R2 ;  /* 0x000000040d027c25 */ /* 0x000fc8000f8e0002 */
        /* <DEDUP_REMOVED lines=18> */
[----:B------:R-:W-:-:S05]  /*270f0*/  IMAD.MOV.U32 R3, RZ, RZ, -0x800000 ;  /* 0xff800000ff037424 */ /* 0x000fca00078e00ff */
[----:B------:R4:W-:Y:S02]  /*27100*/  STG.E desc[UR6][R4.64], R3 ;  /* 0x0000000304007986 */ /* 0x0009e4000c101906 */
.L_x_3107:
[----:B------:R-:W-:Y:S05]  /*27110*/  BSYNC B1 ;  /* 0x0000000000017941 */ /* 0x000fea0003800000 */
.L_x_3106:
[----:B------:R-:W-:Y:S01]  /*27120*/  ULDC.64 UR4, c[0x0][0xaa0] ;  /* 0x0002a80000047ab9 */ /* 0x000fe20000000a00 */
[----:B------:R-:W-:Y:S01]  /*27130*/  LEA R7, R237, R212, 0x5 ;  /* 0x000000d4ed077211 */ /* 0x000fe200078e28ff */
[----:B----4-:R-:W-:Y:S01]  /*27140*/  IMAD R3, R11, UR4, RZ ;  /* 0x000000040b037c24 */ /* 0x010fe2000f8e02ff */
[----:B------:R-:W-:Y:S01]  /*27150*/  BSSY B1, `(.L_x_3108) ;  /* 0x0000045000017945 */ /* 0x000fe20003800000 */
[----:B------:R-:W-:Y:S02]  /*27160*/  SHF.R.S32.HI R8, RZ, 0x1f, R221 ;  /* 0x0000001fff087819 */ /* 0x000fe400000114dd */
[C---:B------:R-:W-:Y:S01]  /*27170*/  IMAD R5, R6.reuse, UR5, R3 ;  /* 0x0000000506057c24 */ /* 0x040fe2000f8e0203 */
[----:B------:R-:W-:Y:S01]  /*27180*/  SHF.R.S32.HI R11, RZ, 0x1f, R16 ;  /* 0x0000001fff0b7819 */ /* 0x000fe20000011410 */
[----:B------:R-:W-:Y:S01]  /*27190*/  IMAD.WIDE.U32 R2, R6, UR4, RZ ;  /* 0x0000000406027c25 */ /* 0x000fe2000f8e00ff */
[----:B------:R-:W-:-:S03]  /*271a0*/  ULDC.64 UR4, c[0x0][0xae8] ;  /* 0x0002ba0000047ab9 */ /* 0x000fc60000000a00 */
[----:B------:R-:W-:Y:S02]  /*271b0*/  IMAD.IADD R3, R3, 0x1, R5 ;  /* 0x0000000103037824 */ /* 0x000fe400078e0205 */
[----:B------:R-:W-:Y:S02]  /*271c0*/  IMAD R6, R10, UR4, RZ ;  /* 0x000000040a067c24 */ /* 0x000fe4000f8e02ff */
[----:B------:R-:W-:Y:S01]  /*271d0*/  IMAD.IADD R9, R230, 0x1, R7 ;  /* 0x00000001e6097824 */ /* 0x000fe200078e0207 */
[----:B------:R-:W-:Y:S01]  /*271e0*/  IADD3 R230, R212, R230, RZ ;  /* 0x000000e6d4e67210 */ /* 0x000fe20007ffe0ff */
[C---:B------:R-:W-:Y:S02]  /*271f0*/  IMAD R7, R20.reuse, UR5, R6 ;  /* 0x0000000514077c24 */ /* 0x040fe4000f8e0206 */
[----:B------:R-:W-:Y:S01]  /*27200*/  IMAD.WIDE.U32 R2, R20, UR4, R2 ;  /* 0x0000000414027c25 */ /* 0x000fe2000f8e0002 */
[----:B------:R-:W-:-:S03]  /*27210*/  ULDC.64 UR4, c[0x0][0xaf0] ;  /* 0x0002bc0000047ab9 */ /* 0x000fc60000000a00 */
[----:B--2---:R-:W-:Y:S01]  /*27220*/  @P2 IMAD.HI.U32 R4, R9, R14, RZ ;  /* 0x0000000e09042227 */ /* 0x004fe200078e00ff */
[----:B------:R-:W-:-:S03]  /*27230*/  IADD3 R3, R3, R7, RZ ;  /* 0x0000000703037210 */ /* 0x000fc60007ffe0ff */
[----:B------:R-:W-:Y:S01]  /*27240*/  IMAD.MOV.U32 R5, RZ, RZ, R9 ;  /* 0x000000ffff057224 */ /* 0x000fe200078e0009 */
[----:B---3--:R-:W-:Y:S01]  /*27250*/  @P2 SHF.R.U32.HI R5, RZ, R27, R4 ;  /* 0x0000001bff052219 */ /* 0x008fe20000011604 */
[----:B------:R-:W-:Y:S02]  /*27260*/  IMAD R6, R12, UR4, RZ ;  /* 0x000000040c067c24 */ /* 0x000fe4000f8e02ff */
[----:B------:R-:W-:Y:S01]  /*27270*/  IMAD.WIDE.U32 R2, R13, UR4, R2 ;  /* 0x000000040d027c25 */ /* 0x000fe2000f8e0002 */
[----:B------:R-:W-:-:S03]  /*27280*/  SHF.R.S32.HI R4, RZ, 0x1f, R5 ;  /* 0x0000001fff047819 */ /* 0x000fc60000011405 */
[----:B------:R-:W-:Y:S01]  /*27290*/  IMAD R7, R13, UR5, R6 ;  /* 0x000000050d077c24 */ /* 0x000fe2000f8e0206 */
[----:B------:R-:W-:Y:S01]  /*272a0*/  ULDC.64 UR4, c[0x0][0xae0] ;  /* 0x0002b80000047ab9 */ /* 0x000fe20000000a00 */
[----:B------:R-:W-:Y:S02]  /*272b0*/  IMAD.MOV R6, RZ, RZ, -R5 ;  /* 0x000000ffff067224 */ /* 0x000fe400078e0a05 */
[----:B------:R-:W-:Y:S02]  /*272c0*/  IMAD.IADD R3, R3, 0x1, R7 ;  /* 0x0000000103037824 */ /* 0x000fe400078e0207 */
[----:B------:R-:W-:Y:S02]  /*272d0*/  IMAD R4, R4, UR4, RZ ;  /* 0x0000000404047c24 */ /* 0x000fe4000f8e02ff */
[----:B------:R-:W-:Y:S01]  /*272e0*/  IMAD R7, R25, R6, R9 ;  /* 0x0000000619077224 */ /* 0x000fe200078e0209 */
[----:B------:R-:W-:Y:S01]  /*272f0*/  SHF.R.S32.HI R6, RZ, 0x1f, R213 ;  /* 0x0000001fff067819 */ /* 0x000fe200000114d5 */
[----:B------:R-:W-:-:S02]  /*27300*/  IMAD R9, R5, UR5, R4 ;  /* 0x0000000505097c24 */ /* 0x000fc4000f8e0204 */
[----:B------:R-:W-:Y:S01]  /*27310*/  IMAD.WIDE.U32 R2, R5, UR4, R2 ;  /* 0x0000000405027c25 */ /* 0x000fe2000f8e0002 */
[----:B------:R-:W-:Y:S01]  /*27320*/  SHF.R.S32.HI R4, RZ, 0x1f, R7 ;  /* 0x0000001fff047819 */ /* 0x000fe20000011407 */
[----:B------:R-:W-:Y:S01]  /*27330*/  ULDC.64 UR4, c[0x0][0xad8] ;  /* 0x0002b60000047ab9 */ /* 0x000fe20000000a00 */
[----:B------:R-:W-:Y:S01]  /*27340*/  LEA.HI R6, R6, R213, RZ, 0x3 ;  /* 0x000000d506067211 */ /* 0x000fe200078f18ff */
[----:B------:R-:W-:Y:S01]  /*27350*/  IMAD.IADD R3, R3, 0x1, R9 ;  /* 0x0000000103037824 */ /* 0x000fe200078e0209 */
[----:B------:R-:W-:Y:S01]  /*27360*/  SHF.R.S32.HI R9, RZ, 0x1f, R220 ;  /* 0x0000001fff097819 */ /* 0x000fe200000114dc */
[----:B------:R-:W-:Y:S01]  /*27370*/  IMAD R4, R4, UR4, RZ ;  /* 0x0000000404047c24 */ /* 0x000fe2000f8e02ff */
[----:B------:R-:W-:Y:S01]  /*27380*/  SHF.R.S32.HI R6, RZ, 0x3, R6 ;  /* 0x00000003ff067819 */ /* 0x000fe20000011406 */
[----:B------:R-:W-:Y:S02]  /*27390*/  IMAD R25, R0, R25, RZ ;  /* 0x0000001900197224 */ /* 0x000fe400078e02ff */
[----:B------:R-:W-:-:S02]  /*273a0*/  IMAD R5, R7, UR5, R4 ;  /* 0x0000000507057c24 */ /* 0x000fc4000f8e0204 */
[----:B------:R-:W-:Y:S01]  /*273b0*/  IMAD.WIDE.U32 R2, R7, UR4, R2 ;  /* 0x0000000407027c25 */ /* 0x000fe2000f8e0002 */
[----:B------:R-:W-:Y:S01]  /*273c0*/  ISETP.GE.AND P2, PT, R230, R25, PT ;  /* 0x00000019e600720c */ /* 0x000fe20003f46270 */
[----:B------:R-:W-:Y:S02]  /*273d0*/  ULDC.64 UR4, c[0x0][0xa80] ;  /* 0x0002a00000047ab9 */ /* 0x000fe40000000a00 */
[----:B------:R-:W-:Y:S01]  /*273e0*/  IMAD.IADD R3, R3, 0x1, R5 ;  /* 0x0000000103037824 */ /* 0x000fe200078e0205 */
[----:B------:R-:W-:Y:S01]  /*273f0*/  LEA R4, P3, R2, UR4, 0x1 ;  /* 0x0000000402047c11 */ /* 0x000fe2000f8608ff */
[----:B------:R-:W-:-:S03]  /*27400*/  VIADD R0, R230, 0x20 ;  /* 0x00000020e6007836 */ /* 0x000fc60000000000 */
[----:B------:R-:W-:Y:S02]  /*27410*/  LEA.HI.X R5, R2, UR5, R3, 0x1, P3 ;  /* 0x0000000502057c11 */ /* 0x000fe400098f0c03 */
[-C--:B------:R-:W-:Y:S01]  /*27420*/  ISETP.GE.AND P1, PT, R0, R25.reuse, PT ;  /* 0x000000190000720c */ /* 0x080fe20003f26270 */
[----:B------:R-:W-:Y:S01]  /*27430*/  VIADD R0, R230, 0x40 ;  /* 0x00000040e6007836 */ /* 0x000fe20000000000 */
[----:B------:R2:W3:Y:S04]  /*27440*/  SHFL.IDX PT, R2, R4, RZ, 0x181f ;  /* 0x00181fff04027589 */ /* 0x0004e800000e0000 */
[----:B------:R2:W4:Y:S01]  /*27450*/  SHFL.IDX PT, R3, R5, RZ, 0x181f ;  /* 0x00181fff05037589 */ /* 0x00052200000e0000 */
        /* <DEDUP_REMOVED lines=10> */
[-C--:B------:R-:W-:Y:S02]  /*27500*/  @!P3 LEA R14, P6, R220, R2.reuse, 0x1 ;  /* 0x00000002dc0eb211 */ /* 0x080fe400078c08ff */
[----:B------:R-:W-:Y:S01]  /*27510*/  @!P4 SHF.L.U32 R7, R6, 0x3, RZ ;  /* 0x000000030607c819 */ /* 0x000fe200000006ff */
        /* <DEDUP_REMOVED lines=8> */
.L_x_3109:
[----:B------:R-:W-:Y:S05]  /*275a0*/  BSYNC B1 ;  /* 0x0000000000017941 */ /* 0x000fea0003800000 */
.L_x_3108:
        /* <DEDUP_REMOVED lines=22> */
.L_x_3111:
[----:B------:R-:W-:Y:S05]  /*27710*/  BSYNC B1 ;  /* 0x0000000000017941 */ /* 0x000fea0003800000 */
.L_x_3110:
        /* <DEDUP_REMOVED lines=22> */
.L_x_3113:
[----:B------:R-:W-:Y:S05]  /*27880*/  BSYNC B1 ;  /* 0x0000000000017941 */ /* 0x000fea0003800000 */
.L_x_3112:
        /* <DEDUP_REMOVED lines=14> */
[----:B--23--:R-:W-:Y:S02]  /*27970*/  @!P4 SHF.L.U32 R5, R6, 0x3, RZ ;  /* 0x000000030605c819 */ /* 0x00cfe400000006ff */
        /* <DEDUP_REMOVED lines=8> */
.L_x_3104:
[----:B------:R-:W-:Y:S05]  /*27a00*/  BSYNC B0 ;  /* 0x0000000000007941 */ /* 0x000fea0003800000 */
.L_x_3095:
[----:B------:R-:W-:Y:S02]  /*27a10*/  ULDC UR4, c[0x0][0xc3c] ;  /* 0x00030f0000047ab9 */ /* 0x000fe40000000800 */
[----:B-1----:R-:W-:-:S13]  /*27a20*/  ISETP.GE.AND P0, PT, R55, UR4, PT ;  /* 0x0000000437007c0c */ /* 0x002fda000bf06270 */
[----:B------:R-:W-:Y:S05]  /*27a30*/  @!P0 BRA `(.L_x_3114) ;  /* 0xfffffd98001c8947 */ /* 0x000fea000383ffff */
[----:B------:R-:W-:Y:S05]  /*27a40*/  BRA `(.L_x_2858) ;  /* 0x0000008c00f47947 */ /* 0x000fea0003800000 */
.L_x_2856:
        /* <DEDUP_REMOVED lines=18> */
.L_x_3115:
        /* <DEDUP_REMOVED lines=33> */
[----:B-1----:R-:W-:-:S05]  /*27d80*/  IMAD R7, R3, UR5, RZ ;  /* 0x0000000503077c24 */ /* 0x002fca000f8e02ff */
[----:B0-----:R-:W-:Y:S02]  /*27d90*/  ISETP.GT.AND P6, PT, R7, UR6, PT ;  /* 0x0000000607007c0c */ /* 0x001fe4000bfc4270 */
[----:B------:R-:W-:-:S11]  /*27da0*/  MOV R8, R7 ;  /* 0x0000000700087202 */ /* 0x000fd60000000f00 */
[----:B------:R-:W-:Y:S05]  /*27db0*/  @P6 BRA `(.L_x_3117) ;  /* 0x0000000000a06947 */ /* 0x000fea0003800000 */
[----:B------:R-:W0:Y:S01]  /*27dc0*/  LDC R5, c[0x0][0xc3c] ;  /* 0x00030f00ff057b82 */ /* 0x000e220000000800 */
[----:B------:R-:W-:Y:S01]  /*27dd0*/  IMAD.MOV.U32 R7, RZ, RZ, R8 ;  /* 0x000000ffff077224 */ /* 0x000fe200078e0008 */
[----:B------:R-:W-:Y:S01]  /*27de0*/  UMOV UR4, URZ ;  /* 0x0000003f00047c82 */ /* 0x000fe20008000000 */
[----:B------:R-:W-:Y:S01]  /*27df0*/  ULDC UR7, c[0x0][0xc3c] ;  /* 0x00030f0000077ab9 */ /* 0x000fe20000000800 */
[----:B------:R-:W-:-:S05]  /*27e00*/  ULDC UR5, c[0x0][0xc38] ;  /* 0x00030e0000057ab9 */ /* 0x000fca0000000800 */
.L_x_3121:
        /* <DEDUP_REMOVED lines=9> */
[----:B------:R-:W0:Y:S01]  /*27ea0*/  LDC.64 R2, c[0x0][0xc80] ;  /* 0x00032000ff027b82 */ /* 0x000e220000000a00 */
[----:B------:R-:W-:Y:S01]  /*27eb0*/  ULDC.64 UR8, c[0x0][0x208] ;  /* 0x0000820000087ab9 */ /* 0x000fe20000000a00 */
[----:B0-----:R-:W-:-:S05]  /*27ec0*/  IMAD.WIDE R2, R8, 0x4, R2 ;  /* 0x0000000408027825 */ /* 0x001fca00078e0202 */
[----:B------:R0:W5:Y:S02]  /*27ed0*/  LDG.E R6, desc[UR8][R2.64] ;  /* 0x0000000802067981 */ /* 0x000164000c1e1900 */
.L_x_3120:
[----:B------:R-:W-:Y:S05]  /*27ee0*/  BSYNC B0 ;  /* 0x0000000000007941 */ /* 0x000fea0003800000 */
.L_x_3119:
        /* <DEDUP_REMOVED lines=21> */
.L_x_3117:
[----:B------:R-:W-:Y:S01]  /*28040*/  IADD3 R8, -R8, R7, RZ ;  /* 0x0000000708087210 */ /* 0x000fe20007ffe1ff */
[----:B------:R-:W-:-:S04]  /*28050*/  ULDC.64 UR8, c[0x0][0x208] ;  /* 0x0000820000087ab9 */ /* 0x000fc80000000a00 */
        /* <DEDUP_REMOVED lines=17> */
[----:B------:R-:W-:-:S06]  /*28170*/  VIADD R16, R7, 0xffffffff ;  /* 0xffffffff07107836 */ /* 0x000fcc0000000000 */
[----:B------:R2:W3:Y:S02]  /*28180*/  SHFL.IDX PT, R16, R5, R16, 0x1f ;  /* 0x00001f1005107589 */ /* 0x0004e400000e0000 */
.L_x_3122:
[----:B-12---:R-:W-:Y:S01]  /*28190*/  IADD3 R5, RZ, -R3, RZ ;  /* 0x80000003ff057210 */ /* 0x006fe20007ffe0ff */
[----:B---3--:R-:W-:Y:S01]  /*281a0*/  IMAD R16, R16, UR5, R8 ;  /* 0x0000000510107c24 */ /* 0x008fe2000f8e0208 */
[----:B------:R-:W-:Y:S01]  /*281b0*/  IABS R7, R9 ;  /* 0x0000000900077213 */ /* 0x000fe20000000000 */
[----:B------:R-:W-:Y:S02]  /*281c0*/  IMAD.MOV.U32 R2, RZ, RZ, RZ ;  /* 0x000000ffff027224 */ /* 0x000fe400078e00ff */
[----:B------:R-:W-:Y:S02]  /*281d0*/  IMAD R5, R5, R10, RZ ;  /* 0x0000000a05057224 */ /* 0x000fe400078e02ff */
[----:B------:R-:W-:Y:S02]  /*281e0*/  IMAD.MOV R7, RZ, RZ, -R7 ;  /* 0x000000ffff077224 */ /* 0x000fe400078e0a07 */
[----:B------:R-:W-:Y:S01]  /*281f0*/  IMAD.HI.U32 R3, R3, R5, R2 ;  /* 0x0000000503037227 */ /* 0x000fe200078e0002 */
[----:B------:R-:W-:-:S04]  /*28200*/  IADD3 R2, -R16, UR6, RZ ;  /* 0x0000000610027c10 */ /* 0x000fc8000fffe1ff */
[----:B------:R-:W-:-:S05]  /*28210*/  IABS R5, R2 ;  /* 0x0000000200057213 */ /* 0x000fca0000000000 */
        /* <DEDUP_REMOVED lines=24> */
[----:B------:R-:W-:Y:S01]  /*283a0*/  IADD3 R10, RZ, -R10, RZ ;  /* 0x8000000aff0a7210 */ /* 0x000fe20007ffe0ff */
        /* <DEDUP_REMOVED lines=10> */
[----:B------:R-:W-:Y:S02]  /*28450*/  @!P1 IMAD.IADD R10, R10, 0x1, -R7 ;  /* 0x000000010a0a9824 */ /* 0x000fe400078e0a07 */
[----:B------:R-:W-:Y:S01]  /*28460*/  @!P1 VIADD R2, R2, 0x1 ;  /* 0x0000000102029836 */ /* 0x000fe20000000000 */
[----:B------:R-:W-:Y:S02]  /*28470*/  ISETP.NE.AND P1, PT, R11, RZ, PT ;  /* 0x000000ff0b00720c */ /* 0x000fe40003f25270 */
[----:B------:R-:W-:-:S13]  /*28480*/  ISETP.GE.U32.AND P0, PT, R10, R7, PT ;  /* 0x000000070a00720c */ /* 0x000fda0003f06070 */
[----:B------:R-:W-:-:S05]  /*28490*/  @P0 VIADD R2, R2, 0x1 ;  /* 0x0000000102020836 */ /* 0x000fca0000000000 */
[----:B------:R-:W-:Y:S02]  /*284a0*/  @!P2 IADD3 R2, -R2, RZ, RZ ;  /* 0x000000ff0202a210 */ /* 0x000fe40007ffe1ff */
[----:B------:R-:W-:Y:S01]  /*284b0*/  @!P1 LOP3.LUT R2, RZ, R11, RZ, 0x33, !PT ;  /* 0x0000000bff029212 */ /* 0x000fe200078e33ff */
[----:B------:R-:W-:-:S03]  /*284c0*/  IMAD.MOV R11, RZ, RZ, -R11 ;  /* 0x000000ffff0b7224 */ /* 0x000fc600078e0a0b */
[----:B------:R-:W-:Y:S01]  /*284d0*/  LOP3.LUT R17, RZ, R2, RZ, 0x33, !PT ;  /* 0x00000002ff117212 */ /* 0x000fe200078e33ff */
[----:B------:R-:W-:-:S04]  /*284e0*/  IMAD R18, R2, R11, R5 ;  /* 0x0000000b02127224 */ /* 0x000fc800078e0205 */
[----:B------:R-:W-:Y:S01]  /*284f0*/  IMAD.IADD R17, R6, 0x1, R17 ;  /* 0x0000000106117824 */ /* 0x000fe200078e0211 */
[----:B------:R-:W-:Y:S06]  /*28500*/  BRA `(.L_x_3123) ;  /* 0x00000000000c7947 */ /* 0x000fec0003800000 */
.L_x_3118:
[----:B------:R-:W-:Y:S01]  /*28510*/  MOV R17, RZ ;  /* 0x000000ff00117202 */ /* 0x000fe20000000f00 */
[----:B------:R-:W-:Y:S02]  /*28520*/  IMAD.U32 R16, RZ, RZ, UR6 ;  /* 0x00000006ff107e24 */ /* 0x000fe4000f8e00ff */
[----:B------:R-:W-:-:S07]  /*28530*/  IMAD.MOV.U32 R18, RZ, RZ, RZ ;  /* 0x000000ffff127224 */ /* 0x000fce00078e00ff */
.L_x_3123:
[----:B------:R-:W-:-:S13]  /*28540*/  ISETP.NE.AND P0, PT, R0, RZ, PT ;  /* 0x000000ff0000720c */ /* 0x000fda0003f05270 */
[----:B------:R-:W1:Y:S01]  /*28550*/  @!P0 S2R R3, SR_CgaCtaId ;  /* 0x0000000000038919 */ /* 0x000e620000008800 */
[----:B------:R-:W-:-:S04]  /*28560*/  @!P0 MOV R0, 0x400 ;  /* 0x0000040000008802 */ /* 0x000fc80000000f00 */
[----:B-1----:R-:W-:-:S05]  /*28570*/  @!P0 LEA R0, R3, R0, 0x18 ;  /* 0x0000000003008211 */ /* 0x002fca00078ec0ff */
[----:B------:R1:W-:Y:S01]  /*28580*/  @!P0 STS.128 [R0+0x388d0], R16 ;  /* 0x0388d01000008388 */ /* 0x0003e20000000c00 */
[----:B------:R-:W-:Y:S06]  /*28590*/  BAR.ARV 0x5, 0x180 ;  /* 0x0146000000007b1d */ /* 0x000fec0000002000 */
.L_x_3116:
[----:B-1----:R-:W-:Y:S01]  /*285a0*/  IMAD.MOV.U32 R0, RZ, RZ, 0x1 ;  /* 0x00000001ff007424 */ /* 0x002fe200078e00ff */
[----:B------:R1:W-:Y:S01]  /*285b0*/  STL [R1+0x50], RZ ;  /* 0x000050ff01007387 */ /* 0x0003e20000100800 */
[----:B------:R-:W-:Y:S02]  /*285c0*/  ULDC UR4, c[0x0][0xc3c] ;  /* 0x00030f0000047ab9 */ /* 0x000fe40000000800 */
[----:B--2---:R-:W-:Y:S01]  /*285d0*/  ISETP.GE.AND P0, PT, R19, UR4, PT ;  /* 0x0000000413007c0c */ /* 0x004fe2000bf06270 */
[----:B------:R1:W-:Y:S04]  /*285e0*/  STL [R1+0x14], R0 ;  /* 0x0000140001007387 */ /* 0x0003e80000100800 */
[----:B------:R1:W-:Y:S08]  /*285f0*/  STL [R1+0x8], RZ ;  /* 0x000008ff01007387 */ /* 0x0003f00000100800 */
[----:B-1----:R-:W-:Y:S05]  /*28600*/  @P0 BRA `(.L_x_3124) ;  /* 0x0000008000140947 */ /* 0x002fea0003800000 */
[----:B------:R-:W1:Y:S01]  /*28610*/  S2UR UR5, SR_CgaCtaId ;  /* 0x00000000000579c3 */ /* 0x000e620000008800 */
[C---:B------:R-:W-:Y:S01]  /*28620*/  SHF.L.U32 R0, R4.reuse, 0x3, RZ ;  /* 0x0000000304007819 */ /* 0x040fe200000006ff */
[----:B------:R-:W-:Y:S01]  /*28630*/  UMOV UR4, 0x400 ;  /* 0x0000040000047882 */ /* 0x000fe20000000000 */
[----:B------:R-:W-:Y:S01]  /*28640*/  LOP3.LUT R5, R4, 0x7f, RZ, 0xc0, !PT ;  /* 0x0000007f04057812 */ /* 0x000fe200078ec0ff */
[----:B------:R-:W-:Y:S01]  /*28650*/  BSSY B8, `(.L_x_3124) ;  /* 0x0000800000087945 */ /* 0x000fe20003800000 */
[C---:B------:R-:W-:Y:S01]  /*28660*/  LOP3.LUT R3, R0.reuse, 0x1f8, RZ, 0xc0, !PT ;  /* 0x000001f800037812 */ /* 0x040fe200078ec0ff */
[----:B------:R-:W-:Y:S01]  /*28670*/  ULDC.64 UR36, c[0x0][0x198] ;  /* 0x0000660000247ab9 */ /* 0x000fe20000000a00 */
[----:B------:R-:W-:Y:S01]  /*28680*/  LOP3.LUT R0, R0, 0x38, RZ, 0xc0, !PT ;  /* 0x0000003800007812 */ /* 0x000fe200078ec0ff */
[----:B0-----:R-:W-:Y:S01]  /*28690*/  IMAD.SHL.U32 R2, R5, 0x8, RZ ;  /* 0x0000000805027824 */ /* 0x001fe200078e00ff */
[----:B------:R-:W-:Y:S01]  /*286a0*/  LOP3.LUT R3, R3, 0x38, R4, 0x78, !PT ;  /* 0x0000003803037812 */ /* 0x000fe200078e7804 */
[----:B------:R-:W-:Y:S01]  /*286b0*/  IMAD.SHL.U32 R4, R4, 0x10, RZ ;  /* 0x0000001004047824 */ /* 0x000fe200078e00ff */
[----:B------:R-:W-:Y:S01]  /*286c0*/  SHF.R.U32.HI R5, RZ, 0x3, R5 ;  /* 0x00000003ff057819 */ /* 0x000fe20000011605 */
[----:B------:R-:W-:Y:S01]  /*286d0*/  ULDC UR38, c[0x0][0xc] ;  /* 0x0000030000267ab9 */ /* 0x000fe20000000800 */
[----:B------:R-:W-:-:S02]  /*286e0*/  LOP3.LUT R2, R3, 0x200, R2, 0xf8, !PT ;  /* 0x0000020003027812 */ /* 0x000fc400078ef802 */
[----:B------:R-:W-:Y:S01]  /*286f0*/  LOP3.LUT R4, R5, 0x70, R4, 0xf8, !PT ;  /* 0x0000007005047812 */ /* 0x000fe200078ef804 */
[----:B------:R-:W-:Y:S01]  /*28700*/  IMAD.MOV.U32 R4, RZ, RZ, 0x1 ;  /* 0x00000001ff047424 */ /* 0x000fe200078e00ff */
[----:B-1----:R-:W-:-:S06]  /*28710*/  ULEA UR4, UR5, UR4, 0x18 ;  /* 0x0000000405047291 */ /* 0x002fcc000f8ec03f */
[----:B------:R-:W-:-:S05]  /*28720*/  IMAD.U32 R3, RZ, RZ, UR4 ;  /* 0x00000004ff037e24 */ /* 0x000fca000f8e00ff */
[----:B------:R0:W-:Y:S02]  /*28730*/  STL [R1+0x4], R3 ;  /* 0x0000040301007387 */ /* 0x0001e40000100800 */
        /* <DEDUP_REMOVED lines=11> */
.L_x_3281:
[----:B-12---:R-:W1:Y:S01]  /*287f0*/  LDC.64 R2, c[0x0][0xc88] ;  /* 0x00032200ff027b82 */ /* 0x006e620000000a00 */
[----:B------:R-:W-:Y:S01]  /*28800*/  ULDC.64 UR4, c[0x0][0x208] ;  /* 0x0000820000047ab9 */ /* 0x000fe20000000a00 */
[----:B-1----:R-:W-:-:S05]  /*28810*/  IMAD.WIDE R2, R19, 0x4, R2 ;  /* 0x0000000413027825 */ /* 0x002fca00078e0202 */
[----:B0-----:R-:W2:Y:S01]  /*28820*/  LDG.E R4, desc[UR4][R2.64] ;  /* 0x0000000402047981 */ /* 0x001ea2000c1e1900 */
[----:B------:R-:W-:Y:S05]  /*28830*/  YIELD ;  /* 0x0000000000007946 */ /* 0x000fea0003800000 */
[----:B------:R-:W-:Y:S01]  /*28840*/  ULDC.64 UR4, c[0x0][0xa28] ;  /* 0x00028a0000047ab9 */ /* 0x000fe20000000a00 */
[----:B------:R-:W-:Y:S01]  /*28850*/  IMAD.MOV.U32 R0, RZ, RZ, RZ ;  /* 0x000000ffff007224 */ /* 0x000fe200078e00ff */
[----:B------:R-:W-:Y:S01]  /*28860*/  ISETP.NE.U32.AND P0, PT, RZ, UR4, PT ;  /* 0x00000004ff007c0c */ /* 0x000fe2000bf05070 */
[----:B------:R-:W-:Y:S01]  /*28870*/  ULDC.64 UR12, c[0x0][0x208] ;  /* 0x00008200000c7ab9 */ /* 0x000fe20000000a00 */
[----:B------:R-:W-:Y:S01]  /*28880*/  IMAD.MOV.U32 R8, RZ, RZ, RZ ;  /* 0x000000ffff087224 */ /* 0x000fe200078e00ff */
[----:B------:R-:W-:Y:S01]  /*28890*/  ULDC.64 UR10, c[0x0][0xa18] ;  /* 0x00028600000a7ab9 */ /* 0x000fe20000000a00 */
[----:B------:R-:W-:Y:S01]  /*288a0*/  ISETP.NE.AND.EX P0, PT, RZ, UR5, PT, P0 ;  /* 0x00000005ff007c0c */ /* 0x000fe2000bf05300 */
[----:B------:R-:W-:Y:S01]  /*288b0*/  ULDC.64 UR8, c[0x0][0xa10] ;  /* 0x0002840000087ab9 */ /* 0x000fe20000000a00 */
[----:B------:R-:W-:Y:S01]  /*288c0*/  ULDC.64 UR6, c[0x0][0xa08] ;  /* 0x0002820000067ab9 */ /* 0x000fe20000000a00 */
[----:B--2---:R-:W-:Y:S01]  /*288d0*/  SHF.R.S32.HI R5, RZ, 0x1f, R4 ;  /* 0x0000001fff057819 */ /* 0x004fe20000011404 */
[----:B------:R0:W-:Y:S09]  /*288e0*/  STL [R1+0x30], R4 ;  /* 0x0000300401007387 */ /* 0x0001f20000100800 */
[----:B------:R-:W-:-:S02]  /*288f0*/  @P0 LEA R2, P1, R4, UR4, 0x2 ;  /* 0x0000000404020c11 */ /* 0x000fc4000f8210ff */
[C---:B------:R-:W-:Y:S01]  /*28900*/  SHF.L.U32 R15, R4.reuse, 0x2, RZ ;  /* 0x00000002040f7819 */ /* 0x040fe200000006ff */
[----:B------:R1:W-:Y:S01]  /*28910*/  STL [R1+0x44], R5 ;  /* 0x0000440501007387 */ /* 0x0003e20000100800 */
[C-C-:B------:R-:W-:Y:S01]  /*28920*/  @P0 LEA.HI.X R3, R4.reuse, UR5, R5.reuse, 0x2, P1 ;  /* 0x0000000504030c11 */ /* 0x140fe200088f1405 */
[----:B------:R-:W-:Y:S02]  /*28930*/  ULDC.64 UR4, c[0x0][0xa00] ;  /* 0x0002800000047ab9 */ /* 0x000fe40000000a00 */
[----:B------:R-:W-:Y:S02]  /*28940*/  ISETP.NE.U32.AND P2, PT, RZ, UR4, PT ;  /* 0x00000004ff007c0c */ /* 0x000fe4000bf45070 */
[----:B-----5:R2:W5:Y:S01]  /*28950*/  @P0 LDG.E R0, desc[UR12][R2.64] ;  /* 0x0000000c02000981 */ /* 0x020562000c1e1900 */
[----:B------:R-:W-:Y:S02]  /*28960*/  SHF.L.U64.HI R14, R4, 0x2, R5 ;  /* 0x00000002040e7819 */ /* 0x000fe40000010205 */
[----:B------:R-:W-:-:S02]  /*28970*/  CS2R R10, SRZ ;  /* 0x00000000000a7805 */ /* 0x000fc4000001ff00 */
[----:B------:R-:W-:Y:S01]  /*28980*/  ISETP.NE.AND.EX P2, PT, RZ, UR5, PT, P2 ;  /* 0x00000005ff007c0c */ /* 0x000fe2000bf45320 */
[----:B------:R-:W-:Y:S01]  /*28990*/  STL [R1], R15 ;  /* 0x0000000f01007387 */ /* 0x000fe20000100800 */
[----:B------:R-:W-:Y:S02]  /*289a0*/  ISETP.NE.U32.AND P3, PT, RZ, UR10, PT ;  /* 0x0000000aff007c0c */ /* 0x000fe4000bf65070 */
[----:B------:R-:W-:Y:S01]  /*289b0*/  ISETP.NE.U32.AND P0, PT, RZ, UR6, PT ;  /* 0x00000006ff007c0c */ /* 0x000fe2000bf05070 */
[----:B------:R-:W-:Y:S01]  /*289c0*/  STL [R1+0xc], R14 ;  /* 0x00000c0e01007387 */ /* 0x000fe20000100800 */
[----:B------:R-:W-:Y:S02]  /*289d0*/  ISETP.NE.AND.EX P3, PT, RZ, UR11, PT, P3 ;  /* 0x0000000bff007c0c */ /* 0x000fe4000bf65330 */
[----:B--2---:R-:W-:Y:S02]  /*289e0*/  IADD3 R2, P4, R15, UR4, RZ ;  /* 0x000000040f027c10 */ /* 0x004fe4000ff9e0ff */
[----:B------:R-:W-:-:S02]  /*289f0*/  ISETP.NE.U32.AND P1, PT, RZ, UR8, PT ;  /* 0x00000008ff007c0c */ /* 0x000fc4000bf25070 */
[C---:B------:R-:W-:Y:S02]  /*28a00*/  IADD3.X R3, R14.reuse, UR5, RZ, P4, !PT ;  /* 0x000000050e037c10 */ /* 0x040fe4000a7fe4ff */
[C---:B0-----:R-:W-:Y:S01]  /*28a10*/  IADD3 R4, P4, R15.reuse, UR8, RZ ;  /* 0x000000080f047c10 */ /* 0x041fe2000ff9e0ff */
[----:B------:R-:W-:Y:S01]  /*28a20*/  ULDC UR4, c[0x0][0x288] ;  /* 0x0000a20000047ab9 */ /* 0x000fe20000000800 */
[----:B------:R-:W-:Y:S01]  /*28a30*/  ISETP.NE.AND.EX P0, PT, RZ, UR7, PT, P0 ;  /* 0x00000007ff007c0c */ /* 0x000fe2000bf05300 */
[----:B------:R-:W2:Y:S01]  /*28a40*/  @P2 LDG.E R8, desc[UR12][R2.64] ;  /* 0x0000000c02082981 */ /* 0x000ea2000c1e1900 */
[----:B-1----:R-:W-:Y:S01]  /*28a50*/  IADD3.X R5, R14, UR9, RZ, P4, !PT ;  /* 0x000000090e057c10 */ /* 0x002fe2000a7fe4ff */
[----:B------:R-:W-:Y:S01]  /*28a60*/  IMAD.U32 R12, RZ, RZ, UR4 ;  /* 0x00000004ff0c7e24 */ /* 0x000fe2000f8e00ff */
[----:B------:R-:W-:Y:S01]  /*28a70*/  ULDC.64 UR4, c[0x0][0x418] ;  /* 0x0001060000047ab9 */ /* 0x000fe20000000a00 */
[----:B------:R-:W-:Y:S02]  /*28a80*/  ISETP.NE.AND.EX P1, PT, RZ, UR9, PT, P1 ;  /* 0x00000009ff007c0c */ /* 0x000fe4000bf25310 */
[----:B---3--:R-:W-:Y:S01]  /*28a90*/  IADD3 R6, P5, R15, UR6, RZ ;  /* 0x000000060f067c10 */ /* 0x008fe2000ffbe0ff */
[----:B--2---:R0:W-:Y:S01]  /*28aa0*/  STL [R1+0x3c], R8 ;  /* 0x00003c0801007387 */ /* 0x0041e20000100800 */
[----:B------:R-:W-:-:S02]  /*28ab0*/  UISETP.NE.U32.AND UP0, UPT, UR4, URZ, UPT ;  /* 0x0000003f0400728c */ /* 0x000fc4000bf05070 */
[----:B------:R-:W-:Y:S01]  /*28ac0*/  IADD3.X R7, R14, UR7, RZ, P5, !PT ;  /* 0x000000070e077c10 */ /* 0x000fe2000affe4ff */
[----:B------:R-:W-:-:S06]  /*28ad0*/  ULDC UR4, c[0x0][0x424] ;  /* 0x0001090000047ab9 */ /* 0x000fcc0000000800 */
[----:B------:R1:W5:Y:S01]  /*28ae0*/  @P1 LDG.E R10, desc[UR12][R4.64] ;  /* 0x0000000c040a1981 */ /* 0x000362000c1e1900 */
[----:B0-----:R-:W-:Y:S01]  /*28af0*/  @P3 IADD3 R8, P4, R15, UR10, RZ ;  /* 0x0000000a0f083c10 */ /* 0x001fe2000ff9e0ff */
[----:B------:R-:W-:Y:S02]  /*28b00*/  UISETP.NE.AND.EX UP0, UPT, UR5, URZ, UPT, UP0 ;  /* 0x0000003f0500728c */ /* 0x000fe4000bf05300 */
[----:B------:R1:W5:Y:S01]  /*28b10*/  @P0 LDG.E R11, desc[UR12][R6.64] ;  /* 0x0000000c060b0981 */ /* 0x000362000c1e1900 */
[----:B------:R-:W-:Y:S01]  /*28b20*/  @P3 IADD3.X R9, R14, UR11, RZ, P4, !PT ;  /* 0x0000000b0e093c10 */ /* 0x000fe2000a7fe4ff */
[----:B------:R-:W-:-:S04]  /*28b30*/  ULDC UR5, c[0x0][0x2f0] ;  /* 0x0000bc0000057ab9 */ /* 0x000fc80000000800 */
[----:B------:R-:W2:Y:S01]  /*28b40*/  @P3 LDG.E R12, desc[UR12][R8.64] ;  /* 0x0000000c080c3981 */ /* 0x000ea2000c1e1900 */
[----:B------:R-:W-:-:S04]  /*28b50*/  USEL UR4, UR4, 0x1, UP0 ;  /* 0x0000000104047887 */ /* 0x000fc80008000000 */
[----:B------:R-:W-:-:S03]  /*28b60*/  UIMAD UR4, UR4, UR5, URZ ;  /* 0x00000005040472a4 */ /* 0x000fc6000f8e023f */
[----:B------:R-:W-:Y:S01]  /*28b70*/  ULDC UR5, c[0x0][0x348] ;  /* 0x0000d20000057ab9 */ /* 0x000fe20000000800 */
[----:B--2---:R1:W-:Y:S04]  /*28b80*/  STL [R1+0x40], R12 ;  /* 0x0000400c01007387 */ /* 0x0043e80000100800 */
[----:B------:R1:W5:Y:S01]  /*28b90*/  LDL R13, [R1+0x40] ;  /* 0x00004000010d7983 */ /* 0x0003620000100800 */
[----:B------:R-:W-:Y:S01]  /*28ba0*/  IMAD.U32 R8, RZ, RZ, UR5 ;  /* 0x00000005ff087e24 */ /* 0x000fe2000f8e00ff */
[----:B------:R-:W-:Y:S01]  /*28bb0*/  MOV R9, UR4 ;  /* 0x0000000400097c02 */ /* 0x000fe20008000f00 */
[----:B------:R-:W-:Y:S06]  /*28bc0*/  @P3 BRA `(.L_x_3125) ;  /* 0x0000000000183947 */ /* 0x000fec0003800000 */
[----:B------:R-:W-:Y:S05]  /*28bd0*/  @!P2 BRA `(.L_x_3125) ;  /* 0x000000000014a947 */ /* 0x000fea0003800000 */
[----:B------:R-:W-:Y:S02]  /*28be0*/  ULDC.64 UR4, c[0x0][0x208] ;  /* 0x0000820000047ab9 */ /* 0x000fe40000000a00 */
[----:B-1----:R-:W2:Y:S04]  /*28bf0*/  LDG.E R12, desc[UR4][R2.64] ;  /* 0x00000004020c7981 */ /* 0x002ea8000c1e1900 */
[----:B------:R-:W2:Y:S02]  /*28c00*/  LDG.E R2, desc[UR4][R2.64+0x4] ;  /* 0x0000040402027981 */ /* 0x000ea4000c1e1900 */
[----:B--2--5:R-:W-:-:S05]  /*28c10*/  IMAD.IADD R13, R2, 0x1, -R12 ;  /* 0x00000001020d7824 */ /* 0x024fca00078e0a0c */
[----:B------:R0:W-:Y:S02]  /*28c20*/  STL [R1+0x40], R13 ;  /* 0x0000400d01007387 */ /* 0x0001e40000100800 */
.L_x_3125:
[----:B-1----:R-:W2:Y:S01]  /*28c30*/  LDL R12, [R1+0x30] ;  /* 0x00003000010c7983 */ /* 0x002ea20000100800 */
[----:B-----5:R-:W-:Y:S01]  /*28c40*/  IMAD.IADD R2, R11, 0x1, R0 ;  /* 0x000000010b027824 */ /* 0x020fe200078e0200 */
[----:B------:R-:W-:Y:S02]  /*28c50*/  ULDC.64 UR4, c[0x0][0xa20] ;  /* 0x0002880000047ab9 */ /* 0x000fe40000000a00 */
[----:B------:R-:W-:Y:S02]  /*28c60*/  ISETP.NE.U32.AND P2, PT, RZ, UR4, PT ;  /* 0x00000004ff007c0c */ /* 0x000fe4000bf45070 */
[----:B------:R1:W-:Y:S02]  /*28c70*/  STL [R1+0x18], R2 ;  /* 0x0000180201007387 */ /* 0x0003e40000100800 */
[----:B------:R-:W-:Y:S02]  /*28c80*/  ISETP.NE.AND.EX P2, PT, RZ, UR5, PT, P2 ;  /* 0x00000005ff007c0c */ /* 0x000fe4000bf45320 */
[----:B--2---:R1:W-:Y:S11]  /*28c90*/  STL [R1+0x10], R12 ;  /* 0x0000100c01007387 */ /* 0x0043f60000100800 */
[----:B------:R-:W-:Y:S05]  /*28ca0*/  @!P2 BRA `(.L_x_3126) ;  /* 0x000000000014a947 */ /* 0x000fea0003800000 */
[----:B-1----:R-:W-:Y:S01]  /*28cb0*/  IADD3 R2, P0, R15, UR4, RZ ;  /* 0x000000040f027c10 */ /* 0x002fe2000ff1e0ff */
[----:B------:R-:W-:-:S03]  /*28cc0*/  ULDC.64 UR6, c[0x0][0x208] ;  /* 0x0000820000067ab9 */ /* 0x000fc60000000a00 */
[----:B------:R-:W-:-:S05]  /*28cd0*/  IADD3.X R3, R14, UR5, RZ, P0, !PT ;  /* 0x000000050e037c10 */ /* 0x000fca00087fe4ff */
[----:B------:R1:W5:Y:S01]  /*28ce0*/  LDG.E R9, desc[UR6][R2.64] ;  /* 0x0000000602097981 */ /* 0x000362000c1e1900 */
[----:B------:R-:W-:Y:S05]  /*28cf0*/  BRA `(.L_x_3127) ;  /* 0x0000000000147947 */ /* 0x000fea0003800000 */
.L_x_3126:
[----:B------:R-:W-:Y:S05]  /*28d00*/  @!P0 BRA `(.L_x_3127) ;  /* 0x0000000000108947 */ /* 0x000fea0003800000 */
[----:B------:R-:W-:Y:S02]  /*28d10*/  ULDC.64 UR4, c[0x0][0x208] ;  /* 0x0000820000047ab9 */ /* 0x000fe40000000a00 */
[----:B------:R-:W2:Y:S04]  /*28d20*/  LDG.E R9, desc[UR4][R6.64] ;  /* 0x0000000406097981 */ /* 0x000ea8000c1e1900 */
[----:B------:R-:W2:Y:S02]  /*28d30*/  LDG.E R6, desc[UR4][R6.64+0x4] ;  /* 0x0000040406067981 */ /* 0x000ea4000c1e1900 */
[----:B--2---:R-:W-:-:S07]  /*28d40*/  IMAD.IADD R9, R6, 0x1, -R9 ;  /* 0x0000000106097824 */ /* 0x004fce00078e0a09 */
.L_x_3127:
[----:B------:R-:W-:Y:S01]  /*28d50*/  ULDC.64 UR4, c[0x0][0x208] ;  /* 0x0000820000047ab9 */ /* 0x000fe20000000a00 */
[----:B-1----:R-:W1:Y:S01]  /*28d60*/  LDC R3, c[0x0][0x448] ;  /* 0x00011200ff037b82 */ /* 0x002e620000000800 */
[----:B------:R-:W2:Y:S01]  /*28d70*/  @P1 LDG.E R2, desc[UR4][R4.64] ;  /* 0x0000000404021981 */ /* 0x000ea2000c1e1900 */
[----:B-----5:R-:W-:-:S03]  /*28d80*/  IADD3 R0, -R0, R9, RZ ;  /* 0x0000000900007210 */ /* 0x020fc60007ffe1ff */
[----:B------:R3:W2:Y:S01]  /*28d90*/  @P1 LDG.E R4, desc[UR4][R4.64+0x4] ;  /* 0x0000040404041981 */ /* 0x0006a2000c1e1900 */
[----:B-1----:R-:W-:-:S13]  /*28da0*/  ISETP.NE.AND P0, PT, R3, 0x1, PT ;  /* 0x000000010300780c */ /* 0x002fda0003f05270 */
[----:B---3--:R-:W1:Y:S01]  /*28db0*/  @P0 LDC R5, c[0x0][0x450] ;  /* 0x00011400ff050b82 */ /* 0x008e620000000800 */
[----:B------:R-:W-:Y:S01]  /*28dc0*/  BSSY B0, `(.L_x_3128) ;  /* 0x00001b5000007945 */ /* 0x000fe20003800000 */
[----:B--2---:R-:W-:-:S06]  /*28dd0*/  @P1 IMAD.IADD R8, R4, 0x1, -R2 ;  /* 0x0000000104081824 */ /* 0x004fcc00078e0a02 */
[----:B------:R-:W2:Y:S01]  /*28de0*/  @P0 LDC R4, c[0x0][0x44c] ;  /* 0x00011300ff040b82 */ /* 0x000ea20000000800 */
[----:B------:R-:W-:-:S04]  /*28df0*/  IMAD.SHL.U32 R2, R17, 0x80, RZ ;  /* 0x0000008011027824 */ /* 0x000fc800078e00ff */
[----:B------:R-:W-:-:S05]  /*28e00*/  VIADD R2, R2, 0x7f ;  /* 0x0000007f02027836 */ /* 0x000fca0000000000 */
[----:B------:R-:W-:Y:S01]  /*28e10*/  MOV R3, R2 ;  /* 0x0000000200037202 */ /* 0x000fe20000000f00 */
[----:B--2---:R-:W-:-:S04]  /*28e20*/  @P0 IMAD.HI.U32 R4, R2, R4, RZ ;  /* 0x0000000402040227 */ /* 0x004fc800078e00ff */
[----:B------:R-:W-:Y:S01]  /*28e30*/  IMAD.IADD R2, R0, 0x1, R8 ;  /* 0x0000000100027824 */ /* 0x000fe200078e0208 */
[----:B-1----:R-:W-:-:S03]  /*28e40*/  @P0 SHF.R.U32.HI R3, RZ, R5, R4 ;  /* 0x00000005ff030219 */ /* 0x002fc60000011604 */
        /* <DEDUP_REMOVED lines=9> */
[----:B------:R-:W-:-:S05]  /*28ee0*/  VIMNMX R2, R20, R2, PT ;  /* 0x0000000214027248 */ /* 0x000fca0003fe0100 */
[----:B------:R-:W-:Y:S01]  /*28ef0*/  IMAD R2, R2, 0x50, -R0 ;  /* 0x0000005002027824 */ /* 0x000fe200078e0a00 */
[----:B------:R-:W-:-:S04]  /*28f00*/  IADD3 R0, -R0, RZ, RZ ;  /* 0x000000ff00007210 */ /* 0x000fc80007ffe1ff */
[----:B------:R-:W-:Y:S02]  /*28f10*/  VIMNMX R8, R2, R8, PT ;  /* 0x0000000802087248 */ /* 0x000fe40003fe0100 */
[----:B------:R-:W-:-:S04]  /*28f20*/  VIMNMX R0, RZ, R0, !PT ;  /* 0x00000000ff007248 */ /* 0x000fc80007fe0100 */
[----:B------:R-:W-:Y:S01]  /*28f30*/  ISETP.GT.AND P0, PT, R8, R0, PT ;  /* 0x000000000800720c */ /* 0x000fe20003f04270 */
[----:B------:R-:W-:-:S05]  /*28f40*/  IMAD.WIDE.U32 R2, R0, -0x33333333, RZ ;  /* 0xcccccccd00027825 */ /* 0x000fca00078e00ff */
[----:B------:R-:W-:-:S07]  /*28f50*/  SHF.R.U32.HI R9, RZ, 0x6, R3 ;  /* 0x00000006ff097819 */ /* 0x000fce0000011603 */
[----:B------:R-:W-:-:S04]  /*28f60*/  @P0 VIADD R8, R8, 0x4f ;  /* 0x0000004f08080836 */ /* 0x000fc80000000000 */
[----:B------:R-:W-:-:S05]  /*28f70*/  @P0 IMAD.HI R0, R8, 0x66666667, RZ ;  /* 0x6666666708000827 */ /* 0x000fca00078e02ff */
[----:B------:R-:W-:Y:S01]  /*28f80*/  @P0 SHF.R.U32.HI R2, RZ, 0x1f, R0 ;  /* 0x0000001fff020819 */ /* 0x000fe20000011600 */
[----:B------:R-:W-:-:S03]  /*28f90*/  IMAD.MOV.U32 R7, RZ, RZ, R9 ;  /* 0x000000ffff077224 */ /* 0x000fc600078e0009 */
[----:B------:R-:W-:-:S04]  /*28fa0*/  @P0 LEA.HI.SX32 R7, R0, R2, 0x1b ;  /* 0x0000000200070211 */ /* 0x000fc800078fdaff */
[----:B------:R-:W-:Y:S02]  /*28fb0*/  ISETP.GT.AND P2, PT, R7, R9, PT ;  /* 0x000000090700720c */ /* 0x000fe40003f44270 */
[----:B------:R-:W-:-:S11]  /*28fc0*/  PLOP3.LUT P0, PT, PT, PT, PT, 0x80, 0x0 ;  /* 0x000000000000781c */ /* 0x000fd60003f0f070 */
        /* <DEDUP_REMOVED lines=8> */
.L_x_3348:
[----:B--2---:R-:W-:Y:S02]  /*29050*/  ISETP.NE.AND P0, PT, R14, RZ, PT ;  /* 0x000000ff0e00720c */ /* 0x004fe40003f05270 */
[----:B------:R-:W-:-:S11]  /*29060*/  PLOP3.LUT P6, PT, PT, PT, PT, 0x8, 0x0 ;  /* 0x000000000000781c */ /* 0x000fd60003fce170 */
[----:B------:R-:W-:Y:S05]  /*29070*/  @P0 BRA `(.L_x_3131) ;  /* 0x00000000000c0947 */ /* 0x000fea0003800000 */
[----:B------:R-:W-:-:S03]  /*29080*/  UMOV UR4, 0xffffffff ;  /* 0xffffffff00047882 */ /* 0x000fc60000000000 */
[----:B------:R-:W-:Y:S05]  /*29090*/  BRA.DIV UR4, `(.L_x_3132) ;  /* 0x0000008e04147947 */ /* 0x000fea000b800000 */
[----:B------:R-:W-:-:S13]  /*290a0*/  ELECT P6, URZ, PT ;  /* 0x00000000003f782f */ /* 0x000fda00038c0000 */
.L_x_3131:
[----:B-1----:R-:W2:Y:S04]  /*290b0*/  LDL R2, [R1+0x50] ;  /* 0x0000500001027983 */ /* 0x002ea80000100800 */
[----:B------:R-:W3:Y:S01]  /*290c0*/  LDL R4, [R1+0x4] ;  /* 0x0000040001047983 */ /* 0x000ee20000100800 */
[----:B------:R-:W-:Y:S01]  /*290d0*/  BSSY B1, `(.L_x_3133) ;  /* 0x0000008000017945 */ /* 0x000fe20003800000 */
[----:B--2---:R-:W-:-:S05]  /*290e0*/  VIADD R2, R2, 0x1 ;  /* 0x0000000102027836 */ /* 0x004fca0000000000 */
[----:B------:R-:W-:-:S04]  /*290f0*/  LEA.HI R3, R2, R2, RZ, 0x1 ;  /* 0x0000000202037211 */ /* 0x000fc800078f08ff */
[----:B------:R-:W-:-:S04]  /*29100*/  LOP3.LUT R3, R3, 0xfffffffe, RZ, 0xc0, !PT ;  /* 0xfffffffe03037812 */ /* 0x000fc800078ec0ff */
[----:B------:R-:W-:-:S04]  /*29110*/  IADD3 R2, R2, -R3, RZ ;  /* 0x8000000302027210 */ /* 0x000fc80007ffe0ff */
[----:B------:R-:W-:-:S04]  /*29120*/  SHF.L.U32 R2, R2, 0x1f, RZ ;  /* 0x0000001f02027819 */ /* 0x000fc800000006ff */
[----:B---3--:R-:W1:Y:S02]  /*29130*/  SYNCS.PHASECHK.TRANS64.TRYWAIT P0, [R4+URZ+0x38820], R2 ;  /* 0x03882002040075a7 */ /* 0x008e64000800017f */
[----:B-1----:R-:W-:Y:S05]  /*29140*/  @!P0 BRA `(.L_x_3134) ;  /* 0x0000008c00088947 */ /* 0x002fea0003800000 */
.L_x_3351:
[----:B------:R-:W-:Y:S05]  /*29150*/  BSYNC B1 ;  /* 0x0000000000017941 */ /* 0x000fea0003800000 */
.L_x_3133:
[----:B------:R-:W-:Y:S04]  /*29160*/  BSSY B1, `(.L_x_3135) ;  /* 0x00000b0000017945 */ /* 0x000fe80003800000 */
[----:B------:R-:W-:Y:S05]  /*29170*/  @!P6 BRA `(.L_x_3136) ;  /* 0x0000000800b8e947 */ /* 0x000fea0003800000 */
[----:B------:R-:W2:Y:S04]  /*29180*/  LDL R6, [R1+0x4] ;  /* 0x0000040001067983 */ /* 0x000ea80000100800 */
        /* <DEDUP_REMOVED lines=10> */
.L_x_3352:
[----:B------:R-:W-:Y:S05]  /*29230*/  BSYNC B2 ;  /* 0x0000000000027941 */ /* 0x000fea0003800000 */
.L_x_3137:
        /* <DEDUP_REMOVED lines=9> */
.L_x_3140:
[----:B------:R-:W-:Y:S05]  /*292d0*/  BSYNC B2 ;  /* 0x0000000000027941 */ /* 0x000fea0003800000 */
.L_x_3139:
        /* <DEDUP_REMOVED lines=8> */
[----:B------:R-:W-:Y:S01]  /*29360*/  IMAD R3, R7, 0x50, R10 ;  /* 0x0000005007037824 */ /* 0x000fe200078e020a */
[----:B------:R-:W-:-:S04]  /*29370*/  UIADD3.X UR5, URZ, UR37, URZ, UP0, !UPT ;  /* 0x000000253f057290 */ /* 0x000fc800087fe43f */
[----:B------:R-:W-:Y:S01]  /*29380*/  IADD3 R3, R3, -0x50, RZ ;  /* 0xffffffb003037810 */ /* 0x000fe20007ffe0ff */
[----:B--2---:R-:W-:Y:S02]  /*29390*/  IMAD R4, R2, 0xa000, R4 ;  /* 0x0000a00002047824 */ /* 0x004fe400078e0204 */
[----:B------:R-:W-:Y:S02]  /*293a0*/  VIADD R2, R5, 0x38890 ;  /* 0x0003889005027836 */ /* 0x000fe40000000000 */
[----:B------:R-:W-:-:S07]  /*293b0*/  VIADD R6, R4, 0x24400 ;  /* 0x0002440004067836 */ /* 0x000fce0000000000 */
.L_x_3141:
        /* <DEDUP_REMOVED lines=16> */
.L_x_3142:
        /* <DEDUP_REMOVED lines=16> */
.L_x_3143:
        /* <DEDUP_REMOVED lines=16> */
.L_x_3144:
        /* <DEDUP_REMOVED lines=13> */
.L_x_3353:
[----:B------:R-:W-:Y:S05]  /*29790*/  BSYNC B2 ;  /* 0x0000000000027941 */ /* 0x000fea0003800000 */
.L_x_3145:
[----:B------:R-:W-:Y:S01]  /*297a0*/  BSSY B2, `(.L_x_3147) ;  /* 0x000000b000027945 */ /* 0x000fe20003800000 */
[----:B------:R-:W-:Y:S02]  /*297b0*/  IMAD.MOV.U32 R12, RZ, RZ, 0x0 ;  /* 0x00000000ff0c7424 */ /* 0x000fe400078e00ff */
[----:B0-----:R-:W-:Y:S01]  /*297c0*/  IMAD.MOV.U32 R13, RZ, RZ, 0x12f00000 ;  /* 0x12f00000ff0d7424 */ /* 0x001fe200078e00ff */
[----:B------:R-:W-:Y:S06]  /*297d0*/  @P1 BRA `(.L_x_3148) ;  /* 0x00000000001c1947 */ /* 0x000fec0003800000 */
[----:B------:R-:W0:Y:S01]  /*297e0*/  S2R R6, SR_TID.X ;  /* 0x0000000000067919 */ /* 0x000e220000002100 */
[----:B------:R-:W-:-:S04]  /*297f0*/  IMAD.MOV.U32 R2, RZ, RZ, 0xa000 ;  /* 0x0000a000ff027424 */ /* 0x000fc800078e00ff */
[----:B------:R3:W-:Y:S01]  /*29800*/  SYNCS.ARRIVE.TRANS64 RZ, [R5+URZ+0x388b0], R2 ;  /* 0x0388b00205ff79a7 */ /* 0x0007e2000800003f */
[----:B0-----:R-:W-:-:S04]  /*29810*/  LOP3.LUT R6, R6, 0x1f, RZ, 0xc0, !PT ;  /* 0x0000001f06067812 */ /* 0x001fc800078ec0ff */
[----:B------:R-:W-:-:S13]  /*29820*/  ISETP.NE.AND P0, PT, R6, RZ, PT ;  /* 0x000000ff0600720c */ /* 0x000fda0003f05270 */
[----:B---3--:R-:W-:Y:S05]  /*29830*/  @!P0 BRA `(.L_x_3148) ;  /* 0x0000000000048947 */ /* 0x008fea0003800000 */
[----:B------:R-:W-:Y:S01]  /*29840*/  BPT.TRAP 0x1 ;  /* 0x000000040000795c */ /* 0x000fe20000300000 */
.L_x_3148:
[----:B------:R-:W-:Y:S05]  /*29850*/  BSYNC B2 ;  /* 0x0000000000027941 */ /* 0x000fea0003800000 */
.L_x_3147:
[----:B------:R-:W-:Y:S01]  /*29860*/  R2UR UR6, R12 ;  /* 0x000000000c0672ca */ /* 0x000fe200000e0000 */
[----:B------:R-:W-:Y:S01]  /*29870*/  UIADD3 UR4, UP0, UR36, 0x670, URZ ;  /* 0x0000067024047890 */ /* 0x000fe2000ff1e03f */
[----:B------:R-:W-:Y:S01]  /*29880*/  R2UR UR7, R13 ;  /* 0x000000000d0772ca */ /* 0x000fe200000e0000 */
[----:B-12---:R-:W-:Y:S01]  /*29890*/  VIADD R5, R5, 0x388b0 ;  /* 0x000388b005057836 */ /* 0x006fe20000000000 */
[----:B------:R-:W-:Y:S01]  /*298a0*/  MOV R2, RZ ;  /* 0x000000ff00027202 */ /* 0x000fe20000000f00 */
[----:B------:R-:W-:Y:S01]  /*298b0*/  UIADD3.X UR5, URZ, UR37, URZ, UP0, !UPT ;  /* 0x000000253f057290 */ /* 0x000fe200087fe43f */
[----:B------:R-:W-:Y:S02]  /*298c0*/  PLOP3.LUT P0, PT, PT, PT, PT, 0x80, 0x0 ;  /* 0x000000000000781c */ /* 0x000fe40003f0f070 */
[----:B------:R-:W-:Y:S01]  /*298d0*/  R2UR UR10, R2 ;  /* 0x00000000020a72ca */ /* 0x000fe200000e0000 */
[----:B------:R-:W-:-:S14]  /*298e0*/  VIADD R2, R4, 0x400 ;  /* 0x0000040004027836 */ /* 0x000fdc0000000000 */
.L_x_3149:
        /* <DEDUP_REMOVED lines=15> */
.L_x_3150:
        /* <DEDUP_REMOVED lines=15> */
.L_x_3151:
        /* <DEDUP_REMOVED lines=15> */
.L_x_3152:
        /* <DEDUP_REMOVED lines=10> */
.L_x_3136:
[----:B------:R-:W-:Y:S05]  /*29c60*/  BSYNC B1 ;  /* 0x0000000000017941 */ /* 0x000fea0003800000 */
.L_x_3135:
[----:B-1----:R-:W2:Y:S04]  /*29c70*/  LDL.LU R2, [R1+0x1c] ;  /* 0x00001c0001027983 */ /* 0x002ea80000300800 */
[----:B------:R-:W3:Y:S01]  /*29c80*/  LDL.LU R6, [R1+0x20] ;  /* 0x0000200001067983 */ /* 0x000ee20000300800 */
[----:B------:R-:W-:Y:S01]  /*29c90*/  VIADD R7, R7, 0xfffffffe ;  /* 0xfffffffe07077836 */ /* 0x000fe20000000000 */
[----:B------:R-:W-:-:S04]  /*29ca0*/  PLOP3.LUT P0, PT, PT, PT, PT, 0x8, 0x0 ;  /* 0x000000000000781c */ /* 0x000fc80003f0e170 */
[----:B------:R-:W-:Y:S01]  /*29cb0*/  ISETP.GE.AND P2, PT, R7, R9, PT ;  /* 0x000000090700720c */ /* 0x000fe20003f46270 */
[----:B--2---:R-:W-:-:S05]  /*29cc0*/  VIADD R2, R2, 0x1 ;  /* 0x0000000102027836 */ /* 0x004fca0000000000 */
[----:B------:R-:W-:-:S04]  /*29cd0*/  ISETP.NE.AND P1, PT, R2, 0x2, PT ;  /* 0x000000020200780c */ /* 0x000fc80003f25270 */
[----:B------:R-:W-:Y:S02]  /*29ce0*/  SEL R3, RZ, 0x1, P1 ;  /* 0x00000001ff037807 */ /* 0x000fe40000800000 */
[----:B------:R-:W-:Y:S02]  /*29cf0*/  SEL R2, R2, RZ, P1 ;  /* 0x000000ff02027207 */ /* 0x000fe40000800000 */
[----:B---3--:R-:W-:-:S03]  /*29d00*/  LOP3.LUT R6, R6, R3, RZ, 0x3c, !PT ;  /* 0x0000000306067212 */ /* 0x008fc600078e3cff */
[----:B------:R1:W-:Y:S04]  /*29d10*/  STL [R1+0x1c], R2 ;  /* 0x00001c0201007387 */ /* 0x0003e80000100800 */
[----:B------:R1:W-:Y:S01]  /*29d20*/  STL [R1+0x20], R6 ;  /* 0x0000200601007387 */ /* 0x0003e20000100800 */
[----:B------:R-:W-:Y:S05]  /*29d30*/  @!P2 BRA `(.L_x_3129) ;  /* 0x0000000800f4a947 */ /* 0x000fea0003800000 */
.L_x_3171:
[----:B------:R-:W-:Y:S05]  /*29d40*/  YIELD ;  /* 0x0000000000007946 */ /* 0x000fea0003800000 */
[----:B------:R-:W-:Y:S04]  /*29d50*/  BSSY B1, `(.L_x_3153) ;  /* 0x00000af000017945 */ /* 0x000fe80003800000 */
[----:B--2---:R-:W-:Y:S05]  /*29d60*/  @!P6 BRA `(.L_x_3154) ;  /* 0x0000000800b4e947 */ /* 0x004fea0003800000 */
[----:B------:R-:W2:Y:S04]  /*29d70*/  LDL R5, [R1+0x4] ;  /* 0x0000040001057983 */ /* 0x000ea80000100800 */
[----:B------:R-:W2:Y:S04]  /*29d80*/  LDL R4, [R1+0x1c] ;  /* 0x00001c0001047983 */ /* 0x000ea80000100800 */
[----:B------:R-:W3:Y:S01]  /*29d90*/  LDL R3, [R1+0x20] ;  /* 0x0000200001037983 */ /* 0x000ee20000100800 */
[----:B------:R-:W-:Y:S01]  /*29da0*/  BSSY B2, `(.L_x_3155) ;  /* 0x0000008000027945 */ /* 0x000fe20003800000 */
[----:B-1----:R-:W1:Y:S02]  /*29db0*/  S2R R2, SR_TID.X ;  /* 0x0000000000027919 */ /* 0x002e640000002100 */
[----:B-1----:R-:W-:-:S04]  /*29dc0*/  LOP3.LUT R2, R2, 0x7f, RZ, 0xc0, !PT ;  /* 0x0000007f02027812 */ /* 0x002fc800078ec0ff */
[----:B------:R-:W-:Y:S02]  /*29dd0*/  ISETP.NE.AND P2, PT, R2, RZ, PT ;  /* 0x000000ff0200720c */ /* 0x000fe40003f45270 */
[----:B--2---:R-:W-:Y:S02]  /*29de0*/  LEA R6, R4, R5, 0x3 ;  /* 0x0000000504067211 */ /* 0x004fe400078e18ff */
[----:B---3--:R-:W-:-:S04]  /*29df0*/  SHF.L.U32 R5, R3, 0x1f, RZ ;  /* 0x0000001f03057819 */ /* 0x008fc800000006ff */
[----:B------:R-:W1:Y:S02]  /*29e00*/  SYNCS.PHASECHK.TRANS64.TRYWAIT P1, [R6+URZ+0x388a0], R5 ;  /* 0x0388a005060075a7 */ /* 0x000e64000802017f */
[----:B-1----:R-:W-:Y:S05]  /*29e10*/  @!P1 BRA `(.L_x_3156) ;  /* 0x0000008000149947 */ /* 0x002fea0003800000 */
.L_x_3354:
[----:B------:R-:W-:Y:S05]  /*29e20*/  BSYNC B2 ;  /* 0x0000000000027941 */ /* 0x000fea0003800000 */
.L_x_3155:
        /* <DEDUP_REMOVED lines=9> */
.L_x_3158:
[----:B------:R-:W-:Y:S05]  /*29ec0*/  BSYNC B2 ;  /* 0x0000000000027941 */ /* 0x000fea0003800000 */
.L_x_3157:
        /* <DEDUP_REMOVED lines=13> */
.L_x_3159:
        /* <DEDUP_REMOVED lines=13> */
[----:B------:R-:W-:Y:S02]  /*2a070*/  UMOV UR7, 0x12f00000 ;  /* 0x12f0000000077882 */ /* 0x000fe40000000000 */
[----:B------:R-:W-:Y:S01]  /*2a080*/  R2UR UR10, R8 ;  /* 0x00000000080a72ca */ /* 0x000fe200000e0000 */
[----:B------:R-:W-:-:S14]  /*2a090*/  VIADD R8, R4, 0x26c00 ;  /* 0x00026c0004087836 */ /* 0x000fdc0000000000 */
.L_x_3160:
        /* <DEDUP_REMOVED lines=16> */
.L_x_3161:
        /* <DEDUP_REMOVED lines=16> */
.L_x_3162:
        /* <DEDUP_REMOVED lines=13> */
.L_x_3355:
[----:B------:R-:W-:Y:S05]  /*2a370*/  BSYNC B2 ;  /* 0x0000000000027941 */ /* 0x000fea0003800000 */
.L_x_3163:
[----:B------:R-:W-:Y:S01]  /*2a380*/  BSSY B2, `(.L_x_3165) ;  /* 0x000000b000027945 */ /* 0x000fe20003800000 */
[----:B------:R-:W-:Y:S01]  /*2a390*/  IMAD.MOV.U32 R12, RZ, RZ, 0x0 ;  /* 0x00000000ff0c7424 */ /* 0x000fe200078e00ff */
[----:B0-----:R-:W-:Y:S02]  /*2a3a0*/  MOV R13, 0x12f00000 ;  /* 0x12f00000000d7802 */ /* 0x001fe40000000f00 */
[----:B------:R-:W-:Y:S05]  /*2a3b0*/  @P2 BRA `(.L_x_3166) ;  /* 0x00000000001c2947 */ /* 0x000fea0003800000 */
[----:B------:R-:W0:Y:S01]  /*2a3c0*/  S2R R8, SR_TID.X ;  /* 0x0000000000087919 */ /* 0x000e220000002100 */
[----:B------:R-:W-:-:S04]  /*2a3d0*/  IMAD.MOV.U32 R2, RZ, RZ, 0xa000 ;  /* 0x0000a000ff027424 */ /* 0x000fc800078e00ff */
[----:B------:R3:W-:Y:S01]  /*2a3e0*/  SYNCS.ARRIVE.TRANS64 RZ, [R6+URZ+0x388b0], R2 ;  /* 0x0388b00206ff79a7 */ /* 0x0007e2000800003f */
[----:B0-----:R-:W-:-:S04]  /*2a3f0*/  LOP3.LUT R8, R8, 0x1f, RZ, 0xc0, !PT ;  /* 0x0000001f08087812 */ /* 0x001fc800078ec0ff */
[----:B------:R-:W-:-:S13]  /*2a400*/  ISETP.NE.AND P1, PT, R8, RZ, PT ;  /* 0x000000ff0800720c */ /* 0x000fda0003f25270 */
[----:B---3--:R-:W-:Y:S05]  /*2a410*/  @!P1 BRA `(.L_x_3166) ;  /* 0x0000000000049947 */ /* 0x008fea0003800000 */
[----:B------:R-:W-:Y:S01]  /*2a420*/  BPT.TRAP 0x1 ;  /* 0x000000040000795c */ /* 0x000fe20000300000 */
.L_x_3166:
[----:B------:R-:W-:Y:S05]  /*2a430*/  BSYNC B2 ;  /* 0x0000000000027941 */ /* 0x000fea0003800000 */
.L_x_3165:
        /* <DEDUP_REMOVED lines=8> */
.L_x_3167:
        /* <DEDUP_REMOVED lines=12> */
[----:B------:R-:W-:Y:S02]  /*2a580*/  R2UR UR6, R12 ;  /* 0x000000000c0672ca */ /* 0x000fe400000e0000 */
[----:B------:R-:W-:Y:S02]  /*2a590*/  R2UR UR10, R5 ;  /* 0x00000000050a72ca */ /* 0x000fe400000e0000 */
[----:B------:R-:W-:Y:S02]  /*2a5a0*/  R2UR UR7, R13 ;  /* 0x000000000d0772ca */ /* 0x000fe400000e0000 */
[----:B------:R-:W-:-:S13]  /*2a5b0*/  PLOP3.LUT P1, PT, PT, PT, PT, 0x80, 0x0 ;  /* 0x000000000000781c */ /* 0x000fda0003f2f070 */
.L_x_3168:
        /* <DEDUP_REMOVED lines=15> */
.L_x_3169:
        /* <DEDUP_REMOVED lines=15> */
.L_x_3170:
        /* <DEDUP_REMOVED lines=10> */
.L_x_3154:
[----:B------:R-:W-:Y:S05]  /*2a840*/  BSYNC B1 ;  /* 0x0000000000017941 */ /* 0x000fea0003800000 */
.L_x_3153:
[----:B-1----:R-:W2:Y:S04]  /*2a850*/  LDL.LU R2, [R1+0x1c] ;  /* 0x00001c0001027983 */ /* 0x002ea80000300800 */
        /* <DEDUP_REMOVED lines=11> */
.L_x_3129:
[----:B------:R-:W-:Y:S05]  /*2a910*/  BSYNC B0 ;  /* 0x0000000000007941 */ /* 0x000fea0003800000 */
.L_x_3128:
[----:B------:R-:W3:Y:S01]  /*2a920*/  LDC R0, c[0x0][0x448] ;  /* 0x00011200ff007b82 */ /* 0x000ee20000000800 */
[----:B------:R-:W-:Y:S05]  /*2a930*/  @!P0 WARPSYNC.ALL ;  /* 0x0000000000008948 */ /* 0x000fea0003800000 */
[----:B------:R-:W-:Y:S02]  /*2a940*/  BSSY B7, `(.L_x_3172) ;  /* 0x0000507000077945 */ /* 0x000fe40003800000 */
[----:B------:R-:W-:Y:S01]  /*2a950*/  @!P0 BAR.SYNC.DEFER_BLOCKING 0xc, 0x180 ;  /* 0x0306000000008b1d */ /* 0x000fe20000010000 */
[----:B---3--:R-:W-:Y:S02]  /*2a960*/  ISETP.NE.AND P1, PT, R0, 0x1, PT ;  /* 0x000000010000780c */ /* 0x008fe40003f25270 */
[----:B------:R-:W-:-:S11]  /*2a970*/  LEA R0, R17, 0x7f, 0x7 ;  /* 0x0000007f11007811 */ /* 0x000fd600078e38ff */
[----:B-12---:R-:W1:Y:S08]  /*2a980*/  @P1 LDC R2, c[0x0][0x44c] ;  /* 0x00011300ff021b82 */ /* 0x006e700000000800 */
[----:B------:R-:W2:Y:S01]  /*2a990*/  @P1 LDC R3, c[0x0][0x450] ;  /* 0x00011400ff031b82 */ /* 0x000ea20000000800 */
[----:B-1----:R-:W-:-:S05]  /*2a9a0*/  @P1 IMAD.HI.U32 R2, R0, R2, RZ ;  /* 0x0000000200021227 */ /* 0x002fca00078e00ff */
[----:B--2---:R-:W-:-:S05]  /*2a9b0*/  @P1 SHF.R.U32.HI R0, RZ, R3, R2 ;  /* 0x00000003ff001219 */ /* 0x004fca0000011602 */
[----:B------:R-:W-:-:S04]  /*2a9c0*/  IMAD.IADD R0, R21, 0x1, R0 ;  /* 0x0000000115007824 */ /* 0x000fc800078e0200 */
[----:B------:R-:W-:-:S05]  /*2a9d0*/  IMAD.HI R0, R0, 0x66666667, RZ ;  /* 0x6666666700007827 */ /* 0x000fca00078e02ff */
[----:B------:R-:W-:-:S04]  /*2a9e0*/  SHF.R.U32.HI R2, RZ, 0x1f, R0 ;  /* 0x0000001fff027819 */ /* 0x000fc80000011600 */
[----:B------:R-:W-:-:S04]  /*2a9f0*/  LEA.HI.SX32 R0, R0, R2, 0x1b ;  /* 0x0000000200007211 */ /* 0x000fc800078fdaff */
[----:B------:R-:W-:-:S04]  /*2aa00*/  VIMNMX R4, R20, R0, PT ;  /* 0x0000000014047248 */ /* 0x000fc80003fe0100 */
[----:B------:R-:W-:Y:S01]  /*2aa10*/  ISETP.GT.AND P0, PT, R4, RZ, PT ;  /* 0x000000ff0400720c */ /* 0x000fe20003f04270 */
        /* <DEDUP_REMOVED lines=9> */
[----:B------:R-:W1:Y:S01]  /*2aab0*/  FLO.U32 R0, UR4 ;  /* 0x0000000400007d00 */ /* 0x000e6200080e0000 */
[----:B------:R-:W-:-:S07]  /*2aac0*/  ULDC.64 UR6, c[0x0][0x208] ;  /* 0x0000820000067ab9 */ /* 0x000fce0000000a00 */
        /* <DEDUP_REMOVED lines=9> */
.L_x_3173:
        /* <DEDUP_REMOVED lines=11> */
[----:B------:R-:W1:Y:S01]  /*2ac10*/  LDC.64 R2, c[0x4][R2] ;  /* 0x0100000002027b82 */ /* 0x000e620000000a00 */
[----:B------:R-:W-:Y:S01]  /*2ac20*/  IMAD.U32 R6, RZ, RZ, UR8 ;  /* 0x00000008ff067e24 */ /* 0x000fe2000f8e00ff */
[----:B------:R-:W-:Y:S01]  /*2ac30*/  MOV R10, UR4 ;  /* 0x00000004000a7c02 */ /* 0x000fe20008000f00 */
[----:B------:R-:W-:Y:S01]  /*2ac40*/  IMAD.U32 R7, RZ, RZ, UR9 ;  /* 0x00000009ff077e24 */ /* 0x000fe2000f8e00ff */
[----:B0-----:R-:W-:Y:S01]  /*2ac50*/  MOV R13, RZ ;  /* 0x000000ff000d7202 */ /* 0x001fe20000000f00 */
[----:B------:R-:W-:-:S02]  /*2ac60*/  IMAD.U32 R11, RZ, RZ, UR5 ;  /* 0x00000005ff0b7e24 */ /* 0x000fc4000f8e00ff */
[----:B------:R-:W-:Y:S02]  /*2ac70*/  IMAD.MOV.U32 R8, RZ, RZ, 0x70 ;  /* 0x00000070ff087424 */ /* 0x000fe400078e00ff */
[----:B------:R-:W-:-:S07]  /*2ac80*/  IMAD.MOV.U32 R12, RZ, RZ, 0x1 ;  /* 0x00000001ff0c7424 */ /* 0x000fce00078e00ff */
[----:B------:R-:W-:-:S07]  /*2ac90*/  LEPC R20, `(.L_x_3176) ;  /* 0x000000001014794e */ /* 0x000fce0000000000 */
[----:B-1----:R-:W-:Y:S05]  /*2aca0*/  CALL.ABS.NOINC R2 ;  /* 0x0000000002007343 */ /* 0x002fea0003c00000 */
.L_x_3176:
[----:B------:R-:W-:Y:S05]  /*2acb0*/  BSYNC B6 ;  /* 0x0000000000067941 */ /* 0x000fea0003800000 */
.L_x_3175:
        /* <DEDUP_REMOVED lines=16> */
[----:B------:R-:W-:Y:S02]  /*2adc0*/  IMAD.U32 R11, RZ, RZ, UR5 ;  /* 0x00000005ff0b7e24 */ /* 0x000fe4000f8e00ff */
[----:B------:R-:W-:Y:S02]  /*2add0*/  IMAD.MOV.U32 R12, RZ, RZ, 0x1 ;  /* 0x00000001ff0c7424 */ /* 0x000fe400078e00ff */
[----:B01----:R-:W-:-:S07]  /*2ade0*/  IMAD.MOV.U32 R13, RZ, RZ, RZ ;  /* 0x000000ffff0d7224 */ /* 0x003fce00078e00ff */
[----:B------:R-:W-:-:S07]  /*2adf0*/  LEPC R20, `(.L_x_3179) ;  /* 0x000000001014794e */ /* 0x000fce0000000000 */
[----:B--2---:R-:W-:Y:S05]  /*2ae00*/  CALL.ABS.NOINC R2 ;  /* 0x0000000002007343 */ /* 0x004fea0003c00000 */
.L_x_3179:
        /* <DEDUP_REMOVED lines=9> */
[----:B------:R-:W-:Y:S02]  /*2aea0*/  IMAD.U32 R7, RZ, RZ, UR7 ;  /* 0x00000007ff077e24 */ /* 0x000fe4000f8e00ff */
[----:B------:R-:W-:-:S02]  /*2aeb0*/  IMAD.U32 R10, RZ, RZ, UR8 ;  /* 0x00000008ff0a7e24 */ /* 0x000fc4000f8e00ff */
[----:B------:R-:W-:Y:S02]  /*2aec0*/  IMAD.MOV.U32 R8, RZ, RZ, 0x70 ;  /* 0x00000070ff087424 */ /* 0x000fe400078e00ff */
[----:B------:R-:W-:Y:S02]  /*2aed0*/  IMAD.MOV.U32 R12, RZ, RZ, 0x1 ;  /* 0x00000001ff0c7424 */ /* 0x000fe400078e00ff */
[----:B------:R-:W-:-:S07]  /*2aee0*/  IMAD.MOV.U32 R13, RZ, RZ, RZ ;  /* 0x000000ffff0d7224 */ /* 0x000fce00078e00ff */
[----:B------:R-:W-:-:S07]  /*2aef0*/  LEPC R20, `(.L_x_3178) ;  /* 0x000000001014794e */ /* 0x000fce0000000000 */
[----:B0-----:R-:W-:Y:S05]  /*2af00*/  CALL.ABS.NOINC R2 ;  /* 0x0000000002007343 */ /* 0x001fea0003c00000 */
.L_x_3178:
[----:B------:R-:W-:Y:S05]  /*2af10*/  BSYNC B6 ;  /* 0x0000000000067941 */ /* 0x000fea0003800000 */
.L_x_3177:
        /* <DEDUP_REMOVED lines=11> */
[----:B----4-:R1:W2:Y:S02]  /*2afd0*/  @P0 LDG.E R7, desc[UR6][R2.64] ;  /* 0x0000000602070981 */ /* 0x0102a4000c1e1900 */
[----:B-1----:R-:W1:Y:S01]  /*2afe0*/  LDC.64 R2, c[0x0][0x418] ;  /* 0x00010600ff027b82 */ /* 0x002e620000000a00 */
[----:B-----5:R-:W-:Y:S02]  /*2aff0*/  IADD3 R4, R0, -0x1, RZ ;  /* 0xffffffff00047810 */ /* 0x020fe40007ffe0ff */
[----:B--2---:R-:W-:Y:S01]  /*2b000*/  SHF.R.S32.HI R8, RZ, 0x1f, R7 ;  /* 0x0000001fff087819 */ /* 0x004fe20000011407 */
[----:B------:R2:W-:Y:S04]  /*2b010*/  @P0 STL [R1+0x10], R7 ;  /* 0x0000100701000387 */ /* 0x0005e80000100800 */
[----:B------:R2:W-:Y:S01]  /*2b020*/  STL [R1+0x28], R8 ;  /* 0x0000280801007387 */ /* 0x0005e20000100800 */
[----:B-1----:R-:W-:Y:S01]  /*2b030*/  LOP3.LUT P0, RZ, R2, UR4, RZ, 0xfc, !PT ;  /* 0x0000000402ff7c12 */ /* 0x002fe2000f80fcff */
[----:B------:R-:W-:-:S03]  /*2b040*/  UMOV UR4, 0xffffffff ;  /* 0xffffffff00047882 */ /* 0x000fc60000000000 */
[----:B------:R-:W-:-:S04]  /*2b050*/  LOP3.LUT P0, RZ, R3, UR5, RZ, 0xfc, P0 ;  /* 0x0000000503ff7c12 */ /* 0x000fc8000800fcff */
[----:B------:R-:W-:Y:S01]  /*2b060*/  SEL R0, R7, RZ, !P0 ;  /* 0x000000ff07007207 */ /* 0x000fe20004000000 */
[----:B--2---:R-:W-:Y:S08]  /*2b070*/  BRA.DIV UR4, `(.L_x_3180) ;  /* 0x0000006e04a47947 */ /* 0x004ff0000b800000 */
[----:B------:R-:W1:Y:S02]  /*2b080*/  S2R R5, SR_TID.X ;  /* 0x0000000000057919 */ /* 0x000e640000002100 */
[----:B-1----:R-:W-:-:S04]  /*2b090*/  SHF.R.U32.HI R5, RZ, 0x5, R5 ;  /* 0x00000005ff057819 */ /* 0x002fc80000011605 */
[----:B------:R-:W-:-:S05]  /*2b0a0*/  LOP3.LUT R5, R5, 0x3, RZ, 0xc0, !PT ;  /* 0x0000000305057812 */ /* 0x000fca00078ec0ff */
[----:B------:R1:W2:Y:S02]  /*2b0b0*/  SHFL.IDX PT, R14, R5, RZ, 0x1f ;  /* 0x00001fff050e7589 */ /* 0x0002a400000e0000 */
.L_x_3358:
[----:B-1----:R-:W3:Y:S01]  /*2b0c0*/  LDL.LU R5, [R1+0x24] ;  /* 0x0000240001057983 */ /* 0x002ee20000300800 */
[----:B------:R-:W-:Y:S02]  /*2b0d0*/  PLOP3.LUT P1, PT, PT, PT, PT, 0x8, 0x0 ;  /* 0x000000000000781c */ /* 0x000fe40003f2e170 */
[----:B--2---:R-:W-:Y:S01]  /*2b0e0*/  ISETP.NE.AND P0, PT, R14, RZ, PT ;  /* 0x000000ff0e00720c */ /* 0x004fe20003f05270 */
[----:B------:R1:W-:Y:S04]  /*2b0f0*/  STL [R1], R0 ;  /* 0x0000000001007387 */ /* 0x0003e80000100800 */
[----:B------:R1:W-:Y:S01]  /*2b100*/  STL [R1+0xc], R4 ;  /* 0x00000c0401007387 */ /* 0x0003e20000100800 */
[----:B---3--:R-:W-:-:S05]  /*2b110*/  LOP3.LUT R5, R5, 0xfffffffe, RZ, 0xc0, !PT ;  /* 0xfffffffe05057812 */ /* 0x008fca00078ec0ff */
[----:B------:R-:W-:-:S05]  /*2b120*/  @P1 LOP3.LUT R5, R5, 0x1, RZ, 0xfc, !PT ;  /* 0x0000000105051812 */ /* 0x000fca00078efcff */
[----:B------:R1:W-:Y:S01]  /*2b130*/  STL [R1+0x24], R5 ;  /* 0x0000240501007387 */ /* 0x0003e20000100800 */
[----:B------:R-:W-:Y:S05]  /*2b140*/  @P0 BRA `(.L_x_3181) ;  /* 0x0000000400640947 */ /* 0x000fea0003800000 */
[----:B------:R-:W-:-:S03]  /*2b150*/  UMOV UR4, 0xffffffff ;  /* 0xffffffff00047882 */ /* 0x000fc60000000000 */
[----:B------:R-:W-:Y:S05]  /*2b160*/  BRA.DIV UR4, `(.L_x_3182) ;  /* 0x0000006e049c7947 */ /* 0x000fea000b800000 */
[----:B------:R-:W-:-:S13]  /*2b170*/  ELECT P6, URZ, PT ;  /* 0x00000000003f782f */ /* 0x000fda00038c0000 */
.L_x_3361:
[----:B------:R-:W-:Y:S05]  /*2b180*/  @!P6 BRA `(.L_x_3181) ;  /* 0x000000040054e947 */ /* 0x000fea0003800000 */
[----:B------:R-:W-:-:S04]  /*2b190*/  ISETP.NE.U32.AND P0, PT, R2, RZ, PT ;  /* 0x000000ff0200720c */ /* 0x000fc80003f05070 */
[----:B------:R-:W-:-:S13]  /*2b1a0*/  ISETP.NE.AND.EX P0, PT, R3, RZ, PT, P0 ;  /* 0x000000ff0300720c */ /* 0x000fda0003f05300 */
[----:B------:R-:W-:Y:S05]  /*2b1b0*/  @!P0 BRA `(.L_x_3183) ;  /* 0x0000000000588947 */ /* 0x000fea0003800000 */
[----:B------:R-:W2:Y:S01]  /*2b1c0*/  LDC R6, c[0x0][0x43c] ;  /* 0x00010f00ff067b82 */ /* 0x000ea20000000800 */
[----:B------:R-:W-:Y:S01]  /*2b1d0*/  IMAD.MOV.U32 R9, RZ, RZ, R4 ;  /* 0x000000ffff097224 */ /* 0x000fe200078e0004 */
[----:B------:R-:W-:Y:S01]  /*2b1e0*/  ULDC.64 UR4, c[0x0][0x428] ;  /* 0x00010a0000047ab9 */ /* 0x000fe20000000a00 */
[----:B------:R-:W-:Y:S02]  /*2b1f0*/  ULDC.64 UR6, c[0x0][0x208] ;  /* 0x0000820000067ab9 */ /* 0x000fe40000000a00 */
[----:B-1----:R-:W-:Y:S01]  /*2b200*/  IMAD.MOV.U32 R0, RZ, RZ, R9 ;  /* 0x000000ffff007224 */ /* 0x002fe200078e0009 */
[----:B--2---:R-:W-:-:S13]  /*2b210*/  ISETP.NE.AND P0, PT, R6, 0x1, PT ;  /* 0x000000010600780c */ /* 0x004fda0003f05270 */
[----:B------:R-:W1:Y:S02]  /*2b220*/  @P0 LDC.64 R4, c[0x0][0x440] ;  /* 0x00011000ff040b82 */ /* 0x000e640000000a00 */
[----:B-1----:R-:W-:-:S05]  /*2b230*/  @P0 IMAD.HI.U32 R4, R9, R4, RZ ;  /* 0x0000000409040227 */ /* 0x002fca00078e00ff */
[----:B------:R-:W-:-:S04]  /*2b240*/  @P0 SHF.R.U32.HI R0, RZ, R5, R4 ;  /* 0x00000005ff000219 */ /* 0x000fc80000011604 */
[--C-:B------:R-:W-:Y:S01]  /*2b250*/  SHF.R.S32.HI R5, RZ, 0x1f, R0.reuse ;  /* 0x0000001fff057819 */ /* 0x100fe20000011400 */
[----:B------:R-:W-:-:S04]  /*2b260*/  IMAD.MOV R4, RZ, RZ, -R0 ;  /* 0x000000ffff047224 */ /* 0x000fc800078e0a00 */
[----:B------:R-:W-:Y:S01]  /*2b270*/  IMAD R9, R6, R4, R9 ;  /* 0x0000000406097224 */ /* 0x000fe200078e0209 */
[----:B------:R-:W-:Y:S01]  /*2b280*/  MOV R4, R0 ;  /* 0x0000000000047202 */ /* 0x000fe20000000f00 */
[----:B------:R-:W-:-:S03]  /*2b290*/  IMAD R6, R8, UR4, RZ ;  /* 0x0000000408067c24 */ /* 0x000fc6000f8e02ff */
[----:B------:R2:W-:Y:S01]  /*2b2a0*/  STL [R1+0xc], R9 ;  /* 0x00000c0901007387 */ /* 0x0005e20000100800 */
[----:B------:R-:W-:-:S04]  /*2b2b0*/  IMAD.WIDE.U32 R4, R7, UR4, R4 ;  /* 0x0000000407047c25 */ /* 0x000fc8000f8e0004 */
[----:B------:R-:W-:Y:S01]  /*2b2c0*/  IMAD R0, R7, UR5, R6 ;  /* 0x0000000507007c24 */ /* 0x000fe2000f8e0206 */
[----:B------:R-:W-:-:S03]  /*2b2d0*/  LEA R2, P0, R4, R2, 0x2 ;  /* 0x0000000204027211 */ /* 0x000fc600078010ff */
[----:B------:R-:W-:-:S05]  /*2b2e0*/  IMAD.IADD R0, R5, 0x1, R0 ;  /* 0x0000000105007824 */ /* 0x000fca00078e0200 */
[----:B------:R-:W-:-:S05]  /*2b2f0*/  LEA.HI.X R3, R4, R3, R0, 0x2, P0 ;  /* 0x0000000304037211 */ /* 0x000fca00000f1400 */
[----:B------:R-:W3:Y:S04]  /*2b300*/  LDG.E R0, desc[UR6][R2.64] ;  /* 0x0000000602007981 */ /* 0x000ee8000c1e1900 */
[----:B---3--:R2:W-:Y:S02]  /*2b310*/  STL [R1], R0 ;  /* 0x0000000001007387 */ /* 0x0085e40000100800 */
.L_x_3183:
[----:B------:R-:W3:Y:S04]  /*2b320*/  LDL R7, [R1+0x4] ;  /* 0x0000040001077983 */ /* 0x000ee80000100800 */
[----:B-12---:R-:W3:Y:S04]  /*2b330*/  LDL R0, [R1+0x8] ;  /* 0x0000080001007983 */ /* 0x006ee80000100800 */
[----:B------:R-:W2:Y:S01]  /*2b340*/  LDL R2, [R1+0x14] ;  /* 0x0000140001027983 */ /* 0x000ea20000100800 */
[----:B---3--:R-:W-:Y:S01]  /*2b350*/  IMAD R0, R0, 0x8, R7 ;  /* 0x0000000800007824 */ /* 0x008fe200078e0207 */
[----:B--2---:R-:W-:-:S04]  /*2b360*/  SHF.L.U32 R2, R2, 0x1f, RZ ;  /* 0x0000001f02027819 */ /* 0x004fc800000006ff */
[----:B------:R-:W1:Y:S02]  /*2b370*/  SYNCS.PHASECHK.TRANS64.TRYWAIT P0, [R0+URZ+0x38840], R2 ;  /* 0x03884002000075a7 */ /* 0x000e64000800017f */
[----:B-1----:R-:W-:Y:S05]  /*2b380*/  @!P0 BRA `(.L_x_3184) ;  /* 0x0000006c00348947 */ /* 0x002fea0003800000 */
.L_x_3362:
        /* <DEDUP_REMOVED lines=11> */
.L_x_3185:
[----:B-1----:R-:W2:Y:S04]  /*2b440*/  LDL R2, [R1+0x18] ;  /* 0x0000180001027983 */ /* 0x002ea80000100800 */
        /* <DEDUP_REMOVED lines=41> */
.L_x_3181:
[----:B---3--:R-:W2:Y:S04]  /*2b6e0*/  LDL R2, [R1+0x4] ;  /* 0x0000040001027983 */ /* 0x008ea80000100800 */
[----:B------:R-:W3:Y:S04]  /*2b6f0*/  LDL.LU R3, [R1+0x3c] ;  /* 0x00003c0001037983 */ /* 0x000ee80000300800 */
[----:B-1----:R-:W4:Y:S04]  /*2b700*/  LDL.LU R5, [R1+0x30] ;  /* 0x0000300001057983 */ /* 0x002f280000300800 */
[----:B------:R-:W5:Y:S01]  /*2b710*/  LDL.LU R4, [R1+0x44] ;  /* 0x0000440001047983 */ /* 0x000f620000300800 */
[----:B------:R-:W-:Y:S05]  /*2b720*/  WARPSYNC.ALL ;  /* 0x0000000000007948 */ /* 0x000fea0003800000 */
[----:B------:R-:W-:Y:S01]  /*2b730*/  ULDC.64 UR4, c[0x0][0x298] ;  /* 0x0000a60000047ab9 */ /* 0x000fe20000000a00 */
[----:B------:R-:W-:Y:S01]  /*2b740*/  ULDC.64 UR6, c[0x0][0xa00] ;  /* 0x0002800000067ab9 */ /* 0x000fe20000000a00 */
[----:B------:R-:W-:Y:S01]  /*2b750*/  BSSY B6, `(.L_x_3186) ;  /* 0x0000024000067945 */ /* 0x000fe20003800000 */
[----:B------:R-:W-:Y:S01]  /*2b760*/  BAR.SYNC.DEFER_BLOCKING 0x8, 0x180 ;  /* 0x0206000000007b1d */ /* 0x000fe20000010000 */
[----:B------:R-:W-:-:S04]  /*2b770*/  ISETP.NE.U32.AND P0, PT, RZ, UR6, PT ;  /* 0x00000006ff007c0c */ /* 0x000fc8000bf05070 */
[----:B------:R-:W-:Y:S02]  /*2b780*/  ISETP.NE.AND.EX P0, PT, RZ, UR7, PT, P0 ;  /* 0x00000007ff007c0c */ /* 0x000fe4000bf05300 */
[----:B--2---:R-:W-:Y:S02]  /*2b790*/  IADD3 R2, R2, 0x14400, RZ ;  /* 0x0001440002027810 */ /* 0x004fe40007ffe0ff */
[----:B---3--:R-:W-:Y:S02]  /*2b7a0*/  SHF.R.S32.HI R0, RZ, 0x1f, R3 ;  /* 0x0000001fff007819 */ /* 0x008fe40000011403 */
        /* <DEDUP_REMOVED lines=9> */
[----:B-1----:R-:W-:Y:S01]  /*2b840*/  IMAD.IADD R2, R3, 0x1, R0 ;  /* 0x0000000103027824 */ /* 0x002fe200078e0200 */
        /* <DEDUP_REMOVED lines=15> */
[----:B------:R-:W-:Y:S02]  /*2b940*/  IMAD.U32 R11, RZ, RZ, UR9 ;  /* 0x00000009ff0b7e24 */ /* 0x000fe4000f8e00ff */
[----:B------:R-:W-:Y:S02]  /*2b950*/  IMAD.MOV.U32 R12, RZ, RZ, 0x1 ;  /* 0x00000001ff0c7424 */ /* 0x000fe400078e00ff */
[----:B0-----:R-:W-:-:S07]  /*2b960*/  IMAD.MOV.U32 R13, RZ, RZ, RZ ;  /* 0x000000ffff0d7224 */ /* 0x001fce00078e00ff */
[----:B------:R-:W-:-:S07]  /*2b970*/  LEPC R20, `(.L_x_3187) ;  /* 0x000000001014794e */ /* 0x000fce0000000000 */
[----:B-1----:R-:W-:Y:S05]  /*2b980*/  CALL.ABS.NOINC R2 ;  /* 0x0000000002007343 */ /* 0x002fea0003c00000 */
.L_x_3187:
[----:B------:R-:W-:Y:S05]  /*2b990*/  BSYNC B6 ;  /* 0x0000000000067941 */ /* 0x000fea0003800000 */
.L_x_3186:
[----:B------:R-:W3:Y:S01]  /*2b9a0*/  LDL.LU R6, [R1+0x3c] ;  /* 0x00003c0001067983 */ /* 0x000ee20000300800 */
[----:B------:R-:W-:Y:S01]  /*2b9b0*/  ULDC.64 UR4, c[0x0][0x2d8] ;  /* 0x0000b60000047ab9 */ /* 0x000fe20000000a00 */
[----:B------:R-:W1:Y:S01]  /*2b9c0*/  LDC R7, c[0x0][0x448] ;  /* 0x00011200ff077b82 */ /* 0x000e620000000800 */
[----:B------:R-:W-:Y:S01]  /*2b9d0*/  ULDC.64 UR6, c[0x0][0x280] ;  /* 0x0000a00000067ab9 */ /* 0x000fe20000000a00 */
[----:B--2---:R-:W3:Y:S04]  /*2b9e0*/  LDL.LU.64 R2, [R1+0x48] ;  /* 0x0000480001027983 */ /* 0x004ee80000300a00 */
[----:B------:R-:W2:Y:S04]  /*2b9f0*/  LDL.LU R0, [R1+0x44] ;  /* 0x0000440001007983 */ /* 0x000ea80000300800 */
[----:B------:R-:W4:Y:S04]  /*2ba00*/  LDL.LU R4, [R1+0x54] ;  /* 0x0000540001047983 */ /* 0x000f280000300800 */
[----:B------:R-:W4:Y:S01]  /*2ba10*/  LDL.LU R5, [R1+0x30] ;  /* 0x0000300001057983 */ /* 0x000f220000300800 */
[----:B------:R-:W0:Y:S01]  /*2ba20*/  S2R R8, SR_TID.X ;  /* 0x0000000000087919 */ /* 0x000e220000002100 */
[----:B------:R-:W0:Y:S01]  /*2ba30*/  S2R R9, SR_TID.X ;  /* 0x0000000000097919 */ /* 0x000e220000002100 */
[----:B-1----:R-:W-:-:S02]  /*2ba40*/  ISETP.NE.AND P0, PT, R7, 0x1, PT ;  /* 0x000000010700780c */ /* 0x002fc40003f05270 */
[----:B0-----:R-:W-:-:S04]  /*2ba50*/  SHF.L.U32 R8, R8, 0x3, RZ ;  /* 0x0000000308087819 */ /* 0x001fc800000006ff */
[----:B------:R-:W-:Y:S01]  /*2ba60*/  LOP3.LUT R8, R8, 0x38, RZ, 0xc0, !PT ;  /* 0x0000003808087812 */ /* 0x000fe200078ec0ff */
[----:B------:R-:W-:-:S03]  /*2ba70*/  IMAD.SHL.U32 R9, R9, 0x8, RZ ;  /* 0x0000000809097824 */ /* 0x000fc600078e00ff */
[C---:B------:R-:W-:Y:S02]  /*2ba80*/  LOP3.LUT R11, R8.reuse, 0x40, RZ, 0xfc, !PT ;  /* 0x00000040080b7812 */ /* 0x040fe400078efcff */
[C---:B------:R-:W-:Y:S02]  /*2ba90*/  LOP3.LUT R10, R8.reuse, 0x80, RZ, 0xfc, !PT ;  /* 0x00000080080a7812 */ /* 0x040fe400078efcff */
[----:B------:R-:W-:Y:S02]  /*2baa0*/  LOP3.LUT R8, R8, 0xc0, RZ, 0xfc, !PT ;  /* 0x000000c008087812 */ /* 0x000fe400078efcff */
[----:B------:R-:W-:Y:S01]  /*2bab0*/  LOP3.LUT R9, R9, 0x38, RZ, 0xc0, !PT ;  /* 0x0000003809097812 */ /* 0x000fe200078ec0ff */
[----:B---3--:R-:W-:Y:S02]  /*2bac0*/  IMAD.MOV.U32 R3, RZ, RZ, R6 ;  /* 0x000000ffff037224 */ /* 0x008fe400078e0006 */
[----:B------:R-:W0:Y:S01]  /*2bad0*/  @P0 LDC R6, c[0x0][0x450] ;  /* 0x00011400ff060b82 */ /* 0x000e220000000800 */
[----:B--2---:R-:W-:-:S02]  /*2bae0*/  IMAD R0, R0, UR4, RZ ;  /* 0x0000000400007c24 */ /* 0x004fc4000f8e02ff */
[----:B------:R-:W-:-:S04]  /*2baf0*/  IMAD.WIDE.U32 R2, R18, UR4, R2 ;  /* 0x0000000412027c25 */ /* 0x000fc8000f8e0002 */
[----:B------:R-:W-:Y:S01]  /*2bb00*/  IMAD R0, R18, UR5, R0 ;  /* 0x0000000512007c24 */ /* 0x000fe2000f8e0200 */
[----:B------:R-:W-:-:S04]  /*2bb10*/  ULDC.64 UR4, c[0x0][0x2e0] ;  /* 0x0000b80000047ab9 */ /* 0x000fc80000000a00 */
[----:B------:R-:W-:Y:S01]  /*2bb20*/  IADD3 R3, R3, R0, RZ ;  /* 0x0000000003037210 */ /* 0x000fe20007ffe0ff */
[----:B----4-:R-:W-:Y:S02]  /*2bb30*/  IMAD R0, R4, UR4, RZ ;  /* 0x0000000404007c24 */ /* 0x010fe4000f8e02ff */
[----:B------:R-:W1:Y:S02]  /*2bb40*/  S2R R4, SR_TID.X ;  /* 0x0000000000047919 */ /* 0x000e640000002100 */
[C---:B------:R-:W-:Y:S02]  /*2bb50*/  IMAD R0, R5.reuse, UR5, R0 ;  /* 0x0000000505007c24 */ /* 0x040fe4000f8e0200 */
[----:B------:R-:W-:Y:S01]  /*2bb60*/  IMAD.WIDE.U32 R2, R5, UR4, R2 ;  /* 0x0000000405027c25 */ /* 0x000fe2000f8e0002 */
[----:B------:R-:W-:-:S03]  /*2bb70*/  ULDC.64 UR4, c[0x0][0x2d0] ;  /* 0x0000b40000047ab9 */ /* 0x000fc60000000a00 */
[----:B------:R-:W-:Y:S01]  /*2bb80*/  IMAD.IADD R3, R3, 0x1, R0 ;  /* 0x0000000103037824 */ /* 0x000fe200078e0200 */
[----:B-1----:R-:W-:-:S04]  /*2bb90*/  LOP3.LUT R4, R4, 0x7f, RZ, 0xc0, !PT ;  /* 0x0000007f04047812 */ /* 0x002fc800078ec0ff */
[----:B------:R-:W-:Y:S02]  /*2bba0*/  SHF.R.U32.HI R5, RZ, 0x3, R4 ;  /* 0x00000003ff057819 */ /* 0x000fe40000011604 */
[----:B------:R-:W1:Y:S02]  /*2bbb0*/  S2R R4, SR_TID.X ;  /* 0x0000000000047919 */ /* 0x000e640000002100 */
[----:B-1----:R-:W-:-:S05]  /*2bbc0*/  IMAD.SHL.U32 R4, R4, 0x10, RZ ;  /* 0x0000001004047824 */ /* 0x002fca00078e00ff */
[----:B------:R-:W-:Y:S02]  /*2bbd0*/  LOP3.LUT R4, R5, 0x70, R4, 0xf8, !PT ;  /* 0x0000007005047812 */ /* 0x000fe400078ef804 */
[----:B------:R-:W1:Y:S03]  /*2bbe0*/  @P0 LDC R5, c[0x0][0x44c] ;  /* 0x00011300ff050b82 */ /* 0x000e660000000800 */
[----:B------:R-:W-:-:S05]  /*2bbf0*/  IMAD R4, R17, 0x80, R4 ;  /* 0x0000008011047824 */ /* 0x000fca00078e0204 */
        /* <DEDUP_REMOVED lines=18> */
[----:B------:R-:W-:Y:S02]  /*2bd20*/  ISETP.GE.AND P2, PT, R10, UR4, PT ;  /* 0x000000040a007c0c */ /* 0x000fe4000bf46270 */
[----:B------:R-:W-:Y:S01]  /*2bd30*/  LEA R3, P4, R4, UR6, 0x1 ;  /* 0x0000000604037c11 */ /* 0x000fe2000f8808ff */
[----:B------:R-:W1:Y:S01]  /*2bd40*/  S2R R10, SR_TID.X ;  /* 0x00000000000a7919 */ /* 0x000e620000002100 */
[----:B------:R-:W-:Y:S01]  /*2bd50*/  IMAD.IADD R2, R5, 0x1, R6 ;  /* 0x0000000105027824 */ /* 0x000fe200078e0206 */
[----:B------:R-:W-:-:S02]  /*2bd60*/  ISETP.GE.AND P0, PT, R9, UR4, PT ;  /* 0x0000000409007c0c */ /* 0x000fc4000bf06270 */
[----:B------:R-:W-:Y:S01]  /*2bd70*/  ISETP.GE.AND P1, PT, R11, UR4, PT ;  /* 0x000000040b007c0c */ /* 0x000fe2000bf26270 */
[----:B------:R-:W-:Y:S01]  /*2bd80*/  UMOV UR4, 0xffffffff ;  /* 0xffffffff00047882 */ /* 0x000fe20000000000 */
[----:B------:R-:W-:Y:S02]  /*2bd90*/  LEA.HI.X R2, R4, UR7, R2, 0x1, P4 ;  /* 0x0000000704027c11 */ /* 0x000fe4000a0f0c02 */
[----:B-1----:R-:W-:-:S04]  /*2bda0*/  LOP3.LUT R10, R10, 0x7f, RZ, 0xc0, !PT ;  /* 0x0000007f0a0a7812 */ /* 0x002fc800078ec0ff */
        /* <DEDUP_REMOVED lines=19> */
[----:B0-----:R-:W-:-:S04]  /*2bee0*/  IADD3 R4, R17, 0x10, RZ ;  /* 0x0000001011047810 */ /* 0x001fc80007ffe0ff */
[----:B------:R-:W-:Y:S02]  /*2bef0*/  ISETP.GE.AND P5, PT, R4, R0, PT ;  /* 0x000000000400720c */ /* 0x000fe40003fa6270 */
[----:B------:R-:W0:Y:S11]  /*2bf00*/  SHFL.IDX PT, R4, R3, 0x1, 0x181f ;  /* 0x00381f0003047f89 */ /* 0x000e3600000e0000 */
[----:B0-----:R-:W-:-:S05]  /*2bf10*/  @!P5 LEA R5, P4, R9, R4, 0x1 ;  /* 0x000000040905d211 */ /* 0x001fca00078808ff */
[----:B------:R-:W-:Y:S02]  /*2bf20*/  @!P5 IMAD.X R4, RZ, RZ, R6, P4 ;  /* 0x000000ffff04d224 */ /* 0x000fe400020e0606 */
[----:B------:R-:W-:Y:S03]  /*2bf30*/  SHFL.IDX PT, R6, R2, 0x2, 0x181f ;  /* 0x00581f0002067f89 */ /* 0x000fe600000e0000 */
[----:B------:R-:W-:-:S04]  /*2bf40*/  @!P5 LOP3.LUT R5, R5, R4, RZ, 0x3c, !PT ;  /* 0x000000040505d212 */ /* 0x000fc800078e3cff */
[----:B------:R-:W-:-:S04]  /*2bf50*/  @!P5 LOP3.LUT R4, R5, R4, RZ, 0x3c, !PT ;  /* 0x000000040504d212 */ /* 0x000fc800078e3cff */
[----:B------:R-:W-:-:S05]  /*2bf60*/  @!P5 LOP3.LUT R5, R5, R4, RZ, 0x3c, !PT ;  /* 0x000000040505d212 */ /* 0x000fca00078e3cff */
[----:B------:R-:W-:Y:S04]  /*2bf70*/  @!P5 LDGSTS.E.BYPASS.LTC128B.128 [R8+0x14c00], desc[UR4][R4.64], !P0 ;  /* 0x14c000000408dfae */ /* 0x000fe8000c101d44 */
[----:B------:R-:W-:Y:S04]  /*2bf80*/  @!P5 LDGSTS.E.BYPASS.LTC128B.128 [R8+0x18c00], desc[UR4][R4.64+0x80], !P1 ;  /* 0x18c000800408dfae */ /* 0x000fe8000c901d44 */
[----:B------:R-:W-:Y:S04]  /*2bf90*/  @!P5 LDGSTS.E.BYPASS.LTC128B.128 [R8+0x1cc00], desc[UR4][R4.64+0x100], !P2 ;  /* 0x1cc001000408dfae */ /* 0x000fe8000d101d44 */
[----:B------:R0:W-:Y:S02]  /*2bfa0*/  @!P5 LDGSTS.E.BYPASS.LTC128B.128 [R8+0x20c00], desc[UR4][R4.64+0x180], !P3 ;  /* 0x20c001800408dfae */ /* 0x0001e4000d901d44 */
[----:B0-----:R-:W-:-:S05]  /*2bfb0*/  VIADD R4, R17, 0x20 ;  /* 0x0000002011047836 */ /* 0x001fca0000000000 */
        /* <DEDUP_REMOVED lines=53> */
[----:B------:R-:W0:Y:S04]  /*2c310*/  SHFL.IDX PT, R4, R3, 0x6, 0x181f ;  /* 0x00d81f0003047f89 */ /* 0x000e2800000e0000 */
[----:B------:R-:W1:Y:S07]  /*2c320*/  SHFL.IDX PT, R3, R3, 0x7, 0x181f ;  /* 0x00f81f0003037f89 */ /* 0x000e6e00000e0000 */
        /* <DEDUP_REMOVED lines=10> */
.L_x_3379:
[----:B------:R-:W-:Y:S01]  /*2c3d0*/  IADD3 R17, R17, 0x70, RZ ;  /* 0x0000007011117810 */ /* 0x000fe20007ffe0ff */
[----:B------:R-:W-:Y:S03]  /*2c3e0*/  BSSY B0, `(.L_x_3189) ;  /* 0x000000d000007945 */ /* 0x000fe60003800000 */
[----:B------:R-:W-:-:S13]  /*2c3f0*/  ISETP.GE.AND P4, PT, R17, R0, PT ;  /* 0x000000001100720c */ /* 0x000fda0003f86270 */
[----:B------:R-:W-:Y:S05]  /*2c400*/  @P4 BRA `(.L_x_3190) ;  /* 0x0000000000284947 */ /* 0x000fea0003800000 */
[----:B0-----:R-:W-:Y:S01]  /*2c410*/  LEA R2, P4, R9, R3, 0x1 ;  /* 0x0000000309027211 */ /* 0x001fe200078808ff */
        /* <DEDUP_REMOVED lines=9> */
.L_x_3190:
[----:B------:R-:W-:Y:S05]  /*2c4b0*/  BSYNC B0 ;  /* 0x0000000000007941 */ /* 0x000fea0003800000 */
.L_x_3189:
[----:B01----:R-:W2:Y:S01]  /*2c4c0*/  LDL R8, [R1+0x4] ;  /* 0x0000040001087983 */ /* 0x003ea20000100800 */
[----:B------:R-:W-:Y:S01]  /*2c4d0*/  PLOP3.LUT P0, PT, PT, PT, PT, 0x80, 0x0 ;  /* 0x000000000000781c */ /* 0x000fe20003f0f070 */
[----:B------:R-:W-:Y:S01]  /*2c4e0*/  NOP ;  /* 0x0000000000007918 */ /* 0x000fe20000000000 */
[----:B--2---:R-:W-:-:S11]  /*2c4f0*/  VIADD R10, R8, 0x38800 ;  /* 0x00038800080a7836 */ /* 0x004fd60000000000 */
.L_x_3191:
        /* <DEDUP_REMOVED lines=17> */
[----:B------:R-:W1:Y:S03]  /*2c610*/  SYNCS.PHASECHK.TRANS64.TRYWAIT P0, [R2+URZ+0x38820], R0 ;  /* 0x03882000020075a7 */ /* 0x000e66000800017f */
[----:B01----:R-:W-:Y:S05]  /*2c620*/  @!P0 BRA `(.L_x_3193) ;  /* 0x0000006400b88947 */ /* 0x003fea0003800000 */
.L_x_3380:
[----:B------:R-:W-:Y:S05]  /*2c630*/  BSYNC B0 ;  /* 0x0000000000007941 */ /* 0x000fea0003800000 */
.L_x_3192:
        /* <DEDUP_REMOVED lines=24> */
[----:B------:R-:W-:Y:S02]  /*2c7c0*/  ISETP.NE.AND.EX P0, PT, RZ, UR5, PT, P0 ;  /* 0x00000005ff007c0c */ /* 0x000fe4000bf05300 */
[----:B------:R-:W-:-:S11]  /*2c7d0*/  MOV R7, R2 ;  /* 0x0000000200077202 */ /* 0x000fd60000000f00 */
[----:B0-----:R-:W-:Y:S05]  /*2c7e0*/  @!P0 BRA `(.L_x_3200) ;  /* 0x0000000000548947 */ /* 0x001fea0003800000 */
[----:B------:R-:W2:Y:S01]  /*2c7f0*/  LDL R11, [R1+0x28] ;  /* 0x00002800010b7983 */ /* 0x000ea20000100800 */
[----:B------:R-:W0:Y:S03]  /*2c800*/  LDC R3, c[0x0][0x43c] ;  /* 0x00010f00ff037b82 */ /* 0x000e260000000800 */
[----:B------:R-:W3:Y:S01]  /*2c810*/  LDL R6, [R1+0x10] ;  /* 0x0000100001067983 */ /* 0x000ee20000100800 */
[----:B------:R-:W-:Y:S01]  /*2c820*/  IMAD.MOV.U32 R0, RZ, RZ, R2 ;  /* 0x000000ffff007224 */ /* 0x000fe200078e0002 */
[----:B------:R-:W-:Y:S01]  /*2c830*/  ULDC.64 UR6, c[0x0][0x428] ;  /* 0x00010a0000067ab9 */ /* 0x000fe20000000a00 */
[----:B------:R-:W-:Y:S01]  /*2c840*/  ULDC.64 UR8, c[0x0][0x208] ;  /* 0x0000820000087ab9 */ /* 0x000fe20000000a00 */
[----:B0-----:R-:W-:-:S13]  /*2c850*/  ISETP.NE.AND P0, PT, R3, 0x1, PT ;  /* 0x000000010300780c */ /* 0x001fda0003f05270 */
[----:B-----5:R-:W0:Y:S02]  /*2c860*/  @P0 LDC.64 R4, c[0x0][0x440] ;  /* 0x00011000ff040b82 */ /* 0x020e240000000a00 */
[----:B0-----:R-:W-:-:S05]  /*2c870*/  @P0 IMAD.HI.U32 R4, R2, R4, RZ ;  /* 0x0000000402040227 */ /* 0x001fca00078e00ff */
[----:B------:R-:W-:-:S04]  /*2c880*/  @P0 SHF.R.U32.HI R0, RZ, R5, R4 ;  /* 0x00000005ff000219 */ /* 0x000fc80000011604 */
[--C-:B------:R-:W-:Y:S01]  /*2c890*/  SHF.R.S32.HI R5, RZ, 0x1f, R0.reuse ;  /* 0x0000001fff057819 */ /* 0x100fe20000011400 */
[--C-:B------:R-:W-:Y:S02]  /*2c8a0*/  IMAD.MOV R7, RZ, RZ, -R0.reuse ;  /* 0x000000ffff077224 */ /* 0x100fe400078e0a00 */
[----:B------:R-:W-:Y:S02]  /*2c8b0*/  IMAD.MOV.U32 R4, RZ, RZ, R0 ;  /* 0x000000ffff047224 */ /* 0x000fe400078e0000 */
[----:B------:R-:W-:Y:S02]  /*2c8c0*/  IMAD R7, R3, R7, R2 ;  /* 0x0000000703077224 */ /* 0x000fe400078e0202 */
[----:B--2---:R-:W-:-:S04]  /*2c8d0*/  IMAD R3, R11, UR6, RZ ;  /* 0x000000060b037c24 */ /* 0x004fc8000f8e02ff */
[C---:B---3--:R-:W-:Y:S02]  /*2c8e0*/  IMAD R3, R6.reuse, UR7, R3 ;  /* 0x0000000706037c24 */ /* 0x048fe4000f8e0203 */
[----:B------:R-:W-:-:S05]  /*2c8f0*/  IMAD.WIDE.U32 R4, R6, UR6, R4 ;  /* 0x0000000606047c25 */ /* 0x000fca000f8e0004 */
[----:B------:R-:W-:Y:S02]  /*2c900*/  IADD3 R0, R3, R5, RZ ;  /* 0x0000000503007210 */ /* 0x000fe40007ffe0ff */
[----:B------:R-:W-:-:S04]  /*2c910*/  LEA R12, P0, R4, UR4, 0x2 ;  /* 0x00000004040c7c11 */ /* 0x000fc8000f8010ff */
[----:B------:R-:W-:-:S05]  /*2c920*/  LEA.HI.X R13, R4, UR5, R0, 0x2, P0 ;  /* 0x00000005040d7c11 */ /* 0x000fca00080f1400 */
[----:B------:R0:W5:Y:S04]  /*2c930*/  LDG.E R4, desc[UR8][R12.64] ;  /* 0x000000080c047981 */ /* 0x000168000c1e1900 */
.L_x_3200:
[----:B------:R-:W2:Y:S01]  /*2c940*/  LDL R0, [R1+0x4] ;  /* 0x0000040001007983 */ /* 0x000ea20000100800 */
[----:B------:R-:W-:Y:S01]  /*2c950*/  BSSY B3, `(.L_x_3201) ;  /* 0x0000005000037945 */ /* 0x000fe20003800000 */
[----:B--2---:R-:W-:Y:S01]  /*2c960*/  IMAD R3, R8, 0x8, R0 ;  /* 0x0000000808037824 */ /* 0x004fe200078e0200 */
[----:B------:R-:W-:-:S04]  /*2c970*/  SHF.L.U32 R0, R9, 0x1f, RZ ;  /* 0x0000001f09007819 */ /* 0x000fc800000006ff */
[----:B------:R-:W1:Y:S02]  /*2c980*/  SYNCS.PHASECHK.TRANS64.TRYWAIT P0, [R3+URZ+0x38840], R0 ;  /* 0x03884000030075a7 */ /* 0x000e64000800017f */
[----:B-1----:R-:W-:Y:S05]  /*2c990*/  @!P0 BRA `(.L_x_3202) ;  /* 0x0000006000f48947 */ /* 0x002fea0003800000 */
.L_x_3381:
[----:B------:R-:W-:Y:S05]  /*2c9a0*/  BSYNC B3 ;  /* 0x0000000000037941 */ /* 0x000fea0003800000 */
.L_x_3201:
        /* <DEDUP_REMOVED lines=12> */
.L_x_3204:
[----:B------:R-:W-:Y:S05]  /*2ca70*/  BSYNC B3 ;  /* 0x0000000000037941 */ /* 0x000fea0003800000 */
.L_x_3203:
[----:B------:R-:W2:Y:S04]  /*2ca80*/  LDL R5, [R1+0x4] ;  /* 0x0000040001057983 */ /* 0x000ea80000100800 */
[----:B-1----:R-:W3:Y:S01]  /*2ca90*/  LDL R0, [R1+0x18] ;  /* 0x0000180001007983 */ /* 0x002ee20000100800 */
        /* <DEDUP_REMOVED lines=8> */
[----:B--2---:R-:W-:-:S02]  /*2cb20*/  IMAD R6, R8, 0xa000, R5 ;  /* 0x0000a00008067824 */ /* 0x004fc400078e0205 */
[----:B---3--:R-:W-:Y:S02]  /*2cb30*/  IMAD R0, R7, 0x50, R0 ;  /* 0x0000005007007824 */ /* 0x008fe400078e0200 */
[----:B------:R-:W-:-:S09]  /*2cb40*/  VIADD R5, R6, 0x24400 ;  /* 0x0002440006057836 */ /* 0x000fd20000000000 */
.L_x_3205:
        /* <DEDUP_REMOVED lines=16> */
.L_x_3206:
        /* <DEDUP_REMOVED lines=16> */
.L_x_3207:
        /* <DEDUP_REMOVED lines=16> */
.L_x_3208:
        /* <DEDUP_REMOVED lines=13> */
[----:B--2---:R-:W-:Y:S02]  /*2cf20*/  SHF.L.U32 R0, R12, 0x1f, RZ ;  /* 0x0000001f0c007819 */ /* 0x004fe400000006ff */
[----:B---3--:R-:W-:-:S04]  /*2cf30*/  LEA R3, R6, R10, 0x3 ;  /* 0x0000000a06037211 */ /* 0x008fc800078e18ff */
[----:B------:R-:W0:Y:S02]  /*2cf40*/  SYNCS.PHASECHK.TRANS64.TRYWAIT P0, [R3+URZ+0x60], R0 ;  /* 0x00006000030075a7 */ /* 0x000e24000800017f */
[----:B0-----:R-:W-:Y:S05]  /*2cf50*/  @!P0 BRA `(.L_x_3210) ;  /* 0x0000005c00988947 */ /* 0x001fea0003800000 */
.L_x_3382:
[----:B------:R-:W-:Y:S05]  /*2cf60*/  BSYNC B3 ;  /* 0x0000000000037941 */ /* 0x000fea0003800000 */
.L_x_3209:
        /* <DEDUP_REMOVED lines=14> */
.L_x_3212:
[----:B------:R-:W-:Y:S05]  /*2d050*/  BSYNC B3 ;  /* 0x0000000000037941 */ /* 0x000fea0003800000 */
.L_x_3211:
        /* <DEDUP_REMOVED lines=15> */
.L_x_3213:
        /* <DEDUP_REMOVED lines=16> */
.L_x_3214:
        /* <DEDUP_REMOVED lines=16> */
.L_x_3215:
        /* <DEDUP_REMOVED lines=16> */
.L_x_3216:
        /* <DEDUP_REMOVED lines=13> */
.L_x_3199:
[----:B------:R-:W-:Y:S05]  /*2d520*/  BSYNC B1 ;  /* 0x0000000000017941 */ /* 0x000fea0003800000 */
.L_x_3198:
[----:B------:R-:W2:Y:S04]  /*2d530*/  LDL.LU R0, [R1+0x34] ;  /* 0x0000340001007983 */ /* 0x000ea80000300800 */
[----:B------:R1:W-:Y:S04]  /*2d540*/  STL [R1+0x8], R8 ;  /* 0x0000080801007387 */ /* 0x0003e80000100800 */
[----:B------:R1:W-:Y:S02]  /*2d550*/  STL [R1+0x14], R9 ;  /* 0x0000140901007387 */ /* 0x0003e40000100800 */
[----:B-12---:R-:W-:-:S07]  /*2d560*/  VIADD R0, R0, 0xfffffffd ;  /* 0xfffffffd00007836 */ /* 0x006fce0000000000 */
.L_x_3197:
[----:B------:R-:W-:Y:S05]  /*2d570*/  BSYNC B2 ;  /* 0x0000000000027941 */ /* 0x000fea0003800000 */
.L_x_3196:
[----:B------:R-:W-:-:S13]  /*2d580*/  ISETP.NE.AND P0, PT, R2, RZ, PT ;  /* 0x000000ff0200720c */ /* 0x000fda0003f05270 */
[----:B------:R-:W-:Y:S05]  /*2d590*/  @!P0 BRA `(.L_x_3195) ;  /* 0x0000001c00088947 */ /* 0x000fea0003800000 */
[----:B0-----:R0:W5:Y:S02]  /*2d5a0*/  LDL R7, [R1] ;  /* 0x0000000001077983 */ /* 0x0011640000100800 */
.L_x_3255:
        /* <DEDUP_REMOVED lines=32> */
[----:B------:R-:W-:-:S05]  /*2d7b0*/  IMAD.WIDE.U32 R2, R9, UR6, R2 ;  /* 0x0000000609027c25 */ /* 0x000fca000f8e0002 */
[----:B------:R-:W-:Y:S02]  /*2d7c0*/  IADD3 R3, R6, R3, RZ ;  /* 0x0000000306037210 */ /* 0x000fe40007ffe0ff */
[----:B------:R-:W-:-:S04]  /*2d7d0*/  LEA R6, P0, R2, UR4, 0x2 ;  /* 0x0000000402067c11 */ /* 0x000fc8000f8010ff */
[----:B------:R-:W-:-:S06]  /*2d7e0*/  LEA.HI.X R7, R2, UR5, R3, 0x2, P0 ;  /* 0x0000000502077c11 */ /* 0x000fcc00080f1403 */
[----:B------:R1:W5:Y:S03]  /*2d7f0*/  LDG.E R7, desc[UR8][R6.64] ;  /* 0x0000000806077981 */ /* 0x000366000c1e1900 */
.L_x_3219:
[----:B------:R-:W2:Y:S01]  /*2d800*/  LDL R2, [R1+0x4] ;  /* 0x0000040001027983 */ /* 0x000ea20000100800 */
[----:B------:R-:W-:Y:S01]  /*2d810*/  BSSY B2, `(.L_x_3220) ;  /* 0x0000005000027945 */ /* 0x000fe20003800000 */
[----:B--2---:R-:W-:Y:S01]  /*2d820*/  IMAD R3, R4, 0x8, R2 ;  /* 0x0000000804037824 */ /* 0x004fe200078e0202 */
[----:B------:R-:W-:-:S04]  /*2d830*/  SHF.L.U32 R2, R5, 0x1f, RZ ;  /* 0x0000001f05027819 */ /* 0x000fc800000006ff */
[----:B------:R-:W2:Y:S02]  /*2d840*/  SYNCS.PHASECHK.TRANS64.TRYWAIT P0, [R3+URZ+0x38840], R2 ;  /* 0x03884002030075a7 */ /* 0x000ea4000800017f */
[----:B--2---:R-:W-:Y:S05]  /*2d850*/  @!P0 BRA `(.L_x_3221) ;  /* 0x00000054006c8947 */ /* 0x004fea0003800000 */
.L_x_3383:
[----:B------:R-:W-:Y:S05]  /*2d860*/  BSYNC B2 ;  /* 0x0000000000027941 */ /* 0x000fea0003800000 */
.L_x_3220:
        /* <DEDUP_REMOVED lines=12> */
.L_x_3223:
[----:B------:R-:W-:Y:S05]  /*2d930*/  BSYNC B2 ;  /* 0x0000000000027941 */ /* 0x000fea0003800000 */
.L_x_3222:
        /* <DEDUP_REMOVED lines=13> */
.L_x_3224:
        /* <DEDUP_REMOVED lines=16> */
.L_x_3225:
        /* <DEDUP_REMOVED lines=16> */
.L_x_3226:
        /* <DEDUP_REMOVED lines=16> */
.L_x_3227:
        /* <DEDUP_REMOVED lines=13> */
[----:B--2---:R-:W-:Y:S02]  /*2dde0*/  SHF.L.U32 R3, R12, 0x1f, RZ ;  /* 0x0000001f0c037819 */ /* 0x004fe400000006ff */
[----:B---3--:R-:W-:-:S04]  /*2ddf0*/  LEA R2, R9, R10, 0x3 ;  /* 0x0000000a09027211 */ /* 0x008fc800078e18ff */
[----:B------:R-:W1:Y:S02]  /*2de00*/  SYNCS.PHASECHK.TRANS64.TRYWAIT P0, [R2+URZ+0x60], R3 ;  /* 0x00006003020075a7 */ /* 0x000e64000800017f */
[----:B-1----:R-:W-:Y:S05]  /*2de10*/  @!P0 BRA `(.L_x_3229) ;  /* 0x0000005000108947 */ /* 0x002fea0003800000 */
.L_x_3384:
[----:B------:R-:W-:Y:S05]  /*2de20*/  BSYNC B2 ;  /* 0x0000000000027941 */ /* 0x000fea0003800000 */
.L_x_3228:
        /* <DEDUP_REMOVED lines=11> */
.L_x_3231:
[----:B------:R-:W-:Y:S05]  /*2dee0*/  BSYNC B2 ;  /* 0x0000000000027941 */ /* 0x000fea0003800000 */
.L_x_3230:
[----:B-1----:R-:W2:Y:S01]  /*2def0*/  LDL.LU R3, [R1+0x8] ;  /* 0x0000080001037983 */ /* 0x002ea20000300800 */
        /* <DEDUP_REMOVED lines=9> */
[----:B------:R-:W-:Y:S01]  /*2df90*/  IADD3 R2, R2, 0x50, RZ ;  /* 0x0000005002027810 */ /* 0x000fe20007ffe0ff */
[----:B---3--:R-:W-:Y:S02]  /*2dfa0*/  IMAD R6, R6, 0x50, R9 ;  /* 0x0000005006067824 */ /* 0x008fe400078e0209 */
[----:B--2---:R-:W-:-:S04]  /*2dfb0*/  IMAD R3, R3, 0xa000, R11 ;  /* 0x0000a00003037824 */ /* 0x004fc800078e020b */
[----:B------:R-:W-:-:S07]  /*2dfc0*/  VIADD R9, R3, 0x400 ;  /* 0x0000040003097836 */ /* 0x000fce0000000000 */
.L_x_3232:
        /* <DEDUP_REMOVED lines=16> */
.L_x_3233:
        /* <DEDUP_REMOVED lines=16> */
.L_x_3234:
        /* <DEDUP_REMOVED lines=16> */
.L_x_3235:
        /* <DEDUP_REMOVED lines=13> */
.L_x_3218:
[----:B------:R-:W-:Y:S05]  /*2e3a0*/  BSYNC B1 ;  /* 0x0000000000017941 */ /* 0x000fea0003800000 */
.L_x_3217:
        /* <DEDUP_REMOVED lines=23> */
[----:B-1---5:R-:W-:-:S04]  /*2e520*/  @P0 IMAD.HI.U32 R7, R6, R2, RZ ;  /* 0x0000000206070227 */ /* 0x022fc800078e00ff */
[----:B------:R-:W-:Y:S01]  /*2e530*/  IMAD.MOV.U32 R2, RZ, RZ, R6 ;  /* 0x000000ffff027224 */ /* 0x000fe200078e0006 */
[----:B------:R-:W-:-:S04]  /*2e540*/  @P0 SHF.R.U32.HI R2, RZ, R3, R7 ;  /* 0x00000003ff020219 */ /* 0x000fc80000011607 */
[----:B------:R-:W-:-:S05]  /*2e550*/  IADD3 R3, -R2, RZ, RZ ;  /* 0x000000ff02037210 */ /* 0x000fca0007ffe1ff */
        /* <DEDUP_REMOVED lines=9> */
.L_x_3238:
[----:B------:R-:W4:Y:S01]  /*2e5f0*/  LDL R2, [R1+0x4] ;  /* 0x0000040001027983 */ /* 0x000f220000100800 */
[----:B------:R-:W-:Y:S01]  /*2e600*/  SHF.L.U32 R3, R11, 0x1f, RZ ;  /* 0x0000001f0b037819 */ /* 0x000fe200000006ff */
[----:B------:R-:W-:Y:S01]  /*2e610*/  BSSY B2, `(.L_x_3239) ;  /* 0x0000004000027945 */ /* 0x000fe20003800000 */
[----:B----4-:R-:W-:-:S04]  /*2e620*/  IMAD R2, R12, 0x8, R2 ;  /* 0x000000080c027824 */ /* 0x010fc800078e0202 */
[----:B------:R-:W4:Y:S02]  /*2e630*/  SYNCS.PHASECHK.TRANS64.TRYWAIT P0, [R2+URZ+0x38840], R3 ;  /* 0x03884003020075a7 */ /* 0x000f24000800017f */
[----:B----4-:R-:W-:Y:S05]  /*2e640*/  @!P0 BRA `(.L_x_3240) ;  /* 0x0000004800188947 */ /* 0x010fea0003800000 */
.L_x_3385:
[----:B------:R-:W-:Y:S05]  /*2e650*/  BSYNC B2 ;  /* 0x0000000000027941 */ /* 0x000fea0003800000 */
.L_x_3239:
        /* <DEDUP_REMOVED lines=12> */
.L_x_3242:
[----:B------:R-:W-:Y:S05]  /*2e720*/  BSYNC B2 ;  /* 0x0000000000027941 */ /* 0x000fea0003800000 */
.L_x_3241:
[----:B------:R-:W3:Y:S04]  /*2e730*/  LDL R8, [R1+0x8] ;  /* 0x0000080001087983 */ /* 0x000ee80000100800 */
[----:B------:R-:W3:Y:S04]  /*2e740*/  LDL R9, [R1+0x4] ;  /* 0x0000040001097983 */ /* 0x000ee80000100800 */
[----:B----4-:R-:W4:Y:S01]  /*2e750*/  LDL R2, [R1+0x18] ;  /* 0x0000180001027983 */ /* 0x010f220000100800 */
[----:B--2---:R-:W-:-:S04]  /*2e760*/  MOV R11, RZ ;  /* 0x000000ff000b7202 */ /* 0x004fc80000000f00 */
[----:B------:R-:W-:Y:S01]  /*2e770*/  R2UR UR10, R11 ;  /* 0x000000000b0a72ca */ /* 0x000fe200000e0000 */
[----:B------:R-:W-:Y:S01]  /*2e780*/  UIADD3 UR4, UP0, UR36, 0x370, URZ ;  /* 0x0000037024047890 */ /* 0x000fe2000ff1e03f */
[----:B------:R-:W-:Y:S01]  /*2e790*/  PLOP3.LUT P0, PT, PT, PT, PT, 0x80, 0x0 ;  /* 0x000000000000781c */ /* 0x000fe20003f0f070 */
[----:B------:R-:W-:Y:S01]  /*2e7a0*/  UMOV UR6, 0x0 ;  /* 0x0000000000067882 */ /* 0x000fe20000000000 */
[----:B------:R-:W-:Y:S01]  /*2e7b0*/  UMOV UR7, 0x14f00000 ;  /* 0x14f0000000077882 */ /* 0x000fe20000000000 */
[----:B------:R-:W-:Y:S01]  /*2e7c0*/  UIADD3.X UR5, URZ, UR37, URZ, UP0, !UPT ;  /* 0x000000253f057290 */ /* 0x000fe200087fe43f */
[C---:B---3--:R-:W-:Y:S02]  /*2e7d0*/  IMAD R3, R8.reuse, 0x8, R10 ;  /* 0x0000000808037824 */ /* 0x048fe400078e020a */
[----:B------:R-:W-:Y:S02]  /*2e7e0*/  IMAD R8, R8, 0xa000, R9 ;  /* 0x0000a00008087824 */ /* 0x000fe400078e0209 */
[----:B------:R-:W-:-:S02]  /*2e7f0*/  VIADD R3, R3, 0x30 ;  /* 0x0000003003037836 */ /* 0x000fc40000000000 */
[----:B----4-:R-:W-:Y:S02]  /*2e800*/  IMAD R2, R6, 0x50, R2 ;  /* 0x0000005006027824 */ /* 0x010fe400078e0202 */
[----:B------:R-:W-:-:S07]  /*2e810*/  VIADD R9, R8, 0x24400 ;  /* 0x0002440008097836 */ /* 0x000fce0000000000 */
.L_x_3243:
        /* <DEDUP_REMOVED lines=16> */
.L_x_3244:
        /* <DEDUP_REMOVED lines=16> */
.L_x_3245:
        /* <DEDUP_REMOVED lines=16> */
.L_x_3246:
        /* <DEDUP_REMOVED lines=15> */
.L_x_3386:
[----:B------:R-:W-:Y:S05]  /*2ec10*/  BSYNC B2 ;  /* 0x0000000000027941 */ /* 0x000fea0003800000 */
.L_x_3247:
[----:B------:R-:W-:Y:S01]  /*2ec20*/  BSSY B2, `(.L_x_3249) ;  /* 0x000000b000027945 */ /* 0x000fe20003800000 */
[----:B------:R-:W-:Y:S01]  /*2ec30*/  IMAD.MOV.U32 R8, RZ, RZ, 0x0 ;  /* 0x00000000ff087424 */ /* 0x000fe200078e00ff */
[----:B------:R-:W-:Y:S02]  /*2ec40*/  MOV R9, 0x14f00000 ;  /* 0x14f0000000097802 */ /* 0x000fe40000000f00 */
        /* <DEDUP_REMOVED lines=8> */
.L_x_3250:
[----:B------:R-:W-:Y:S05]  /*2ecd0*/  BSYNC B2 ;  /* 0x0000000000027941 */ /* 0x000fea0003800000 */
.L_x_3249:
        /* <DEDUP_REMOVED lines=13> */
.L_x_3251:
        /* <DEDUP_REMOVED lines=16> */
.L_x_3252:
        /* <DEDUP_REMOVED lines=16> */
.L_x_3253:
        /* <DEDUP_REMOVED lines=16> */
.L_x_3254:
        /* <DEDUP_REMOVED lines=13> */
.L_x_3237:
[----:B------:R-:W-:Y:S05]  /*2f180*/  BSYNC B1 ;  /* 0x0000000000017941 */ /* 0x000fea0003800000 */
.L_x_3236:
[C---:B------:R-:W-:Y:S01]  /*2f190*/  ISETP.GT.AND P0, PT, R0.reuse, 0x1, PT ;  /* 0x000000010000780c */ /* 0x040fe20003f04270 */
[----:B------:R-:W-:-:S12]  /*2f1a0*/  VIADD R0, R0, 0xfffffffe ;  /* 0xfffffffe00007836 */ /* 0x000fd80000000000 */
[----:B------:R-:W-:Y:S05]  /*2f1b0*/  @P0 BRA `(.L_x_3255) ;  /* 0xffffffe000fc0947 */ /* 0x000fea000383ffff */
.L_x_3195:
[----:B------:R-:W-:Y:S05]  /*2f1c0*/  BSYNC B0 ;  /* 0x0000000000007941 */ /* 0x000fea0003800000 */
.L_x_3194:
        /* <DEDUP_REMOVED lines=18> */
.L_x_3257:
[----:B------:R-:W-:Y:S05]  /*2f2f0*/  BSYNC B0 ;  /* 0x0000000000007941 */ /* 0x000fea0003800000 */
.L_x_3256:
[----:B------:R-:W4:Y:S01]  /*2f300*/  LDL R0, [R1+0x24] ;  /* 0x0000240001007983 */ /* 0x000f220000100800 */
[----:B------:R-:W-:Y:S01]  /*2f310*/  BSSY B0, `(.L_x_3258) ;  /* 0x0000060000007945 */ /* 0x000fe20003800000 */
[----:B----4-:R-:W-:-:S13]  /*2f320*/  LOP3.LUT P0, RZ, R0, 0x1, RZ, 0xc0, !PT ;  /* 0x0000000100ff7812 */ /* 0x010fda000780c0ff */
[----:B------:R-:W-:Y:S05]  /*2f330*/  @!P0 BRA `(.L_x_3259) ;  /* 0x0000000400748947 */ /* 0x000fea0003800000 */
[----:B0-----:R-:W4:Y:S04]  /*2f340*/  LDL R4, [R1+0x4] ;  /* 0x0000040001047983 */ /* 0x001f280000100800 */
[----:B------:R-:W4:Y:S04]  /*2f350*/  LDL R0, [R1+0x8] ;  /* 0x0000080001007983 */ /* 0x000f280000100800 */
[----:B------:R-:W2:Y:S01]  /*2f360*/  LDL R2, [R1+0x14] ;  /* 0x0000140001027983 */ /* 0x000ea20000100800 */
[----:B------:R-:W-:Y:S01]  /*2f370*/  BSSY B1, `(.L_x_3260) ;  /* 0x0000006000017945 */ /* 0x000fe20003800000 */
[----:B------:R-:W-:-:S02]  /*2f380*/  ISETP.NE.AND P1, PT, R3, RZ, PT ;  /* 0x000000ff0300720c */ /* 0x000fc40003f25270 */
[----:B----4-:R-:W-:Y:S02]  /*2f390*/  LEA R0, R0, R4, 0x3 ;  /* 0x0000000400007211 */ /* 0x010fe400078e18ff */
[----:B--2---:R-:W-:-:S04]  /*2f3a0*/  SHF.L.U32 R2, R2, 0x1f, RZ ;  /* 0x0000001f02027819 */ /* 0x004fc800000006ff */
[----:B------:R-:W0:Y:S02]  /*2f3b0*/  SYNCS.PHASECHK.TRANS64.TRYWAIT P0, [R0+URZ+0x38860], R2 ;  /* 0x03886002000075a7 */ /* 0x000e24000800017f */
[----:B0-----:R-:W-:Y:S05]  /*2f3c0*/  @!P0 BRA `(.L_x_3261) ;  /* 0x0000003800e08947 */ /* 0x001fea0003800000 */
.L_x_3387:
[----:B------:R-:W-:Y:S05]  /*2f3d0*/  BSYNC B1 ;  /* 0x0000000000017941 */ /* 0x000fea0003800000 */
.L_x_3260:
        /* <DEDUP_REMOVED lines=9> */
.L_x_3263:
[----:B------:R-:W-:Y:S05]  /*2f470*/  BSYNC B1 ;  /* 0x0000000000017941 */ /* 0x000fea0003800000 */
.L_x_3262:
[----:B------:R-:W2:Y:S04]  /*2f480*/  LDL.LU R5, [R1+0x18] ;  /* 0x0000180001057983 */ /* 0x000ea80000300800 */
[----:B------:R-:W2:Y:S04]  /*2f490*/  LDL.LU R3, [R1+0xc] ;  /* 0x00000c0001037983 */ /* 0x000ea80000300800 */
[----:B------:R-:W4:Y:S04]  /*2f4a0*/  LDL R4, [R1+0x4] ;  /* 0x0000040001047983 */ /* 0x000f280000100800 */
[----:B0-----:R-:W4:Y:S01]  /*2f4b0*/  LDL R2, [R1+0x8] ;  /* 0x0000080001027983 */ /* 0x001f220000100800 */
        /* <DEDUP_REMOVED lines=8> */
[----:B----4-:R-:W-:-:S04]  /*2f540*/  IMAD R2, R2, 0xa000, R4 ;  /* 0x0000a00002027824 */ /* 0x010fc800078e0204 */
[----:B------:R-:W-:-:S07]  /*2f550*/  VIADD R4, R2, 0x400 ;  /* 0x0000040002047836 */ /* 0x000fce0000000000 */
.L_x_3264:
        /* <DEDUP_REMOVED lines=12> */
[----:B------:R-:W-:Y:S01]  /*2f620*/  UMOV UR6, 0x0 ;  /* 0x0000000000067882 */ /* 0x000fe20000000000 */
[----:B------:R-:W-:Y:S01]  /*2f630*/  IADD3 R4, R2, 0x2c00, RZ ;  /* 0x00002c0002047810 */ /* 0x000fe20007ffe0ff */
[----:B------:R-:W-:Y:S01]  /*2f640*/  UMOV UR7, 0x14f00000 ;  /* 0x14f0000000077882 */ /* 0x000fe20000000000 */
[----:B------:R-:W-:-:S09]  /*2f650*/  UMOV UR10, 0x40 ;  /* 0x00000040000a7882 */ /* 0x000fd20000000000 */
.L_x_3265:
        /* <DEDUP_REMOVED lines=16> */
.L_x_3266:
        /* <DEDUP_REMOVED lines=16> */
.L_x_3267:
        /* <DEDUP_REMOVED lines=11> */
.L_x_3259:
[----:B------:R-:W-:Y:S05]  /*2f910*/  BSYNC B0 ;  /* 0x0000000000007941 */ /* 0x000fea0003800000 */
.L_x_3258:
[----:B------:R-:W4:Y:S04]  /*2f920*/  LDL.LU R5, [R1+0x8] ;  /* 0x0000080001057983 */ /* 0x000f280000300800 */
[----:B0-----:R-:W2:Y:S01]  /*2f930*/  LDL.LU R4, [R1+0x14] ;  /* 0x0000140001047983 */ /* 0x001ea20000300800 */
[----:B----4-:R-:W-:-:S05]  /*2f940*/  VIADD R0, R5, 0x1 ;  /* 0x0000000105007836 */ /* 0x010fca0000000000 */
[----:B------:R-:W-:-:S04]  /*2f950*/  ISETP.NE.AND P0, PT, R0, 0x2, PT ;  /* 0x000000020000780c */ /* 0x000fc80003f05270 */
[----:B------:R-:W-:Y:S02]  /*2f960*/  SEL R2, RZ, 0x1, P0 ;  /* 0x00000001ff027807 */ /* 0x000fe40000000000 */
[----:B------:R-:W-:Y:S02]  /*2f970*/  SEL R0, R0, RZ, P0 ;  /* 0x000000ff00007207 */ /* 0x000fe40000000000 */
[----:B--2---:R-:W-:-:S03]  /*2f980*/  LOP3.LUT R4, R4, R2, RZ, 0x3c, !PT ;  /* 0x0000000204047212 */ /* 0x004fc600078e3cff */
[----:B------:R2:W-:Y:S04]  /*2f990*/  STL [R1+0x8], R0 ;  /* 0x0000080001007387 */ /* 0x0005e80000100800 */
[----:B------:R2:W-:Y:S02]  /*2f9a0*/  STL [R1+0x14], R4 ;  /* 0x0000140401007387 */ /* 0x0005e40000100800 */
.L_x_3174:
[----:B------:R-:W-:Y:S05]  /*2f9b0*/  BSYNC B7 ;  /* 0x0000000000077941 */ /* 0x000fea0003800000 */
.L_x_3172:
        /* <DEDUP_REMOVED lines=10> */
[----:B------:R2:W-:Y:S01]  /*2fa60*/  STL [R1+0x4], R0 ;  /* 0x0000040001007387 */ /* 0x0005e20000100800 */
[----:B------:R-:W-:Y:S06]  /*2fa70*/  BAR.ARV 0x4, 0x180 ;  /* 0x0106000000007b1d */ /* 0x000fec0000002000 */
[----:B------:R-:W-:Y:S05]  /*2fa80*/  BRA `(.L_x_3269) ;  /* 0x0000000800e47947 */ /* 0x000fea0003800000 */
.L_x_3268:
[----:B---3--:R-:W2:Y:S01]  /*2fa90*/  S2R R6, SR_TID.X ;  /* 0x0000000000067919 */ /* 0x008ea20000002100 */
        /* <DEDUP_REMOVED lines=36> */
.L_x_3397:
[----:B------:R-:W-:Y:S02]  /*2fce0*/  ULDC UR4, c[0x0][0xc38] ;  /* 0x00030e0000047ab9 */ /* 0x000fe40000000800 */
[----:B------:R-:W-:-:S04]  /*2fcf0*/  IMAD.U32 R4, RZ, RZ, UR4 ;  /* 0x00000004ff047e24 */ /* 0x000fc8000f8e00ff */
[----:B---3--:R-:W-:-:S04]  /*2fd00*/  IMAD R16, R16, R4, RZ ;  /* 0x0000000410107224 */ /* 0x008fc800078e02ff */
[----:B------:R-:W-:-:S05]  /*2fd10*/  IMAD.IADD R5, R5, 0x1, R16 ;  /* 0x0000000105057824 */ /* 0x000fca00078e0210 */
[----:B------:R-:W-:-:S13]  /*2fd20*/  ISETP.GT.AND P6, PT, R5, R0, PT ;  /* 0x000000000500720c */ /* 0x000fda0003fc4270 */
[----:B------:R-:W-:Y:S05]  /*2fd30*/  @P6 BRA `(.L_x_3271) ;  /* 0x0000000000a06947 */ /* 0x000fea0003800000 */
.L_x_3276:
[----:B--2---:R-:W2:Y:S01]  /*2fd40*/  LDC R2, c[0x0][0xc3c] ;  /* 0x00030f00ff027b82 */ /* 0x004ea20000000800 */
[----:B------:R-:W-:-:S05]  /*2fd50*/  VIADD R19, R19, 0x1f ;  /* 0x0000001f13137836 */ /* 0x000fca0000000000 */
[----:B--2---:R-:W-:-:S13]  /*2fd60*/  ISETP.GE.AND P6, PT, R19, R2, PT ;  /* 0x000000021300720c */ /* 0x004fda0003fc6270 */
[----:B------:R-:W-:Y:S05]  /*2fd70*/  @P6 BRA `(.L_x_3272) ;  /* 0x0000000400dc6947 */ /* 0x000fea0003800000 */
[----:B------:R-:W2:Y:S01]  /*2fd80*/  S2R R3, SR_TID.X ;  /* 0x0000000000037919 */ /* 0x000ea20000002100 */
[----:B------:R-:W-:Y:S01]  /*2fd90*/  BSSY B0, `(.L_x_3273) ;  /* 0x000000a000007945 */ /* 0x000fe20003800000 */
[----:B--2---:R-:W-:-:S04]  /*2fda0*/  LOP3.LUT R3, R3, 0x1f, RZ, 0xc0, !PT ;  /* 0x0000001f03037812 */ /* 0x004fc800078ec0ff */
[----:B------:R-:W-:Y:S01]  /*2fdb0*/  IADD3 R4, R19, R3, RZ ;  /* 0x0000000313047210 */ /* 0x000fe20007ffe0ff */
[----:B------:R-:W-:-:S03]  /*2fdc0*/  IMAD.MOV.U32 R3, RZ, RZ, RZ ;  /* 0x000000ffff037224 */ /* 0x000fc600078e00ff */
[----:B------:R-:W-:-:S13]  /*2fdd0*/  ISETP.GE.OR P6, PT, R4, R2, !P0 ;  /* 0x000000020400720c */ /* 0x000fda00047c6670 */
[----:B------:R-:W-:Y:S05]  /*2fde0*/  @P6 BRA `(.L_x_3274) ;  /* 0x0000000000106947 */ /* 0x000fea0003800000 */
[----:B------:R-:W2:Y:S01]  /*2fdf0*/  LDC.64 R2, c[0x0][0xc80] ;  /* 0x00032000ff027b82 */ /* 0x000ea20000000a00 */
[----:B------:R-:W-:Y:S01]  /*2fe00*/  ULDC.64 UR4, c[0x0][0x208] ;  /* 0x0000820000047ab9 */ /* 0x000fe20000000a00 */
[----:B--2---:R-:W-:-:S06]  /*2fe10*/  IMAD.WIDE R2, R4, 0x4, R2 ;  /* 0x0000000404027825 */ /* 0x004fcc00078e0202 */
[----:B------:R2:W5:Y:S02]  /*2fe20*/  LDG.E R3, desc[UR4][R2.64] ;  /* 0x0000000402037981 */ /* 0x000564000c1e1900 */
.L_x_3274:
[----:B------:R-:W-:Y:S05]  /*2fe30*/  BSYNC B0 ;  /* 0x0000000000007941 */ /* 0x000fea0003800000 */
.L_x_3273:
[----:B------:R-:W-:-:S03]  /*2fe40*/  UMOV UR4, 0xffffffff ;  /* 0xffffffff00047882 */ /* 0x000fc60000000000 */
[----:B------:R-:W-:Y:S05]  /*2fe50*/  BRA.DIV UR4, `(.L_x_3275) ;  /* 0x0000003604907947 */ /* 0x000fea000b800000 */
[----:B--2--5:R-:W2:Y:S02]  /*2fe60*/  SHFL.UP PT, R2, R3, 0x1, RZ ;  /* 0x0420000003027989 */ /* 0x024ea400000e00ff */
        /* <DEDUP_REMOVED lines=15> */
.L_x_3405:
[----:B------:R-:W-:Y:S02]  /*2ff60*/  ULDC UR4, c[0x0][0xc38] ;  /* 0x00030e0000047ab9 */ /* 0x000fe40000000800 */
[----:B------:R-:W-:-:S04]  /*2ff70*/  IMAD.U32 R4, RZ, RZ, UR4 ;  /* 0x00000004ff047e24 */ /* 0x000fc8000f8e00ff */
[----:B---3--:R-:W-:-:S05]  /*2ff80*/  IMAD R16, R16, R4, RZ ;  /* 0x0000000410107224 */ /* 0x008fca00078e02ff */
[----:B------:R-:W-:-:S04]  /*2ff90*/  IADD3 R5, R16, R5, RZ ;  /* 0x0000000510057210 */ /* 0x000fc80007ffe0ff */
[----:B------:R-:W-:-:S13]  /*2ffa0*/  ISETP.GT.AND P6, PT, R5, R0, PT ;  /* 0x000000000500720c */ /* 0x000fda0003fc4270 */
[----:B------:R-:W-:Y:S05]  /*2ffb0*/  @!P6 BRA `(.L_x_3276) ;  /* 0xfffffffc0060e947 */ /* 0x000fea000383ffff */
.L_x_3271:
        /* <DEDUP_REMOVED lines=8> */
.L_x_3409:
[----:B------:R-:W-:Y:S01]  /*30040*/  ISETP.NE.AND P0, PT, R5, RZ, PT ;  /* 0x000000ff0500720c */ /* 0x000fe20003f05270 */
[----:B------:R-:W-:-:S12]  /*30050*/  IMAD.MOV.U32 R5, RZ, RZ, RZ ;  /* 0x000000ffff057224 */ /* 0x000fd800078e00ff */
[----:B------:R-:W-:Y:S05]  /*30060*/  @!P0 BRA `(.L_x_3278) ;  /* 0x0000000000148947 */ /* 0x000fea0003800000 */
[----:B------:R-:W-:Y:S01]  /*30070*/  UMOV UR4, 0xffffffff ;  /* 0xffffffff00047882 */ /* 0x000fe20000000000 */
[----:B------:R-:W-:Y:S02]  /*30080*/  VIADD R12, R6, 0xffffffff ;  /* 0xffffffff060c7836 */ /* 0x000fe40000000000 */
[----:B------:R-:W-:Y:S05]  /*30090*/  BRA.DIV UR4, `(.L_x_3279) ;  /* 0x0000003a04207947 */ /* 0x000fea000b800000 */
[----:B--2---:R2:W0:Y:S02]  /*300a0*/  SHFL.IDX PT, R2, R2, R12, 0x1f ;  /* 0x00001f0c02027589 */ /* 0x00442400000e0000 */
.L_x_3412:
[----:B0-----:R-:W-:-:S07]  /*300b0*/  MOV R5, R2 ;  /* 0x0000000200057202 */ /* 0x001fce0000000f00 */
.L_x_3278:
[----:B--23--:R-:W2:Y:S01]  /*300c0*/  LDC.64 R2, c[0x0][0xc90] ;  /* 0x00032400ff027b82 */ /* 0x00cea20000000a00 */
[----:B------:R-:W-:Y:S01]  /*300d0*/  IMAD.IADD R19, R6, 0x1, R19 ;  /* 0x0000000106137824 */ /* 0x000fe200078e0213 */
[----:B------:R-:W-:-:S03]  /*300e0*/  ULDC.64 UR4, c[0x0][0x208] ;  /* 0x0000820000047ab9 */ /* 0x000fc60000000a00 */
[----:B--2---:R-:W-:-:S05]  /*300f0*/  IMAD.WIDE R2, R19, 0x4, R2 ;  /* 0x0000000413027825 */ /* 0x004fca00078e0202 */
[----:B-1---5:R-:W4:Y:S01]  /*30100*/  LDG.E R7, desc[UR4][R2.64] ;  /* 0x0000000402077981 */ /* 0x022f22000c1e1900 */
[----:B------:R-:W-:-:S04]  /*30110*/  IMAD R16, R5, R4, R16 ;  /* 0x0000000405107224 */ /* 0x000fc800078e0210 */
[----:B------:R-:W-:Y:S02]  /*30120*/  IMAD.IADD R0, R0, 0x1, -R16 ;  /* 0x0000000100007824 */ /* 0x000fe400078e0a10 */
[----:B----4-:R-:W-:-:S05]  /*30130*/  IMAD R6, R17, R7, RZ ;  /* 0x0000000711067224 */ /* 0x010fca00078e02ff */
[----:B------:R-:W-:-:S04]  /*30140*/  IABS R8, R6 ;  /* 0x0000000600087213 */ /* 0x000fc80000000000 */
[----:B------:R-:W1:Y:S08]  /*30150*/  I2F.RP R2, R8 ;  /* 0x0000000800027306 */ /* 0x000e700000209400 */
[----:B-1----:R-:W1:Y:S02]  /*30160*/  MUFU.RCP R2, R2 ;  /* 0x0000000200027308 */ /* 0x002e640000001000 */
[----:B-1----:R-:W-:-:S06]  /*30170*/  VIADD R2, R2, 0xffffffe ;  /* 0x0ffffffe02027836 */ /* 0x002fcc0000000000 */
[----:B------:R-:W1:Y:S02]  /*30180*/  F2I.FTZ.U32.TRUNC.NTZ R3, R2 ;  /* 0x0000000200037305 */ /* 0x000e64000021f000 */
[----:B-1----:R-:W-:-:S04]  /*30190*/  IMAD.MOV R2, RZ, RZ, -R3 ;  /* 0x000000ffff027224 */ /* 0x002fc800078e0a03 */
[----:B------:R-:W-:Y:S01]  /*301a0*/  IMAD R5, R2, R8, RZ ;  /* 0x0000000802057224 */ /* 0x000fe200078e02ff */
[----:B------:R-:W-:-:S05]  /*301b0*/  MOV R2, RZ ;  /* 0x000000ff00027202 */ /* 0x000fca0000000f00 */
[----:B------:R-:W-:Y:S01]  /*301c0*/  IMAD.HI.U32 R2, R3, R5, R2 ;  /* 0x0000000503027227 */ /* 0x000fe200078e0002 */
[----:B------:R-:W-:Y:S02]  /*301d0*/  IABS R3, R0 ;  /* 0x0000000000037213 */ /* 0x000fe40000000000 */
[----:B------:R-:W-:-:S03]  /*301e0*/  IABS R5, R6 ;  /* 0x0000000600057213 */ /* 0x000fc60000000000 */
[----:B------:R-:W-:-:S04]  /*301f0*/  IMAD.HI.U32 R2, R2, R3, RZ ;  /* 0x0000000302027227 */ /* 0x000fc800078e00ff */
[----:B------:R-:W-:-:S04]  /*30200*/  IMAD.MOV R5, RZ, RZ, -R5 ;  /* 0x000000ffff057224 */ /* 0x000fc800078e0a05 */
        /* <DEDUP_REMOVED lines=17> */
[----:B------:R-:W1:Y:S08]  /*30320*/  I2F.RP R3, R7 ;  /* 0x0000000700037306 */ /* 0x000e700000209400 */
[----:B-1----:R-:W1:Y:S02]  /*30330*/  MUFU.RCP R3, R3 ;  /* 0x0000000300037308 */ /* 0x002e640000001000 */
[----:B-1----:R-:W-:-:S06]  /*30340*/  IADD3 R3, R3, 0xffffffe, RZ ;  /* 0x0ffffffe03037810 */ /* 0x002fcc0007ffe0ff */
[----:B------:R-:W1:Y:S02]  /*30350*/  F2I.FTZ.U32.TRUNC.NTZ R3, R3 ;  /* 0x0000000300037305 */ /* 0x000e64000021f000 */
[----:B-1----:R-:W-:-:S04]  /*30360*/  IMAD.MOV R2, RZ, RZ, -R3 ;  /* 0x000000ffff027224 */ /* 0x002fc800078e0a03 */
        /* <DEDUP_REMOVED lines=17> */
[----:B------:R-:W-:Y:S02]  /*30480*/  @!P2 IADD3 R2, -R2, RZ, RZ ;  /* 0x000000ff0202a210 */ /* 0x000fe40007ffe1ff */
[----:B------:R-:W-:Y:S01]  /*30490*/  @!P1 LOP3.LUT R2, RZ, R4, RZ, 0x33, !PT ;  /* 0x00000004ff029212 */ /* 0x000fe200078e33ff */
[----:B------:R-:W-:-:S04]  /*304a0*/  IMAD.MOV R4, RZ, RZ, -R4 ;  /* 0x000000ffff047224 */ /* 0x000fc800078e0a04 */
[----:B------:R-:W-:Y:S01]  /*304b0*/  IMAD R18, R2, R4, R0 ;  /* 0x0000000402127224 */ /* 0x000fe200078e0200 */
[----:B------:R-:W-:-:S05]  /*304c0*/  LOP3.LUT R2, RZ, R2, RZ, 0x33, !PT ;  /* 0x00000002ff027212 */ /* 0x000fca00078e33ff */
[----:B------:R-:W-:Y:S01]  /*304d0*/  IMAD.IADD R17, R17, 0x1, R2 ;  /* 0x0000000111117824 */ /* 0x000fe200078e0202 */
[----:B------:R-:W-:Y:S06]  /*304e0*/  BRA `(.L_x_3280) ;  /* 0x00000000001c7947 */ /* 0x000fec0003800000 */
.L_x_3272:
[----:B------:R-:W-:Y:S01]  /*304f0*/  UMOV UR4, URZ ;  /* 0x0000003f00047c82 */ /* 0x000fe20008000000 */
[----:B------:R-:W-:Y:S01]  /*30500*/  UMOV UR5, URZ ;  /* 0x0000003f00057c82 */ /* 0x000fe20008000000 */
[----:B------:R-:W-:Y:S01]  /*30510*/  ULDC UR6, c[0x0][0xc3c] ;  /* 0x00030f0000067ab9 */ /* 0x000fe20000000800 */
[----:B------:R-:W-:Y:S01]  /*30520*/  MOV R16, R0 ;  /* 0x0000000000107202 */ /* 0x000fe20000000f00 */
[----:B------:R-:W-:Y:S02]  /*30530*/  IMAD.U32 R17, RZ, RZ, UR4 ;  /* 0x00000004ff117e24 */ /* 0x000fe4000f8e00ff */
[----:B------:R-:W-:Y:S02]  /*30540*/  IMAD.U32 R18, RZ, RZ, UR5 ;  /* 0x00000005ff127e24 */ /* 0x000fe4000f8e00ff */
[----:B------:R-:W-:-:S07]  /*30550*/  IMAD.U32 R19, RZ, RZ, UR6 ;  /* 0x00000006ff137e24 */ /* 0x000fce000f8e00ff */
.L_x_3280:
[----:B------:R2:W3:Y:S01]  /*30560*/  LDL R3, [R1+0x4] ;  /* 0x0000040001037983 */ /* 0x0004e20000100800 */
        /* <DEDUP_REMOVED lines=9> */
[----:B------:R2:W-:Y:S01]  /*30600*/  @!P0 STL [R1+0x4], R3 ;  /* 0x0000040301008387 */ /* 0x0005e20000100800 */
[----:B------:R-:W-:Y:S06]  /*30610*/  BAR.ARV 0x5, 0x180 ;  /* 0x0146000000007b1d */ /* 0x000fec0000002000 */
.L_x_3269:
[----:B------:R-:W-:Y:S02]  /*30620*/  ULDC UR4, c[0x0][0xc3c] ;  /* 0x00030f0000047ab9 */ /* 0x000fe40000000800 */
[----:B----4-:R-:W-:-:S13]  /*30630*/  ISETP.GE.AND P0, PT, R19, UR4, PT ;  /* 0x0000000413007c0c */ /* 0x010fda000bf06270 */
[----:B------:R-:W-:Y:S05]  /*30640*/  @!P0 BRA `(.L_x_3281) ;  /* 0xffffff8000688947 */ /* 0x000fea000383ffff */
[----:B------:R-:W-:Y:S05]  /*30650*/  BSYNC B8 ;  /* 0x0000000000087941 */ /* 0x000fea0003800000 */
.L_x_3124:
[----:B--2---:R-:W2:Y:S01]  /*30660*/  LDL.LU R0, [R1+0x50] ;  /* 0x0000500001007983 */ /* 0x004ea20000300800 */
[----:B------:R-:W-:Y:S01]  /*30670*/  BSSY B0, `(.L_x_3282) ;  /* 0x000000b000007945 */ /* 0x000fe20003800000 */
[----:B------:R-:W4:Y:S01]  /*30680*/  S2R R5, SR_CgaCtaId ;  /* 0x0000000000057919 */ /* 0x000f220000008800 */
[----:B--2---:R-:W-:-:S04]  /*30690*/  IADD3 R0, R0, 0x1, RZ ;  /* 0x0000000100007810 */ /* 0x004fc80007ffe0ff */
        /* <DEDUP_REMOVED lines=8> */
.L_x_3413:
[----:B------:R-:W-:Y:S05]  /*30720*/  BSYNC B0 ;  /* 0x0000000000007941 */ /* 0x000fea0003800000 */
.L_x_3282:
[----:B------:R-:W-:-:S03]  /*30730*/  UMOV UR4, 0xffffffff ;  /* 0xffffffff00047882 */ /* 0x000fc60000000000 */
[----:B------:R-:W-:Y:S05]  /*30740*/  BRA.DIV UR4, `(.L_x_3284) ;  /* 0x0000003204b07947 */ /* 0x000fea000b800000 */
[----:B------:R-:W2:Y:S02]  /*30750*/  S2R R2, SR_TID.X ;  /* 0x0000000000027919 */ /* 0x000ea40000002100 */
[----:B--2---:R-:W-:-:S04]  /*30760*/  SHF.R.U32.HI R2, RZ, 0x5, R2 ;  /* 0x00000005ff027819 */ /* 0x004fc80000011602 */
[----:B------:R-:W-:-:S05]  /*30770*/  LOP3.LUT R2, R2, 0x3, RZ, 0xc0, !PT ;  /* 0x0000000302027812 */ /* 0x000fca00078ec0ff */
[----:B------:R2:W4:Y:S02]  /*30780*/  SHFL.IDX PT, R14, R2, RZ, 0x1f ;  /* 0x00001fff020e7589 */ /* 0x00052400000e0000 */
.L_x_3416:
[----:B----4-:R-:W-:-:S13]  /*30790*/  ISETP.NE.AND P0, PT, R14, RZ, PT ;  /* 0x000000ff0e00720c */ /* 0x010fda0003f05270 */
[----:B------:R-:W-:Y:S05]  /*307a0*/  @P0 BRA `(.L_x_2858) ;  /* 0x00000000009c0947 */ /* 0x000fea0003800000 */
[----:B------:R-:W-:-:S03]  /*307b0*/  UMOV UR4, 0xffffffff ;  /* 0xffffffff00047882 */ /* 0x000fc60000000000 */
[----:B------:R-:W-:Y:S05]  /*307c0*/  BRA.DIV UR4, `(.L_x_3285) ;  /* 0x0000003204c47947 */ /* 0x000fea000b800000 */
[----:B------:R-:W-:-:S13]  /*307d0*/  ELECT P6, URZ, PT ;  /* 0x00000000003f782f */ /* 0x000fda00038c0000 */
.L_x_3419:
[----:B------:R-:W-:Y:S05]  /*307e0*/  @!P6 BRA `(.L_x_2858) ;  /* 0x00000000008ce947 */ /* 0x000fea0003800000 */
[----:B--2---:R-:W2:Y:S02]  /*307f0*/  LDL R2, [R1+0x88] ;  /* 0x0000880001027983 */ /* 0x004ea40000100800 */
[----:B--2---:R-:W-:-:S13]  /*30800*/  R2UR UR4, R2 ;  /* 0x00000000020472ca */ /* 0x004fda00000e0000 */
[----:B------:R-:W-:-:S06]  /*30810*/  ULOP3.LUT UR4, UR4, 0x2, URZ, 0xfc, !UPT ;  /* 0x0000000204047892 */ /* 0x000fcc000f8efc3f */
[----:B------:R-:W-:-:S05]  /*30820*/  IMAD.U32 R2, RZ, RZ, UR4 ;  /* 0x00000004ff027e24 */ /* 0x000fca000f8e00ff */
[----:B------:R-:W-:-:S13]  /*30830*/  ISETP.NE.AND P2, PT, R2, 0x3, PT ;  /* 0x000000030200780c */ /* 0x000fda0003f45270 */
[----:B------:R-:W-:Y:S05]  /*30840*/  @!P2 BRA `(.L_x_3286) ;  /* 0x000000000004a947 */ /* 0x000fea0003800000 */
[----:B------:R-:W-:Y:S01]  /*30850*/  BPT.TRAP 0x1 ;  /* 0x000000040000795c */ /* 0x000fe20000300000 */
.L_x_3286:
[----:B0-----:R-:W2:Y:S04]  /*30860*/  LDL R3, [R1+0x8] ;  /* 0x0000080001037983 */ /* 0x001ea80000100800 */
[----:B-1-3-5:R-:W3:Y:S01]  /*30870*/  LDL.LU R7, [R1+0x14] ;  /* 0x0000140001077983 */ /* 0x02aee20000300800 */
        /* <DEDUP_REMOVED lines=12> */
.L_x_3420:
[----:B------:R-:W1:Y:S02]  /*30940*/  SYNCS.PHASECHK.TRANS64.TRYWAIT P0, [R7+URZ], R2 ;  /* 0x00000002070075a7 */ /* 0x000e64000800017f */
[----:B-1----:R-:W-:Y:S05]  /*30950*/  @!P0 BRA `(.L_x_3288) ;  /* 0x0000003000948947 */ /* 0x002fea0003800000 */
.L_x_3421:
[----:B------:R-:W-:Y:S05]  /*30960*/  @!P2 BRA `(.L_x_3289) ;  /* 0x000000000004a947 */ /* 0x000fea0003800000 */
[----:B------:R-:W-:Y:S01]  /*30970*/  BPT.TRAP 0x1 ;  /* 0x000000040000795c */ /* 0x000fe20000300000 */
.L_x_3289:
[----:B------:R-:W2:Y:S01]  /*30980*/  LDL.LU R4, [R1+0x8] ;  /* 0x0000080001047983 */ /* 0x000ea20000300800 */
[----:B------:R-:W-:-:S05]  /*30990*/  VIADD R0, R0, 0x38860 ;  /* 0x0003886000007836 */ /* 0x000fca0000000000 */
[----:B--2---:R-:W-:-:S04]  /*309a0*/  LEA R4, R4, R0, 0x3 ;  /* 0x0000000004047211 */ /* 0x004fc800078e18ff */
[----:B------:R-:W2:Y:S02]  /*309b0*/  SYNCS.PHASECHK.TRANS64.TRYWAIT P0, [R4+URZ], R5 ;  /* 0x00000005040075a7 */ /* 0x000ea4000800017f */
[----:B--2---:R-:W-:Y:S05]  /*309c0*/  @!P0 BRA `(.L_x_3290) ;  /* 0x00000030008c8947 */ /* 0x004fea0003800000 */
.L_x_3422:
[----:B------:R-:W-:-:S07]  /*309d0*/  IMAD R3, R3, 0x8, R0 ;  /* 0x0000000803037824 */ /* 0x000fce00078e0200 */
.L_x_3291:
[----:B---3--:R3:W4:Y:S02]  /*309e0*/  SYNCS.PHASECHK.TRANS64.TRYWAIT P0, [R3+URZ], R2 ;  /* 0x00000002030075a7 */ /* 0x008724000800017f */
[----:B----4-:R-:W-:Y:S05]  /*309f0*/  @!P0 NANOSLEEP.SYNCS 0x989680 ;  /* 0x009896800000895d */ /* 0x010fea0003900000 */
[----:B------:R-:W4:Y:S02]  /*30a00*/  @!P0 SYNCS.PHASECHK.TRANS64 P0, [R3+URZ], R2 ;  /* 0x00000002030085a7 */ /* 0x000f24000800007f */
[----:B----4-:R-:W-:Y:S05]  /*30a10*/  @!P0 BRA `(.L_x_3291) ;  /* 0xfffffffc00f08947 */ /* 0x010fea000383ffff */
.L_x_2858:
[----:B------:R-:W-:Y:S05]  /*30a20*/  BSYNC B9 ;  /* 0x0000000000097941 */ /* 0x000fea0003800000 */
.L_x_2855:
[----:B------:R-:W-:Y:S05]  /*30a30*/  EXIT ;  /* 0x000000000000794d */ /* 0x000fea0003800000 */
.L_x_2878:
[----:B0-----:R0:W1:Y:S02]  /*30a40*/  SYNCS.PHASECHK.TRANS64.TRYWAIT P6, [R0+URZ+0x38890], R115 ;  /* 0x03889073000075a7 */ /* 0x00106400080c017f */
[----:B-1----:R-:W-:Y:S05]  /*30a50*/  @!P6 NANOSLEEP.SYNCS 0x989680 ;  /* 0x009896800000e95d */ /* 0x002fea0003900000 */
[----:B------:R-:W1:Y:S02]  /*30a60*/  @!P6 SYNCS.PHASECHK.TRANS64 P6, [R0+URZ+0x38890], R115 ;  /* 0x038890730000e5a7 */ /* 0x000e6400080c007f */
[----:B-1----:R-:W-:Y:S05]  /*30a70*/  @!P6 BRA `(.L_x_2878) ;  /* 0xfffffffc00f0e947 */ /* 0x002fea000383ffff */
[----:B------:R-:W-:Y:S05]  /*30a80*/  BRA `(.L_x_3292) ;  /* 0xfffffd2c005c7947 */ /* 0x000fea000383ffff */
.L_x_2934:
[----:B-1----:R1:W3:Y:S02]  /*30a90*/  SYNCS.PHASECHK.TRANS64.TRYWAIT P6, [R0+URZ+0x38890], R115 ;  /* 0x03889073000075a7 */ /* 0x0022e400080c017f */
[----:B---3--:R-:W-:Y:S05]  /*30aa0*/  @!P6 NANOSLEEP.SYNCS 0x989680 ;  /* 0x009896800000e95d */ /* 0x008fea0003900000 */
[----:B------:R-:W3:Y:S02]  /*30ab0*/  @!P6 SYNCS.PHASECHK.TRANS64 P6, [R0+URZ+0x38890], R115 ;  /* 0x038890730000e5a7 */ /* 0x000ee400080c007f */
[----:B---3--:R-:W-:Y:S05]  /*30ac0*/  @!P6 BRA `(.L_x_2934) ;  /* 0xfffffffc00f0e947 */ /* 0x008fea000383ffff */
[----:B------:R-:W-:Y:S05]  /*30ad0*/  BRA `(.L_x_3293) ;  /* 0xfffffd6000587947 */ /* 0x000fea000383ffff */
.L_x_2959:
[----:B0-----:R0:W1:Y:S02]  /*30ae0*/  SYNCS.PHASECHK.TRANS64.TRYWAIT P3, [R0+URZ+0x38890], R115 ;  /* 0x03889073000075a7 */ /* 0x001064000806017f */
[----:B-1----:R-:W-:Y:S05]  /*30af0*/  @!P3 NANOSLEEP.SYNCS 0x989680 ;  /* 0x009896800000b95d */ /* 0x002fea0003900000 */
[----:B------:R-:W1:Y:S02]  /*30b00*/  @!P3 SYNCS.PHASECHK.TRANS64 P3, [R0+URZ+0x38890], R115 ;  /* 0x038890730000b5a7 */ /* 0x000e64000806007f */
[----:B-1----:R-:W-:Y:S05]  /*30b10*/  @!P3 BRA `(.L_x_2959) ;  /* 0xfffffffc00f0b947 */ /* 0x002fea000383ffff */
[----:B------:R-:W-:Y:S05]  /*30b20*/  BRA `(.L_x_3294) ;  /* 0xfffffd9000c07947 */ /* 0x000fea000383ffff */
.L_x_2967:
[----:B-1----:R1:W2:Y:S02]  /*30b30*/  SYNCS.PHASECHK.TRANS64.TRYWAIT P2, [R0+URZ+0x388b0], R115 ;  /* 0x0388b073000075a7 */ /* 0x0022a4000804017f */
[----:B--2---:R-:W-:Y:S05]  /*30b40*/  @!P2 NANOSLEEP.SYNCS 0x989680 ;  /* 0x009896800000a95d */ /* 0x004fea0003900000 */
[----:B------:R-:W2:Y:S02]  /*30b50*/  @!P2 SYNCS.PHASECHK.TRANS64 P2, [R0+URZ+0x388b0], R115 ;  /* 0x0388b0730000a5a7 */ /* 0x000ea4000804007f */
[----:B--2---:R-:W-:Y:S05]  /*30b60*/  @!P2 BRA `(.L_x_2967) ;  /* 0xfffffffc00f0a947 */ /* 0x004fea000383ffff */
[----:B------:R-:W-:Y:S05]  /*30b70*/  BRA `(.L_x_3295) ;  /* 0xfffffd9400f07947 */ /* 0x000fea000383ffff */
.L_x_2987:
        /* <DEDUP_REMOVED lines=8> */
.L_x_3297:
[----:B------:R-:W-:Y:S05]  /*30c00*/  BSYNC B1 ;  /* 0x0000000000017941 */ /* 0x000fea0003800000 */
.L_x_3296:
        /* <DEDUP_REMOVED lines=8> */
.L_x_3298:
[----:B------:R-:W-:Y:S01]  /*30c90*/  MOV R13, R8 ;  /* 0x00000008000d7202 */ /* 0x000fe20000000f00 */
[----:B------:R-:W-:-:S07]  /*30ca0*/  IMAD.MOV.U32 R5, RZ, RZ, R14 ;  /* 0x000000ffff057224 */ /* 0x000fce00078e000e */
[----:B------:R-:W-:Y:S05]  /*30cb0*/  WARPSYNC.COLLECTIVE R15, `(.L_x_3299) ;  /* 0x000000000f087348 */ /* 0x000fea0003c00000 */
[----:B------:R0:W1:Y:S02]  /*30cc0*/  SHFL.IDX P6, R14, R13, R12, R11 ;  /* 0x0000000c0d0e7389 */ /* 0x00006400000c000b */
[----:B01----:R-:W-:Y:S01]  /*30cd0*/  ENDCOLLECTIVE ;  /* 0x000000000000791b */ /* 0x003fe20003800000 */
.L_x_3299:
[----:B------:R-:W-:Y:S02]  /*30ce0*/  IMAD.MOV.U32 R13, RZ, RZ, R0 ;  /* 0x000000ffff0d7224 */ /* 0x000fe400078e0000 */
[----:B------:R-:W-:-:S07]  /*30cf0*/  IMAD.MOV.U32 R9, RZ, RZ, R14 ;  /* 0x000000ffff097224 */ /* 0x000fce00078e000e */
[----:B------:R-:W-:Y:S05]  /*30d00*/  WARPSYNC.COLLECTIVE R15, `(.L_x_3300) ;  /* 0x000000000f087348 */ /* 0x000fea0003c00000 */
[----:B------:R0:W1:Y:S02]  /*30d10*/  SHFL.IDX P6, R14, R13, R12, R11 ;  /* 0x0000000c0d0e7389 */ /* 0x00006400000c000b */
[----:B01----:R-:W-:Y:S01]  /*30d20*/  ENDCOLLECTIVE ;  /* 0x000000000000791b */ /* 0x003fe20003800000 */
.L_x_3300:
[----:B------:R-:W-:Y:S05]  /*30d30*/  BRA `(.L_x_3301) ;  /* 0xfffffda800a47947 */ /* 0x000fea000383ffff */
.L_x_2990:
        /* <DEDUP_REMOVED lines=8> */
.L_x_3303:
[----:B------:R-:W-:Y:S05]  /*30dc0*/  BSYNC B1 ;  /* 0x0000000000017941 */ /* 0x000fea0003800000 */
.L_x_3302:
        /* <DEDUP_REMOVED lines=8> */
.L_x_3304:
[----:B------:R-:W-:Y:S01]  /*30e50*/  IMAD.MOV.U32 R13, RZ, RZ, R8 ;  /* 0x000000ffff0d7224 */ /* 0x000fe200078e0008 */
[----:B------:R-:W-:-:S07]  /*30e60*/  MOV R5, R14 ;  /* 0x0000000e00057202 */ /* 0x000fce0000000f00 */
[----:B------:R-:W-:Y:S05]  /*30e70*/  WARPSYNC.COLLECTIVE R15, `(.L_x_3305) ;  /* 0x000000000f087348 */ /* 0x000fea0003c00000 */
[----:B------:R0:W1:Y:S02]  /*30e80*/  SHFL.IDX P6, R14, R13, R12, R11 ;  /* 0x0000000c0d0e7389 */ /* 0x00006400000c000b */
[----:B01----:R-:W-:Y:S01]  /*30e90*/  ENDCOLLECTIVE ;  /* 0x000000000000791b */ /* 0x003fe20003800000 */
.L_x_3305:
[----:B------:R-:W-:Y:S02]  /*30ea0*/  IMAD.MOV.U32 R13, RZ, RZ, R0 ;  /* 0x000000ffff0d7224 */ /* 0x000fe400078e0000 */
[----:B------:R-:W-:-:S07]  /*30eb0*/  IMAD.MOV.U32 R9, RZ, RZ, R14 ;  /* 0x000000ffff097224 */ /* 0x000fce00078e000e */
[----:B------:R-:W-:Y:S05]  /*30ec0*/  WARPSYNC.COLLECTIVE R15, `(.L_x_3306) ;  /* 0x000000000f087348 */ /* 0x000fea0003c00000 */
[----:B------:R0:W1:Y:S02]  /*30ed0*/  SHFL.IDX P6, R14, R13, R12, R11 ;  /* 0x0000000c0d0e7389 */ /* 0x00006400000c000b */
[----:B01----:R-:W-:Y:S01]  /*30ee0*/  ENDCOLLECTIVE ;  /* 0x000000000000791b */ /* 0x003fe20003800000 */
.L_x_3306:
[----:B------:R-:W-:Y:S05]  /*30ef0*/  BRA `(.L_x_3307) ;  /* 0xfffffdac009c7947 */ /* 0x000fea000383ffff */
.L_x_2993:
        /* <DEDUP_REMOVED lines=8> */
.L_x_3309:
[----:B------:R-:W-:Y:S05]  /*30f80*/  BSYNC B1 ;  /* 0x0000000000017941 */ /* 0x000fea0003800000 */
.L_x_3308:
[----:B------:R-:W-:Y:S01]  /*30f90*/  IMAD.MOV.U32 R13, RZ, RZ, R6 ;  /* 0x000000ffff0d7224 */ /* 0x000fe200078e0006 */
[----:B------:R-:W-:Y:S01]  /*30fa0*/  MOV R15, 0xffffffff ;  /* 0xffffffff000f7802 */ /* 0x000fe20000000f00 */
[----:B------:R-:W-:Y:S01]  /*30fb0*/  IMAD.MOV.U32 R12, RZ, RZ, 0x2 ;  /* 0x00000002ff0c7424 */ /* 0x000fe200078e00ff */
[----:B------:R-:W-:Y:S01]  /*30fc0*/  MOV R4, R14 ;  /* 0x0000000e00047202 */ /* 0x000fe20000000f00 */
[----:B------:R-:W-:-:S07]  /*30fd0*/  IMAD.MOV.U32 R11, RZ, RZ, 0x181f ;  /* 0x0000181fff0b7424 */ /* 0x000fce00078e00ff */
[----:B------:R-:W-:Y:S05]  /*30fe0*/  WARPSYNC.COLLECTIVE R15, `(.L_x_3310) ;  /* 0x000000000f087348 */ /* 0x000fea0003c00000 */
[----:B------:R0:W1:Y:S02]  /*30ff0*/  SHFL.IDX P6, R14, R13, R12, R11 ;  /* 0x0000000c0d0e7389 */ /* 0x00006400000c000b */
[----:B01----:R-:W-:Y:S01]  /*31000*/  ENDCOLLECTIVE ;  /* 0x000000000000791b */ /* 0x003fe20003800000 */
.L_x_3310:
[----:B------:R-:W-:Y:S02]  /*31010*/  IMAD.MOV.U32 R13, RZ, RZ, R8 ;  /* 0x000000ffff0d7224 */ /* 0x000fe400078e0008 */
[----:B------:R-:W-:-:S07]  /*31020*/  IMAD.MOV.U32 R5, RZ, RZ, R14 ;  /* 0x000000ffff057224 */ /* 0x000fce00078e000e */
[----:B------:R-:W-:Y:S05]  /*31030*/  WARPSYNC.COLLECTIVE R15, `(.L_x_3311) ;  /* 0x000000000f087348 */ /* 0x000fea0003c00000 */
[----:B------:R0:W1:Y:S02]  /*31040*/  SHFL.IDX P6, R14, R13, R12, R11 ;  /* 0x0000000c0d0e7389 */ /* 0x00006400000c000b */
[----:B01----:R-:W-:Y:S01]  /*31050*/  ENDCOLLECTIVE ;  /* 0x000000000000791b */ /* 0x003fe20003800000 */
.L_x_3311:
[----:B------:R-:W-:Y:S01]  /*31060*/  MOV R13, R0 ;  /* 0x00000000000d7202 */ /* 0x000fe20000000f00 */
[----:B------:R-:W-:-:S07]  /*31070*/  IMAD.MOV.U32 R9, RZ, RZ, R14 ;  /* 0x000000ffff097224 */ /* 0x000fce00078e000e */
[----:B------:R-:W-:Y:S05]  /*31080*/  WARPSYNC.COLLECTIVE R15, `(.L_x_3312) ;  /* 0x000000000f087348 */ /* 0x000fea0003c00000 */
[----:B------:R0:W1:Y:S02]  /*31090*/  SHFL.IDX P6, R14, R13, R12, R11 ;  /* 0x0000000c0d0e7389 */ /* 0x00006400000c000b */
[----:B01----:R-:W-:Y:S01]  /*310a0*/  ENDCOLLECTIVE ;  /* 0x000000000000791b */ /* 0x003fe20003800000 */
.L_x_3312:
[----:B------:R-:W-:Y:S05]  /*310b0*/  BRA `(.L_x_3313) ;  /* 0xfffffdb0008c7947 */ /* 0x000fea000383ffff */
.L_x_2996:
[----:B------:R-:W-:Y:S01]  /*310c0*/  BSSY B1, `(.L_x_3314) ;  /* 0x0000008000017945 */ /* 0x000fe20003800000 */
[----:B------:R-:W-:Y:S01]  /*310d0*/  IMAD.MOV.U32 R13, RZ, RZ, R7 ;  /* 0x000000ffff0d7224 */ /* 0x000fe200078e0007 */
[----:B------:R-:W-:Y:S01]  /*310e0*/  MOV R15, 0xffffffff ;  /* 0xffffffff000f7802 */ /* 0x000fe20000000f00 */
[----:B------:R-:W-:Y:S02]  /*310f0*/  IMAD.MOV.U32 R12, RZ, RZ, 0x3 ;  /* 0x00000003ff0c7424 */ /* 0x000fe400078e00ff */
[----:B------:R-:W-:-:S07]  /*31100*/  IMAD.MOV.U32 R11, RZ, RZ, 0x181f ;  /* 0x0000181fff0b7424 */ /* 0x000fce00078e00ff */
[----:B-1--4-:R-:W-:Y:S05]  /*31110*/  WARPSYNC.COLLECTIVE R15, `(.L_x_3315) ;  /* 0x000000000f087348 */ /* 0x012fea0003c00000 */
[----:B------:R0:W2:Y:S02]  /*31120*/  SHFL.IDX P6, R14, R13, R12, R11 ;  /* 0x0000000c0d0e7389 */ /* 0x0000a400000c000b */
[----:B012-4-:R-:W-:Y:S01]  /*31130*/  ENDCOLLECTIVE ;  /* 0x000000000000791b */ /* 0x017fe20003800000 */
.L_x_3315:
[----:B------:R-:W-:Y:S05]  /*31140*/  BSYNC B1 ;  /* 0x0000000000017941 */ /* 0x000fea0003800000 */
.L_x_3314:
        /* <DEDUP_REMOVED lines=8> */
.L_x_3316:
[----:B------:R-:W-:Y:S02]  /*311d0*/  IMAD.MOV.U32 R13, RZ, RZ, R8 ;  /* 0x000000ffff0d7224 */ /* 0x000fe400078e0008 */
[----:B------:R-:W-:-:S07]  /*311e0*/  IMAD.MOV.U32 R10, RZ, RZ, R14 ;  /* 0x000000ffff0a7224 */ /* 0x000fce00078e000e */
[----:B------:R-:W-:Y:S05]  /*311f0*/  WARPSYNC.COLLECTIVE R15, `(.L_x_3317) ;  /* 0x000000000f087348 */ /* 0x000fea0003c00000 */
[----:B------:R0:W1:Y:S02]  /*31200*/  SHFL.IDX P6, R14, R13, R12, R11 ;  /* 0x0000000c0d0e7389 */ /* 0x00006400000c000b */
[----:B01----:R-:W-:Y:S01]  /*31210*/  ENDCOLLECTIVE ;  /* 0x000000000000791b */ /* 0x003fe20003800000 */
.L_x_3317:
[----:B------:R-:W-:Y:S01]  /*31220*/  IMAD.MOV.U32 R13, RZ, RZ, R0 ;  /* 0x000000ffff0d7224 */ /* 0x000fe200078e0000 */
[----:B------:R-:W-:-:S07]  /*31230*/  MOV R8, R14 ;  /* 0x0000000e00087202 */ /* 0x000fce0000000f00 */
[----:B------:R-:W-:Y:S05]  /*31240*/  WARPSYNC.COLLECTIVE R15, `(.L_x_3318) ;  /* 0x000000000f087348 */ /* 0x000fea0003c00000 */
[----:B------:R0:W1:Y:S02]  /*31250*/  SHFL.IDX P6, R14, R13, R12, R11 ;  /* 0x0000000c0d0e7389 */ /* 0x00006400000c000b */
[----:B01----:R-:W-:Y:S01]  /*31260*/  ENDCOLLECTIVE ;  /* 0x000000000000791b */ /* 0x003fe20003800000 */
.L_x_3318:
[----:B------:R-:W-:Y:S01]  /*31270*/  IMAD.MOV.U32 R0, RZ, RZ, R14 ;  /* 0x000000ffff007224 */ /* 0x000fe200078e000e */
[----:B------:R-:W-:Y:S06]  /*31280*/  BRA `(.L_x_3319) ;  /* 0xfffffdb400807947 */ /* 0x000fec000383ffff */
.L_x_3000:
[----:B0-----:R0:W1:Y:S02]  /*31290*/  SYNCS.PHASECHK.TRANS64.TRYWAIT P0, [R18+URZ+0x38800], R119 ;  /* 0x03880077120075a7 */ /* 0x001064000800017f */
[----:B-1----:R-:W-:Y:S05]  /*312a0*/  @!P0 NANOSLEEP.SYNCS 0x989680 ;  /* 0x009896800000895d */ /* 0x002fea0003900000 */
[----:B------:R-:W1:Y:S02]  /*312b0*/  @!P0 SYNCS.PHASECHK.TRANS64 P0, [R18+URZ+0x38800], R119 ;  /* 0x03880077120085a7 */ /* 0x000e64000800007f */
[----:B-1----:R-:W-:Y:S05]  /*312c0*/  @!P0 BRA `(.L_x_3000) ;  /* 0xfffffffc00f08947 */ /* 0x002fea000383ffff */
[----:B------:R-:W-:Y:S05]  /*312d0*/  BRA `(.L_x_3320) ;  /* 0xfffffdb800e07947 */ /* 0x000fea000383ffff */
.L_x_3032:
        /* <DEDUP_REMOVED lines=8> */
.L_x_3322:
[----:B------:R-:W-:Y:S05]  /*31360*/  BSYNC B1 ;  /* 0x0000000000017941 */ /* 0x000fea0003800000 */
.L_x_3321:
[----:B------:R-:W-:Y:S01]  /*31370*/  MOV R13, R7 ;  /* 0x00000007000d7202 */ /* 0x000fe20000000f00 */
[----:B------:R-:W-:Y:S02]  /*31380*/  IMAD.MOV.U32 R12, RZ, RZ, RZ ;  /* 0x000000ffff0c7224 */ /* 0x000fe400078e00ff */
[----:B------:R-:W-:Y:S02]  /*31390*/  IMAD.MOV.U32 R11, RZ, RZ, 0x181f ;  /* 0x0000181fff0b7424 */ /* 0x000fe400078e00ff */
[----:B------:R-:W-:Y:S02]  /*313a0*/  IMAD.MOV.U32 R15, RZ, RZ, -0x1 ;  /* 0xffffffffff0f7424 */ /* 0x000fe400078e00ff */
[----:B------:R-:W-:-:S07]  /*313b0*/  IMAD.MOV.U32 R5, RZ, RZ, R14 ;  /* 0x000000ffff057224 */ /* 0x000fce00078e000e */
[----:B------:R-:W-:Y:S05]  /*313c0*/  WARPSYNC.COLLECTIVE R15, `(.L_x_3323) ;  /* 0x000000000f087348 */ /* 0x000fea0003c00000 */
[----:B------:R0:W1:Y:S02]  /*313d0*/  SHFL.IDX P6, R14, R13, R12, R11 ;  /* 0x0000000c0d0e7389 */ /* 0x00006400000c000b */
[----:B01----:R-:W-:Y:S01]  /*313e0*/  ENDCOLLECTIVE ;  /* 0x000000000000791b */ /* 0x003fe20003800000 */
.L_x_3323:
[----:B------:R-:W-:Y:S01]  /*313f0*/  IMAD.MOV.U32 R13, RZ, RZ, R8 ;  /* 0x000000ffff0d7224 */ /* 0x000fe200078e0008 */
[----:B------:R-:W-:-:S07]  /*31400*/  MOV R4, R14 ;  /* 0x0000000e00047202 */ /* 0x000fce0000000f00 */
[----:B------:R-:W-:Y:S05]  /*31410*/  WARPSYNC.COLLECTIVE R15, `(.L_x_3324) ;  /* 0x000000000f087348 */ /* 0x000fea0003c00000 */
[----:B------:R0:W1:Y:S02]  /*31420*/  SHFL.IDX P6, R14, R13, R12, R11 ;  /* 0x0000000c0d0e7389 */ /* 0x00006400000c000b */
[----:B01----:R-:W-:Y:S01]  /*31430*/  ENDCOLLECTIVE ;  /* 0x000000000000791b */ /* 0x003fe20003800000 */
.L_x_3324:
[----:B------:R-:W-:Y:S02]  /*31440*/  IMAD.MOV.U32 R13, RZ, RZ, R6 ;  /* 0x000000ffff0d7224 */ /* 0x000fe400078e0006 */
[----:B------:R-:W-:-:S07]  /*31450*/  IMAD.MOV.U32 R21, RZ, RZ, R14 ;  /* 0x000000ffff157224 */ /* 0x000fce00078e000e */
[----:B------:R-:W-:Y:S05]  /*31460*/  WARPSYNC.COLLECTIVE R15, `(.L_x_3325) ;  /* 0x000000000f087348 */ /* 0x000fea0003c00000 */
[----:B------:R0:W1:Y:S02]  /*31470*/  SHFL.IDX P6, R14, R13, R12, R11 ;  /* 0x0000000c0d0e7389 */ /* 0x00006400000c000b */
[----:B01----:R-:W-:Y:S01]  /*31480*/  ENDCOLLECTIVE ;  /* 0x000000000000791b */ /* 0x003fe20003800000 */
.L_x_3325:
[----:B------:R-:W-:Y:S05]  /*31490*/  BRA `(.L_x_3326) ;  /* 0xfffffde800b87947 */ /* 0x000fea000383ffff */
.L_x_3035:
[----:B------:R-:W-:Y:S01]  /*314a0*/  BSSY B1, `(.L_x_3327) ;  /* 0x0000008000017945 */ /* 0x000fe20003800000 */
[----:B------:R-:W-:Y:S01]  /*314b0*/  MOV R13, R9 ;  /* 0x00000009000d7202 */ /* 0x000fe20000000f00 */
[----:B------:R-:W-:Y:S02]  /*314c0*/  IMAD.MOV.U32 R12, RZ, RZ, 0x1 ;  /* 0x00000001ff0c7424 */ /* 0x000fe400078e00ff */
[----:B------:R-:W-:Y:S02]  /*314d0*/  IMAD.MOV.U32 R11, RZ, RZ, 0x181f ;  /* 0x0000181fff0b7424 */ /* 0x000fe400078e00ff */
[----:B------:R-:W-:-:S07]  /*314e0*/  IMAD.MOV.U32 R15, RZ, RZ, -0x1 ;  /* 0xffffffffff0f7424 */ /* 0x000fce00078e00ff */
[----:B0--34-:R-:W-:Y:S05]  /*314f0*/  WARPSYNC.COLLECTIVE R15, `(.L_x_3328) ;  /* 0x000000000f087348 */ /* 0x019fea0003c00000 */
[----:B----4-:R1:W2:Y:S02]  /*31500*/  SHFL.IDX P6, R14, R13, R12, R11 ;  /* 0x0000000c0d0e7389 */ /* 0x0102a400000c000b */
[----:B0123--:R-:W-:Y:S01]  /*31510*/  ENDCOLLECTIVE ;  /* 0x000000000000791b */ /* 0x00ffe20003800000 */
.L_x_3328:
[----:B------:R-:W-:Y:S05]  /*31520*/  BSYNC B1 ;  /* 0x0000000000017941 */ /* 0x000fea0003800000 */
.L_x_3327:
        /* <DEDUP_REMOVED lines=8> */
.L_x_3329:
[----:B------:R-:W-:Y:S02]  /*315b0*/  IMAD.MOV.U32 R13, RZ, RZ, R8 ;  /* 0x000000ffff0d7224 */ /* 0x000fe400078e0008 */
[----:B------:R-:W-:-:S07]  /*315c0*/  IMAD.MOV.U32 R4, RZ, RZ, R14 ;  /* 0x000000ffff047224 */ /* 0x000fce00078e000e */
[----:B------:R-:W-:Y:S05]  /*315d0*/  WARPSYNC.COLLECTIVE R15, `(.L_x_3330) ;  /* 0x000000000f087348 */ /* 0x000fea0003c00000 */
[----:B------:R0:W1:Y:S02]  /*315e0*/  SHFL.IDX P6, R14, R13, R12, R11 ;  /* 0x0000000c0d0e7389 */ /* 0x00006400000c000b */
[----:B01----:R-:W-:Y:S01]  /*315f0*/  ENDCOLLECTIVE ;  /* 0x000000000000791b */ /* 0x003fe20003800000 */
.L_x_3330:
[----:B------:R-:W-:Y:S01]  /*31600*/  MOV R13, R6 ;  /* 0x00000006000d7202 */ /* 0x000fe20000000f00 */
[----:B------:R-:W-:-:S07]  /*31610*/  IMAD.MOV.U32 R21, RZ, RZ, R14 ;  /* 0x000000ffff157224 */ /* 0x000fce00078e000e */
[----:B------:R-:W-:Y:S05]  /*31620*/  WARPSYNC.COLLECTIVE R15, `(.L_x_3331) ;  /* 0x000000000f087348 */ /* 0x000fea0003c00000 */
[----:B------:R0:W1:Y:S02]  /*31630*/  SHFL.IDX P6, R14, R13, R12, R11 ;  /* 0x0000000c0d0e7389 */ /* 0x00006400000c000b */
[----:B01----:R-:W-:Y:S01]  /*31640*/  ENDCOLLECTIVE ;  /* 0x000000000000791b */ /* 0x003fe20003800000 */
.L_x_3331:
[----:B------:R-:W-:Y:S05]  /*31650*/  BRA `(.L_x_3332) ;  /* 0xfffffdec00707947 */ /* 0x000fea000383ffff */
.L_x_3038:
[----:B------:R-:W-:Y:S01]  /*31660*/  BSSY B1, `(.L_x_3333) ;  /* 0x0000008000017945 */ /* 0x000fe20003800000 */
[----:B------:R-:W-:Y:S01]  /*31670*/  IMAD.MOV.U32 R13, RZ, RZ, R9 ;  /* 0x000000ffff0d7224 */ /* 0x000fe200078e0009 */
[----:B------:R-:W-:Y:S01]  /*31680*/  MOV R15, 0xffffffff ;  /* 0xffffffff000f7802 */ /* 0x000fe20000000f00 */
[----:B------:R-:W-:Y:S02]  /*31690*/  IMAD.MOV.U32 R12, RZ, RZ, 0x2 ;  /* 0x00000002ff0c7424 */ /* 0x000fe400078e00ff */
[----:B------:R-:W-:-:S07]  /*316a0*/  IMAD.MOV.U32 R11, RZ, RZ, 0x181f ;  /* 0x0000181fff0b7424 */ /* 0x000fce00078e00ff */
[----:B-1-34-:R-:W-:Y:S05]  /*316b0*/  WARPSYNC.COLLECTIVE R15, `(.L_x_3334) ;  /* 0x000000000f087348 */ /* 0x01afea0003c00000 */
[----:B----4-:R0:W2:Y:S02]  /*316c0*/  SHFL.IDX P6, R14, R13, R12, R11 ;  /* 0x0000000c0d0e7389 */ /* 0x0100a400000c000b */
[----:B0123--:R-:W-:Y:S01]  /*316d0*/  ENDCOLLECTIVE ;  /* 0x000000000000791b */ /* 0x00ffe20003800000 */
.L_x_3334:
[----:B------:R-:W-:Y:S05]  /*316e0*/  BSYNC B1 ;  /* 0x0000000000017941 */ /* 0x000fea0003800000 */
.L_x_3333:
        /* <DEDUP_REMOVED lines=8> */
.L_x_3335:
[----:B------:R-:W-:Y:S02]  /*31770*/  IMAD.MOV.U32 R13, RZ, RZ, R8 ;  /* 0x000000ffff0d7224 */ /* 0x000fe400078e0008 */
[----:B------:R-:W-:-:S07]  /*31780*/  IMAD.MOV.U32 R4, RZ, RZ, R14 ;  /* 0x000000ffff047224 */ /* 0x000fce00078e000e */
[----:B------:R-:W-:Y:S05]  /*31790*/  WARPSYNC.COLLECTIVE R15, `(.L_x_3336) ;  /* 0x000000000f087348 */ /* 0x000fea0003c00000 */
[----:B------:R0:W1:Y:S02]  /*317a0*/  SHFL.IDX P6, R14, R13, R12, R11 ;  /* 0x0000000c0d0e7389 */ /* 0x00006400000c000b */
[----:B01----:R-:W-:Y:S01]  /*317b0*/  ENDCOLLECTIVE ;  /* 0x000000000000791b */ /* 0x003fe20003800000 */
.L_x_3336:
[----:B------:R-:W-:Y:S01]  /*317c0*/  IMAD.MOV.U32 R13, RZ, RZ, R6 ;  /* 0x000000ffff0d7224 */ /* 0x000fe200078e0006 */
[----:B------:R-:W-:-:S07]  /*317d0*/  MOV R21, R14 ;  /* 0x0000000e00157202 */ /* 0x000fce0000000f00 */
[----:B------:R-:W-:Y:S05]  /*317e0*/  WARPSYNC.COLLECTIVE R15, `(.L_x_3337) ;  /* 0x000000000f087348 */ /* 0x000fea0003c00000 */
[----:B------:R0:W1:Y:S02]  /*317f0*/  SHFL.IDX P6, R14, R13, R12, R11 ;  /* 0x0000000c0d0e7389 */ /* 0x00006400000c000b */
[----:B01----:R-:W-:Y:S01]  /*31800*/  ENDCOLLECTIVE ;  /* 0x000000000000791b */ /* 0x003fe20003800000 */
.L_x_3337:
[----:B------:R-:W-:Y:S05]  /*31810*/  BRA `(.L_x_3338) ;  /* 0xfffffdf000187947 */ /* 0x000fea000383ffff */
.L_x_3041:
[----:B------:R-:W-:Y:S01]  /*31820*/  BSSY B1, `(.L_x_3339) ;  /* 0x0000008000017945 */ /* 0x000fe20003800000 */
[----:B------:R-:W-:Y:S01]  /*31830*/  IMAD.MOV.U32 R13, RZ, RZ, R9 ;  /* 0x000000ffff0d7224 */ /* 0x000fe200078e0009 */
[----:B------:R-:W-:Y:S01]  /*31840*/  MOV R11, 0x181f ;  /* 0x0000181f000b7802 */ /* 0x000fe20000000f00 */
[----:B------:R-:W-:Y:S02]  /*31850*/  IMAD.MOV.U32 R12, RZ, RZ, 0x3 ;  /* 0x00000003ff0c7424 */ /* 0x000fe400078e00ff */
[----:B------:R-:W-:-:S07]  /*31860*/  IMAD.MOV.U32 R15, RZ, RZ, -0x1 ;  /* 0xffffffffff0f7424 */ /* 0x000fce00078e00ff */
[----:B-1-34-:R-:W-:Y:S05]  /*31870*/  WARPSYNC.COLLECTIVE R15, `(.L_x_3340) ;  /* 0x000000000f087348 */ /* 0x01afea0003c00000 */
[----:B----4-:R0:W2:Y:S02]  /*31880*/  SHFL.IDX P6, R14, R13, R12, R11 ;  /* 0x0000000c0d0e7389 */ /* 0x0100a400000c000b */
[----:B0123--:R-:W-:Y:S01]  /*31890*/  ENDCOLLECTIVE ;  /* 0x000000000000791b */ /* 0x00ffe20003800000 */
.L_x_3340:
[----:B------:R-:W-:Y:S05]  /*318a0*/  BSYNC B1 ;  /* 0x0000000000017941 */ /* 0x000fea0003800000 */
.L_x_3339:
        /* <DEDUP_REMOVED lines=8> */
.L_x_3341:
[----:B------:R-:W-:Y:S01]  /*31930*/  MOV R13, R8 ;  /* 0x00000008000d7202 */ /* 0x000fe20000000f00 */
[----:B------:R-:W-:-:S07]  /*31940*/  IMAD.MOV.U32 R20, RZ, RZ, R14 ;  /* 0x000000ffff147224 */ /* 0x000fce00078e000e */
[----:B------:R-:W-:Y:S05]  /*31950*/  WARPSYNC.COLLECTIVE R15, `(.L_x_3342) ;  /* 0x000000000f087348 */ /* 0x000fea0003c00000 */
[----:B------:R0:W1:Y:S02]  /*31960*/  SHFL.IDX P6, R14, R13, R12, R11 ;  /* 0x0000000c0d0e7389 */ /* 0x00006400000c000b */
[----:B01----:R-:W-:Y:S01]  /*31970*/  ENDCOLLECTIVE ;  /* 0x000000000000791b */ /* 0x003fe20003800000 */
.L_x_3342:
[----:B------:R-:W-:Y:S02]  /*31980*/  IMAD.MOV.U32 R13, RZ, RZ, R6 ;  /* 0x000000ffff0d7224 */ /* 0x000fe400078e0006 */
[----:B------:R-:W-:-:S07]  /*31990*/  IMAD.MOV.U32 R77, RZ, RZ, R14 ;  /* 0x000000ffff4d7224 */ /* 0x000fce00078e000e */
[----:B------:R-:W-:Y:S05]  /*319a0*/  WARPSYNC.COLLECTIVE R15, `(.L_x_3343) ;  /* 0x000000000f087348 */ /* 0x000fea0003c00000 */
[----:B------:R0:W1:Y:S02]  /*319b0*/  SHFL.IDX P6, R14, R13, R12, R11 ;  /* 0x0000000c0d0e7389 */ /* 0x00006400000c000b */
[----:B01----:R-:W-:Y:S01]  /*319c0*/  ENDCOLLECTIVE ;  /* 0x000000000000791b */ /* 0x003fe20003800000 */
.L_x_3343:
[----:B------:R-:W-:Y:S01]  /*319d0*/  IMAD.MOV.U32 R76, RZ, RZ, R14 ;  /* 0x000000ffff4c7224 */ /* 0x000fe200078e000e */
[----:B------:R-:W-:Y:S06]  /*319e0*/  BRA `(.L_x_3344) ;  /* 0xfffffdf000c47947 */ /* 0x000fec000383ffff */
.L_x_3045:
[----:B0-----:R0:W1:Y:S02]  /*319f0*/  SYNCS.PHASECHK.TRANS64.TRYWAIT P0, [R18+URZ+0x38800], R115 ;  /* 0x03880073120075a7 */ /* 0x001064000800017f */
[----:B-1----:R-:W-:Y:S05]  /*31a00*/  @!P0 NANOSLEEP.SYNCS 0x989680 ;  /* 0x009896800000895d */ /* 0x002fea0003900000 */
[----:B------:R-:W1:Y:S02]  /*31a10*/  @!P0 SYNCS.PHASECHK.TRANS64 P0, [R18+URZ+0x38800], R115 ;  /* 0x03880073120085a7 */ /* 0x000e64000800007f */
[----:B-1----:R-:W-:Y:S05]  /*31a20*/  @!P0 BRA `(.L_x_3045) ;  /* 0xfffffffc00f08947 */ /* 0x002fea000383ffff */
[----:B------:R-:W-:Y:S05]  /*31a30*/  BRA `(.L_x_3345) ;  /* 0xfffffdf400d87947 */ /* 0x000fea000383ffff */
.L_x_3063:
[----:B-1----:R1:W2:Y:S02]  /*31a40*/  SYNCS.PHASECHK.TRANS64.TRYWAIT P2, [R0+URZ+0x38830], R3 ;  /* 0x03883003000075a7 */ /* 0x0022a4000804017f */
[----:B--2---:R-:W-:Y:S05]  /*31a50*/  @!P2 NANOSLEEP.SYNCS 0x989680 ;  /* 0x009896800000a95d */ /* 0x004fea0003900000 */
[----:B------:R-:W2:Y:S02]  /*31a60*/  @!P2 SYNCS.PHASECHK.TRANS64 P2, [R0+URZ+0x38830], R3 ;  /* 0x038830030000a5a7 */ /* 0x000ea4000804007f */
[----:B--2---:R-:W-:Y:S05]  /*31a70*/  @!P2 BRA `(.L_x_3063) ;  /* 0xfffffffc00f0a947 */ /* 0x004fea000383ffff */
[----:B------:R-:W-:Y:S05]  /*31a80*/  BRA `(.L_x_3062) ;  /* 0xfffffe2c00407947 */ /* 0x000fea000383ffff */
.L_x_3070:
[----:B-1----:R1:W2:Y:S02]  /*31a90*/  SYNCS.PHASECHK.TRANS64.TRYWAIT P3, [R11+URZ+0x38830], R3 ;  /* 0x038830030b0075a7 */ /* 0x0022a4000806017f */
[----:B--2---:R-:W-:Y:S05]  /*31aa0*/  @!P3 NANOSLEEP.SYNCS 0x989680 ;  /* 0x009896800000b95d */ /* 0x004fea0003900000 */
[----:B------:R-:W2:Y:S02]  /*31ab0*/  @!P3 SYNCS.PHASECHK.TRANS64 P3, [R11+URZ+0x38830], R3 ;  /* 0x038830030b00b5a7 */ /* 0x000ea4000806007f */
[----:B--2---:R-:W-:Y:S05]  /*31ac0*/  @!P3 BRA `(.L_x_3070) ;  /* 0xfffffffc00f0b947 */ /* 0x004fea000383ffff */
[----:B------:R-:W-:Y:S05]  /*31ad0*/  BRA `(.L_x_3069) ;  /* 0xfffffe7800b87947 */ /* 0x000fea000383ffff */
.L_x_3075:
[----:B---3--:R3:W4:Y:S02]  /*31ae0*/  SYNCS.PHASECHK.TRANS64.TRYWAIT P3, [R9+URZ+0x38850], R0 ;  /* 0x03885000090075a7 */ /* 0x008724000806017f */
[----:B----4-:R-:W-:Y:S05]  /*31af0*/  @!P3 NANOSLEEP.SYNCS 0x989680 ;  /* 0x009896800000b95d */ /* 0x010fea0003900000 */
[----:B------:R-:W4:Y:S02]  /*31b00*/  @!P3 SYNCS.PHASECHK.TRANS64 P3, [R9+URZ+0x38850], R0 ;  /* 0x038850000900b5a7 */ /* 0x000f24000806007f */
[----:B----4-:R-:W-:Y:S05]  /*31b10*/  @!P3 BRA `(.L_x_3075) ;  /* 0xfffffffc00f0b947 */ /* 0x010fea000383ffff */
[----:B------:R-:W-:Y:S05]  /*31b20*/  BRA `(.L_x_3074) ;  /* 0xfffffeb000807947 */ /* 0x000fea000383ffff */
.L_x_3083:
[----:B-1----:R1:W2:Y:S02]  /*31b30*/  SYNCS.PHASECHK.TRANS64.TRYWAIT P2, [R3+URZ+0x38830], R12 ;  /* 0x0388300c030075a7 */ /* 0x0022a4000804017f */
[----:B--2---:R-:W-:Y:S05]  /*31b40*/  @!P2 NANOSLEEP.SYNCS 0x989680 ;  /* 0x009896800000a95d */ /* 0x004fea0003900000 */
[----:B------:R-:W2:Y:S02]  /*31b50*/  @!P2 SYNCS.PHASECHK.TRANS64 P2, [R3+URZ+0x38830], R12 ;  /* 0x0388300c0300a5a7 */ /* 0x000ea4000804007f */
[----:B--2---:R-:W-:Y:S05]  /*31b60*/  @!P2 BRA `(.L_x_3083) ;  /* 0xfffffffc00f0a947 */ /* 0x004fea000383ffff */
[----:B------:R-:W-:Y:S05]  /*31b70*/  BRA `(.L_x_3082) ;  /* 0xfffffecc00987947 */ /* 0x000fea000383ffff */
.L_x_3088:
[----:B-1----:R1:W2:Y:S02]  /*31b80*/  SYNCS.PHASECHK.TRANS64.TRYWAIT P2, [R9+URZ+0x38850], R0 ;  /* 0x03885000090075a7 */ /* 0x0022a4000804017f */
[----:B--2---:R-:W-:Y:S05]  /*31b90*/  @!P2 NANOSLEEP.SYNCS 0x989680 ;  /* 0x009896800000a95d */ /* 0x004fea0003900000 */
[----:B------:R-:W2:Y:S02]  /*31ba0*/  @!P2 SYNCS.PHASECHK.TRANS64 P2, [R9+URZ+0x38850], R0 ;  /* 0x038850000900a5a7 */ /* 0x000ea4000804007f */
[----:B--2---:R-:W-:Y:S05]  /*31bb0*/  @!P2 BRA `(.L_x_3088) ;  /* 0xfffffffc00f0a947 */ /* 0x004fea000383ffff */
[----:B------:R-:W-:Y:S05]  /*31bc0*/  BRA `(.L_x_3087) ;  /* 0xffffff0400607947 */ /* 0x000fea000383ffff */
.L_x_3094:
[----:B-1----:R1:W2:Y:S02]  /*31bd0*/  SYNCS.PHASECHK.TRANS64.TRYWAIT P0, [R0+URZ+0x38850], R7 ;  /* 0x03885007000075a7 */ /* 0x0022a4000800017f */
[----:B--2---:R-:W-:Y:S05]  /*31be0*/  @!P0 NANOSLEEP.SYNCS 0x989680 ;  /* 0x009896800000895d */ /* 0x004fea0003900000 */
[----:B------:R-:W2:Y:S02]  /*31bf0*/  @!P0 SYNCS.PHASECHK.TRANS64 P0, [R0+URZ+0x38850], R7 ;  /* 0x03885007000085a7 */ /* 0x000ea4000800007f */
[----:B--2---:R-:W-:Y:S05]  /*31c00*/  @!P0 BRA `(.L_x_3094) ;  /* 0xfffffffc00f08947 */ /* 0x004fea000383ffff */
[----:B------:R-:W-:Y:S05]  /*31c10*/  BRA `(.L_x_3093) ;  /* 0xffffff2000c47947 */ /* 0x000fea000383ffff */
.L_x_3130:
[----:B------:R-:W1:Y:S01]  /*31c20*/  S2R R6, SR_TID.X ;  /* 0x0000000000067919 */ /* 0x000e620000002100 */
[----:B------:R-:W-:Y:S01]  /*31c30*/  BSSY B1, `(.L_x_3346) ;  /* 0x000000a000017945 */ /* 0x000fe20003800000 */
[----:B------:R-:W-:Y:S02]  /*31c40*/  IMAD.MOV.U32 R12, RZ, RZ, RZ ;  /* 0x000000ffff0c7224 */ /* 0x000fe400078e00ff */
[----:B------:R-:W-:Y:S02]  /*31c50*/  IMAD.MOV.U32 R11, RZ, RZ, 0x1f ;  /* 0x0000001fff0b7424 */ /* 0x000fe400078e00ff */
[----:B------:R-:W-:Y:S01]  /*31c60*/  IMAD.MOV.U32 R15, RZ, RZ, -0x1 ;  /* 0xffffffffff0f7424 */ /* 0x000fe200078e00ff */
[----:B-1----:R-:W-:-:S04]  /*31c70*/  SHF.R.U32.HI R6, RZ, 0x5, R6 ;  /* 0x00000005ff067819 */ /* 0x002fc80000011606 */
[----:B------:R-:W-:-:S04]  /*31c80*/  LOP3.LUT R6, R6, 0x3, RZ, 0xc0, !PT ;  /* 0x0000000306067812 */ /* 0x000fc800078ec0ff */
[----:B0-----:R-:W-:-:S07]  /*31c90*/  MOV R13, R6 ;  /* 0x00000006000d7202 */ /* 0x001fce0000000f00 */
[----:B------:R-:W-:Y:S05]  /*31ca0*/  WARPSYNC.COLLECTIVE R15, `(.L_x_3347) ;  /* 0x000000000f087348 */ /* 0x000fea0003c00000 */
[----:B------:R0:W1:Y:S02]  /*31cb0*/  SHFL.IDX P6, R14, R13, R12, R11 ;  /* 0x0000000c0d0e7389 */ /* 0x00006400000c000b */
[----:B01----:R-:W-:Y:S01]  /*31cc0*/  ENDCOLLECTIVE ;  /* 0x000000000000791b */ /* 0x003fe20003800000 */
.L_x_3347:
[----:B------:R-:W-:Y:S05]  /*31cd0*/  BSYNC B1 ;  /* 0x0000000000017941 */ /* 0x000fea0003800000 */
.L_x_3346:
[----:B------:R-:W-:Y:S05]  /*31ce0*/  BRA `(.L_x_3348) ;  /* 0xffffff7000d87947 */ /* 0x000fea000383ffff */
.L_x_3132:
[----:B------:R-:W-:Y:S01]  /*31cf0*/  BSSY B1, `(.L_x_3349) ;  /* 0x0000006000017945 */ /* 0x000fe20003800000 */
[----:B------:R-:W-:-:S07]  /*31d00*/  MOV R15, 0xffffffff ;  /* 0xffffffff000f7802 */ /* 0x000fce0000000f00 */
[----:B01----:R-:W-:Y:S05]  /*31d10*/  WARPSYNC.COLLECTIVE R15, `(.L_x_3350) ;  /* 0x000000000f0c7348 */ /* 0x003fea0003c00000 */
[----:B------:R-:W-:Y:S02]  /*31d20*/  ELECT P6, UR62, PT ;  /* 0x00000000003e782f */ /* 0x000fe400038c0000 */
[----:B------:R-:W-:Y:S01]  /*31d30*/  MOV R14, UR62 ;  /* 0x0000003e000e7c02 */ /* 0x000fe20008000f00 */
[----:B01----:R-:W-:Y:S10]  /*31d40*/  ENDCOLLECTIVE ;  /* 0x000000000000791b */ /* 0x003ff40003800000 */
.L_x_3350:
[----:B------:R-:W-:Y:S05]  /*31d50*/  BSYNC B1 ;  /* 0x0000000000017941 */ /* 0x000fea0003800000 */
.L_x_3349:
[----:B------:R-:W-:Y:S05]  /*31d60*/  BRA `(.L_x_3131) ;  /* 0xffffff7000d07947 */ /* 0x000fea000383ffff */
.L_x_3134:
[----:B-1----:R-:W2:Y:S02]  /*31d70*/  LDL R3, [R1+0x4] ;  /* 0x0000040001037983 */ /* 0x002ea40000100800 */
[----:B--2---:R1:W2:Y:S02]  /*31d80*/  SYNCS.PHASECHK.TRANS64.TRYWAIT P0, [R3+URZ+0x38820], R2 ;  /* 0x03882002030075a7 */ /* 0x0042a4000800017f */
[----:B--2---:R-:W-:Y:S05]  /*31d90*/  @!P0 NANOSLEEP.SYNCS 0x989680 ;  /* 0x009896800000895d */ /* 0x004fea0003900000 */
[----:B------:R-:W2:Y:S02]  /*31da0*/  @!P0 SYNCS.PHASECHK.TRANS64 P0, [R3+URZ+0x38820], R2 ;  /* 0x03882002030085a7 */ /* 0x000ea4000800007f */
[----:B--2---:R-:W-:Y:S05]  /*31db0*/  @!P0 BRA `(.L_x_3134) ;  /* 0xfffffffc00ec8947 */ /* 0x004fea000383ffff */
[----:B------:R-:W-:Y:S05]  /*31dc0*/  BRA `(.L_x_3351) ;  /* 0xffffff7000e07947 */ /* 0x000fea000383ffff */
.L_x_3138:
[----:B-1----:R1:W2:Y:S02]  /*31dd0*/  SYNCS.PHASECHK.TRANS64.TRYWAIT P0, [R5+URZ+0x388a0], R8 ;  /* 0x0388a008050075a7 */ /* 0x0022a4000800017f */
[----:B--2---:R-:W-:Y:S05]  /*31de0*/  @!P0 NANOSLEEP.SYNCS 0x989680 ;  /* 0x009896800000895d */ /* 0x004fea0003900000 */
[----:B------:R-:W2:Y:S02]  /*31df0*/  @!P0 SYNCS.PHASECHK.TRANS64 P0, [R5+URZ+0x388a0], R8 ;  /* 0x0388a008050085a7 */ /* 0x000ea4000800007f */
[----:B--2---:R-:W-:Y:S05]  /*31e00*/  @!P0 BRA `(.L_x_3138) ;  /* 0xfffffffc00f08947 */ /* 0x004fea000383ffff */
[----:B------:R-:W-:Y:S05]  /*31e10*/  BRA `(.L_x_3352) ;  /* 0xffffff7400047947 */ /* 0x000fea000383ffff */
.L_x_3146:
[----:B--2---:R2:W3:Y:S02]  /*31e20*/  SYNCS.PHASECHK.TRANS64.TRYWAIT P0, [R5+URZ+0x388c0], R8 ;  /* 0x0388c008050075a7 */ /* 0x0044e4000800017f */
[----:B---3--:R-:W-:Y:S05]  /*31e30*/  @!P0 NANOSLEEP.SYNCS 0x989680 ;  /* 0x009896800000895d */ /* 0x008fea0003900000 */
[----:B------:R-:W3:Y:S02]  /*31e40*/  @!P0 SYNCS.PHASECHK.TRANS64 P0, [R5+URZ+0x388c0], R8 ;  /* 0x0388c008050085a7 */ /* 0x000ee4000800007f */
[----:B---3--:R-:W-:Y:S05]  /*31e50*/  @!P0 BRA `(.L_x_3146) ;  /* 0xfffffffc00f08947 */ /* 0x008fea000383ffff */
[----:B------:R-:W-:Y:S05]  /*31e60*/  BRA `(.L_x_3353) ;  /* 0xffffff7800487947 */ /* 0x000fea000383ffff */
.L_x_3156:
[----:B-1----:R1:W2:Y:S02]  /*31e70*/  SYNCS.PHASECHK.TRANS64.TRYWAIT P1, [R6+URZ+0x388a0], R5 ;  /* 0x0388a005060075a7 */ /* 0x0022a4000802017f */
[----:B--2---:R-:W-:Y:S05]  /*31e80*/  @!P1 NANOSLEEP.SYNCS 0x989680 ;  /* 0x009896800000995d */ /* 0x004fea0003900000 */
[----:B------:R-:W2:Y:S02]  /*31e90*/  @!P1 SYNCS.PHASECHK.TRANS64 P1, [R6+URZ+0x388a0], R5 ;  /* 0x0388a005060095a7 */ /* 0x000ea4000802007f */
[----:B--2---:R-:W-:Y:S05]  /*31ea0*/  @!P1 BRA `(.L_x_3156) ;  /* 0xfffffffc00f09947 */ /* 0x004fea000383ffff */
[----:B------:R-:W-:Y:S05]  /*31eb0*/  BRA `(.L_x_3354) ;  /* 0xffffff7c00d87947 */ /* 0x000fea000383ffff */
.L_x_3164:
[----:B--2---:R2:W3:Y:S02]  /*31ec0*/  SYNCS.PHASECHK.TRANS64.TRYWAIT P1, [R6+URZ+0x388c0], R5 ;  /* 0x0388c005060075a7 */ /* 0x0044e4000802017f */
[----:B---3--:R-:W-:Y:S05]  /*31ed0*/  @!P1 NANOSLEEP.SYNCS 0x989680 ;  /* 0x009896800000995d */ /* 0x008fea0003900000 */
[----:B------:R-:W3:Y:S02]  /*31ee0*/  @!P1 SYNCS.PHASECHK.TRANS64 P1, [R6+URZ+0x388c0], R5 ;  /* 0x0388c005060095a7 */ /* 0x000ee4000802007f */
[----:B---3--:R-:W-:Y:S05]  /*31ef0*/  @!P1 BRA `(.L_x_3164) ;  /* 0xfffffffc00f09947 */ /* 0x008fea000383ffff */
[----:B------:R-:W-:Y:S05]  /*31f00*/  BRA `(.L_x_3355) ;  /* 0xffffff8400187947 */ /* 0x000fea000383ffff */
.L_x_3180:
[----:B------:R-:W1:Y:S01]  /*31f10*/  S2R R5, SR_TID.X ;  /* 0x0000000000057919 */ /* 0x000e620000002100 */
[----:B------:R-:W-:Y:S01]  /*31f20*/  BSSY B0, `(.L_x_3356) ;  /* 0x000000a000007945 */ /* 0x000fe20003800000 */
[----:B------:R-:W-:Y:S01]  /*31f30*/  IMAD.MOV.U32 R12, RZ, RZ, RZ ;  /* 0x000000ffff0c7224 */ /* 0x000fe200078e00ff */
[----:B------:R-:W-:Y:S01]  /*31f40*/  MOV R15, 0xffffffff ;  /* 0xffffffff000f7802 */ /* 0x000fe20000000f00 */
[----:B------:R-:W-:Y:S01]  /*31f50*/  IMAD.MOV.U32 R11, RZ, RZ, 0x1f ;  /* 0x0000001fff0b7424 */ /* 0x000fe200078e00ff */
[----:B-1----:R-:W-:-:S04]  /*31f60*/  SHF.R.U32.HI R5, RZ, 0x5, R5 ;  /* 0x00000005ff057819 */ /* 0x002fc80000011605 */
[----:B------:R-:W-:-:S05]  /*31f70*/  LOP3.LUT R5, R5, 0x3, RZ, 0xc0, !PT ;  /* 0x0000000305057812 */ /* 0x000fca00078ec0ff */
[----:B0-----:R-:W-:-:S07]  /*31f80*/  IMAD.MOV.U32 R13, RZ, RZ, R5 ;  /* 0x000000ffff0d7224 */ /* 0x001fce00078e0005 */
[----:B------:R-:W-:Y:S05]  /*31f90*/  WARPSYNC.COLLECTIVE R15, `(.L_x_3357) ;  /* 0x000000000f087348 */ /* 0x000fea0003c00000 */
[----:B------:R0:W1:Y:S02]  /*31fa0*/  SHFL.IDX P6, R14, R13, R12, R11 ;  /* 0x0000000c0d0e7389 */ /* 0x00006400000c000b */
[----:B01----:R-:W-:Y:S01]  /*31fb0*/  ENDCOLLECTIVE ;  /* 0x000000000000791b */ /* 0x003fe20003800000 */
.L_x_3357:
[----:B------:R-:W-:Y:S05]  /*31fc0*/  BSYNC B0 ;  /* 0x0000000000007941 */ /* 0x000fea0003800000 */
.L_x_3356:
[----:B------:R-:W-:Y:S05]  /*31fd0*/  BRA `(.L_x_3358) ;  /* 0xffffff9000387947 */ /* 0x000fea000383ffff */
.L_x_3182:
[----:B------:R-:W-:Y:S01]  /*31fe0*/  BSSY B0, `(.L_x_3359) ;  /* 0x0000006000007945 */ /* 0x000fe20003800000 */
[----:B------:R-:W-:-:S07]  /*31ff0*/  IMAD.MOV.U32 R15, RZ, RZ, -0x1 ;  /* 0xffffffffff0f7424 */ /* 0x000fce00078e00ff */
[----:B01----:R-:W-:Y:S05]  /*32000*/  WARPSYNC.COLLECTIVE R15, `(.L_x_3360) ;  /* 0x000000000f0c7348 */ /* 0x003fea0003c00000 */
[----:B------:R-:W-:Y:S02]  /*32010*/  ELECT P6, UR62, PT ;  /* 0x00000000003e782f */ /* 0x000fe400038c0000 */
[----:B------:R-:W-:Y:S01]  /*32020*/  MOV R14, UR62 ;  /* 0x0000003e000e7c02 */ /* 0x000fe20008000f00 */
[----:B01----:R-:W-:Y:S10]  /*32030*/  ENDCOLLECTIVE ;  /* 0x000000000000791b */ /* 0x003ff40003800000 */
.L_x_3360:
[----:B------:R-:W-:Y:S05]  /*32040*/  BSYNC B0 ;  /* 0x0000000000007941 */ /* 0x000fea0003800000 */
.L_x_3359:
[----:B------:R-:W-:Y:S05]  /*32050*/  BRA `(.L_x_3361) ;  /* 0xffffff9000487947 */ /* 0x000fea000383ffff */
.L_x_3184:
[----:B-1----:R1:W2:Y:S02]  /*32060*/  SYNCS.PHASECHK.TRANS64.TRYWAIT P0, [R0+URZ+0x38840], R2 ;  /* 0x03884002000075a7 */ /* 0x0022a4000800017f */
[----:B--2---:R-:W-:Y:S05]  /*32070*/  @!P0 NANOSLEEP.SYNCS 0x989680 ;  /* 0x009896800000895d */ /* 0x004fea0003900000 */
[----:B------:R-:W2:Y:S02]  /*32080*/  @!P0 SYNCS.PHASECHK.TRANS64 P0, [R0+URZ+0x38840], R2 ;  /* 0x03884002000085a7 */ /* 0x000ea4000800007f */
[----:B--2---:R-:W-:Y:S05]  /*32090*/  @!P0 BRA `(.L_x_3184) ;  /* 0xfffffffc00f08947 */ /* 0x004fea000383ffff */
[----:B------:R-:W-:Y:S05]  /*320a0*/  BRA `(.L_x_3362) ;  /* 0xffffff9000b87947 */ /* 0x000fea000383ffff */
.L_x_3188:
[----:B------:R-:W2:Y:S01]  /*320b0*/  LDL.LU R11, [R1+0x40] ;  /* 0x00004000010b7983 */ /* 0x000ea20000300800 */
[----:B------:R-:W-:Y:S02]  /*320c0*/  IMAD.MOV.U32 R13, RZ, RZ, R2 ;  /* 0x000000ffff0d7224 */ /* 0x000fe400078e0002 */
[----:B------:R-:W-:Y:S02]  /*320d0*/  IMAD.MOV.U32 R12, RZ, RZ, RZ ;  /* 0x000000ffff0c7224 */ /* 0x000fe400078e00ff */
[----:B------:R-:W-:Y:S02]  /*320e0*/  IMAD.MOV.U32 R15, RZ, RZ, -0x1 ;  /* 0xffffffffff0f7424 */ /* 0x000fe400078e00ff */
[----:B------:R-:W-:Y:S02]  /*320f0*/  IMAD R17, R17, 0x80, R10 ;  /* 0x0000008011117824 */ /* 0x000fe400078e020a */
[----:B--2---:R-:W-:Y:S01]  /*32100*/  IMAD R0, R11, R7, RZ ;  /* 0x000000070b007224 */ /* 0x004fe200078e02ff */
[----:B------:R-:W-:-:S04]  /*32110*/  MOV R11, 0x181f ;  /* 0x0000181f000b7802 */ /* 0x000fc80000000f00 */
[----:B------:R-:W-:-:S13]  /*32120*/  ISETP.GE.AND P5, PT, R17, R0, PT ;  /* 0x000000001100720c */ /* 0x000fda0003fa6270 */
[----:B-----5:R-:W-:Y:S05]  /*32130*/  WARPSYNC.COLLECTIVE R15, `(.L_x_3363) ;  /* 0x000000000f087348 */ /* 0x020fea0003c00000 */
[----:B------:R0:W1:Y:S02]  /*32140*/  SHFL.IDX P6, R14, R13, R12, R11 ;  /* 0x0000000c0d0e7389 */ /* 0x00006400000c000b */
[----:B01---5:R-:W-:Y:S01]  /*32150*/  ENDCOLLECTIVE ;  /* 0x000000000000791b */ /* 0x023fe20003800000 */
.L_x_3363:
[----:B------:R-:W-:Y:S02]  /*32160*/  IMAD.MOV.U32 R13, RZ, RZ, R3 ;  /* 0x000000ffff0d7224 */ /* 0x000fe400078e0003 */
[----:B------:R-:W-:-:S07]  /*32170*/  IMAD.MOV.U32 R4, RZ, RZ, R14 ;  /* 0x000000ffff047224 */ /* 0x000fce00078e000e */
[----:B------:R-:W-:Y:S05]  /*32180*/  WARPSYNC.COLLECTIVE R15, `(.L_x_3364) ;  /* 0x000000000f087348 */ /* 0x000fea0003c00000 */
[----:B------:R0:W1:Y:S02]  /*32190*/  SHFL.IDX P6, R14, R13, R12, R11 ;  /* 0x0000000c0d0e7389 */ /* 0x00006400000c000b */
[----:B01----:R-:W-:Y:S01]  /*321a0*/  ENDCOLLECTIVE ;  /* 0x000000000000791b */ /* 0x003fe20003800000 */
.L_x_3364:
[----:B------:R-:W-:Y:S01]  /*321b0*/  ULDC.64 UR4, c[0x0][0x208] ;  /* 0x0000820000047ab9 */ /* 0x000fe20000000a00 */
[----:B------:R-:W-:Y:S01]  /*321c0*/  MOV R13, R2 ;  /* 0x00000002000d7202 */ /* 0x000fe20000000f00 */
[----:B------:R-:W-:Y:S01]  /*321d0*/  IMAD.MOV.U32 R12, RZ, RZ, 0x1 ;  /* 0x00000001ff0c7424 */ /* 0x000fe200078e00ff */
[----:B------:R-:W-:-:S04]  /*321e0*/  MOV R5, R14 ;  /* 0x0000000e00057202 */ /* 0x000fc80000000f00 */
        /* <DEDUP_REMOVED lines=15> */
.L_x_3365:
[----:B------:R-:W-:-:S05]  /*322e0*/  VIADD R4, R17, 0x10 ;  /* 0x0000001011047836 */ /* 0x000fca0000000000 */
[----:B------:R-:W-:Y:S01]  /*322f0*/  ISETP.GE.AND P5, PT, R4, R0, PT ;  /* 0x000000000400720c */ /* 0x000fe20003fa6270 */
[----:B------:R-:W-:Y:S02]  /*32300*/  IMAD.MOV.U32 R13, RZ, RZ, R3 ;  /* 0x000000ffff0d7224 */ /* 0x000fe400078e0003 */
[----:B------:R-:W-:-:S10]  /*32310*/  IMAD.MOV.U32 R6, RZ, RZ, R14 ;  /* 0x000000ffff067224 */ /* 0x000fd400078e000e */
[----:B------:R-:W-:Y:S05]  /*32320*/  WARPSYNC.COLLECTIVE R15, `(.L_x_3366) ;  /* 0x000000000f087348 */ /* 0x000fea0003c00000 */
[----:B------:R0:W1:Y:S02]  /*32330*/  SHFL.IDX P6, R14, R13, R12, R11 ;  /* 0x0000000c0d0e7389 */ /* 0x00006400000c000b */
[----:B01----:R-:W-:Y:S01]  /*32340*/  ENDCOLLECTIVE ;  /* 0x000000000000791b */ /* 0x003fe20003800000 */
.L_x_3366:
[----:B------:R-:W-:Y:S01]  /*32350*/  ULDC.64 UR4, c[0x0][0x208] ;  /* 0x0000820000047ab9 */ /* 0x000fe20000000a00 */
[----:B------:R-:W-:Y:S01]  /*32360*/  IMAD.MOV.U32 R13, RZ, RZ, R2 ;  /* 0x000000ffff0d7224 */ /* 0x000fe200078e0002 */
[----:B------:R-:W-:Y:S02]  /*32370*/  MOV R12, 0x2 ;  /* 0x00000002000c7802 */ /* 0x000fe40000000f00 */
        /* <DEDUP_REMOVED lines=16> */
.L_x_3367:
[----:B------:R-:W-:-:S05]  /*32480*/  VIADD R4, R17, 0x20 ;  /* 0x0000002011047836 */ /* 0x000fca0000000000 */
[----:B------:R-:W-:Y:S01]  /*32490*/  ISETP.GE.AND P5, PT, R4, R0, PT ;  /* 0x000000000400720c */ /* 0x000fe20003fa6270 */
[----:B------:R-:W-:Y:S02]  /*324a0*/  IMAD.MOV.U32 R13, RZ, RZ, R3 ;  /* 0x000000ffff0d7224 */ /* 0x000fe400078e0003 */
[----:B------:R-:W-:-:S10]  /*324b0*/  IMAD.MOV.U32 R6, RZ, RZ, R14 ;  /* 0x000000ffff067224 */ /* 0x000fd400078e000e */
[----:B------:R-:W-:Y:S05]  /*324c0*/  WARPSYNC.COLLECTIVE R15, `(.L_x_3368) ;  /* 0x000000000f087348 */ /* 0x000fea0003c00000 */
[----:B------:R0:W1:Y:S02]  /*324d0*/  SHFL.IDX P6, R14, R13, R12, R11 ;  /* 0x0000000c0d0e7389 */ /* 0x00006400000c000b */
[----:B01----:R-:W-:Y:S01]  /*324e0*/  ENDCOLLECTIVE ;  /* 0x000000000000791b */ /* 0x003fe20003800000 */
.L_x_3368:
[----:B------:R-:W-:Y:S01]  /*324f0*/  ULDC.64 UR4, c[0x0][0x208] ;  /* 0x0000820000047ab9 */ /* 0x000fe20000000a00 */
[----:B------:R-:W-:Y:S02]  /*32500*/  IMAD.MOV.U32 R13, RZ, RZ, R2 ;  /* 0x000000ffff0d7224 */ /* 0x000fe400078e0002 */
[----:B------:R-:W-:Y:S02]  /*32510*/  IMAD.MOV.U32 R12, RZ, RZ, 0x3 ;  /* 0x00000003ff0c7424 */ /* 0x000fe400078e00ff */
[----:B------:R-:W-:-:S05]  /*32520*/  IMAD.MOV.U32 R4, RZ, RZ, R14 ;  /* 0x000000ffff047224 */ /* 0x000fca00078e000e */
[----:B------:R-:W-:-:S04]  /*32530*/  @!P5 LEA R5, P4, R9, R4, 0x1 ;  /* 0x000000040905d211 */ /* 0x000fc800078808ff */
[----:B------:R-:W-:-:S04]  /*32540*/  @!P5 IADD3.X R4, RZ, R6, RZ, P4, !PT ;  /* 0x00000006ff04d210 */ /* 0x000fc800027fe4ff */
        /* <DEDUP_REMOVED lines=13> */
.L_x_3369:
[----:B------:R-:W-:-:S05]  /*32620*/  VIADD R4, R17, 0x30 ;  /* 0x0000003011047836 */ /* 0x000fca0000000000 */
[----:B------:R-:W-:Y:S01]  /*32630*/  ISETP.GE.AND P5, PT, R4, R0, PT ;  /* 0x000000000400720c */ /* 0x000fe20003fa6270 */
[----:B------:R-:W-:Y:S01]  /*32640*/  IMAD.MOV.U32 R13, RZ, RZ, R3 ;  /* 0x000000ffff0d7224 */ /* 0x000fe200078e0003 */
[----:B------:R-:W-:-:S11]  /*32650*/  MOV R6, R14 ;  /* 0x0000000e00067202 */ /* 0x000fd60000000f00 */
[----:B------:R-:W-:Y:S05]  /*32660*/  WARPSYNC.COLLECTIVE R15, `(.L_x_3370) ;  /* 0x000000000f087348 */ /* 0x000fea0003c00000 */
[----:B------:R0:W1:Y:S02]  /*32670*/  SHFL.IDX P6, R14, R13, R12, R11 ;  /* 0x0000000c0d0e7389 */ /* 0x00006400000c000b */
[----:B01----:R-:W-:Y:S01]  /*32680*/  ENDCOLLECTIVE ;  /* 0x000000000000791b */ /* 0x003fe20003800000 */
.L_x_3370:
        /* <DEDUP_REMOVED lines=19> */
.L_x_3371:
[----:B------:R-:W-:-:S04]  /*327c0*/  IADD3 R4, R17, 0x40, RZ ;  /* 0x0000004011047810 */ /* 0x000fc80007ffe0ff */
[----:B------:R-:W-:Y:S02]  /*327d0*/  ISETP.GE.AND P5, PT, R4, R0, PT ;  /* 0x000000000400720c */ /* 0x000fe40003fa6270 */
[----:B------:R-:W-:Y:S01]  /*327e0*/  MOV R13, R3 ;  /* 0x00000003000d7202 */ /* 0x000fe20000000f00 */
[----:B------:R-:W-:-:S10]  /*327f0*/  IMAD.MOV.U32 R6, RZ, RZ, R14 ;  /* 0x000000ffff067224 */ /* 0x000fd400078e000e */
[----:B------:R-:W-:Y:S05]  /*32800*/  WARPSYNC.COLLECTIVE R15, `(.L_x_3372) ;  /* 0x000000000f087348 */ /* 0x000fea0003c00000 */
[----:B------:R0:W1:Y:S02]  /*32810*/  SHFL.IDX P6, R14, R13, R12, R11 ;  /* 0x0000000c0d0e7389 */ /* 0x00006400000c000b */
[----:B01----:R-:W-:Y:S01]  /*32820*/  ENDCOLLECTIVE ;  /* 0x000000000000791b */ /* 0x003fe20003800000 */
.L_x_3372:
[----:B------:R-:W-:Y:S01]  /*32830*/  ULDC.64 UR4, c[0x0][0x208] ;  /* 0x0000820000047ab9 */ /* 0x000fe20000000a00 */
[----:B------:R-:W-:Y:S01]  /*32840*/  MOV R13, R2 ;  /* 0x00000002000d7202 */ /* 0x000fe20000000f00 */
        /* <DEDUP_REMOVED lines=17> */
.L_x_3373:
[----:B------:R-:W-:-:S05]  /*32960*/  VIADD R4, R17, 0x50 ;  /* 0x0000005011047836 */ /* 0x000fca0000000000 */
[----:B------:R-:W-:Y:S01]  /*32970*/  ISETP.GE.AND P5, PT, R4, R0, PT ;  /* 0x000000000400720c */ /* 0x000fe20003fa6270 */
[----:B------:R-:W-:Y:S02]  /*32980*/  IMAD.MOV.U32 R13, RZ, RZ, R3 ;  /* 0x000000ffff0d7224 */ /* 0x000fe400078e0003 */
[----:B------:R-:W-:-:S10]  /*32990*/  IMAD.MOV.U32 R6, RZ, RZ, R14 ;  /* 0x000000ffff067224 */ /* 0x000fd400078e000e */
[----:B------:R-:W-:Y:S05]  /*329a0*/  WARPSYNC.COLLECTIVE R15, `(.L_x_3374) ;  /* 0x000000000f087348 */ /* 0x000fea0003c00000 */
[----:B------:R0:W1:Y:S02]  /*329b0*/  SHFL.IDX P6, R14, R13, R12, R11 ;  /* 0x0000000c0d0e7389 */ /* 0x00006400000c000b */
[----:B01----:R-:W-:Y:S01]  /*329c0*/  ENDCOLLECTIVE ;  /* 0x000000000000791b */ /* 0x003fe20003800000 */
.L_x_3374:
[----:B------:R-:W-:Y:S01]  /*329d0*/  ULDC.64 UR4, c[0x0][0x208] ;  /* 0x0000820000047ab9 */ /* 0x000fe20000000a00 */
[----:B------:R-:W-:Y:S02]  /*329e0*/  IMAD.MOV.U32 R13, RZ, RZ, R2 ;  /* 0x000000ffff0d7224 */ /* 0x000fe400078e0002 */
        /* <DEDUP_REMOVED lines=17> */
.L_x_3375:
[----:B------:R-:W-:-:S05]  /*32b00*/  VIADD R5, R17, 0x60 ;  /* 0x0000006011057836 */ /* 0x000fca0000000000 */
[----:B------:R-:W-:Y:S01]  /*32b10*/  ISETP.GE.AND P5, PT, R5, R0, PT ;  /* 0x000000000500720c */ /* 0x000fe20003fa6270 */
[----:B------:R-:W-:Y:S01]  /*32b20*/  IMAD.MOV.U32 R13, RZ, RZ, R3 ;  /* 0x000000ffff0d7224 */ /* 0x000fe200078e0003 */
[----:B------:R-:W-:-:S11]  /*32b30*/  MOV R6, R14 ;  /* 0x0000000e00067202 */ /* 0x000fd60000000f00 */
[----:B------:R-:W-:Y:S05]  /*32b40*/  WARPSYNC.COLLECTIVE R15, `(.L_x_3376) ;  /* 0x000000000f087348 */ /* 0x000fea0003c00000 */
[----:B------:R0:W1:Y:S02]  /*32b50*/  SHFL.IDX P6, R14, R13, R12, R11 ;  /* 0x0000000c0d0e7389 */ /* 0x00006400000c000b */
[----:B01----:R-:W-:Y:S01]  /*32b60*/  ENDCOLLECTIVE ;  /* 0x000000000000791b */ /* 0x003fe20003800000 */
.L_x_3376:
        /* <DEDUP_REMOVED lines=19> */
.L_x_3377:
[----:B------:R-:W-:Y:S01]  /*32ca0*/  MOV R13, R3 ;  /* 0x00000003000d7202 */ /* 0x000fe20000000f00 */
[----:B------:R-:W-:-:S07]  /*32cb0*/  IMAD.MOV.U32 R6, RZ, RZ, R14 ;  /* 0x000000ffff067224 */ /* 0x000fce00078e000e */
[----:B------:R-:W-:Y:S05]  /*32cc0*/  WARPSYNC.COLLECTIVE R15, `(.L_x_3378) ;  /* 0x000000000f087348 */ /* 0x000fea0003c00000 */
[----:B------:R0:W1:Y:S02]  /*32cd0*/  SHFL.IDX P6, R14, R13, R12, R11 ;  /* 0x0000000c0d0e7389 */ /* 0x00006400000c000b */
[----:B01----:R-:W-:Y:S01]  /*32ce0*/  ENDCOLLECTIVE ;  /* 0x000000000000791b */ /* 0x003fe20003800000 */
.L_x_3378:
[----:B------:R-:W-:Y:S01]  /*32cf0*/  IMAD.MOV.U32 R3, RZ, RZ, R14 ;  /* 0x000000ffff037224 */ /* 0x000fe200078e000e */
[----:B------:R-:W-:Y:S06]  /*32d00*/  BRA `(.L_x_3379) ;  /* 0xffffff9400b07947 */ /* 0x000fec000383ffff */
.L_x_3193:
[----:B0-----:R-:W2:Y:S02]  /*32d10*/  LDL R2, [R1+0x4] ;  /* 0x0000040001027983 */ /* 0x001ea40000100800 */
[----:B--2---:R0:W1:Y:S02]  /*32d20*/  SYNCS.PHASECHK.TRANS64.TRYWAIT P0, [R2+URZ+0x38820], R0 ;  /* 0x03882000020075a7 */ /* 0x004064000800017f */
[----:B-1----:R-:W-:Y:S05]  /*32d30*/  @!P0 NANOSLEEP.SYNCS 0x989680 ;  /* 0x009896800000895d */ /* 0x002fea0003900000 */
[----:B------:R-:W1:Y:S02]  /*32d40*/  @!P0 SYNCS.PHASECHK.TRANS64 P0, [R2+URZ+0x38820], R0 ;  /* 0x03882000020085a7 */ /* 0x000e64000800007f */
[----:B-1----:R-:W-:Y:S05]  /*32d50*/  @!P0 BRA `(.L_x_3193) ;  /* 0xfffffffc00ec8947 */ /* 0x002fea000383ffff */
[----:B------:R-:W-:Y:S05]  /*32d60*/  BRA `(.L_x_3380) ;  /* 0xffffff9800307947 */ /* 0x000fea000383ffff */
.L_x_3202:
[----:B-1----:R1:W2:Y:S02]  /*32d70*/  SYNCS.PHASECHK.TRANS64.TRYWAIT P0, [R3+URZ+0x38840], R0 ;  /* 0x03884000030075a7 */ /* 0x0022a4000800017f */
[----:B--2---:R-:W-:Y:S05]  /*32d80*/  @!P0 NANOSLEEP.SYNCS 0x989680 ;  /* 0x009896800000895d */ /* 0x004fea0003900000 */
[----:B------:R-:W2:Y:S02]  /*32d90*/  @!P0 SYNCS.PHASECHK.TRANS64 P0, [R3+URZ+0x38840], R0 ;  /* 0x03884000030085a7 */ /* 0x000ea4000800007f */
[----:B--2---:R-:W-:Y:S05]  /*32da0*/  @!P0 BRA `(.L_x_3202) ;  /* 0xfffffffc00f08947 */ /* 0x004fea000383ffff */
[----:B------:R-:W-:Y:S05]  /*32db0*/  BRA `(.L_x_3381) ;  /* 0xffffff9800f87947 */ /* 0x000fea000383ffff */
.L_x_3210:
[----:B0-----:R0:W1:Y:S02]  /*32dc0*/  SYNCS.PHASECHK.TRANS64.TRYWAIT P0, [R3+URZ+0x60], R0 ;  /* 0x00006000030075a7 */ /* 0x001064000800017f */
[----:B-1----:R-:W-:Y:S05]  /*32dd0*/  @!P0 NANOSLEEP.SYNCS 0x989680 ;  /* 0x009896800000895d */ /* 0x002fea0003900000 */
[----:B------:R-:W1:Y:S02]  /*32de0*/  @!P0 SYNCS.PHASECHK.TRANS64 P0, [R3+URZ+0x60], R0 ;  /* 0x00006000030085a7 */ /* 0x000e64000800007f */
[----:B-1----:R-:W-:Y:S05]  /*32df0*/  @!P0 BRA `(.L_x_3210) ;  /* 0xfffffffc00f08947 */ /* 0x002fea000383ffff */
[----:B------:R-:W-:Y:S05]  /*32e00*/  BRA `(.L_x_3382) ;  /* 0xffffffa000547947 */ /* 0x000fea000383ffff */
.L_x_3221:
[----:B--2---:R2:W3:Y:S02]  /*32e10*/  SYNCS.PHASECHK.TRANS64.TRYWAIT P0, [R3+URZ+0x38840], R2 ;  /* 0x03884002030075a7 */ /* 0x0044e4000800017f */
[----:B---3--:R-:W-:Y:S05]  /*32e20*/  @!P0 NANOSLEEP.SYNCS 0x989680 ;  /* 0x009896800000895d */ /* 0x008fea0003900000 */
[----:B------:R-:W3:Y:S02]  /*32e30*/  @!P0 SYNCS.PHASECHK.TRANS64 P0, [R3+URZ+0x38840], R2 ;  /* 0x03884002030085a7 */ /* 0x000ee4000800007f */
[----:B---3--:R-:W-:Y:S05]  /*32e40*/  @!P0 BRA `(.L_x_3221) ;  /* 0xfffffffc00f08947 */ /* 0x008fea000383ffff */
[----:B------:R-:W-:Y:S05]  /*32e50*/  BRA `(.L_x_3383) ;  /* 0xffffffa800807947 */ /* 0x000fea000383ffff */
.L_x_3229:
[----:B-1----:R1:W2:Y:S02]  /*32e60*/  SYNCS.PHASECHK.TRANS64.TRYWAIT P0, [R2+URZ+0x60], R3 ;  /* 0x00006003020075a7 */ /* 0x0022a4000800017f */
[----:B--2---:R-:W-:Y:S05]  /*32e70*/  @!P0 NANOSLEEP.SYNCS 0x989680 ;  /* 0x009896800000895d */ /* 0x004fea0003900000 */
[----:B------:R-:W2:Y:S02]  /*32e80*/  @!P0 SYNCS.PHASECHK.TRANS64 P0, [R2+URZ+0x60], R3 ;  /* 0x00006003020085a7 */ /* 0x000ea4000800007f */
[----:B--2---:R-:W-:Y:S05]  /*32e90*/  @!P0 BRA `(.L_x_3229) ;  /* 0xfffffffc00f08947 */ /* 0x004fea000383ffff */
[----:B------:R-:W-:Y:S05]  /*32ea0*/  BRA `(.L_x_3384) ;  /* 0xffffffac00dc7947 */ /* 0x000fea000383ffff */
.L_x_3240:
[----:B----4-:R4:W0:Y:S02]  /*32eb0*/  SYNCS.PHASECHK.TRANS64.TRYWAIT P0, [R2+URZ+0x38840], R3 ;  /* 0x03884003020075a7 */ /* 0x010824000800017f */
[----:B0-----:R-:W-:Y:S05]  /*32ec0*/  @!P0 NANOSLEEP.SYNCS 0x989680 ;  /* 0x009896800000895d */ /* 0x001fea0003900000 */
[----:B------:R-:W0:Y:S02]  /*32ed0*/  @!P0 SYNCS.PHASECHK.TRANS64 P0, [R2+URZ+0x38840], R3 ;  /* 0x03884003020085a7 */ /* 0x000e24000800007f */
[----:B0-----:R-:W-:Y:S05]  /*32ee0*/  @!P0 BRA `(.L_x_3240) ;  /* 0xfffffffc00f08947 */ /* 0x001fea000383ffff */
[----:B------:R-:W-:Y:S05]  /*32ef0*/  BRA `(.L_x_3385) ;  /* 0xffffffb400d47947 */ /* 0x000fea000383ffff */
.L_x_3248:
[----:B-1----:R1:W2:Y:S02]  /*32f00*/  SYNCS.PHASECHK.TRANS64.TRYWAIT P0, [R2+URZ+0x60], R5 ;  /* 0x00006005020075a7 */ /* 0x0022a4000800017f */
[----:B--2---:R-:W-:Y:S05]  /*32f10*/  @!P0 NANOSLEEP.SYNCS 0x989680 ;  /* 0x009896800000895d */ /* 0x004fea0003900000 */
[----:B------:R-:W2:Y:S02]  /*32f20*/  @!P0 SYNCS.PHASECHK.TRANS64 P0, [R2+URZ+0x60], R5 ;  /* 0x00006005020085a7 */ /* 0x000ea4000800007f */
[----:B--2---:R-:W-:Y:S05]  /*32f30*/  @!P0 BRA `(.L_x_3248) ;  /* 0xfffffffc00f08947 */ /* 0x004fea000383ffff */
[----:B------:R-:W-:Y:S05]  /*32f40*/  BRA `(.L_x_3386) ;  /* 0xffffffbc00307947 */ /* 0x000fea000383ffff */
.L_x_3261:
[----:B0-----:R0:W2:Y:S02]  /*32f50*/  SYNCS.PHASECHK.TRANS64.TRYWAIT P0, [R0+URZ+0x38860], R2 ;  /* 0x03886002000075a7 */ /* 0x0010a4000800017f */
[----:B--2---:R-:W-:Y:S05]  /*32f60*/  @!P0 NANOSLEEP.SYNCS 0x989680 ;  /* 0x009896800000895d */ /* 0x004fea0003900000 */
[----:B------:R-:W2:Y:S02]  /*32f70*/  @!P0 SYNCS.PHASECHK.TRANS64 P0, [R0+URZ+0x38860], R2 ;  /* 0x03886002000085a7 */ /* 0x000ea4000800007f */
[----:B--2---:R-:W-:Y:S05]  /*32f80*/  @!P0 BRA `(.L_x_3261) ;  /* 0xfffffffc00f08947 */ /* 0x004fea000383ffff */
[----:B------:R-:W-:Y:S05]  /*32f90*/  BRA `(.L_x_3387) ;  /* 0xffffffc4000c7947 */ /* 0x000fea000383ffff */
.L_x_3270:
[----:B------:R-:W-:Y:S01]  /*32fa0*/  BSSY B0, `(.L_x_3388) ;  /* 0x0000008000007945 */ /* 0x000fe20003800000 */
[----:B0-----:R-:W-:Y:S01]  /*32fb0*/  IMAD.MOV.U32 R13, RZ, RZ, R16 ;  /* 0x000000ffff0d7224 */ /* 0x001fe200078e0010 */
[----:B------:R-:W-:Y:S01]  /*32fc0*/  MOV R11, 0x1f ;  /* 0x0000001f000b7802 */ /* 0x000fe20000000f00 */
[----:B------:R-:W-:Y:S02]  /*32fd0*/  IMAD.MOV.U32 R12, RZ, RZ, RZ ;  /* 0x000000ffff0c7224 */ /* 0x000fe400078e00ff */
[----:B------:R-:W-:-:S07]  /*32fe0*/  IMAD.MOV.U32 R15, RZ, RZ, -0x1 ;  /* 0xffffffffff0f7424 */ /* 0x000fce00078e00ff */
[----:B-1---5:R-:W-:Y:S05]  /*32ff0*/  WARPSYNC.COLLECTIVE R15, `(.L_x_3389) ;  /* 0x000000000f087348 */ /* 0x022fea0003c00000 */
[----:B------:R0:W2:Y:S02]  /*33000*/  SHFL.IDX P6, R14, R13, R12, R11 ;  /* 0x0000000c0d0e7389 */ /* 0x0000a400000c000b */
[----:B012--5:R-:W-:Y:S01]  /*33010*/  ENDCOLLECTIVE ;  /* 0x000000000000791b */ /* 0x027fe20003800000 */
.L_x_3389:
[----:B------:R-:W-:Y:S05]  /*33020*/  BSYNC B0 ;  /* 0x0000000000007941 */ /* 0x000fea0003800000 */
.L_x_3388:
        /* <DEDUP_REMOVED lines=9> */
.L_x_3390:
        /* <DEDUP_REMOVED lines=19> */
.L_x_3391:
        /* <DEDUP_REMOVED lines=8> */
.L_x_3392:
        /* <DEDUP_REMOVED lines=8> */
.L_x_3393:
        /* <DEDUP_REMOVED lines=8> */
.L_x_3394:
        /* <DEDUP_REMOVED lines=8> */
.L_x_3395:
        /* <DEDUP_REMOVED lines=9> */
.L_x_3396:
[----:B------:R-:W-:Y:S01]  /*33480*/  IMAD.MOV.U32 R16, RZ, RZ, R14 ;  /* 0x000000ffff107224 */ /* 0x000fe200078e000e */
[----:B------:R-:W-:Y:S06]  /*33490*/  BRA `(.L_x_3397) ;  /* 0xffffffc800107947 */ /* 0x000fec000383ffff */
.L_x_3275:
[----:B------:R-:W-:Y:S01]  /*334a0*/  BSSY B0, `(.L_x_3398) ;  /* 0x0000008000007945 */ /* 0x000fe20003800000 */
[----:B0----5:R-:W-:Y:S01]  /*334b0*/  IMAD.MOV.U32 R13, RZ, RZ, R3 ;  /* 0x000000ffff0d7224 */ /* 0x021fe200078e0003 */
[----:B------:R-:W-:Y:S01]  /*334c0*/  MOV R12, 0x1 ;  /* 0x00000001000c7802 */ /* 0x000fe20000000f00 */
[----:B------:R-:W-:Y:S02]  /*334d0*/  IMAD.MOV.U32 R11, RZ, RZ, RZ ;  /* 0x000000ffff0b7224 */ /* 0x000fe400078e00ff */
[----:B------:R-:W-:-:S07]  /*334e0*/  IMAD.MOV.U32 R15, RZ, RZ, -0x1 ;  /* 0xffffffffff0f7424 */ /* 0x000fce00078e00ff */
[----:B-12---:R-:W-:Y:S05]  /*334f0*/  WARPSYNC.COLLECTIVE R15, `(.L_x_3399) ;  /* 0x000000000f087348 */ /* 0x006fea0003c00000 */
[----:B------:R0:W3:Y:S02]  /*33500*/  SHFL.UP P6, R14, R13, R12, R11 ;  /* 0x0400000c0d0e7389 */ /* 0x0000e400000c000b */
[----:B0123--:R-:W-:Y:S01]  /*33510*/  ENDCOLLECTIVE ;  /* 0x000000000000791b */ /* 0x00ffe20003800000 */
.L_x_3399:
[----:B------:R-:W-:Y:S05]  /*33520*/  BSYNC B0 ;  /* 0x0000000000007941 */ /* 0x000fea0003800000 */
.L_x_3398:
        /* <DEDUP_REMOVED lines=10> */
.L_x_3400:
        /* <DEDUP_REMOVED lines=8> */
.L_x_3401:
        /* <DEDUP_REMOVED lines=8> */
.L_x_3402:
        /* <DEDUP_REMOVED lines=8> */
.L_x_3403:
        /* <DEDUP_REMOVED lines=9> */
.L_x_3404:
[----:B------:R-:W-:Y:S01]  /*337e0*/  IMAD.MOV.U32 R16, RZ, RZ, R14 ;  /* 0x000000ffff107224 */ /* 0x000fe200078e000e */
[----:B------:R-:W-:Y:S06]  /*337f0*/  BRA `(.L_x_3405) ;  /* 0xffffffc400d87947 */ /* 0x000fec000383ffff */
.L_x_3277:
[----:B------:R-:W-:Y:S01]  /*33800*/  BSSY B0, `(.L_x_3406) ;  /* 0x0000006000007945 */ /* 0x000fe20003800000 */
[----:B------:R-:W-:Y:S01]  /*33810*/  PLOP3.LUT P6, PT, P6, PT, PT, 0x8, 0x0 ;  /* 0x000000000000781c */ /* 0x000fe200037ce170 */
[----:B------:R-:W-:-:S12]  /*33820*/  IMAD.MOV.U32 R15, RZ, RZ, -0x1 ;  /* 0xffffffffff0f7424 */ /* 0x000fd800078e00ff */
[----:B012--5:R-:W-:Y:S05]  /*33830*/  WARPSYNC.COLLECTIVE R15, `(.L_x_3407) ;  /* 0x000000000f087348 */ /* 0x027fea0003c00000 */
[----:B------:R-:W-:Y:S01]  /*33840*/  VOTE.ANY R14, PT, P6 ;  /* 0x00000000000e7806 */ /* 0x000fe200030e0100 */
[----:B012--5:R-:W-:Y:S06]  /*33850*/  ENDCOLLECTIVE ;  /* 0x000000000000791b */ /* 0x027fec0003800000 */
.L_x_3407:
[----:B------:R-:W-:Y:S05]  /*33860*/  BSYNC B0 ;  /* 0x0000000000007941 */ /* 0x000fea0003800000 */
.L_x_3406:
        /* <DEDUP_REMOVED lines=9> */
.L_x_3408:
[----:B------:R-:W-:Y:S01]  /*33900*/  IMAD.MOV.U32 R17, RZ, RZ, R14 ;  /* 0x000000ffff117224 */ /* 0x000fe200078e000e */
[----:B------:R-:W-:Y:S06]  /*33910*/  BRA `(.L_x_3409) ;  /* 0xffffffc400c87947 */ /* 0x000fec000383ffff */
.L_x_3279:
[----:B------:R-:W-:Y:S01]  /*33920*/  BSSY B0, `(.L_x_3410) ;  /* 0x0000007000007945 */ /* 0x000fe20003800000 */
[----:B0-----:R-:W-:Y:S01]  /*33930*/  IMAD.MOV.U32 R13, RZ, RZ, R2 ;  /* 0x000000ffff0d7224 */ /* 0x001fe200078e0002 */
[----:B------:R-:W-:Y:S01]  /*33940*/  MOV R15, 0xffffffff ;  /* 0xffffffff000f7802 */ /* 0x000fe20000000f00 */
[----:B------:R-:W-:-:S07]  /*33950*/  IMAD.MOV.U32 R11, RZ, RZ, 0x1f ;  /* 0x0000001fff0b7424 */ /* 0x000fce00078e00ff */
[----:B-12345:R-:W-:Y:S05]  /*33960*/  WARPSYNC.COLLECTIVE R15, `(.L_x_3411) ;  /* 0x000000000f087348 */ /* 0x03efea0003c00000 */
[----:B------:R0:W0:Y:S02]  /*33970*/  SHFL.IDX P6, R14, R13, R12, R11 ;  /* 0x0000000c0d0e7389 */ /* 0x00002400000c000b */
[----:B012345:R-:W-:Y:S01]  /*33980*/  ENDCOLLECTIVE ;  /* 0x000000000000791b */ /* 0x03ffe20003800000 */
.L_x_3411:
[----:B------:R-:W-:Y:S05]  /*33990*/  BSYNC B0 ;  /* 0x0000000000007941 */ /* 0x000fea0003800000 */
.L_x_3410:
[----:B------:R-:W-:Y:S01]  /*339a0*/  IMAD.MOV.U32 R2, RZ, RZ, R14 ;  /* 0x000000ffff027224 */ /* 0x000fe200078e000e */
[----:B------:R-:W-:Y:S06]  /*339b0*/  BRA `(.L_x_3412) ;  /* 0xffffffc400bc7947 */ /* 0x000fec000383ffff */
.L_x_3283:
[----:B0-----:R0:W2:Y:S02]  /*339c0*/  SYNCS.PHASECHK.TRANS64.TRYWAIT P0, [R0+URZ+0x38820], R3 ;  /* 0x03882003000075a7 */ /* 0x0010a4000800017f */
[----:B--2---:R-:W-:Y:S05]  /*339d0*/  @!P0 NANOSLEEP.SYNCS 0x989680 ;  /* 0x009896800000895d */ /* 0x004fea0003900000 */
[----:B------:R-:W2:Y:S02]  /*339e0*/  @!P0 SYNCS.PHASECHK.TRANS64 P0, [R0+URZ+0x38820], R3 ;  /* 0x03882003000085a7 */ /* 0x000ea4000800007f */
[----:B--2---:R-:W-:Y:S05]  /*339f0*/  @!P0 BRA `(.L_x_3283) ;  /* 0xfffffffc00f08947 */ /* 0x004fea000383ffff */
[----:B------:R-:W-:Y:S05]  /*33a00*/  BRA `(.L_x_3413) ;  /* 0xffffffcc00447947 */ /* 0x000fea000383ffff */
.L_x_3284:
[----:B------:R-:W2:Y:S01]  /*33a10*/  S2R R2, SR_TID.X ;  /* 0x0000000000027919 */ /* 0x000ea20000002100 */
[----:B------:R-:W-:Y:S01]  /*33a20*/  BSSY B0, `(.L_x_3414) ;  /* 0x000000a000007945 */ /* 0x000fe20003800000 */
[----:B------:R-:W-:Y:S01]  /*33a30*/  IMAD.MOV.U32 R12, RZ, RZ, RZ ;  /* 0x000000ffff0c7224 */ /* 0x000fe200078e00ff */
[----:B------:R-:W-:Y:S01]  /*33a40*/  MOV R11, 0x1f ;  /* 0x0000001f000b7802 */ /* 0x000fe20000000f00 */
[----:B------:R-:W-:Y:S01]  /*33a50*/  IMAD.MOV.U32 R15, RZ, RZ, -0x1 ;  /* 0xffffffffff0f7424 */ /* 0x000fe200078e00ff */
[----:B--2---:R-:W-:-:S04]  /*33a60*/  SHF.R.U32.HI R2, RZ, 0x5, R2 ;  /* 0x00000005ff027819 */ /* 0x004fc80000011602 */
[----:B------:R-:W-:-:S05]  /*33a70*/  LOP3.LUT R2, R2, 0x3, RZ, 0xc0, !PT ;  /* 0x0000000302027812 */ /* 0x000fca00078ec0ff */
[----:B------:R-:W-:-:S07]  /*33a80*/  IMAD.MOV.U32 R13, RZ, RZ, R2 ;  /* 0x000000ffff0d7224 */ /* 0x000fce00078e0002 */
[----:B01-3-5:R-:W-:Y:S05]  /*33a90*/  WARPSYNC.COLLECTIVE R15, `(.L_x_3415) ;  /* 0x000000000f087348 */ /* 0x02bfea0003c00000 */
[----:B------:R2:W4:Y:S02]  /*33aa0*/  SHFL.IDX P6, R14, R13, R12, R11 ;  /* 0x0000000c0d0e7389 */ /* 0x00052400000c000b */
[----:B012345:R-:W-:Y:S01]  /*33ab0*/  ENDCOLLECTIVE ;  /* 0x000000000000791b */ /* 0x03ffe20003800000 */
.L_x_3415:
[----:B------:R-:W-:Y:S05]  /*33ac0*/  BSYNC B0 ;  /* 0x0000000000007941 */ /* 0x000fea0003800000 */
.L_x_3414:
[----:B------:R-:W-:Y:S05]  /*33ad0*/  BRA `(.L_x_3416) ;  /* 0xffffffcc002c7947 */ /* 0x000fea000383ffff */
.L_x_3285:
[----:B------:R-:W-:Y:S01]  /*33ae0*/  BSSY B0, `(.L_x_3417) ;  /* 0x0000006000007945 */ /* 0x000fe20003800000 */
[----:B------:R-:W-:-:S07]  /*33af0*/  IMAD.MOV.U32 R15, RZ, RZ, -0x1 ;  /* 0xffffffffff0f7424 */ /* 0x000fce00078e00ff */
[----:B0123-5:R-:W-:Y:S05]  /*33b00*/  WARPSYNC.COLLECTIVE R15, `(.L_x_3418) ;  /* 0x000000000f0c7348 */ /* 0x02ffea0003c00000 */
[----:B------:R-:W-:Y:S02]  /*33b10*/  ELECT P6, UR62, PT ;  /* 0x00000000003e782f */ /* 0x000fe400038c0000 */
[----:B------:R-:W-:Y:S01]  /*33b20*/  MOV R14, UR62 ;  /* 0x0000003e000e7c02 */ /* 0x000fe20008000f00 */
[----:B0123-5:R-:W-:Y:S10]  /*33b30*/  ENDCOLLECTIVE ;  /* 0x000000000000791b */ /* 0x02fff40003800000 */
.L_x_3418:
[----:B------:R-:W-:Y:S05]  /*33b40*/  BSYNC B0 ;  /* 0x0000000000007941 */ /* 0x000fea0003800000 */
.L_x_3417:
[----:B------:R-:W-:Y:S05]  /*33b50*/  BRA `(.L_x_3419) ;  /* 0xffffffcc00207947 */ /* 0x000fea000383ffff */
.L_x_3287:
[----:B0-----:R0:W1:Y:S02]  /*33b60*/  SYNCS.PHASECHK.TRANS64.TRYWAIT P0, [R6+URZ], R5 ;  /* 0x00000005060075a7 */ /* 0x001064000800017f */
[----:B-1----:R-:W-:Y:S05]  /*33b70*/  @!P0 NANOSLEEP.SYNCS 0x989680 ;  /* 0x009896800000895d */ /* 0x002fea0003900000 */
[----:B------:R-:W1:Y:S02]  /*33b80*/  @!P0 SYNCS.PHASECHK.TRANS64 P0, [R6+URZ], R5 ;  /* 0x00000005060085a7 */ /* 0x000e64000800007f */
[----:B-1----:R-:W-:Y:S05]  /*33b90*/  @!P0 BRA `(.L_x_3287) ;  /* 0xfffffffc00f08947 */ /* 0x002fea000383ffff */
[----:B------:R-:W-:Y:S05]  /*33ba0*/  BRA `(.L_x_3420) ;  /* 0xffffffcc00647947 */ /* 0x000fea000383ffff */
.L_x_3288:
[----:B-1----:R1:W2:Y:S02]  /*33bb0*/  SYNCS.PHASECHK.TRANS64.TRYWAIT P0, [R7+URZ], R2 ;  /* 0x00000002070075a7 */ /* 0x0022a4000800017f */
[----:B--2---:R-:W-:Y:S05]  /*33bc0*/  @!P0 NANOSLEEP.SYNCS 0x989680 ;  /* 0x009896800000895d */ /* 0x004fea0003900000 */
[----:B------:R-:W2:Y:S02]  /*33bd0*/  @!P0 SYNCS.PHASECHK.TRANS64 P0, [R7+URZ], R2 ;  /* 0x00000002070085a7 */ /* 0x000ea4000800007f */
[----:B--2---:R-:W-:Y:S05]  /*33be0*/  @!P0 BRA `(.L_x_3288) ;  /* 0xfffffffc00f08947 */ /* 0x004fea000383ffff */
[----:B------:R-:W-:Y:S05]  /*33bf0*/  BRA `(.L_x_3421) ;  /* 0xffffffcc00587947 */ /* 0x000fea000383ffff */
.L_x_3290:
[----:B--2---:R2:W3:Y:S02]  /*33c00*/  SYNCS.PHASECHK.TRANS64.TRYWAIT P0, [R4+URZ], R5 ;  /* 0x00000005040075a7 */ /* 0x0044e4000800017f */
[----:B---3--:R-:W-:Y:S05]  /*33c10*/  @!P0 NANOSLEEP.SYNCS 0x989680 ;  /* 0x009896800000895d */ /* 0x008fea0003900000 */
[----:B------:R-:W3:Y:S02]  /*33c20*/  @!P0 SYNCS.PHASECHK.TRANS64 P0, [R4+URZ], R5 ;  /* 0x00000005040085a7 */ /* 0x000ee4000800007f */
[----:B---3--:R-:W-:Y:S05]  /*33c30*/  @!P0 BRA `(.L_x_3290) ;  /* 0xfffffffc00f08947 */ /* 0x008fea000383ffff */
[----:B------:R-:W-:Y:S05]  /*33c40*/  BRA `(.L_x_3422) ;  /* 0xffffffcc00607947 */ /* 0x000fea000383ffff */
.L_x_3423:
        /* <DEDUP_REMOVED lines=11> */
.L_x_3433:


//--------------------- .nv.global.init           --------------------------
	.section	.nv.global.init,"aw",@progbits
.nv.global.init:
	.type		$str$23,@object
	.size		$str$23,($str$24 - $str$23)
$str$23:
        /*0000*/ 	.byte	0x28, 0x61, 0x64, 0x64, 0x72, 0x65, 0x73, 0x73, 0x20, 0x26, 0x20, 0x6d, 0x61, 0x73, 0x6b, 0x29
        /*0010*/ 	.byte	0x20, 0x3d, 0x3d, 0x20, 0x30, 0x00
	.type		$str$24,@object
	.size		$str$24,(__unnamed_9 - $str$24)
$str$24:
        /*0016*/ 	.byte	0x2f, 0x74, 0x6d, 0x70, 0x2f, 0x6f, 0x73, 0x73, 0x5f, 0x6b, 0x65, 0x72, 0x6e, 0x65, 0x6c, 0x73
        /*0026*/ 	.byte	0x5f, 0x73, 0x72, 0x63, 0x2f, 0x66, 0x6c, 0x61, 0x73, 0x68, 0x5f, 0x61, 0x74, 0x74, 0x65, 0x6e
        /*0036*/ 	.byte	0x74, 0x69, 0x6f, 0x6e, 0x2f, 0x63, 0x73, 0x72, 0x63, 0x2f, 0x63, 0x75, 0x74, 0x6c, 0x61, 0x73
        /*0046*/ 	.byte	0x73, 0x2f, 0x69, 0x6e, 0x63, 0x6c, 0x75, 0x64, 0x65, 0x2f, 0x63, 0x75, 0x74, 0x65, 0x2f, 0x70
        /*0056*/ 	.byte	0x6f, 0x69, 0x6e, 0x74, 0x65, 0x72, 0x5f, 0x66, 0x6c, 0x61, 0x67, 0x67, 0x65, 0x64, 0x2e, 0x68
        /*0066*/ 	.byte	0x70, 0x70, 0x00
	.type		__unnamed_9,@object
	.size		__unnamed_9,(__unnamed_5 - __unnamed_9)
__unnamed_9:
        /* <DEDUP_REMOVED lines=23> */
        /*01d9*/ 	.byte	0x3a, 0x43, 0x3c, 0x30, 0x3e, 0x3e, 0x3e, 0x3e, 0x3e, 0x20, 0x26, 0x5d, 0x00
	.type		__unnamed_5,@object
	.size		__unnamed_5,(__unnamed_4 - __unnamed_5)
__unnamed_5:
        /* <DEDUP_REMOVED lines=24> */
	.type		__unnamed_4,@object
	.size		__unnamed_4,(__unnamed_7 - __unnamed_4)
__unnamed_4:
        /* <DEDUP_REMOVED lines=24> */
	.type		__unnamed_7,@object
	.size		__unnamed_7,(__unnamed_8 - __unnamed_7)
__unnamed_7:
        /* <DEDUP_REMOVED lines=28> */
        /*06a6*/ 	.byte	0x36, 0x33, 0x38, 0x34, 0x3e, 0x3e, 0x3e, 0x3e, 0x3e, 0x5d, 0x00
	.type		__unnamed_8,@object
	.size		__unnamed_8,(__unnamed_3 - __unnamed_8)
__unnamed_8:
        /* <DEDUP_REMOVED lines=29> */
	.type		__unnamed_3,@object
	.size		__unnamed_3,(__unnamed_2 - __unnamed_3)
__unnamed_3:
        /* <DEDUP_REMOVED lines=29> */
	.type		__unnamed_2,@object
	.size		__unnamed_2,(__unnamed_6 - __unnamed_2)
__unnamed_2:
        /* <DEDUP_REMOVED lines=29> */
	.type		__unnamed_6,@object
	.size		__unnamed_6,(__unnamed_1 - __unnamed_6)
__unnamed_6:
        /* <DEDUP_REMOVED lines=29> */
	.type		__unnamed_1,@object
	.size		__unnamed_1,(.L_0 - __unnamed_1)
__unnamed_1:
        /* <DEDUP_REMOVED lines=28> */
        /*0fa1*/ 	.byte	0x32, 0x30, 0x34, 0x38, 0x30, 0x3e, 0x3e, 0x3e, 0x3e, 0x3e, 0x20, 0x26, 0x5d, 0x00
.L_0:


//--------------------- .nv.shared._ZN7cutlass13device_kernelIN5flash11enable_sm90INS1_16FlashAttnFwdSm90INS1_25CollectiveMainloopFwdSm90ILi2EN4cute5tupleIJNS5_1CILi1EEES8_S8_EEENS6_IJNS7_ILi128EEENS7_ILi80EEENS7_ILi256EEEEEELi256ENS_6half_tEfNS_4arch4Sm90ELb0ELb0ELb1ELb0ELb0ELb0ELb0ELb1ELb1ELb1ELb0ELb0EEENS1_21CollectiveEpilogueFwdINS6_IJSA_SC_SB_EEES9_SE_SG_Li256ELb0ELb1ELb0ELb0EEENS1_29StaticPersistentTileSchedulerILb0EEEEEEEEEvNT_6ParamsE --------------------------
	.section	.nv.shared._ZN7cutlass13device_kernelIN5flash11enable_sm90INS1_16FlashAttnFwdSm90INS1_25CollectiveMainloopFwdSm90ILi2EN4cute5tupleIJNS5_1CILi1EEES8_S8_EEENS6_IJNS7_ILi128EEENS7_ILi80EEENS7_ILi256EEEEEELi256ENS_6half_tEfNS_4arch4Sm90ELb0ELb0ELb1ELb0ELb0ELb0ELb0ELb1ELb1ELb1ELb0ELb0EEENS1_21CollectiveEpilogueFwdINS6_IJSA_SC_SB_EEES9_SE_SG_Li256ELb0ELb1ELb0ELb0EEENS1_29StaticPersistentTileSchedulerILb0EEEEEEEEEvNT_6ParamsE,"aw",@nobits
	.sectionflags	@""
	.align	16
	.zero		1024


//--------------------- .nv.shared.reserved.0     --------------------------
	.section	.nv.shared.reserved.0,"aw",@nobits
	.weak		__nv_reservedSMEM_offset_0_alias
	.size		__nv_reservedSMEM_offset_0_alias, 0, 0
	.other		__nv_reservedSMEM_offset_0_alias,@"STO_CUDA_RESERVED_SHARED STV_DEFAULT"
__nv_reservedSMEM_offset_0_alias:
	.zero		0


//--------------------- .nv.global                --------------------------
	.section	.nv.global,"aw",@nobits
.nv.global:
	.type		_ZN82_INTERNAL_3aa71d7b_46_flash_fwd_hdim256_fp16_softcap_packgqa_sm90_cu_9949e2e8_45574cute1_E,@object
	.size		_ZN82_INTERNAL_3aa71d7b_46_flash_fwd_hdim256_fp16_softcap_packgqa_sm90_cu_9949e2e8_45574cute1_E,(_ZN82_INTERNAL_3aa71d7b_46_flash_fwd_hdim256_fp16_softcap_packgqa_sm90_cu_9949e2e8_45574cuda3std3__45__cpo6cbeginE - _ZN82_INTERNAL_3aa71d7b_46_flash_fwd_hdim256_fp16_softcap_packgqa_sm90_cu_9949e2e8_45574cute1_E)
_ZN82_INTERNAL_3aa71d7b_46_flash_fwd_hdim256_fp16_softcap_packgqa_sm90_cu_9949e2e8_45574cute1_E:
	.zero		1
	.type		_ZN82_INTERNAL_3aa71d7b_46_flash_fwd_hdim256_fp16_softcap_packgqa_sm90_cu_9949e2e8_45574cuda3std3__45__cpo6cbeginE,@object
	.size		_ZN82_INTERNAL_3aa71d7b_46_flash_fwd_hdim256_fp16_softcap_packgqa_sm90_cu_9949e2e8_45574cuda3std3__45__cpo6cbeginE,(_ZN82_INTERNAL_3aa71d7b_46_flash_fwd_hdim256_fp16_softcap_packgqa_sm90_cu_9949e2e8_45574cuda3std3__48in_placeE - _ZN82_INTERNAL_3aa71d7b_46_flash_fwd_hdim256_fp16_softcap_packgqa_sm90_cu_9949e2e8_45574cuda3std3__45__cpo6cbeginE)
_ZN82_INTERNAL_3aa71d7b_46_flash_fwd_hdim256_fp16_softcap_packgqa_sm90_cu_9949e2e8_45574cuda3std3__45__cpo6cbeginE:
	.zero		1
	.type		_ZN82_INTERNAL_3aa71d7b_46_flash_fwd_hdim256_fp16_softcap_packgqa_sm90_cu_9949e2e8_45574cuda3std3__48in_placeE,@object
	.size		_ZN82_INTERNAL_3aa71d7b_46_flash_fwd_hdim256_fp16_softcap_packgqa_sm90_cu_9949e2e8_45574cuda3std3__48in_placeE,(_ZN82_INTERNAL_3aa71d7b_46_flash_fwd_hdim256_fp16_softcap_packgqa_sm90_cu_9949e2e8_45574cuda3std6ranges3__45__cpo9iter_moveE - _ZN82_INTERNAL_3aa71d7b_46_flash_fwd_hdim256_fp16_softcap_packgqa_sm90_cu_9949e2e8_45574cuda3std3__48in_placeE)
_ZN82_INTERNAL_3aa71d7b_46_flash_fwd_hdim256_fp16_softcap_packgqa_sm90_cu_9949e2e8_45574cuda3std3__48in_placeE:
	.zero		1
	.type		_ZN82_INTERNAL_3aa71d7b_46_flash_fwd_hdim256_fp16_softcap_packgqa_sm90_cu_9949e2e8_45574cuda3std6ranges3__45__cpo9iter_moveE,@object
	.size		_ZN82_INTERNAL_3aa71d7b_46_flash_fwd_hdim256_fp16_softcap_packgqa_sm90_cu_9949e2e8_45574cuda3std6ranges3__45__cpo9iter_moveE,(_ZN82_INTERNAL_3aa71d7b_46_flash_fwd_hdim256_fp16_softcap_packgqa_sm90_cu_9949e2e8_45574cuda3std3__45__cpo5beginE - _ZN82_INTERNAL_3aa71d7b_46_flash_fwd_hdim256_fp16_softcap_packgqa_sm90_cu_9949e2e8_45574cuda3std6ranges3__45__cpo9iter_moveE)
_ZN82_INTERNAL_3aa71d7b_46_flash_fwd_hdim256_fp16_softcap_packgqa_sm90_cu_9949e2e8_45574cuda3std6ranges3__45__cpo9iter_moveE:
	.zero		1
	.type		_ZN82_INTERNAL_3aa71d7b_46_flash_fwd_hdim256_fp16_softcap_packgqa_sm90_cu_9949e2e8_45574cuda3std3__45__cpo5beginE,@object
	.size		_ZN82_INTERNAL_3aa71d7b_46_flash_fwd_hdim256_fp16_softcap_packgqa_sm90_cu_9949e2e8_45574cuda3std3__45__cpo5beginE,(_ZN82_INTERNAL_3aa71d7b_46_flash_fwd_hdim256_fp16_softcap_packgqa_sm90_cu_9949e2e8_45574cuda3std3__484_GLOBAL__N__3aa71d7b_46_flash_fwd_hdim256_fp16_softcap_packgqa_sm90_cu_9949e2e8_45576ignoreE - _ZN82_INTERNAL_3aa71d7b_46_flash_fwd_hdim256_fp16_softcap_packgqa_sm90_cu_9949e2e8_45574cuda3std3__45__cpo5beginE)
_ZN82_INTERNAL_3aa71d7b_46_flash_fwd_hdim256_fp16_softcap_packgqa_sm90_cu_9949e2e8_45574cuda3std3__45__cpo5beginE:
	.zero		1
	.type		_ZN82_INTERNAL_3aa71d7b_46_flash_fwd_hdim256_fp16_softcap_packgqa_sm90_cu_9949e2e8_45574cuda3std3__484_GLOBAL__N__3aa71d7b_46_flash_fwd_hdim256_fp16_softcap_packgqa_sm90_cu_9949e2e8_45576ignoreE,@object
	.size		_ZN82_INTERNAL_3aa71d7b_46_flash_fwd_hdim256_fp16_softcap_packgqa_sm90_cu_9949e2e8_45574cuda3std3__484_GLOBAL__N__3aa71d7b_46_flash_fwd_hdim256_fp16_softcap_packgqa_sm90_cu_9949e2e8_45576ignoreE,(_ZN82_INTERNAL_3aa71d7b_46_flash_fwd_hdim256_fp16_softcap_packgqa_sm90_cu_9949e2e8_45574cute7productE - _ZN82_INTERNAL_3aa71d7b_46_flash_fwd_hdim256_fp16_softcap_packgqa_sm90_cu_9949e2e8_45574cuda3std3__484_GLOBAL__N__3aa71d7b_46_flash_fwd_hdim256_fp16_softcap_packgqa_sm90_cu_9949e2e8_45576ignoreE)
_ZN82_INTERNAL_3aa71d7b_46_flash_fwd_hdim256_fp16_softcap_packgqa_sm90_cu_9949e2e8_45574cuda3std3__484_GLOBAL__N__3aa71d7b_46_flash_fwd_hdim256_fp16_softcap_packgqa_sm90_cu_9949e2e8_45576ignoreE:
	.zero		1
	.type		_ZN82_INTERNAL_3aa71d7b_46_flash_fwd_hdim256_fp16_softcap_packgqa_sm90_cu_9949e2e8_45574cute7productE,@object
	.size		_ZN82_INTERNAL_3aa71d7b_46_flash_fwd_hdim256_fp16_softcap_packgqa_sm90_cu_9949e2e8_45574cute7productE,(_ZN82_INTERNAL_3aa71d7b_46_flash_fwd_hdim256_fp16_softcap_packgqa_sm90_cu_9949e2e8_45574cuda3std3__45__cpo3endE - _ZN82_INTERNAL_3aa71d7b_46_flash_fwd_hdim256_fp16_softcap_packgqa_sm90_cu_9949e2e8_45574cute7productE)
_ZN82_INTERNAL_3aa71d7b_46_flash_fwd_hdim256_fp16_softcap_packgqa_sm90_cu_9949e2e8_45574cute7productE:
	.zero		1
	.type		_ZN82_INTERNAL_3aa71d7b_46_flash_fwd_hdim256_fp16_softcap_packgqa_sm90_cu_9949e2e8_45574cuda3std3__45__cpo3endE,@object
	.size		_ZN82_INTERNAL_3aa71d7b_46_flash_fwd_hdim256_fp16_softcap_packgqa_sm90_cu_9949e2e8_45574cuda3std3__45__cpo3endE,(_ZN82_INTERNAL_3aa71d7b_46_flash_fwd_hdim256_fp16_softcap_packgqa_sm90_cu_9949e2e8_45574cuda3std3__419piecewise_constructE - _ZN82_INTERNAL_3aa71d7b_46_flash_fwd_hdim256_fp16_softcap_packgqa_sm90_cu_9949e2e8_45574cuda3std3__45__cpo3endE)
_ZN82_INTERNAL_3aa71d7b_46_flash_fwd_hdim256_fp16_softcap_packgqa_sm90_cu_9949e2e8_45574cuda3std3__45__cpo3endE:
	.zero		1
	.type		_ZN82_INTERNAL_3aa71d7b_46_flash_fwd_hdim256_fp16_softcap_packgqa_sm90_cu_9949e2e8_45574cuda3std3__419piecewise_constructE,@object
	.size		_ZN82_INTERNAL_3aa71d7b_46_flash_fwd_hdim256_fp16_softcap_packgqa_sm90_cu_9949e2e8_45574cuda3std3__419piecewise_constructE,(_ZN82_INTERNAL_3aa71d7b_46_flash_fwd_hdim256_fp16_softcap_packgqa_sm90_cu_9949e2e8_45574cuda3std3__45__cpo4cendE - _ZN82_INTERNAL_3aa71d7b_46_flash_fwd_hdim256_fp16_softcap_packgqa_sm90_cu_9949e2e8_45574cuda3std3__419piecewise_constructE)
_ZN82_INTERNAL_3aa71d7b_46_flash_fwd_hdim256_fp16_softcap_packgqa_sm90_cu_9949e2e8_45574cuda3std3__419piecewise_constructE:
	.zero		1
	.type		_ZN82_INTERNAL_3aa71d7b_46_flash_fwd_hdim256_fp16_softcap_packgqa_sm90_cu_9949e2e8_45574cuda3std3__45__cpo4cendE,@object
	.size		_ZN82_INTERNAL_3aa71d7b_46_flash_fwd_hdim256_fp16_softcap_packgqa_sm90_cu_9949e2e8_45574cuda3std3__45__cpo4cendE,(_ZN82_INTERNAL_3aa71d7b_46_flash_fwd_hdim256_fp16_softcap_packgqa_sm90_cu_9949e2e8_45574cuda3std6ranges3__45__cpo4swapE - _ZN82_INTERNAL_3aa71d7b_46_flash_fwd_hdim256_fp16_softcap_packgqa_sm90_cu_9949e2e8_45574cuda3std3__45__cpo4cendE)
_ZN82_INTERNAL_3aa71d7b_46_flash_fwd_hdim256_fp16_softcap_packgqa_sm90_cu_9949e2e8_45574cuda3std3__45__cpo4cendE:
	.zero		1
	.type		_ZN82_INTERNAL_3aa71d7b_46_flash_fwd_hdim256_fp16_softcap_packgqa_sm90_cu_9949e2e8_45574cuda3std6ranges3__45__cpo4swapE,@object
	.size		_ZN82_INTERNAL_3aa71d7b_46_flash_fwd_hdim256_fp16_softcap_packgqa_sm90_cu_9949e2e8_45574cuda3std6ranges3__45__cpo4swapE,(.L_16 - _ZN82_INTERNAL_3aa71d7b_46_flash_fwd_hdim256_fp16_softcap_packgqa_sm90_cu_9949e2e8_45574cuda3std6ranges3__45__cpo4swapE)
_ZN82_INTERNAL_3aa71d7b_46_flash_fwd_hdim256_fp16_softcap_packgqa_sm90_cu_9949e2e8_45574cuda3std6ranges3__45__cpo4swapE:
	.zero		1
.L_16:


//--------------------- .nv.shared._ZN7cutlass13device_kernelIN5flash11enable_sm90INS1_16FlashAttnFwdSm90INS1_25CollectiveMainloopFwdSm90ILi2EN4cute5tupleIJNS5_1CILi2EEENS7_ILi1EEES9_EEENS6_IJNS7_ILi128EEENS7_ILi80EEENS7_ILi256EEEEEELi256ENS_6half_tEfNS_4arch4Sm90ELb0ELb0ELb1ELb0ELb0ELb0ELb0ELb1ELb1ELb1ELb0ELb0EEENS1_21CollectiveEpilogueFwdINS6_IJSB_SD_SC_EEESA_SF_SH_Li256ELb0ELb1ELb0ELb0EEENS1_29StaticPersistentTileSchedulerILb0EEEEEEEEEvNT_6ParamsE --------------------------
	.section	.nv.shared._ZN7cutlass13device_kernelIN5flash11enable_sm90INS1_16FlashAttnFwdSm90INS1_25CollectiveMainloopFwdSm90ILi2EN4cute5tupleIJNS5_1CILi2EEENS7_ILi1EEES9_EEENS6_IJNS7_ILi128EEENS7_ILi80EEENS7_ILi256EEEEEELi256ENS_6half_tEfNS_4arch4Sm90ELb0ELb0ELb1ELb0ELb0ELb0ELb0ELb1ELb1ELb1ELb0ELb0EEENS1_21CollectiveEpilogueFwdINS6_IJSB_SD_SC_EEESA_SF_SH_Li256ELb0ELb1ELb0ELb0EEENS1_29StaticPersistentTileSchedulerILb0EEEEEEEEEvNT_6ParamsE,"aw",@nobits
	.sectionflags	@""
	.align	16
	.zero		1024


//--------------------- .nv.shared._ZN7cutlass13device_kernelIN5flash11enable_sm90INS1_16FlashAttnFwdSm90INS1_25CollectiveMainloopFwdSm90ILi2EN4cute5tupleIJNS5_1CILi1EEES8_S8_EEENS6_IJNS7_ILi128EEENS7_ILi80EEENS7_ILi256EEEEEELi256ENS_6half_tEfNS_4arch4Sm90ELb0ELb0ELb1ELb1ELb0ELb0ELb0ELb1ELb1ELb1ELb0ELb0EEENS1_21CollectiveEpilogueFwdINS6_IJSA_SC_SB_EEES9_SE_SG_Li256ELb1ELb1ELb0ELb0EEENS1_36VarlenDynamicPersistentTileSchedulerILi128ELi80ELi256ELi128ELb0ELb1ELb1ELb0ELb1ELb1EEEEEEEEEvNT_6ParamsE --------------------------
	.section	.nv.shared._ZN7cutlass13device_kernelIN5flash11enable_sm90INS1_16FlashAttnFwdSm90INS1_25CollectiveMainloopFwdSm90ILi2EN4cute5tupleIJNS5_1CILi1EEES8_S8_EEENS6_IJNS7_ILi128EEENS7_ILi80EEENS7_ILi256EEEEEELi256ENS_6half_tEfNS_4arch4Sm90ELb0ELb0ELb1ELb1ELb0ELb0ELb0ELb1ELb1ELb1ELb0ELb0EEENS1_21CollectiveEpilogueFwdINS6_IJSA_SC_SB_EEES9_SE_SG_Li256ELb1ELb1ELb0ELb0EEENS1_36VarlenDynamicPersistentTileSchedulerILi128ELi80ELi256ELi128ELb0ELb1ELb1ELb0ELb1ELb1EEEEEEEEEvNT_6ParamsE,"aw",@nobits
	.sectionflags	@""
	.align	16
	.zero		1024


//--------------------- .nv.shared._ZN7cutlass13device_kernelIN5flash11enable_sm90INS1_16FlashAttnFwdSm90INS1_25CollectiveMainloopFwdSm90ILi2EN4cute5tupleIJNS5_1CILi1EEES8_S8_EEENS6_IJNS7_ILi128EEENS7_ILi80EEENS7_ILi256EEEEEELi256ENS_6half_tEfNS_4arch4Sm90ELb0ELb0ELb1ELb1ELb0ELb1ELb0ELb1ELb1ELb1ELb0ELb0EEENS1_21CollectiveEpilogueFwdINS6_IJSA_SC_SB_EEES9_SE_SG_Li256ELb1ELb1ELb0ELb0EEENS1_36VarlenDynamicPersistentTileSchedulerILi128ELi80ELi256ELi128ELb0ELb1ELb1ELb0ELb1ELb1EEEEEEEEEvNT_6ParamsE --------------------------
	.section	.nv.shared._ZN7cutlass13device_kernelIN5flash11enable_sm90INS1_16FlashAttnFwdSm90INS1_25CollectiveMainloopFwdSm90ILi2EN4cute5tupleIJNS5_1CILi1EEES8_S8_EEENS6_IJNS7_ILi128EEENS7_ILi80EEENS7_ILi256EEEEEELi256ENS_6half_tEfNS_4arch4Sm90ELb0ELb0ELb1ELb1ELb0ELb1ELb0ELb1ELb1ELb1ELb0ELb0EEENS1_21CollectiveEpilogueFwdINS6_IJSA_SC_SB_EEES9_SE_SG_Li256ELb1ELb1ELb0ELb0EEENS1_36VarlenDynamicPersistentTileSchedulerILi128ELi80ELi256ELi128ELb0ELb1ELb1ELb0ELb1ELb1EEEEEEEEEvNT_6ParamsE,"aw",@nobits
	.sectionflags	@""
	.align	16
	.zero		1024


//--------------------- .nv.shared._ZN7cutlass13device_kernelIN5flash11enable_sm90INS1_16FlashAttnFwdSm90INS1_25CollectiveMainloopFwdSm90ILi2EN4cute5tupleIJNS5_1CILi1EEES8_S8_EEENS6_IJNS7_ILi128EEENS7_ILi64EEENS7_ILi256EEEEEELi256ENS_6half_tEfNS_4arch4Sm90ELb0ELb1ELb1ELb0ELb0ELb0ELb0ELb1ELb1ELb1ELb0ELb0EEENS1_21CollectiveEpilogueFwdINS6_IJSA_SC_SB_EEES9_SE_SG_Li256ELb0ELb1ELb0ELb0EEENS1_30DynamicPersistentTileSchedulerILi256ELi128ELb0ELb1ELb1EEEEEEEEEvNT_6ParamsE --------------------------
	.section	.nv.shared._ZN7cutlass13device_kernelIN5flash11enable_sm90INS1_16FlashAttnFwdSm90INS1_25CollectiveMainloopFwdSm90ILi2EN4cute5tupleIJNS5_1CILi1EEES8_S8_EEENS6_IJNS7_ILi128EEENS7_ILi64EEENS7_ILi256EEEEEELi256ENS_6half_tEfNS_4arch4Sm90ELb0ELb1ELb1ELb0ELb0ELb0ELb0ELb1ELb1ELb1ELb0ELb0EEENS1_21CollectiveEpilogueFwdINS6_IJSA_SC_SB_EEES9_SE_SG_Li256ELb0ELb1ELb0ELb0EEENS1_30DynamicPersistentTileSchedulerILi256ELi128ELb0ELb1ELb1EEEEEEEEEvNT_6ParamsE,"aw",@nobits
	.sectionflags	@""
	.align	16
	.zero		1024


//--------------------- .nv.shared._ZN7cutlass13device_kernelIN5flash11enable_sm90INS1_16FlashAttnFwdSm90INS1_25CollectiveMainloopFwdSm90ILi2EN4cute5tupleIJNS5_1CILi1EEES8_S8_EEENS6_IJNS7_ILi128EEENS7_ILi64EEENS7_ILi256EEEEEELi256ENS_6half_tEfNS_4arch4Sm90ELb0ELb1ELb1ELb1ELb0ELb0ELb0ELb1ELb1ELb1ELb0ELb0EEENS1_21CollectiveEpilogueFwdINS6_IJSA_SC_SB_EEES9_SE_SG_Li256ELb1ELb1ELb0ELb0EEENS1_36VarlenDynamicPersistentTileSchedulerILi128ELi64ELi256ELi128ELb0ELb1ELb1ELb1ELb0ELb1EEEEEEEEEvNT_6ParamsE --------------------------
	.section	.nv.shared._ZN7cutlass13device_kernelIN5flash11enable_sm90INS1_16FlashAttnFwdSm90INS1_25CollectiveMainloopFwdSm90ILi2EN4cute5tupleIJNS5_1CILi1EEES8_S8_EEENS6_IJNS7_ILi128EEENS7_ILi64EEENS7_ILi256EEEEEELi256ENS_6half_tEfNS_4arch4Sm90ELb0ELb1ELb1ELb1ELb0ELb0ELb0ELb1ELb1ELb1ELb0ELb0EEENS1_21CollectiveEpilogueFwdINS6_IJSA_SC_SB_EEES9_SE_SG_Li256ELb1ELb1ELb0ELb0EEENS1_36VarlenDynamicPersistentTileSchedulerILi128ELi64ELi256ELi128ELb0ELb1ELb1ELb1ELb0ELb1EEEEEEEEEvNT_6ParamsE,"aw",@nobits
	.sectionflags	@""
	.align	16
	.zero		1024


//--------------------- .nv.shared._ZN7cutlass13device_kernelIN5flash11enable_sm90INS1_16FlashAttnFwdSm90INS1_25CollectiveMainloopFwdSm90ILi2EN4cute5tupleIJNS5_1CILi1EEES8_S8_EEENS6_IJNS7_ILi128EEENS7_ILi64EEENS7_ILi256EEEEEELi256ENS_6half_tEfNS_4arch4Sm90ELb0ELb1ELb1ELb1ELb0ELb1ELb0ELb1ELb1ELb1ELb0ELb0EEENS1_21CollectiveEpilogueFwdINS6_IJSA_SC_SB_EEES9_SE_SG_Li256ELb1ELb1ELb0ELb0EEENS1_36VarlenDynamicPersistentTileSchedulerILi128ELi64ELi256ELi128ELb0ELb1ELb1ELb1ELb0ELb1EEEEEEEEEvNT_6ParamsE --------------------------
	.section	.nv.shared._ZN7cutlass13device_kernelIN5flash11enable_sm90INS1_16FlashAttnFwdSm90INS1_25CollectiveMainloopFwdSm90ILi2EN4cute5tupleIJNS5_1CILi1EEES8_S8_EEENS6_IJNS7_ILi128EEENS7_ILi64EEENS7_ILi256EEEEEELi256ENS_6half_tEfNS_4arch4Sm90ELb0ELb1ELb1ELb1ELb0ELb1ELb0ELb1ELb1ELb1ELb0ELb0EEENS1_21CollectiveEpilogueFwdINS6_IJSA_SC_SB_EEES9_SE_SG_Li256ELb1ELb1ELb0ELb0EEENS1_36VarlenDynamicPersistentTileSchedulerILi128ELi64ELi256ELi128ELb0ELb1ELb1ELb1ELb0ELb1EEEEEEEEEvNT_6ParamsE,"aw",@nobits
	.sectionflags	@""
	.align	16
	.zero		1024


//--------------------- .nv.shared._ZN7cutlass13device_kernelIN5flash11enable_sm90INS1_16FlashAttnFwdSm90INS1_25CollectiveMainloopFwdSm90ILi2EN4cute5tupleIJNS5_1CILi1EEES8_S8_EEENS6_IJNS7_ILi128EEENS7_ILi80EEENS7_ILi256EEEEEELi256ENS_6half_tEfNS_4arch4Sm90ELb1ELb0ELb1ELb0ELb0ELb0ELb0ELb1ELb1ELb1ELb0ELb0EEENS1_21CollectiveEpilogueFwdINS6_IJSA_SC_SB_EEES9_SE_SG_Li256ELb0ELb1ELb0ELb0EEENS1_30DynamicPersistentTileSchedulerILi256ELi128ELb0ELb1ELb1EEEEEEEEEvNT_6ParamsE --------------------------
	.section	.nv.shared._ZN7cutlass13device_kernelIN5flash11enable_sm90INS1_16FlashAttnFwdSm90INS1_25CollectiveMainloopFwdSm90ILi2EN4cute5tupleIJNS5_1CILi1EEES8_S8_EEENS6_IJNS7_ILi128EEENS7_ILi80EEENS7_ILi256EEEEEELi256ENS_6half_tEfNS_4arch4Sm90ELb1ELb0ELb1ELb0ELb0ELb0ELb0ELb1ELb1ELb1ELb0ELb0EEENS1_21CollectiveEpilogueFwdINS6_IJSA_SC_SB_EEES9_SE_SG_Li256ELb0ELb1ELb0ELb0EEENS1_30DynamicPersistentTileSchedulerILi256ELi128ELb0ELb1ELb1EEEEEEEEEvNT_6ParamsE,"aw",@nobits
	.sectionflags	@""
	.align	16
	.zero		1024


//--------------------- .nv.shared._ZN7cutlass13device_kernelIN5flash11enable_sm90INS1_16FlashAttnFwdSm90INS1_25CollectiveMainloopFwdSm90ILi2EN4cute5tupleIJNS5_1CILi1EEES8_S8_EEENS6_IJNS7_ILi128EEENS7_ILi80EEENS7_ILi256EEEEEELi256ENS_6half_tEfNS_4arch4Sm90ELb1ELb0ELb1ELb1ELb0ELb0ELb0ELb1ELb1ELb1ELb0ELb0EEENS1_21CollectiveEpilogueFwdINS6_IJSA_SC_SB_EEES9_SE_SG_Li256ELb1ELb1ELb0ELb0EEENS1_36VarlenDynamicPersistentTileSchedulerILi128ELi80ELi256ELi128ELb0ELb1ELb1ELb1ELb1ELb1EEEEEEEEEvNT_6ParamsE --------------------------
	.section	.nv.shared._ZN7cutlass13device_kernelIN5flash11enable_sm90INS1_16FlashAttnFwdSm90INS1_25CollectiveMainloopFwdSm90ILi2EN4cute5tupleIJNS5_1CILi1EEES8_S8_EEENS6_IJNS7_ILi128EEENS7_ILi80EEENS7_ILi256EEEEEELi256ENS_6half_tEfNS_4arch4Sm90ELb1ELb0ELb1ELb1ELb0ELb0ELb0ELb1ELb1ELb1ELb0ELb0EEENS1_21CollectiveEpilogueFwdINS6_IJSA_SC_SB_EEES9_SE_SG_Li256ELb1ELb1ELb0ELb0EEENS1_36VarlenDynamicPersistentTileSchedulerILi128ELi80ELi256ELi128ELb0ELb1ELb1ELb1ELb1ELb1EEEEEEEEEvNT_6ParamsE,"aw",@nobits
	.sectionflags	@""
	.align	16
	.zero		1024


//--------------------- .nv.shared._ZN7cutlass13device_kernelIN5flash11enable_sm90INS1_16FlashAttnFwdSm90INS1_25CollectiveMainloopFwdSm90ILi2EN4cute5tupleIJNS5_1CILi1EEES8_S8_EEENS6_IJNS7_ILi128EEENS7_ILi80EEENS7_ILi256EEEEEELi256ENS_6half_tEfNS_4arch4Sm90ELb1ELb0ELb1ELb1ELb0ELb1ELb0ELb1ELb1ELb1ELb0ELb0EEENS1_21CollectiveEpilogueFwdINS6_IJSA_SC_SB_EEES9_SE_SG_Li256ELb1ELb1ELb0ELb0EEENS1_36VarlenDynamicPersistentTileSchedulerILi128ELi80ELi256ELi128ELb0ELb1ELb1ELb1ELb1ELb1EEEEEEEEEvNT_6ParamsE --------------------------
	.section	.nv.shared._ZN7cutlass13device_kernelIN5flash11enable_sm90INS1_16FlashAttnFwdSm90INS1_25CollectiveMainloopFwdSm90ILi2EN4cute5tupleIJNS5_1CILi1EEES8_S8_EEENS6_IJNS7_ILi128EEENS7_ILi80EEENS7_ILi256EEEEEELi256ENS_6half_tEfNS_4arch4Sm90ELb1ELb0ELb1ELb1ELb0ELb1ELb0ELb1ELb1ELb1ELb0ELb0EEENS1_21CollectiveEpilogueFwdINS6_IJSA_SC_SB_EEES9_SE_SG_Li256ELb1ELb1ELb0ELb0EEENS1_36VarlenDynamicPersistentTileSchedulerILi128ELi80ELi256ELi128ELb0ELb1ELb1ELb1ELb1ELb1EEEEEEEEEvNT_6ParamsE,"aw",@nobits
	.sectionflags	@""
	.align	16
	.zero		1024


//--------------------- .nv.constant0._ZN7cutlass13device_kernelIN5flash11enable_sm90INS1_16FlashAttnFwdSm90INS1_25CollectiveMainloopFwdSm90ILi2EN4cute5tupleIJNS5_1CILi1EEES8_S8_EEENS6_IJNS7_ILi128EEENS7_ILi80EEENS7_ILi256EEEEEELi256ENS_6half_tEfNS_4arch4Sm90ELb0ELb0ELb1ELb0ELb0ELb0ELb0ELb1ELb1ELb1ELb0ELb0EEENS1_21CollectiveEpilogueFwdINS6_IJSA_SC_SB_EEES9_SE_SG_Li256ELb0ELb1ELb0ELb0EEENS1_29StaticPersistentTileSchedulerILb0EEEEEEEEEvNT_6ParamsE --------------------------
	.section	.nv.constant0._ZN7cutlass13device_kernelIN5flash11enable_sm90INS1_16FlashAttnFwdSm90INS1_25CollectiveMainloopFwdSm90ILi2EN4cute5tupleIJNS5_1CILi1EEES8_S8_EEENS6_IJNS7_ILi128EEENS7_ILi80EEENS7_ILi256EEEEEELi256ENS_6half_tEfNS_4arch4Sm90ELb0ELb0ELb1ELb0ELb0ELb0ELb0ELb1ELb1ELb1ELb0ELb0EEENS1_21CollectiveEpilogueFwdINS6_IJSA_SC_SB_EEES9_SE_SG_Li256ELb0ELb1ELb0ELb0EEENS1_29StaticPersistentTileSchedulerILb0EEEEEEEEEvNT_6ParamsE,"a",@progbits
	.sectionflags	@""
	.align	4
.nv.constant0._ZN7cutlass13device_kernelIN5flash11enable_sm90INS1_16FlashAttnFwdSm90INS1_25CollectiveMainloopFwdSm90ILi2EN4cute5tupleIJNS5_1CILi1EEES8_S8_EEENS6_IJNS7_ILi128EEENS7_ILi80EEENS7_ILi256EEEEEELi256ENS_6half_tEfNS_4arch4Sm90ELb0ELb0ELb1ELb0ELb0ELb0ELb0ELb1ELb1ELb1ELb0ELb0EEENS1_21CollectiveEpilogueFwdINS6_IJSA_SC_SB_EEES9_SE_SG_Li256ELb0ELb1ELb0ELb0EEENS1_29StaticPersistentTileSchedulerILb0EEEEEEEEEvNT_6ParamsE:
	.zero		3200


//--------------------- .nv.constant0._ZN7cutlass13device_kernelIN5flash11enable_sm90INS1_16FlashAttnFwdSm90INS1_25CollectiveMainloopFwdSm90ILi2EN4cute5tupleIJNS5_1CILi2EEENS7_ILi1EEES9_EEENS6_IJNS7_ILi128EEENS7_ILi80EEENS7_ILi256EEEEEELi256ENS_6half_tEfNS_4arch4Sm90ELb0ELb0ELb1ELb0ELb0ELb0ELb0ELb1ELb1ELb1ELb0ELb0EEENS1_21CollectiveEpilogueFwdINS6_IJSB_SD_SC_EEESA_SF_SH_Li256ELb0ELb1ELb0ELb0EEENS1_29StaticPersistentTileSchedulerILb0EEEEEEEEEvNT_6ParamsE --------------------------
	.section	.nv.constant0._ZN7cutlass13device_kernelIN5flash11enable_sm90INS1_16FlashAttnFwdSm90INS1_25CollectiveMainloopFwdSm90ILi2EN4cute5tupleIJNS5_1CILi2EEENS7_ILi1EEES9_EEENS6_IJNS7_ILi128EEENS7_ILi80EEENS7_ILi256EEEEEELi256ENS_6half_tEfNS_4arch4Sm90ELb0ELb0ELb1ELb0ELb0ELb0ELb0ELb1ELb1ELb1ELb0ELb0EEENS1_21CollectiveEpilogueFwdINS6_IJSB_SD_SC_EEESA_SF_SH_Li256ELb0ELb1ELb0ELb0EEENS1_29StaticPersistentTileSchedulerILb0EEEEEEEEEvNT_6ParamsE,"a",@progbits
	.sectionflags	@""
	.align	4
.nv.constant0._ZN7cutlass13device_kernelIN5flash11enable_sm90INS1_16FlashAttnFwdSm90INS1_25CollectiveMainloopFwdSm90ILi2EN4cute5tupleIJNS5_1CILi2EEENS7_ILi1EEES9_EEENS6_IJNS7_ILi128EEENS7_ILi80EEENS7_ILi256EEEEEELi256ENS_6half_tEfNS_4arch4Sm90ELb0ELb0ELb1ELb0ELb0ELb0ELb0ELb1ELb1ELb1ELb0ELb0EEENS1_21CollectiveEpilogueFwdINS6_IJSB_SD_SC_EEESA_SF_SH_Li256ELb0ELb1ELb0ELb0EEENS1_29StaticPersistentTileSchedulerILb0EEEEEEEEEvNT_6ParamsE:
	.zero		3200


//--------------------- .nv.constant0._ZN7cutlass13device_kernelIN5flash11enable_sm90INS1_16FlashAttnFwdSm90INS1_25CollectiveMainloopFwdSm90ILi2EN4cute5tupleIJNS5_1CILi1EEES8_S8_EEENS6_IJNS7_ILi128EEENS7_ILi80EEENS7_ILi256EEEEEELi256ENS_6half_tEfNS_4arch4Sm90ELb0ELb0ELb1ELb1ELb0ELb0ELb0ELb1ELb1ELb1ELb0ELb0EEENS1_21CollectiveEpilogueFwdINS6_IJSA_SC_SB_EEES9_SE_SG_Li256ELb1ELb1ELb0ELb0EEENS1_36VarlenDynamicPersistentTileSchedulerILi128ELi80ELi256ELi128ELb0ELb1ELb1ELb0ELb1ELb1EEEEEEEEEvNT_6ParamsE --------------------------
	.section	.nv.constant0._ZN7cutlass13device_kernelIN5flash11enable_sm90INS1_16FlashAttnFwdSm90INS1_25CollectiveMainloopFwdSm90ILi2EN4cute5tupleIJNS5_1CILi1EEES8_S8_EEENS6_IJNS7_ILi128EEENS7_ILi80EEENS7_ILi256EEEEEELi256ENS_6half_tEfNS_4arch4Sm90ELb0ELb0ELb1ELb1ELb0ELb0ELb0ELb1ELb1ELb1ELb0ELb0EEENS1_21CollectiveEpilogueFwdINS6_IJSA_SC_SB_EEES9_SE_SG_Li256ELb1ELb1ELb0ELb0EEENS1_36VarlenDynamicPersistentTileSchedulerILi128ELi80ELi256ELi128ELb0ELb1ELb1ELb0ELb1ELb1EEEEEEEEEvNT_6ParamsE,"a",@progbits
	.sectionflags	@""
	.align	4
.nv.constant0._ZN7cutlass13device_kernelIN5flash11enable_sm90INS1_16FlashAttnFwdSm90INS1_25CollectiveMainloopFwdSm90ILi2EN4cute5tupleIJNS5_1CILi1EEES8_S8_EEENS6_IJNS7_ILi128EEENS7_ILi80EEENS7_ILi256EEEEEELi256ENS_6half_tEfNS_4arch4Sm90ELb0ELb0ELb1ELb1ELb0ELb0ELb0ELb1ELb1ELb1ELb0ELb0EEENS1_21CollectiveEpilogueFwdINS6_IJSA_SC_SB_EEES9_SE_SG_Li256ELb1ELb1ELb0ELb0EEENS1_36VarlenDynamicPersistentTileSchedulerILi128ELi80ELi256ELi128ELb0ELb1ELb1ELb0ELb1ELb1EEEEEEEEEvNT_6ParamsE:
	.zero		3328


//--------------------- .nv.constant0._ZN7cutlass13device_kernelIN5flash11enable_sm90INS1_16FlashAttnFwdSm90INS1_25CollectiveMainloopFwdSm90ILi2EN4cute5tupleIJNS5_1CILi1EEES8_S8_EEENS6_IJNS7_ILi128EEENS7_ILi80EEENS7_ILi256EEEEEELi256ENS_6half_tEfNS_4arch4Sm90ELb0ELb0ELb1ELb1ELb0ELb1ELb0ELb1ELb1ELb1ELb0ELb0EEENS1_21CollectiveEpilogueFwdINS6_IJSA_SC_SB_EEES9_SE_SG_Li256ELb1ELb1ELb0ELb0EEENS1_36VarlenDynamicPersistentTileSchedulerILi128ELi80ELi256ELi128ELb0ELb1ELb1ELb0ELb1ELb1EEEEEEEEEvNT_6ParamsE --------------------------
	.section	.nv.constant0._ZN7cutlass13device_kernelIN5flash11enable_sm90INS1_16FlashAttnFwdSm90INS1_25CollectiveMainloopFwdSm90ILi2EN4cute5tupleIJNS5_1CILi1EEES8_S8_EEENS6_IJNS7_ILi128EEENS7_ILi80EEENS7_ILi256EEEEEELi256ENS_6half_tEfNS_4arch4Sm90ELb0ELb0ELb1ELb1ELb0ELb1ELb0ELb1ELb1ELb1ELb0ELb0EEENS1_21CollectiveEpilogueFwdINS6_IJSA_SC_SB_EEES9_SE_SG_Li256ELb1ELb1ELb0ELb0EEENS1_36VarlenDynamicPersistentTileSchedulerILi128ELi80ELi256ELi128ELb0ELb1ELb1ELb0ELb1ELb1EEEEEEEEEvNT_6ParamsE,"a",@progbits
	.sectionflags	@""
	.align	4
.nv.constant0._ZN7cutlass13device_kernelIN5flash11enable_sm90INS1_16FlashAttnFwdSm90INS1_25CollectiveMainloopFwdSm90ILi2EN4cute5tupleIJNS5_1CILi1EEES8_S8_EEENS6_IJNS7_ILi128EEENS7_ILi80EEENS7_ILi256EEEEEELi256ENS_6half_tEfNS_4arch4Sm90ELb0ELb0ELb1ELb1ELb0ELb1ELb0ELb1ELb1ELb1ELb0ELb0EEENS1_21CollectiveEpilogueFwdINS6_IJSA_SC_SB_EEES9_SE_SG_Li256ELb1ELb1ELb0ELb0EEENS1_36VarlenDynamicPersistentTileSchedulerILi128ELi80ELi256ELi128ELb0ELb1ELb1ELb0ELb1ELb1EEEEEEEEEvNT_6ParamsE:
	.zero		3328


//--------------------- .nv.constant0._ZN7cutlass13device_kernelIN5flash11enable_sm90INS1_16FlashAttnFwdSm90INS1_25CollectiveMainloopFwdSm90ILi2EN4cute5tupleIJNS5_1CILi1EEES8_S8_EEENS6_IJNS7_ILi128EEENS7_ILi64EEENS7_ILi256EEEEEELi256ENS_6half_tEfNS_4arch4Sm90ELb0ELb1ELb1ELb0ELb0ELb0ELb0ELb1ELb1ELb1ELb0ELb0EEENS1_21CollectiveEpilogueFwdINS6_IJSA_SC_SB_EEES9_SE_SG_Li256ELb0ELb1ELb0ELb0EEENS1_30DynamicPersistentTileSchedulerILi256ELi128ELb0ELb1ELb1EEEEEEEEEvNT_6ParamsE --------------------------
	.section	.nv.constant0._ZN7cutlass13device_kernelIN5flash11enable_sm90INS1_16FlashAttnFwdSm90INS1_25CollectiveMainloopFwdSm90ILi2EN4cute5tupleIJNS5_1CILi1EEES8_S8_EEENS6_IJNS7_ILi128EEENS7_ILi64EEENS7_ILi256EEEEEELi256ENS_6half_tEfNS_4arch4Sm90ELb0ELb1ELb1ELb0ELb0ELb0ELb0ELb1ELb1ELb1ELb0ELb0EEENS1_21CollectiveEpilogueFwdINS6_IJSA_SC_SB_EEES9_SE_SG_Li256ELb0ELb1ELb0ELb0EEENS1_30DynamicPersistentTileSchedulerILi256ELi128ELb0ELb1ELb1EEEEEEEEEvNT_6ParamsE,"a",@progbits
	.sectionflags	@""
	.align	4
.nv.constant0._ZN7cutlass13device_kernelIN5flash11enable_sm90INS1_16FlashAttnFwdSm90INS1_25CollectiveMainloopFwdSm90ILi2EN4cute5tupleIJNS5_1CILi1EEES8_S8_EEENS6_IJNS7_ILi128EEENS7_ILi64EEENS7_ILi256EEEEEELi256ENS_6half_tEfNS_4arch4Sm90ELb0ELb1ELb1ELb0ELb0ELb0ELb0ELb1ELb1ELb1ELb0ELb0EEENS1_21CollectiveEpilogueFwdINS6_IJSA_SC_SB_EEES9_SE_SG_Li256ELb0ELb1ELb0ELb0EEENS1_30DynamicPersistentTileSchedulerILi256ELi128ELb0ELb1ELb1EEEEEEEEEvNT_6ParamsE:
	.zero		3328


//--------------------- .nv.constant0._ZN7cutlass13device_kernelIN5flash11enable_sm90INS1_16FlashAttnFwdSm90INS1_25CollectiveMainloopFwdSm90ILi2EN4cute5tupleIJNS5_1CILi1EEES8_S8_EEENS6_IJNS7_ILi128EEENS7_ILi64EEENS7_ILi256EEEEEELi256ENS_6half_tEfNS_4arch4Sm90ELb0ELb1ELb1ELb1ELb0ELb0ELb0ELb1ELb1ELb1ELb0ELb0EEENS1_21CollectiveEpilogueFwdINS6_IJSA_SC_SB_EEES9_SE_SG_Li256ELb1ELb1ELb0ELb0EEENS1_36VarlenDynamicPersistentTileSchedulerILi128ELi64ELi256ELi128ELb0ELb1ELb1ELb1ELb0ELb1EEEEEEEEEvNT_6ParamsE --------------------------
	.section	.nv.constant0._ZN7cutlass13device_kernelIN5flash11enable_sm90INS1_16FlashAttnFwdSm90INS1_25CollectiveMainloopFwdSm90ILi2EN4cute5tupleIJNS5_1CILi1EEES8_S8_EEENS6_IJNS7_ILi128EEENS7_ILi64EEENS7_ILi256EEEEEELi256ENS_6half_tEfNS_4arch4Sm90ELb0ELb1ELb1ELb1ELb0ELb0ELb0ELb1ELb1ELb1ELb0ELb0EEENS1_21CollectiveEpilogueFwdINS6_IJSA_SC_SB_EEES9_SE_SG_Li256ELb1ELb1ELb0ELb0EEENS1_36VarlenDynamicPersistentTileSchedulerILi128ELi64ELi256ELi128ELb0ELb1ELb1ELb1ELb0ELb1EEEEEEEEEvNT_6ParamsE,"a",@progbits
	.sectionflags	@""
	.align	4
.nv.constant0._ZN7cutlass13device_kernelIN5flash11enable_sm90INS1_16FlashAttnFwdSm90INS1_25CollectiveMainloopFwdSm90ILi2EN4cute5tupleIJNS5_1CILi1EEES8_S8_EEENS6_IJNS7_ILi128EEENS7_ILi64EEENS7_ILi256EEEEEELi256ENS_6half_tEfNS_4arch4Sm90ELb0ELb1ELb1ELb1ELb0ELb0ELb0ELb1ELb1ELb1ELb0ELb0EEENS1_21CollectiveEpilogueFwdINS6_IJSA_SC_SB_EEES9_SE_SG_Li256ELb1ELb1ELb0ELb0EEENS1_36VarlenDynamicPersistentTileSchedulerILi128ELi64ELi256ELi128ELb0ELb1ELb1ELb1ELb0ELb1EEEEEEEEEvNT_6ParamsE:
	.zero		3328


//--------------------- .nv.constant0._ZN7cutlass13device_kernelIN5flash11enable_sm90INS1_16FlashAttnFwdSm90INS1_25CollectiveMainloopFwdSm90ILi2EN4cute5tupleIJNS5_1CILi1EEES8_S8_EEENS6_IJNS7_ILi128EEENS7_ILi64EEENS7_ILi256EEEEEELi256ENS_6half_tEfNS_4arch4Sm90ELb0ELb1ELb1ELb1ELb0ELb1ELb0ELb1ELb1ELb1ELb0ELb0EEENS1_21CollectiveEpilogueFwdINS6_IJSA_SC_SB_EEES9_SE_SG_Li256ELb1ELb1ELb0ELb0EEENS1_36VarlenDynamicPersistentTileSchedulerILi128ELi64ELi256ELi128ELb0ELb1ELb1ELb1ELb0ELb1EEEEEEEEEvNT_6ParamsE --------------------------
	.section	.nv.constant0._ZN7cutlass13device_kernelIN5flash11enable_sm90INS1_16FlashAttnFwdSm90INS1_25CollectiveMainloopFwdSm90ILi2EN4cute5tupleIJNS5_1CILi1EEES8_S8_EEENS6_IJNS7_ILi128EEENS7_ILi64EEENS7_ILi256EEEEEELi256ENS_6half_tEfNS_4arch4Sm90ELb0ELb1ELb1ELb1ELb0ELb1ELb0ELb1ELb1ELb1ELb0ELb0EEENS1_21CollectiveEpilogueFwdINS6_IJSA_SC_SB_EEES9_SE_SG_Li256ELb1ELb1ELb0ELb0EEENS1_36VarlenDynamicPersistentTileSchedulerILi128ELi64ELi256ELi128ELb0ELb1ELb1ELb1ELb0ELb1EEEEEEEEEvNT_6ParamsE,"a",@progbits
	.sectionflags	@""
	.align	4
.nv.constant0._ZN7cutlass13device_kernelIN5flash11enable_sm90INS1_16FlashAttnFwdSm90INS1_25CollectiveMainloopFwdSm90ILi2EN4cute5tupleIJNS5_1CILi1EEES8_S8_EEENS6_IJNS7_ILi128EEENS7_ILi64EEENS7_ILi256EEEEEELi256ENS_6half_tEfNS_4arch4Sm90ELb0ELb1ELb1ELb1ELb0ELb1ELb0ELb1ELb1ELb1ELb0ELb0EEENS1_21CollectiveEpilogueFwdINS6_IJSA_SC_SB_EEES9_SE_SG_Li256ELb1ELb1ELb0ELb0EEENS1_36VarlenDynamicPersistentTileSchedulerILi128ELi64ELi256ELi128ELb0ELb1ELb1ELb1ELb0ELb1EEEEEEEEEvNT_6ParamsE:
	.zero		3328


//--------------------- .nv.constant0._ZN7cutlass13device_kernelIN5flash11enable_sm90INS1_16FlashAttnFwdSm90INS1_25CollectiveMainloopFwdSm90ILi2EN4cute5tupleIJNS5_1CILi1EEES8_S8_EEENS6_IJNS7_ILi128EEENS7_ILi80EEENS7_ILi256EEEEEELi256ENS_6half_tEfNS_4arch4Sm90ELb1ELb0ELb1ELb0ELb0ELb0ELb0ELb1ELb1ELb1ELb0ELb0EEENS1_21CollectiveEpilogueFwdINS6_IJSA_SC_SB_EEES9_SE_SG_Li256ELb0ELb1ELb0ELb0EEENS1_30DynamicPersistentTileSchedulerILi256ELi128ELb0ELb1ELb1EEEEEEEEEvNT_6ParamsE --------------------------
	.section	.nv.constant0._ZN7cutlass13device_kernelIN5flash11enable_sm90INS1_16FlashAttnFwdSm90INS1_25CollectiveMainloopFwdSm90ILi2EN4cute5tupleIJNS5_1CILi1EEES8_S8_EEENS6_IJNS7_ILi128EEENS7_ILi80EEENS7_ILi256EEEEEELi256ENS_6half_tEfNS_4arch4Sm90ELb1ELb0ELb1ELb0ELb0ELb0ELb0ELb1ELb1ELb1ELb0ELb0EEENS1_21CollectiveEpilogueFwdINS6_IJSA_SC_SB_EEES9_SE_SG_Li256ELb0ELb1ELb0ELb0EEENS1_30DynamicPersistentTileSchedulerILi256ELi128ELb0ELb1ELb1EEEEEEEEEvNT_6ParamsE,"a",@progbits
	.sectionflags	@""
	.align	4
.nv.constant0._ZN7cutlass13device_kernelIN5flash11enable_sm90INS1_16FlashAttnFwdSm90INS1_25CollectiveMainloopFwdSm90ILi2EN4cute5tupleIJNS5_1CILi1EEES8_S8_EEENS6_IJNS7_ILi128EEENS7_ILi80EEENS7_ILi256EEEEEELi256ENS_6half_tEfNS_4arch4Sm90ELb1ELb0ELb1ELb0ELb0ELb0ELb0ELb1ELb1ELb1ELb0ELb0EEENS1_21CollectiveEpilogueFwdINS6_IJSA_SC_SB_EEES9_SE_SG_Li256ELb0ELb1ELb0ELb0EEENS1_30DynamicPersistentTileSchedulerILi256ELi128ELb0ELb1ELb1EEEEEEEEEvNT_6ParamsE:
	.zero		3328


//--------------------- .nv.constant0._ZN7cutlass13device_kernelIN5flash11enable_sm90INS1_16FlashAttnFwdSm90INS1_25CollectiveMainloopFwdSm90ILi2EN4cute5tupleIJNS5_1CILi1EEES8_S8_EEENS6_IJNS7_ILi128EEENS7_ILi80EEENS7_ILi256EEEEEELi256ENS_6half_tEfNS_4arch4Sm90ELb1ELb0ELb1ELb1ELb0ELb0ELb0ELb1ELb1ELb1ELb0ELb0EEENS1_21CollectiveEpilogueFwdINS6_IJSA_SC_SB_EEES9_SE_SG_Li256ELb1ELb1ELb0ELb0EEENS1_36VarlenDynamicPersistentTileSchedulerILi128ELi80ELi256ELi128ELb0ELb1ELb1ELb1ELb1ELb1EEEEEEEEEvNT_6ParamsE --------------------------
	.section	.nv.constant0._ZN7cutlass13device_kernelIN5flash11enable_sm90INS1_16FlashAttnFwdSm90INS1_25CollectiveMainloopFwdSm90ILi2EN4cute5tupleIJNS5_1CILi1EEES8_S8_EEENS6_IJNS7_ILi128EEENS7_ILi80EEENS7_ILi256EEEEEELi256ENS_6half_tEfNS_4arch4Sm90ELb1ELb0ELb1ELb1ELb0ELb0ELb0ELb1ELb1ELb1ELb0ELb0EEENS1_21CollectiveEpilogueFwdINS6_IJSA_SC_SB_EEES9_SE_SG_Li256ELb1ELb1ELb0ELb0EEENS1_36VarlenDynamicPersistentTileSchedulerILi128ELi80ELi256ELi128ELb0ELb1ELb1ELb1ELb1ELb1EEEEEEEEEvNT_6ParamsE,"a",@progbits
	.sectionflags	@""
	.align	4
.nv.constant0._ZN7cutlass13device_kernelIN5flash11enable_sm90INS1_16FlashAttnFwdSm90INS1_25CollectiveMainloopFwdSm90ILi2EN4cute5tupleIJNS5_1CILi1EEES8_S8_EEENS6_IJNS7_ILi128EEENS7_ILi80EEENS7_ILi256EEEEEELi256ENS_6half_tEfNS_4arch4Sm90ELb1ELb0ELb1ELb1ELb0ELb0ELb0ELb1ELb1ELb1ELb0ELb0EEENS1_21CollectiveEpilogueFwdINS6_IJSA_SC_SB_EEES9_SE_SG_Li256ELb1ELb1ELb0ELb0EEENS1_36VarlenDynamicPersistentTileSchedulerILi128ELi80ELi256ELi128ELb0ELb1ELb1ELb1ELb1ELb1EEEEEEEEEvNT_6ParamsE:
	.zero		3328


//--------------------- .nv.constant0._ZN7cutlass13device_kernelIN5flash11enable_sm90INS1_16FlashAttnFwdSm90INS1_25CollectiveMainloopFwdSm90ILi2EN4cute5tupleIJNS5_1CILi1EEES8_S8_EEENS6_IJNS7_ILi128EEENS7_ILi80EEENS7_ILi256EEEEEELi256ENS_6half_tEfNS_4arch4Sm90ELb1ELb0ELb1ELb1ELb0ELb1ELb0ELb1ELb1ELb1ELb0ELb0EEENS1_21CollectiveEpilogueFwdINS6_IJSA_SC_SB_EEES9_SE_SG_Li256ELb1ELb1ELb0ELb0EEENS1_36VarlenDynamicPersistentTileSchedulerILi128ELi80ELi256ELi128ELb0ELb1ELb1ELb1ELb1ELb1EEEEEEEEEvNT_6ParamsE --------------------------
	.section	.nv.constant0._ZN7cutlass13device_kernelIN5flash11enable_sm90INS1_16FlashAttnFwdSm90INS1_25CollectiveMainloopFwdSm90ILi2EN4cute5tupleIJNS5_1CILi1EEES8_S8_EEENS6_IJNS7_ILi128EEENS7_ILi80EEENS7_ILi256EEEEEELi256ENS_6half_tEfNS_4arch4Sm90ELb1ELb0ELb1ELb1ELb0ELb1ELb0ELb1ELb1ELb1ELb0ELb0EEENS1_21CollectiveEpilogueFwdINS6_IJSA_SC_SB_EEES9_SE_SG_Li256ELb1ELb1ELb0ELb0EEENS1_36VarlenDynamicPersistentTileSchedulerILi128ELi80ELi256ELi128ELb0ELb1ELb1ELb1ELb1ELb1EEEEEEEEEvNT_6ParamsE,"a",@progbits
	.sectionflags	@""
	.align	4
.nv.constant0._ZN7cutlass13device_kernelIN5flash11enable_sm90INS1_16FlashAttnFwdSm90INS1_25CollectiveMainloopFwdSm90ILi2EN4cute5tupleIJNS5_1CILi1EEES8_S8_EEENS6_IJNS7_ILi128EEENS7_ILi80EEENS7_ILi256EEEEEELi256ENS_6half_tEfNS_4arch4Sm90ELb1ELb0ELb1ELb1ELb0ELb1ELb0ELb1ELb1ELb1ELb0ELb0EEENS1_21CollectiveEpilogueFwdINS6_IJSA_SC_SB_EEES9_SE_SG_Li256ELb1ELb1ELb0ELb0EEENS1_36VarlenDynamicPersistentTileSchedulerILi128ELi80ELi256ELi128ELb0ELb1ELb1ELb1ELb1ELb1EEEEEEEEEvNT_6ParamsE:
	.zero		3328


//--------------------- SYMBOLS --------------------------

	.type		.nv.reservedSmem.offset0,@object
	.size		.nv.reservedSmem.offset0,0x4
	.type		__assertfail,@function
